def matmul_kernel(
    a_ptr,
    b_ptr,
    c_ptr,
    M,
    N,
    K,
    stride_am,
    stride_ak,
    stride_bk,
    stride_bn,
    stride_cm,
    stride_cn,
    BLOCK_M: tl.constexpr,
    BLOCK_N: tl.constexpr,
    BLOCK_K: tl.constexpr,
    GROUP_M: tl.constexpr,
):
    pid = tl.program_id(axis=0)
    num_pid_m = tl.cdiv(M, BLOCK_M)
    num_pid_n = tl.cdiv(N, BLOCK_N)
    num_pid_in_group = GROUP_M * num_pid_n
    group_id = pid // num_pid_in_group
    first_pid_m = group_id * GROUP_M
    group_size_m = min(num_pid_m - first_pid_m, GROUP_M)
    pid_m = first_pid_m + ((pid % num_pid_in_group) % group_size_m)
    pid_n = (pid % num_pid_in_group) // group_size_m

    offs_am = (pid_m * BLOCK_M + tl.arange(0, BLOCK_M)) % M
    offs_bn = (pid_n * BLOCK_N + tl.arange(0, BLOCK_N)) % N
    offs_k = tl.arange(0, BLOCK_K)
    a_ptrs = a_ptr + offs_am[:, None] * stride_am + offs_k[None, :] * stride_ak
    b_ptrs = b_ptr + offs_k[:, None] * stride_bk + offs_bn[None, :] * stride_bn

    acc = tl.zeros((BLOCK_M, BLOCK_N), dtype=tl.float32)
    for kk in range(0, tl.cdiv(K, BLOCK_K)):
        a = tl.load(a_ptrs, mask=offs_k[None, :] < K - kk * BLOCK_K, other=0.0)
        b = tl.load(b_ptrs, mask=offs_k[:, None] < K - kk * BLOCK_K, other=0.0)
        acc = tl.dot(a, b, acc)
        a_ptrs += BLOCK_K * stride_ak
        b_ptrs += BLOCK_K * stride_bk

    c = acc.to(c_ptr.dtype.element_ty)
    offs_cm = pid_m * BLOCK_M + tl.arange(0, BLOCK_M)
    offs_cn = pid_n * BLOCK_N + tl.arange(0, BLOCK_N)
    c_ptrs = c_ptr + offs_cm[:, None] * stride_cm + offs_cn[None, :] * stride_cn
    mask = (offs_cm[:, None] < M) & (offs_cn[None, :] < N)
    tl.store(c_ptrs, c, mask=mask)

# config = {"BLOCK_K": 64, "BLOCK_M": 512, "BLOCK_N": 256, "GROUP_M": 8, "arch": "sm_100", "dtype": "fp8e5m2", "num_ctas": 1, "num_stages": 3, "num_warps": 2}
# arch = sm_100


// ===== COMPILED SASS (sm_100a) =====

	.target	sm_100a

	.elftype	@"ET_EXEC"


//--------------------- .note.nv.tkinfo           --------------------------
	.section	.note.nv.tkinfo,"",@"SHT_NOTE"
	.sectionflags	@"SHF_NOTE_NV_TKINFO"
	.tkinfo
        /*0018*/ 	.word	0x00000081
        /*0030*/ 	.string	""
        /*0030*/ 	.string	"ptxas-blackwell"
        /*0030*/ 	.string	"Cuda compilation tools, release 12.9, V12.9.86"
        /*0030*/ 	.string	"Build cuda_12.9.r12.9/compiler.36037853_0"
        /*0030*/ 	.string	"-v  -suppress-debug-info  -lineinfo  -arch sm_100a "



//--------------------- .note.nv.cuver            --------------------------
	.section	.note.nv.cuver,"",@"SHT_NOTE"
	.sectionflags	@"SHF_NOTE_NV_CUVER"
        /*0018*/ 	.short	0x0001
        /*001a*/ 	.short	0x0064
        /*001c*/ 	.short	0x0001
        /*001e*/ 	.short	0x0000
        /*0020*/ 	.short	0x0001
        /*0022*/ 	.short	0x0000


//--------------------- .nv.info                  --------------------------
	.section	.nv.info,"",@"SHT_CUDA_INFO"
	.align	4


	//----- nvinfo : EIATTR_REGCOUNT
	.align		4
        /*0000*/ 	.byte	0x04, 0x2f
        /*0002*/ 	.short	(.L_1 - .L_0)
	.align		4
.L_0:
        /*0004*/ 	.word	index@(matmul_kernel)
        /*0008*/ 	.word	0x00000020


	//----- nvinfo : EIATTR_FRAME_SIZE
	.align		4
.L_1:
        /*000c*/ 	.byte	0x04, 0x11
        /*000e*/ 	.short	(.L_3 - .L_2)
	.align		4
.L_2:
        /*0010*/ 	.word	index@(matmul_kernel)
        /*0014*/ 	.word	0x0000df60


	//----- nvinfo : EIATTR_MIN_STACK_SIZE
	.align		4
.L_3:
        /*0018*/ 	.byte	0x04, 0x12
        /*001a*/ 	.short	(.L_5 - .L_4)
	.align		4
.L_4:
        /*001c*/ 	.word	index@(matmul_kernel)
        /*0020*/ 	.word	0x0000df60
.L_5:


//--------------------- .nv.info.matmul_kernel    --------------------------
	.section	.nv.info.matmul_kernel,"",@"SHT_CUDA_INFO"
	.sectionflags	@""
	.align	4


	//----- nvinfo : EIATTR_CUDA_API_VERSION
	.align		4
        /*0000*/ 	.byte	0x04, 0x37
        /*0002*/ 	.short	(.L_7 - .L_6)
.L_6:
        /*0004*/ 	.word	0x00000081


	//----- nvinfo : EIATTR_KPARAM_INFO
	.align		4
.L_7:
        /*0008*/ 	.byte	0x04, 0x17
        /*000a*/ 	.short	(.L_9 - .L_8)
.L_8:
        /*000c*/ 	.word	0x00000000
        /*0010*/ 	.short	0x000d
        /*0012*/ 	.short	0x0048
        /*0014*/ 	.byte	0x00, 0xf4, 0x21, 0x00


	//----- nvinfo : EIATTR_KPARAM_INFO
	.align		4
.L_9:
        /*0018*/ 	.byte	0x04, 0x17
        /*001a*/ 	.short	(.L_11 - .L_10)
.L_10:
        /*001c*/ 	.word	0x00000000
        /*0020*/ 	.short	0x000c
        /*0022*/ 	.short	0x0040
        /*0024*/ 	.byte	0x00, 0xf4, 0x21, 0x00


	//----- nvinfo : EIATTR_KPARAM_INFO
	.align		4
.L_11:
        /*0028*/ 	.byte	0x04, 0x17
        /*002a*/ 	.short	(.L_13 - .L_12)
.L_12:
        /*002c*/ 	.word	0x00000000
        /*0030*/ 	.short	0x000b
        /*0032*/ 	.short	0x0038
        /*0034*/ 	.byte	0x00, 0xf0, 0x11, 0x00


	//----- nvinfo : EIATTR_KPARAM_INFO
	.align		4
.L_13:
        /*0038*/ 	.byte	0x04, 0x17
        /*003a*/ 	.short	(.L_15 - .L_14)
.L_14:
        /*003c*/ 	.word	0x00000000
        /*0040*/ 	.short	0x000a
        /*0042*/ 	.short	0x0034
        /*0044*/ 	.byte	0x00, 0xf0, 0x11, 0x00


	//----- nvinfo : EIATTR_KPARAM_INFO
	.align		4
.L_15:
        /*0048*/ 	.byte	0x04, 0x17
        /*004a*/ 	.short	(.L_17 - .L_16)
.L_16:
        /*004c*/ 	.word	0x00000000
        /*0050*/ 	.short	0x0009
        /*0052*/ 	.short	0x0030
        /*0054*/ 	.byte	0x00, 0xf0, 0x11, 0x00


	//----- nvinfo : EIATTR_KPARAM_INFO
	.align		4
.L_17:
        /*0058*/ 	.byte	0x04, 0x17
        /*005a*/ 	.short	(.L_19 - .L_18)
.L_18:
        /*005c*/ 	.word	0x00000000
        /*0060*/ 	.short	0x0008
        /*0062*/ 	.short	0x002c
        /*0064*/ 	.byte	0x00, 0xf0, 0x11, 0x00


	//----- nvinfo : EIATTR_KPARAM_INFO
	.align		4
.L_19:
        /*0068*/ 	.byte	0x04, 0x17
        /*006a*/ 	.short	(.L_21 - .L_20)
.L_20:
        /*006c*/ 	.word	0x00000000
        /*0070*/ 	.short	0x0007
        /*0072*/ 	.short	0x0028
        /*0074*/ 	.byte	0x00, 0xf0, 0x11, 0x00


	//----- nvinfo : EIATTR_KPARAM_INFO
	.align		4
.L_21:
        /*0078*/ 	.byte	0x04, 0x17
        /*007a*/ 	.short	(.L_23 - .L_22)
.L_22:
        /*007c*/ 	.word	0x00000000
        /*0080*/ 	.short	0x0006
        /*0082*/ 	.short	0x0024
        /*0084*/ 	.byte	0x00, 0xf0, 0x11, 0x00


	//----- nvinfo : EIATTR_KPARAM_INFO
	.align		4
.L_23:
        /*0088*/ 	.byte	0x04, 0x17
        /*008a*/ 	.short	(.L_25 - .L_24)
.L_24:
        /*008c*/ 	.word	0x00000000
        /*0090*/ 	.short	0x0005
        /*0092*/ 	.short	0x0020
        /*0094*/ 	.byte	0x00, 0xf0, 0x11, 0x00


	//----- nvinfo : EIATTR_KPARAM_INFO
	.align		4
.L_25:
        /*0098*/ 	.byte	0x04, 0x17
        /*009a*/ 	.short	(.L_27 - .L_26)
.L_26:
        /*009c*/ 	.word	0x00000000
        /*00a0*/ 	.short	0x0004
        /*00a2*/ 	.short	0x001c
        /*00a4*/ 	.byte	0x00, 0xf0, 0x11, 0x00


	//----- nvinfo : EIATTR_KPARAM_INFO
	.align		4
.L_27:
        /*00a8*/ 	.byte	0x04, 0x17
        /*00aa*/ 	.short	(.L_29 - .L_28)
.L_28:
        /*00ac*/ 	.word	0x00000000
        /*00b0*/ 	.short	0x0003
        /*00b2*/ 	.short	0x0018
        /*00b4*/ 	.byte	0x00, 0xf0, 0x11, 0x00


	//----- nvinfo : EIATTR_KPARAM_INFO
	.align		4
.L_29:
        /*00b8*/ 	.byte	0x04, 0x17
        /*00ba*/ 	.short	(.L_31 - .L_30)
.L_30:
        /*00bc*/ 	.word	0x00000000
        /*00c0*/ 	.short	0x0002
        /*00c2*/ 	.short	0x0010
        /*00c4*/ 	.byte	0x00, 0xf4, 0x21, 0x00


	//----- nvinfo : EIATTR_KPARAM_INFO
	.align		4
.L_31:
        /*00c8*/ 	.byte	0x04, 0x17
        /*00ca*/ 	.short	(.L_33 - .L_32)
.L_32:
        /*00cc*/ 	.word	0x00000000
        /*00d0*/ 	.short	0x0001
        /*00d2*/ 	.short	0x0008
        /*00d4*/ 	.byte	0x00, 0xf4, 0x21, 0x00


	//----- nvinfo : EIATTR_KPARAM_INFO
	.align		4
.L_33:
        /*00d8*/ 	.byte	0x04, 0x17
        /*00da*/ 	.short	(.L_35 - .L_34)
.L_34:
        /*00dc*/ 	.word	0x00000000
        /*00e0*/ 	.short	0x0000
        /*00e2*/ 	.short	0x0000
        /*00e4*/ 	.byte	0x00, 0xf4, 0x21, 0x00


	//----- nvinfo : EIATTR_SPARSE_MMA_MASK
	.align		4
.L_35:
        /*00e8*/ 	.byte	0x03, 0x50
        /*00ea*/ 	.short	0x0000


	//----- nvinfo : EIATTR_MAXREG_COUNT
	.align		4
        /*00ec*/ 	.byte	0x03, 0x1b
        /*00ee*/ 	.short	0x00ff


	//----- nvinfo : EIATTR_NUM_BARRIERS
	.align		4
        /*00f0*/ 	.byte	0x02, 0x4c
        /*00f2*/ 	.byte	0x01
	.zero		1


	//----- nvinfo : EIATTR_ANNOTATIONS
	.align		4
        /*00f4*/ 	.byte	0x04, 0x55
        /*00f6*/ 	.short	(.L_37 - .L_36)


	//   ....[0]....
.L_36:
        /*00f8*/ 	.word	0x00000001
        /*00fc*/ 	.byte	0x10, 0x05, 0x00, 0x00, 0x01, 0x00, 0x00, 0x00, 0x40, 0x05, 0x00, 0x00, 0x01, 0x00, 0x00, 0x00
        /* <DEDUP_REMOVED lines=122> */
        /*08ac*/ 	.byte	0x20, 0x24, 0x00, 0x00, 0x01, 0x00, 0x00, 0x00, 0x50, 0x24, 0x00, 0x00


	//----- nvinfo : EIATTR_VRC_CTA_INIT_COUNT
	.align		4
.L_37:
        /*08b8*/ 	.byte	0x02, 0x4a
	.zero		1
	.zero		1


	//----- nvinfo : EIATTR_EXIT_INSTR_OFFSETS
	.align		4
        /*08bc*/ 	.byte	0x04, 0x1c
        /*08be*/ 	.short	(.L_39 - .L_38)


	//   ....[0]....
.L_38:
        /*08c0*/ 	.word	0x00192cb0


	//   ....[1]....
        /*08c4*/ 	.word	0x00192ce0


	//----- nvinfo : EIATTR_REQNTID
	.align		4
.L_39:
        /*08c8*/ 	.byte	0x04, 0x10
        /*08ca*/ 	.short	(.L_41 - .L_40)
.L_40:
        /*08cc*/ 	.word	0x00000040
        /*08d0*/ 	.word	0x00000001
        /*08d4*/ 	.word	0x00000001


	//----- nvinfo : EIATTR_CBANK_PARAM_SIZE
	.align		4
.L_41:
        /*08d8*/ 	.byte	0x03, 0x19
        /*08da*/ 	.short	0x0050


	//----- nvinfo : EIATTR_PARAM_CBANK
	.align		4
        /*08dc*/ 	.byte	0x04, 0x0a
        /*08de*/ 	.short	(.L_43 - .L_42)
	.align		4
.L_42:
        /*08e0*/ 	.word	index@(.nv.constant0.matmul_kernel)
        /*08e4*/ 	.short	0x0380
        /*08e6*/ 	.short	0x0050


	//----- nvinfo : EIATTR_SW_WAR
	.align		4
.L_43:
        /*08e8*/ 	.byte	0x04, 0x36
        /*08ea*/ 	.short	(.L_45 - .L_44)
.L_44:
        /*08ec*/ 	.word	0x00000008
.L_45:


//--------------------- .nv.compat                --------------------------
	.section	.nv.compat,"",@"SHT_CUDA_COMPAT_INFO"
	.align	4
        /*0000*/ 	.byte	0x02, 0x02, 0x02, 0x00, 0x02, 0x05, 0x05, 0x00, 0x02, 0x03, 0x00, 0x00, 0x02, 0x06, 0x01, 0x00


//--------------------- .nv.callgraph             --------------------------
	.section	.nv.callgraph,"",@"SHT_CUDA_CALLGRAPH"
	.align	4
	.sectionentsize	8
	.align		4
        /*0000*/ 	.word	0x00000000
	.align		4
        /*0004*/ 	.word	0xffffffff
	.align		4
        /*0008*/ 	.word	0x00000000
	.align		4
        /*000c*/ 	.word	0xfffffffe
	.align		4
        /*0010*/ 	.word	0x00000000
	.align		4
        /*0014*/ 	.word	0xfffffffd
	.align		4
        /*0018*/ 	.word	0x00000000
	.align		4
        /*001c*/ 	.word	0xfffffffc


//--------------------- .text.matmul_kernel       --------------------------
	.section	.text.matmul_kernel,"ax",@progbits
	.align	128
        .global         matmul_kernel
        .type           matmul_kernel,@function
        .size           matmul_kernel,(.L_x_4 - matmul_kernel)
        .other          matmul_kernel,@"STO_CUDA_ENTRY STV_DEFAULT"
matmul_kernel:
.text.matmul_kernel:
[----:B------:R-:W0:Y:S08]  /*0000*/  LDC R1, c[0x0][0x37c] ;  /* 0x0000df00ff017b82 */ /* 0x000e300000000800 */
[----:B------:R-:W1:Y:S01]  /*0010*/  LDC.64 R14, c[0x0][0x398] ;  /* 0x0000e600ff0e7b82 */ /* 0x000e620000000a00 */
[----:B0-----:R-:W-:Y:S01]  /*0020*/  VIADD R1, R1, 0xffff20a0 ;  /* 0xffff20a001017836 */ /* 0x001fe20000000000 */
[----:B------:R-:W0:Y:S01]  /*0030*/  S2R R22, SR_TID.X ;  /* 0x0000000000167919 */ /* 0x000e220000002100 */
[----:B------:R-:W2:Y:S01]  /*0040*/  LDCU UR41, c[0x0][0x3a0] ;  /* 0x00007400ff2977ac */ /* 0x000ea20008000800 */
[----:B------:R-:W-:-:S04]  /*0050*/  UMOV UR4, 0x400 ;  /* 0x0000040000047882 */ /* 0x000fc80000000000 */
[----:B------:R-:W3:Y:S01]  /*0060*/  S2UR UR5, SR_CgaCtaId ;  /* 0x00000000000579c3 */ /* 0x000ee20000008800 */
[----:B------:R-:W4:Y:S01]  /*0070*/  LDCU.64 UR6, c[0x0][0x358] ;  /* 0x00006b00ff0677ac */ /* 0x000f220008000a00 */
[----:B--2---:R-:W-:Y:S01]  /*0080*/  UIADD3 UR41, UPT, UPT, UR41, 0x3f, URZ ;  /* 0x0000003f29297890 */ /* 0x004fe2000fffe0ff */
[----:B-1----:R-:W-:-:S03]  /*0090*/  VIADD R0, R15, 0xff ;  /* 0x000000ff0f007836 */ /* 0x002fc60000000000 */
[----:B------:R-:W-:Y:S02]  /*00a0*/  UISETP.GT.AND UP0, UPT, UR41, 0x3f, UPT ;  /* 0x0000003f2900788c */ /* 0x000fe4000bf04270 */
[----:B------:R-:W-:Y:S01]  /*00b0*/  SHF.R.S32.HI R3, RZ, 0x1f, R0 ;  /* 0x0000001fff037819 */ /* 0x000fe20000011400 */
[----:B---3--:R-:W-:-:S03]  /*00c0*/  ULEA UR4, UR5, UR4, 0x18 ;  /* 0x0000000405047291 */ /* 0x008fc6000f8ec0ff */
[----:B------:R-:W-:Y:S02]  /*00d0*/  LEA.HI R3, R3, R0, RZ, 0x8 ;  /* 0x0000000003037211 */ /* 0x000fe400078f40ff */
[----:B0-----:R-:W-:Y:S02]  /*00e0*/  LOP3.LUT R29, R22, 0x3f, RZ, 0xc0, !PT ;  /* 0x0000003f161d7812 */ /* 0x001fe400078ec0ff */
[----:B------:R-:W-:Y:S02]  /*00f0*/  SHF.R.S32.HI R0, RZ, 0x8, R3 ;  /* 0x00000008ff007819 */ /* 0x000fe40000011403 */
[----:B------:R-:W0:Y:S03]  /*0100*/  S2R R3, SR_CTAID.X ;  /* 0x0000000000037919 */ /* 0x000e260000002500 */
[----:B------:R-:W-:-:S05]  /*0110*/  IMAD.SHL.U32 R0, R0, 0x8, RZ ;  /* 0x0000000800007824 */ /* 0x000fca00078e00ff */
[-C--:B------:R-:W-:Y:S02]  /*0120*/  IABS R7, R0.reuse ;  /* 0x0000000000077213 */ /* 0x080fe40000000000 */
[----:B------:R-:W-:Y:S02]  /*0130*/  IABS R10, R0 ;  /* 0x00000000000a7213 */ /* 0x000fe40000000000 */
[----:B------:R-:W1:Y:S08]  /*0140*/  I2F.RP R2, R7 ;  /* 0x0000000700027306 */ /* 0x000e700000209400 */
[----:B-1----:R-:W1:Y:S01]  /*0150*/  MUFU.RCP R2, R2 ;  /* 0x0000000200027308 */ /* 0x002e620000001000 */
[----:B0-----:R-:W-:Y:S01]  /*0160*/  IABS R8, R3 ;  /* 0x0000000300087213 */ /* 0x001fe20000000000 */
[----:B-1----:R-:W-:-:S02]  /*0170*/  VIADD R4, R2, 0xffffffe ;  /* 0x0ffffffe02047836 */ /* 0x002fc40000000000 */
[----:B------:R-:W-:-:S04]  /*0180*/  IMAD.MOV R2, RZ, RZ, -R10 ;  /* 0x000000ffff027224 */ /* 0x000fc800078e0a0a */
[----:B------:R0:W1:Y:S02]  /*0190*/  F2I.FTZ.U32.TRUNC.NTZ R5, R4 ;  /* 0x0000000400057305 */ /* 0x000064000021f000 */
[----:B0-----:R-:W-:Y:S02]  /*01a0*/  IMAD.MOV.U32 R4, RZ, RZ, RZ ;  /* 0x000000ffff047224 */ /* 0x001fe400078e00ff */
[----:B-1----:R-:W-:-:S04]  /*01b0*/  IMAD.MOV R6, RZ, RZ, -R5 ;  /* 0x000000ffff067224 */ /* 0x002fc800078e0a05 */
[----:B------:R-:W-:Y:S02]  /*01c0*/  IMAD R9, R6, R7, RZ ;  /* 0x0000000706097224 */ /* 0x000fe400078e02ff */
[----:B------:R-:W-:Y:S02]  /*01d0*/  IMAD.MOV.U32 R6, RZ, RZ, R8 ;  /* 0x000000ffff067224 */ /* 0x000fe400078e0008 */
[----:B------:R-:W-:-:S06]  /*01e0*/  IMAD.HI.U32 R5, R5, R9, R4 ;  /* 0x0000000905057227 */ /* 0x000fcc00078e0004 */
[----:B------:R-:W-:-:S04]  /*01f0*/  IMAD.HI.U32 R5, R5, R6, RZ ;  /* 0x0000000605057227 */ /* 0x000fc800078e00ff */
[----:B------:R-:W-:-:S05]  /*0200*/  IMAD R2, R5, R2, R6 ;  /* 0x0000000205027224 */ /* 0x000fca00078e0206 */
[----:B------:R-:W-:-:S13]  /*0210*/  ISETP.GT.U32.AND P1, PT, R7, R2, PT ;  /* 0x000000020700720c */ /* 0x000fda0003f24070 */
[----:B------:R-:W-:Y:S02]  /*0220*/  @!P1 IMAD.IADD R2, R2, 0x1, -R7 ;  /* 0x0000000102029824 */ /* 0x000fe400078e0a07 */
[----:B------:R-:W-:Y:S01]  /*0230*/  @!P1 VIADD R5, R5, 0x1 ;  /* 0x0000000105059836 */ /* 0x000fe20000000000 */
[----:B------:R-:W-:Y:S02]  /*0240*/  ISETP.NE.AND P1, PT, R0, RZ, PT ;  /* 0x000000ff0000720c */ /* 0x000fe40003f25270 */
[----:B------:R-:W-:Y:S02]  /*0250*/  ISETP.GE.U32.AND P0, PT, R2, R7, PT ;  /* 0x000000070200720c */ /* 0x000fe40003f06070 */
[----:B------:R-:W-:-:S04]  /*0260*/  LOP3.LUT R2, R3, R0, RZ, 0x3c, !PT ;  /* 0x0000000003027212 */ /* 0x000fc800078e3cff */
[----:B------:R-:W-:Y:S01]  /*0270*/  ISETP.GE.AND P2, PT, R2, RZ, PT ;  /* 0x000000ff0200720c */ /* 0x000fe20003f46270 */
[----:B------:R-:W-:-:S06]  /*0280*/  VIADD R2, R14, 0x1ff ;  /* 0x000001ff0e027836 */ /* 0x000fcc0000000000 */
[----:B------:R-:W-:-:S04]  /*0290*/  @P0 VIADD R5, R5, 0x1 ;  /* 0x0000000105050836 */ /* 0x000fc80000000000 */
[----:B------:R-:W-:Y:S01]  /*02a0*/  IMAD.MOV.U32 R4, RZ, RZ, R5 ;  /* 0x000000ffff047224 */ /* 0x000fe200078e0005 */
[----:B------:R-:W-:-:S03]  /*02b0*/  SHF.R.S32.HI R5, RZ, 0x1f, R2 ;  /* 0x0000001fff057819 */ /* 0x000fc60000011402 */
[----:B------:R-:W-:Y:S01]  /*02c0*/  @!P2 IMAD.MOV R4, RZ, RZ, -R4 ;  /* 0x000000ffff04a224 */ /* 0x000fe200078e0a04 */
[----:B------:R-:W-:Y:S02]  /*02d0*/  @!P1 LOP3.LUT R4, RZ, R0, RZ, 0x33, !PT ;  /* 0x00000000ff049212 */ /* 0x000fe400078e33ff */
[----:B------:R-:W-:-:S03]  /*02e0*/  LEA.HI R5, R5, R2, RZ, 0x9 ;  /* 0x0000000205057211 */ /* 0x000fc600078f48ff */
[----:B------:R-:W-:Y:S02]  /*02f0*/  IMAD.SHL.U32 R2, R4, 0x8, RZ ;  /* 0x0000000804027824 */ /* 0x000fe400078e00ff */
[----:B------:R-:W-:-:S03]  /*0300*/  IMAD.MOV R4, RZ, RZ, -R4 ;  /* 0x000000ffff047224 */ /* 0x000fc600078e0a04 */
[----:B------:R-:W-:Y:S01]  /*0310*/  LEA.HI.SX32 R5, R5, -R2, 0x17 ;  /* 0x8000000205057211 */ /* 0x000fe200078fbaff */
[----:B------:R-:W-:Y:S02]  /*0320*/  IMAD R13, R0, R4, R3 ;  /* 0x00000004000d7224 */ /* 0x000fe400078e0203 */
[----:B------:R-:W-:Y:S01]  /*0330*/  IMAD.MOV.U32 R4, RZ, RZ, RZ ;  /* 0x000000ffff047224 */ /* 0x000fe200078e00ff */
[----:B------:R-:W-:Y:S02]  /*0340*/  VIMNMX R6, PT, PT, R5, 0x8, PT ;  /* 0x0000000805067848 */ /* 0x000fe40003fe0100 */
[----:B------:R-:W-:Y:S02]  /*0350*/  IABS R11, R13 ;  /* 0x0000000d000b7213 */ /* 0x000fe40000000000 */
[----:B------:R-:W-:-:S04]  /*0360*/  IABS R9, R6 ;  /* 0x0000000600097213 */ /* 0x000fc80000000000 */
[----:B------:R-:W0:Y:S08]  /*0370*/  I2F.RP R7, R9 ;  /* 0x0000000900077306 */ /* 0x000e300000209400 */
[----:B0-----:R-:W0:Y:S02]  /*0380*/  MUFU.RCP R7, R7 ;  /* 0x0000000700077308 */ /* 0x001e240000001000 */
[----:B0-----:R-:W-:-:S06]  /*0390*/  VIADD R5, R7, 0xffffffe ;  /* 0x0ffffffe07057836 */ /* 0x001fcc0000000000 */
[----:B------:R-:W0:Y:S02]  /*03a0*/  F2I.FTZ.U32.TRUNC.NTZ R5, R5 ;  /* 0x0000000500057305 */ /* 0x000e24000021f000 */
[----:B0-----:R-:W-:-:S04]  /*03b0*/  IMAD.MOV R8, RZ, RZ, -R5 ;  /* 0x000000ffff087224 */ /* 0x001fc800078e0a05 */
[----:B------:R-:W-:-:S04]  /*03c0*/  IMAD.MOV.U32 R0, RZ, RZ, R8 ;  /* 0x000000ffff007224 */ /* 0x000fc800078e0008 */
[----:B------:R-:W-:Y:S01]  /*03d0*/  IMAD R3, R0, R9, RZ ;  /* 0x0000000900037224 */ /* 0x000fe200078e02ff */
[----:B------:R-:W-:-:S03]  /*03e0*/  IABS R0, R6 ;  /* 0x0000000600007213 */ /* 0x000fc60000000000 */
[----:B------:R-:W-:-:S04]  /*03f0*/  IMAD.HI.U32 R4, R5, R3, R4 ;  /* 0x0000000305047227 */ /* 0x000fc800078e0004 */
[----:B------:R-:W-:Y:S02]  /*0400*/  IMAD.MOV R0, RZ, RZ, -R0 ;  /* 0x000000ffff007224 */ /* 0x000fe400078e0a00 */
        /* <DEDUP_REMOVED lines=8> */
[----:B------:R-:W-:-:S07]  /*0490*/  ISETP.GE.AND P2, PT, R0, RZ, PT ;  /* 0x000000ff0000720c */ /* 0x000fce0003f46270 */
[----:B------:R-:W-:-:S06]  /*04a0*/  @P0 VIADD R4, R4, 0x1 ;  /* 0x0000000104040836 */ /* 0x000fcc0000000000 */
[----:B------:R-:W-:Y:S01]  /*04b0*/  @!P2 IMAD.MOV R4, RZ, RZ, -R4 ;  /* 0x000000ffff04a224 */ /* 0x000fe200078e0a04 */
[----:B------:R-:W-:-:S05]  /*04c0*/  @!P1 LOP3.LUT R4, RZ, R6, RZ, 0x33, !PT ;  /* 0x00000006ff049212 */ /* 0x000fca00078e33ff */
[----:B------:R-:W-:Y:S02]  /*04d0*/  IMAD.MOV R3, RZ, RZ, -R4 ;  /* 0x000000ffff037224 */ /* 0x000fe400078e0a04 */
[----:B------:R-:W-:Y:S02]  /*04e0*/  IMAD.SHL.U32 R20, R4, 0x100, RZ ;  /* 0x0000010004147824 */ /* 0x000fe400078e00ff */
[----:B------:R-:W-:Y:S02]  /*04f0*/  IMAD R3, R6, R3, R13 ;  /* 0x0000000306037224 */ /* 0x000fe400078e020d */
[----:B------:R-:W-:Y:S01]  /*0500*/  VIADD R4, R20, 0x1 ;  /* 0x0000000114047836 */ /* 0x000fe20000000000 */
[----:B------:R-:W-:Y:S01]  /*0510*/  STL [R1+0x1034], R20 ;  /* 0x0010341401007387 */ /* 0x000fe20000100800 */
[----:B------:R-:W-:Y:S02]  /*0520*/  IMAD.IADD R0, R2, 0x1, R3 ;  /* 0x0000000102007824 */ /* 0x000fe400078e0203 */
[C---:B------:R-:W-:Y:S01]  /*0530*/  VIADD R2, R20.reuse, 0x2 ;  /* 0x0000000214027836 */ /* 0x040fe20000000000 */
[----:B------:R0:W-:Y:S01]  /*0540*/  STL [R1+0x5610], R4 ;  /* 0x0056100401007387 */ /* 0x0001e20000100800 */
[----:B------:R-:W-:-:S02]  /*0550*/  VIADD R3, R20, 0x3 ;  /* 0x0000000314037836 */ /* 0x000fc40000000000 */
[C---:B------:R-:W-:Y:S01]  /*0560*/  VIADD R21, R20.reuse, 0xa ;  /* 0x0000000a14157836 */ /* 0x040fe20000000000 */
[----:B------:R1:W-:Y:S01]  /*0570*/  STL [R1+0x560c], R2 ;  /* 0x00560c0201007387 */ /* 0x0003e20000100800 */
[C---:B------:R-:W-:Y:S02]  /*0580*/  VIADD R23, R20.reuse, 0xc ;  /* 0x0000000c14177836 */ /* 0x040fe40000000000 */
[C---:B------:R-:W-:Y:S01]  /*0590*/  VIADD R24, R20.reuse, 0xd ;  /* 0x0000000d14187836 */ /* 0x040fe20000000000 */
[----:B------:R2:W-:Y:S01]  /*05a0*/  STL [R1+0x5608], R3 ;  /* 0x0056080301007387 */ /* 0x0005e20000100800 */
[C---:B------:R-:W-:Y:S02]  /*05b0*/  VIADD R16, R20.reuse, 0xe ;  /* 0x0000000e14107836 */ /* 0x040fe40000000000 */
[C---:B0-----:R-:W-:Y:S02]  /*05c0*/  VIADD R4, R20.reuse, 0x4 ;  /* 0x0000000414047836 */ /* 0x041fe40000000000 */
[----:B------:R-:W-:-:S02]  /*05d0*/  VIADD R13, R20, 0xf ;  /* 0x0000000f140d7836 */ /* 0x000fc40000000000 */
[C---:B-1----:R-:W-:Y:S01]  /*05e0*/  VIADD R2, R20.reuse, 0x5 ;  /* 0x0000000514027836 */ /* 0x042fe20000000000 */
[----:B------:R0:W-:Y:S01]  /*05f0*/  STL [R1+0x5604], R4 ;  /* 0x0056040401007387 */ /* 0x0001e20000100800 */
[C---:B------:R-:W-:Y:S02]  /*0600*/  VIADD R17, R20.reuse, 0x10 ;  /* 0x0000001014117836 */ /* 0x040fe40000000000 */
[C---:B--2---:R-:W-:Y:S01]  /*0610*/  VIADD R3, R20.reuse, 0x6 ;  /* 0x0000000614037836 */ /* 0x044fe20000000000 */
[----:B------:R1:W-:Y:S01]  /*0620*/  STL [R1+0x5600], R2 ;  /* 0x0056000201007387 */ /* 0x0003e20000100800 */
[C---:B------:R-:W-:Y:S02]  /*0630*/  VIADD R18, R20.reuse, 0x11 ;  /* 0x0000001114127836 */ /* 0x040fe40000000000 */
[C---:B------:R-:W-:Y:S01]  /*0640*/  VIADD R19, R20.reuse, 0x12 ;  /* 0x0000001214137836 */ /* 0x040fe20000000000 */
[----:B------:R2:W-:Y:S01]  /*0650*/  STL [R1+0x55fc], R3 ;  /* 0x0055fc0301007387 */ /* 0x0005e20000100800 */
[----:B------:R-:W-:-:S02]  /*0660*/  VIADD R12, R20, 0x13 ;  /* 0x00000013140c7836 */ /* 0x000fc40000000000 */
[C---:B0-----:R-:W-:Y:S02]  /*0670*/  VIADD R4, R20.reuse, 0x7 ;  /* 0x0000000714047836 */ /* 0x041fe40000000000 */
[C---:B------:R-:W-:Y:S02]  /*0680*/  VIADD R28, R20.reuse, 0x5e ;  /* 0x0000005e141c7836 */ /* 0x040fe40000000000 */
[C---:B-1----:R-:W-:Y:S01]  /*0690*/  VIADD R2, R20.reuse, 0x8 ;  /* 0x0000000814027836 */ /* 0x042fe20000000000 */
[----:B------:R0:W-:Y:S01]  /*06a0*/  STL [R1+0x55f8], R4 ;  /* 0x0055f80401007387 */ /* 0x0001e20000100800 */
[C---:B------:R-:W-:Y:S02]  /*06b0*/  VIADD R27, R20.reuse, 0x80 ;  /* 0x00000080141b7836 */ /* 0x040fe40000000000 */
[C---:B--2---:R-:W-:Y:S01]  /*06c0*/  VIADD R3, R20.reuse, 0x9 ;  /* 0x0000000914037836 */ /* 0x044fe20000000000 */
[----:B------:R1:W-:Y:S01]  /*06d0*/  STL [R1+0x55f4], R2 ;  /* 0x0055f40201007387 */ /* 0x0003e20000100800 */
[----:B------:R-:W-:-:S02]  /*06e0*/  VIADD R26, R20, 0x9f ;  /* 0x0000009f141a7836 */ /* 0x000fc40000000000 */
[----:B------:R-:W-:Y:S01]  /*06f0*/  VIADD R25, R20, 0xc1 ;  /* 0x000000c114197836 */ /* 0x000fe20000000000 */
[----:B------:R2:W-:Y:S01]  /*0700*/  STL [R1+0x55f0], R3 ;  /* 0x0055f00301007387 */ /* 0x0005e20000100800 */
[----:B------:R-:W-:Y:S02]  /*0710*/  IMAD R9, R0, 0x200, R29 ;  /* 0x0000020000097824 */ /* 0x000fe400078e021d */
[C---:B0-----:R-:W-:Y:S02]  /*0720*/  VIADD R4, R20.reuse, 0x16 ;  /* 0x0000001614047836 */ /* 0x041fe40000000000 */
[C---:B------:R-:W-:Y:S02]  /*0730*/  VIADD R0, R20.reuse, 0xf4 ;  /* 0x000000f414007836 */ /* 0x040fe40000000000 */
[----:B-1----:R-:W-:Y:S02]  /*0740*/  VIADD R2, R20, 0xb ;  /* 0x0000000b14027836 */ /* 0x002fe40000000000 */
[----:B------:R-:W-:-:S02]  /*0750*/  VIADD R11, R9, 0x40 ;  /* 0x00000040090b7836 */ /* 0x000fc40000000000 */
[----:B--2---:R-:W-:Y:S01]  /*0760*/  VIADD R3, R20, 0x14 ;  /* 0x0000001414037836 */ /* 0x004fe20000000000 */
[----:B------:R0:W-:Y:S01]  /*0770*/  STL [R1+0x55e8], R2 ;  /* 0x0055e80201007387 */ /* 0x0001e20000100800 */
[C---:B------:R-:W-:Y:S02]  /*0780*/  VIADD R7, R9.reuse, 0x80 ;  /* 0x0000008009077836 */ /* 0x040fe40000000000 */
[C---:B------:R-:W-:Y:S01]  /*0790*/  VIADD R10, R9.reuse, 0xc0 ;  /* 0x000000c0090a7836 */ /* 0x040fe20000000000 */
[----:B------:R-:W-:Y:S01]  /*07a0*/  STL [R1+0x55ec], R21 ;  /* 0x0055ec1501007387 */ /* 0x000fe20000100800 */
[----:B------:R-:W-:-:S03]  /*07b0*/  VIADD R6, R9, 0x100 ;  /* 0x0000010009067836 */ /* 0x000fc60000000000 */
[----:B------:R-:W-:Y:S01]  /*07c0*/  STL [R1+0x55e4], R23 ;  /* 0x0055e41701007387 */ /* 0x000fe20000100800 */
[----:B0-----:R-:W-:-:S03]  /*07d0*/  VIADD R2, R20, 0x15 ;  /* 0x0000001514027836 */ /* 0x001fc60000000000 */
[----:B------:R-:W-:Y:S04]  /*07e0*/  STL [R1+0x55e0], R24 ;  /* 0x0055e01801007387 */ /* 0x000fe80000100800 */
[----:B------:R-:W-:Y:S04]  /*07f0*/  STL [R1+0x55dc], R16 ;  /* 0x0055dc1001007387 */ /* 0x000fe80000100800 */
[----:B------:R-:W-:Y:S04]  /*0800*/  STL [R1+0x55d8], R13 ;  /* 0x0055d80d01007387 */ /* 0x000fe80000100800 */
[----:B------:R-:W-:Y:S04]  /*0810*/  STL [R1+0x55d4], R17 ;  /* 0x0055d41101007387 */ /* 0x000fe80000100800 */
[----:B------:R-:W-:Y:S04]  /*0820*/  STL [R1+0x55d0], R18 ;  /* 0x0055d01201007387 */ /* 0x000fe80000100800 */
[----:B------:R-:W-:Y:S04]  /*0830*/  STL [R1+0x55cc], R19 ;  /* 0x0055cc1301007387 */ /* 0x000fe80000100800 */
[----:B------:R-:W-:Y:S04]  /*0840*/  STL [R1+0x55c8], R12 ;  /* 0x0055c80c01007387 */ /* 0x000fe80000100800 */
[----:B------:R0:W-:Y:S04]  /*0850*/  STL [R1+0x55c4], R3 ;  /* 0x0055c40301007387 */ /* 0x0001e80000100800 */
[----:B------:R1:W-:Y:S04]  /*0860*/  STL [R1+0x55c0], R2 ;  /* 0x0055c00201007387 */ /* 0x0003e80000100800 */
[----:B------:R2:W-:Y:S01]  /*0870*/  STL [R1+0x55bc], R4 ;  /* 0x0055bc0401007387 */ /* 0x0005e20000100800 */
[----:B0-----:R-:W-:-:S02]  /*0880*/  VIADD R3, R20, 0x17 ;  /* 0x0000001714037836 */ /* 0x001fc40000000000 */
[----:B-1----:R-:W-:-:S03]  /*0890*/  VIADD R2, R20, 0x18 ;  /* 0x0000001814027836 */ /* 0x002fc60000000000 */
[----:B------:R0:W-:Y:S01]  /*08a0*/  STL [R1+0x55b8], R3 ;  /* 0x0055b80301007387 */ /* 0x0001e20000100800 */
[----:B--2---:R-:W-:-:S03]  /*08b0*/  VIADD R4, R20, 0x19 ;  /* 0x0000001914047836 */ /* 0x004fc60000000000 */
[----:B------:R1:W-:Y:S04]  /*08c0*/  STL [R1+0x55b4], R2 ;  /* 0x0055b40201007387 */ /* 0x0003e80000100800 */
[----:B------:R2:W-:Y:S01]  /*08d0*/  STL [R1+0x55b0], R4 ;  /* 0x0055b00401007387 */ /* 0x0005e20000100800 */
[C---:B0-----:R-:W-:Y:S02]  /*08e0*/  VIADD R3, R20.reuse, 0x1a ;  /* 0x0000001a14037836 */ /* 0x041fe40000000000 */
        /* <DEDUP_REMOVED lines=137> */
[----:B0-----:R-:W-:-:S03]  /*1180*/  VIADD R3, R20, 0x60 ;  /* 0x0000006014037836 */ /* 0x001fc60000000000 */
[----:B------:R-:W-:Y:S01]  /*1190*/  STL [R1+0x5198], R28 ;  /* 0x0051981c01007387 */ /* 0x000fe20000100800 */
        /* <DEDUP_REMOVED lines=195> */
[C---:B-1----:R-:W-:Y:S02]  /*1dd0*/  VIADD R2, R20.reuse, 0xc3 ;  /* 0x000000c314027836 */ /* 0x042fe40000000000 */
[----:B--2---:R-:W-:-:S03]  /*1de0*/  VIADD R4, R20, 0xc6 ;  /* 0x000000c614047836 */ /* 0x004fc60000000000 */
[----:B------:R0:W-:Y:S04]  /*1df0*/  STL [R1+0x500c], R2 ;  /* 0x00500c0201007387 */ /* 0x0001e80000100800 */
[----:B------:R1:W-:Y:S01]  /*1e00*/  STL [R1+0x5008], R3 ;  /* 0x0050080301007387 */ /* 0x0003e20000100800 */
[C---:B0-----:R-:W-:Y:S02]  /*1e10*/  VIADD R2, R20.reuse, 0xc5 ;  /* 0x000000c514027836 */ /* 0x041fe40000000000 */
[----:B-1----:R-:W-:-:S03]  /*1e20*/  VIADD R3, R20, 0xc7 ;  /* 0x000000c714037836 */ /* 0x002fc60000000000 */
[----:B------:R0:W-:Y:S04]  /*1e30*/  STL [R1+0x5004], R2 ;  /* 0x0050040201007387 */ /* 0x0001e80000100800 */
        /* <DEDUP_REMOVED lines=84> */
[----:B------:R-:W-:Y:S04]  /*2380*/  STL [R1+0x56a4], R4 ;  /* 0x0056a40401007387 */ /* 0x000fe80000100800 */
[----:B------:R1:W-:Y:S01]  /*2390*/  STL [R1+0x56a8], R3 ;  /* 0x0056a80301007387 */ /* 0x0003e20000100800 */
[----:B0-----:R-:W-:-:S05]  /*23a0*/  VIADD R2, R20, 0xf2 ;  /* 0x000000f214027836 */ /* 0x001fca0000000000 */
[----:B------:R0:W-:Y:S01]  /*23b0*/  STL [R1+0x56ac], R2 ;  /* 0x0056ac0201007387 */ /* 0x0001e20000100800 */
[----:B-1----:R-:W-:-:S05]  /*23c0*/  VIADD R3, R20, 0xf3 ;  /* 0x000000f314037836 */ /* 0x002fca0000000000 */
[----:B------:R1:W-:Y:S01]  /*23d0*/  STL [R1+0x56b0], R3 ;  /* 0x0056b00301007387 */ /* 0x0003e20000100800 */
[----:B0-----:R-:W-:-:S03]  /*23e0*/  VIADD R2, R20, 0xf5 ;  /* 0x000000f514027836 */ /* 0x001fc60000000000 */
[----:B------:R-:W-:Y:S04]  /*23f0*/  STL [R1+0x1038], R9 ;  /* 0x0010380901007387 */ /* 0x000fe80000100800 */
[----:B------:R0:W-:Y:S01]  /*2400*/  STL [R1+0x56b4], R0 ;  /* 0x0056b40001007387 */ /* 0x0001e20000100800 */
[----:B-1----:R-:W-:-:S03]  /*2410*/  VIADD R3, R20, 0xf7 ;  /* 0x000000f714037836 */ /* 0x002fc60000000000 */
        /* <DEDUP_REMOVED lines=20> */
[----:B-1----:R-:W-:-:S03]  /*2560*/  VIADD R2, R9, 0x180 ;  /* 0x0000018009027836 */ /* 0x002fc60000000000 */
[----:B------:R-:W-:Y:S04]  /*2570*/  STL [R1+0x3114], R11 ;  /* 0x0031140b01007387 */ /* 0x000fe80000100800 */
[----:B------:R-:W-:Y:S01]  /*2580*/  STL [R1+0x3110], R7 ;  /* 0x0031100701007387 */ /* 0x000fe20000100800 */
[----:B0-----:R-:W-:-:S05]  /*2590*/  VIADD R0, R9, 0x140 ;  /* 0x0000014009007836 */ /* 0x001fca0000000000 */
[----:B------:R0:W-:Y:S04]  /*25a0*/  STL [R1+0x3104], R0 ;  /* 0x0031040001007387 */ /* 0x0001e80000100800 */
[----:B------:R1:W-:Y:S04]  /*25b0*/  STL [R1+0x310c], R10 ;  /* 0x00310c0a01007387 */ /* 0x0003e80000100800 */
[----:B------:R1:W-:Y:S01]  /*25c0*/  STL [R1+0x3100], R2 ;  /* 0x0031000201007387 */ /* 0x0003e20000100800 */
[----:B0-----:R-:W-:-:S03]  /*25d0*/  VIADD R0, R9, 0x1c0 ;  /* 0x000001c009007836 */ /* 0x001fc60000000000 */
[----:B------:R1:W-:Y:S04]  /*25e0*/  STL [R1+0x3108], R6 ;  /* 0x0031080601007387 */ /* 0x0003e80000100800 */
[----:B------:R1:W-:Y:S01]  /*25f0*/  STL [R1+0x103c], R0 ;  /* 0x00103c0001007387 */ /* 0x0003e20000100800 */
[----:B----4-:R-:W-:Y:S05]  /*2600*/  BRA.U UP0, `(.L_x_0) ;  /* 0x00000081000c7547 */ /* 0x010fea000b800000 */
[----:B-1----:R-:W-:Y:S01]  /*2610*/  IMAD.SHL.U32 R0, R22, 0x8, RZ ;  /* 0x0000000816007824 */ /* 0x002fe200078e00ff */
[----:B------:R1:W-:Y:S04]  /*2620*/  STL [R1+0x16d0], RZ ;  /* 0x0016d0ff01007387 */ /* 0x0003e80000100800 */
[----:B------:R1:W-:Y:S04]  /*2630*/  STL [R1+0x5560], R0 ;  /* 0x0055600001007387 */ /* 0x0003e80000100800 */
[----:B------:R1:W-:Y:S04]  /*2640*/  STL [R1+0x16d4], RZ ;  /* 0x0016d4ff01007387 */ /* 0x0003e80000100800 */
        /* <DEDUP_REMOVED lines=2045> */
[----:B------:R1:W-:Y:S01]  /*a620*/  STL [R1+0x43c], RZ ;  /* 0x00043cff01007387 */ /* 0x0003e20000100800 */
[----:B------:R-:W-:Y:S05]  /*a630*/  BRA `(.L_x_1) ;  /* 0x00000d4800807947 */ /* 0x000fea0003800000 */
.L_x_0:
[----:B------:R-:W-:Y:S01]  /*a640*/  IABS R22, R14 ;  /* 0x0000000e00167213 */ /* 0x000fe20000000000 */
[----:B------:R0:W-:Y:S01]  /*a650*/  STL [R1+0x584c], R14 ;  /* 0x00584c0e01007387 */ /* 0x0001e20000100800 */
[----:B------:R-:W-:Y:S01]  /*a660*/  IABS R29, R15 ;  /* 0x0000000f001d7213 */ /* 0x000fe20000000000 */
[----:B------:R-:W2:Y:S01]  /*a670*/  LDCU UR64, c[0x0][0x3ac] ;  /* 0x00007580ff4077ac */ /* 0x000ea20008000800 */
[----:B-1----:R-:W1:Y:S01]  /*a680*/  I2F.RP R2, R22 ;  /* 0x0000001600027306 */ /* 0x002e620000209400 */
[----:B------:R-:W-:Y:S01]  /*a690*/  IABS R9, R9 ;  /* 0x0000000900097213 */ /* 0x000fe20000000000 */
[----:B------:R3:W-:Y:S01]  /*a6a0*/  STL [R1+0x5818], R15 ;  /* 0x0058180f01007387 */ /* 0x0007e20000100800 */
[----:B------:R-:W-:Y:S01]  /*a6b0*/  IABS R7, R7 ;  /* 0x0000000700077213 */ /* 0x000fe20000000000 */
[----:B------:R-:W4:Y:S04]  /*a6c0*/  LDCU.128 UR24, c[0x0][0x380] ;  /* 0x00007000ff1877ac */ /* 0x000f280008000c00 */
[----:B------:R-:W5:Y:S01]  /*a6d0*/  I2F.RP R0, R29 ;  /* 0x0000001d00007306 */ /* 0x000f620000209400 */
[----:B0-----:R-:W0:Y:S01]  /*a6e0*/  S2R R14, SR_TID.X ;  /* 0x00000000000e7919 */ /* 0x001e220000002100 */
[----:B------:R-:W0:Y:S01]  /*a6f0*/  LDCU UR66, c[0x0][0x3b0] ;  /* 0x00007600ff4277ac */ /* 0x000e220008000800 */
[----:B---3--:R-:W3:Y:S01]  /*a700*/  LDL R15, [R1+0x55e8] ;  /* 0x0055e800010f7983 */ /* 0x008ee20000100800 */
[----:B------:R-:W0:Y:S04]  /*a710*/  LDCU UR65, c[0x0][0x3a4] ;  /* 0x00007480ff4177ac */ /* 0x000e280008000800 */
[----:B-1----:R-:W1:Y:S01]  /*a720*/  MUFU.RCP R2, R2 ;  /* 0x0000000200027308 */ /* 0x002e620000001000 */
[----:B------:R-:W0:Y:S01]  /*a730*/  LDCU UR5, c[0x0][0x3a8] ;  /* 0x00007500ff0577ac */ /* 0x000e220008000800 */
[----:B------:R-:W0:Y:S06]  /*a740*/  LDCU UR53, c[0x0][0x3a8] ;  /* 0x00007500ff3577ac */ /* 0x000e2c0008000800 */
[----:B-----5:R-:W5:Y:S01]  /*a750*/  MUFU.RCP R0, R0 ;  /* 0x0000000000007308 */ /* 0x020f620000001000 */
[----:B------:R-:W2:Y:S01]  /*a760*/  LDCU UR57, c[0x0][0x3a8] ;  /* 0x00007500ff3977ac */ /* 0x000ea20008000800 */
[----:B------:R-:W2:Y:S01]  /*a770*/  LDCU UR42, c[0x0][0x3a8] ;  /* 0x00007500ff2a77ac */ /* 0x000ea20008000800 */
[----:B-1----:R-:W-:Y:S01]  /*a780*/  VIADD R2, R2, 0xffffffe ;  /* 0x0ffffffe02027836 */ /* 0x002fe20000000000 */
[----:B------:R-:W1:Y:S04]  /*a790*/  LDCU UR43, c[0x0][0x3a8] ;  /* 0x00007500ff2b77ac */ /* 0x000e680008000800 */
[----:B------:R2:W1:Y:S01]  /*a7a0*/  F2I.FTZ.U32.TRUNC.NTZ R3, R2 ;  /* 0x0000000200037305 */ /* 0x000462000021f000 */
[----:B------:R-:W3:Y:S01]  /*a7b0*/  LDCU UR44, c[0x0][0x3a8] ;  /* 0x00007500ff2c77ac */ /* 0x000ee20008000800 */
[----:B-----5:R-:W-:Y:S01]  /*a7c0*/  VIADD R0, R0, 0xffffffe ;  /* 0x0ffffffe00007836 */ /* 0x020fe20000000000 */
[----:B0-----:R-:W-:Y:S01]  /*a7d0*/  SHF.R.U32.HI R4, RZ, 0x2, R14 ;  /* 0x00000002ff047819 */ /* 0x001fe2000001160e */
[----:B------:R-:W0:Y:S04]  /*a7e0*/  LDCU UR45, c[0x0][0x3a8] ;  /* 0x00007500ff2d77ac */ /* 0x000e280008000800 */
[----:B------:R-:W5:Y:S01]  /*a7f0*/  F2I.FTZ.U32.TRUNC.NTZ R5, R0 ;  /* 0x0000000000057305 */ /* 0x000f62000021f000 */
[----:B--2---:R-:W-:Y:S01]  /*a800*/  LOP3.LUT R2, R14, 0x3, RZ, 0xc0, !PT ;  /* 0x000000030e027812 */ /* 0x004fe200078ec0ff */
[----:B------:R-:W2:Y:S01]  /*a810*/  LDCU UR46, c[0x0][0x3a8] ;  /* 0x00007500ff2e77ac */ /* 0x000ea20008000800 */
[----:B------:R-:W-:-:S03]  /*a820*/  SGXT.U32 R4, R4, 0x3 ;  /* 0x000000030404781a */ /* 0x000fc60000000000 */
[----:B------:R-:W-:Y:S01]  /*a830*/  IMAD R2, R2, 0x820, RZ ;  /* 0x0000082002027824 */ /* 0x000fe200078e02ff */
[----:B------:R-:W0:Y:S01]  /*a840*/  LDCU UR47, c[0x0][0x3a8] ;  /* 0x00007500ff2f77ac */ /* 0x000e220008000800 */
[----:B-1----:R-:W-:-:S03]  /*a850*/  IMAD.MOV R8, RZ, RZ, -R3 ;  /* 0x000000ffff087224 */ /* 0x002fc600078e0a03 */
[----:B------:R-:W-:Y:S01]  /*a860*/  LOP3.LUT R14, R2, R4, RZ, 0xfc, !PT ;  /* 0x00000004020e7212 */ /* 0x000fe200078efcff */
[----:B------:R-:W-:Y:S01]  /*a870*/  IMAD R8, R8, R22, RZ ;  /* 0x0000001608087224 */ /* 0x000fe200078e02ff */
[----:B------:R-:W1:Y:S01]  /*a880*/  LDCU UR48, c[0x0][0x3a8] ;  /* 0x00007500ff3077ac */ /* 0x000e620008000800 */
[----:B------:R-:W-:Y:S02]  /*a890*/  IMAD.MOV.U32 R2, RZ, RZ, RZ ;  /* 0x000000ffff027224 */ /* 0x000fe400078e00ff */
[----:B-----5:R-:W-:Y:S01]  /*a8a0*/  IMAD.MOV R0, RZ, RZ, -R5 ;  /* 0x000000ffff007224 */ /* 0x020fe200078e0a05 */
[----:B------:R5:W-:Y:S01]  /*a8b0*/  STL [R1+0x3c0], R14 ;  /* 0x0003c00e01007387 */ /* 0x000be20000100800 */
[----:B------:R-:W-:Y:S01]  /*a8c0*/  IMAD.HI.U32 R8, R3, R8, R2 ;  /* 0x0000000803087227 */ /* 0x000fe200078e0002 */
[----:B------:R-:W-:Y:S01]  /*a8d0*/  IABS R3, R11 ;  /* 0x0000000b00037213 */ /* 0x000fe20000000000 */
[----:B------:R-:W0:Y:S01]  /*a8e0*/  LDCU UR49, c[0x0][0x3a8] ;  /* 0x00007500ff3177ac */ /* 0x000e220008000800 */
[----:B------:R-:W-:Y:S01]  /*a8f0*/  IABS R2, R6 ;  /* 0x0000000600027213 */ /* 0x000fe20000000000 */
[----:B------:R-:W-:-:S02]  /*a900*/  IMAD R0, R0, R29, RZ ;  /* 0x0000001d00007224 */ /* 0x000fc400078e02ff */
[----:B------:R-:W-:Y:S01]  /*a910*/  IMAD.MOV.U32 R4, RZ, RZ, RZ ;  /* 0x000000ffff047224 */ /* 0x000fe200078e00ff */
[----:B------:R-:W0:Y:S01]  /*a920*/  LDCU UR50, c[0x0][0x3a8] ;  /* 0x00007500ff3277ac */ /* 0x000e220008000800 */
[C---:B------:R-:W-:Y:S01]  /*a930*/  IMAD.HI.U32 R11, R8.reuse, R7, RZ ;  /* 0x00000007080b7227 */ /* 0x040fe200078e00ff */
[----:B------:R-:W0:Y:S03]  /*a940*/  LDCU UR51, c[0x0][0x3a8] ;  /* 0x00007500ff3377ac */ /* 0x000e260008000800 */
[----:B------:R-:W-:Y:S01]  /*a950*/  IMAD.HI.U32 R0, R5, R0, R4 ;  /* 0x0000000005007227 */ /* 0x000fe200078e0004 */
[----:B------:R-:W-:Y:S01]  /*a960*/  IABS R5, R10 ;  /* 0x0000000a00057213 */ /* 0x000fe20000000000 */
[----:B------:R-:W0:Y:S02]  /*a970*/  LDCU UR52, c[0x0][0x3a8] ;  /* 0x00007500ff3477ac */ /* 0x000e240008000800 */
[----:B------:R-:W-:Y:S01]  /*a980*/  IMAD.HI.U32 R4, R8, R9, RZ ;  /* 0x0000000908047227 */ /* 0x000fe200078e00ff */
[----:B------:R-:W0:Y:S03]  /*a990*/  LDCU UR54, c[0x0][0x3a8] ;  /* 0x00007500ff3677ac */ /* 0x000e260008000800 */
[----:B------:R-:W-:-:S02]  /*a9a0*/  IMAD.MOV R4, RZ, RZ, -R4 ;  /* 0x000000ffff047224 */ /* 0x000fc400078e0a04 */
[----:B------:R-:W-:Y:S01]  /*a9b0*/  IMAD.HI.U32 R10, R8, R3, RZ ;  /* 0x00000003080a7227 */ /* 0x000fe200078e00ff */
[----:B------:R-:W0:Y:S03]  /*a9c0*/  LDCU UR56, c[0x0][0x3a8] ;  /* 0x00007500ff3877ac */ /* 0x000e260008000800 */
[----:B-----5:R-:W-:Y:S01]  /*a9d0*/  IMAD R14, R22, R4, R9 ;  /* 0x00000004160e7224 */ /* 0x020fe200078e0209 */
[----:B------:R-:W5:Y:S01]  /*a9e0*/  LDCU UR55, c[0x0][0x3a8] ;  /* 0x00007500ff3777ac */ /* 0x000f620008000800 */
[----:B------:R-:W-:Y:S02]  /*a9f0*/  IMAD.MOV R10, RZ, RZ, -R10 ;  /* 0x000000ffff0a7224 */ /* 0x000fe400078e0a0a */
[----:B------:R-:W-:Y:S01]  /*aa00*/  IMAD.MOV R9, RZ, RZ, -R11 ;  /* 0x000000ffff097224 */ /* 0x000fe200078e0a0b */
[----:B------:R0:W-:Y:S01]  /*aa10*/  STL [R1+0x58], R14 ;  /* 0x0000580e01007387 */ /* 0x0001e20000100800 */
[----:B------:R-:W-:Y:S01]  /*aa20*/  IMAD.HI.U32 R6, R8, R5, RZ ;  /* 0x0000000508067227 */ /* 0x000fe200078e00ff */
[----:B------:R-:W1:Y:S02]  /*aa30*/  LDCU UR8, c[0x0][0x3a8] ;  /* 0x00007500ff0877ac */ /* 0x000e640008000800 */
[----:B------:R-:W2:Y:S01]  /*aa40*/  LDL R11, [R1+0x3100] ;  /* 0x00310000010b7983 */ /* 0x000ea20000100800 */
[----:B------:R-:W-:Y:S01]  /*aa50*/  IMAD R9, R22, R9, R7 ;  /* 0x0000000916097224 */ /* 0x000fe200078e0207 */
[----:B------:R-:W1:Y:S01]  /*aa60*/  LDCU UR9, c[0x0][0x3a8] ;  /* 0x00007500ff0977ac */ /* 0x000e620008000800 */
[----:B------:R-:W-:Y:S01]  /*aa70*/  IMAD.HI.U32 R4, R8, R2, RZ ;  /* 0x0000000208047227 */ /* 0x000fe200078e00ff */
[----:B------:R-:W3:Y:S01]  /*aa80*/  LDL R7, [R1+0x103c] ;  /* 0x00103c0001077983 */ /* 0x000ee20000100800 */
[----:B------:R-:W1:Y:S02]  /*aa90*/  LDCU UR10, c[0x0][0x3a8] ;  /* 0x00007500ff0a77ac */ /* 0x000e640008000800 */
[----:B0-----:R-:W-:-:S02]  /*aaa0*/  IMAD R14, R22, R10, R3 ;  /* 0x0000000a160e7224 */ /* 0x001fc400078e0203 */
[----:B------:R-:W3:Y:S01]  /*aab0*/  LDL R3, [R1+0x3104] ;  /* 0x0031040001037983 */ /* 0x000ee20000100800 */
[----:B------:R-:W0:Y:S03]  /*aac0*/  LDCU UR11, c[0x0][0x3a8] ;  /* 0x00007500ff0b77ac */ /* 0x000e260008000800 */
[----:B------:R-:W4:Y:S01]  /*aad0*/  LDL R10, [R1+0x56d8] ;  /* 0x0056d800010a7983 */ /* 0x000f220000100800 */
[----:B------:R-:W0:Y:S03]  /*aae0*/  LDCU UR12, c[0x0][0x3a8] ;  /* 0x00007500ff0c77ac */ /* 0x000e260008000800 */
[----:B------:R1:W-:Y:S01]  /*aaf0*/  STL [R1+0x50], R9 ;  /* 0x0000500901007387 */ /* 0x0003e20000100800 */
[----:B------:R-:W0:Y:S01]  /*ab00*/  LDCU UR13, c[0x0][0x3a8] ;  /* 0x00007500ff0d77ac */ /* 0x000e220008000800 */
[----:B------:R-:W0:Y:S01]  /*ab10*/  LDCU UR14, c[0x0][0x3a8] ;  /* 0x00007500ff0e77ac */ /* 0x000e220008000800 */
[----:B------:R-:W0:Y:S01]  /*ab20*/  LDCU UR15, c[0x0][0x3a8] ;  /* 0x00007500ff0f77ac */ /* 0x000e220008000800 */
[----:B-1----:R-:W5:Y:S01]  /*ab30*/  LDL R9, [R1+0x56d4] ;  /* 0x0056d40001097983 */ /* 0x002f620000100800 */
[----:B------:R-:W-:-:S02]  /*ab40*/  IMAD.MOV R6, RZ, RZ, -R6 ;  /* 0x000000ffff067224 */ /* 0x000fc400078e0a06 */
[----:B------:R-:W-:Y:S01]  /*ab50*/  IMAD.MOV R4, RZ, RZ, -R4 ;  /* 0x000000ffff047224 */ /* 0x000fe200078e0a04 */
[----:B------:R-:W1:Y:S01]  /*ab60*/  LDCU UR16, c[0x0][0x3a8] ;  /* 0x00007500ff1077ac */ /* 0x000e620008000800 */
[C---:B------:R-:W-:Y:S02]  /*ab70*/  IMAD R6, R22.reuse, R6, R5 ;  /* 0x0000000616067224 */ /* 0x040fe400078e0205 */
[----:B------:R-:W-:Y:S01]  /*ab80*/  IMAD R2, R22, R4, R2 ;  /* 0x0000000416027224 */ /* 0x000fe200078e0202 */
[----:B------:R-:W0:Y:S01]  /*ab90*/  LDCU UR17, c[0x0][0x3a8] ;  /* 0x00007500ff1177ac */ /* 0x000e220008000800 */
        /* <DEDUP_REMOVED lines=25> */
[----:B--2---:R-:W-:-:S02]  /*ad30*/  IABS R5, R11 ;  /* 0x0000000b00057213 */ /* 0x004fc40000000000 */
[----:B------:R-:W2:Y:S01]  /*ad40*/  LDL R11, [R1+0x56c0] ;  /* 0x0056c000010b7983 */ /* 0x000ea20000100800 */
[----:B---3--:R-:W-:-:S03]  /*ad50*/  IABS R3, R3 ;  /* 0x0000000300037213 */ /* 0x008fc60000000000 */
[----:B------:R-:W-:Y:S01]  /*ad60*/  STL [R1+0x4c], R6 ;  /* 0x00004c0601007387 */ /* 0x000fe20000100800 */
[----:B----4-:R-:W-:-:S03]  /*ad70*/  IABS R4, R10 ;  /* 0x0000000a00047213 */ /* 0x010fc60000000000 */
[----:B------:R5:W-:Y:S01]  /*ad80*/  STL [R1+0x3bc], R2 ;  /* 0x0003bc0201007387 */ /* 0x000be20000100800 */
[----:B------:R-:W-:Y:S01]  /*ad90*/  IMAD.HI.U32 R10, R8, R3, RZ ;  /* 0x00000003080a7227 */ /* 0x000fe200078e00ff */
[----:B------:R-:W-:-:S03]  /*ada0*/  IABS R7, R7 ;  /* 0x0000000700077213 */ /* 0x000fc60000000000 */
[----:B------:R-:W-:Y:S01]  /*adb0*/  IMAD.MOV R10, RZ, RZ, -R10 ;  /* 0x000000ffff0a7224 */ /* 0x000fe200078e0a0a */
[----:B-----5:R-:W-:Y:S01]  /*adc0*/  IABS R2, R9 ;  /* 0x0000000900027213 */ /* 0x020fe20000000000 */
[----:B------:R-:W-:-:S04]  /*add0*/  IMAD.HI.U32 R9, R8, R5, RZ ;  /* 0x0000000508097227 */ /* 0x000fc800078e00ff */
[----:B------:R-:W-:Y:S02]  /*ade0*/  IMAD.MOV R9, RZ, RZ, -R9 ;  /* 0x000000ffff097224 */ /* 0x000fe400078e0a09 */
[----:B------:R-:W-:-:S04]  /*adf0*/  IMAD.HI.U32 R8, R8, R7, RZ ;  /* 0x0000000708087227 */ /* 0x000fc800078e00ff */
[C---:B------:R-:W-:Y:S02]  /*ae00*/  IMAD R3, R22.reuse, R10, R3 ;  /* 0x0000000a16037224 */ /* 0x040fe400078e0203 */
[----:B------:R-:W-:Y:S01]  /*ae10*/  IMAD R9, R22, R9, R5 ;  /* 0x0000000916097224 */ /* 0x000fe200078e0205 */
[----:B------:R-:W3:Y:S01]  /*ae20*/  LDL R10, [R1+0x56c4] ;  /* 0x0056c400010a7983 */ /* 0x000ee20000100800 */
[----:B------:R-:W-:-:S03]  /*ae30*/  IMAD.MOV R8, RZ, RZ, -R8 ;  /* 0x000000ffff087224 */ /* 0x000fc600078e0a08 */
[----:B------:R-:W-:Y:S01]  /*ae40*/  STL [R1+0x48], R3 ;  /* 0x0000480301007387 */ /* 0x000fe20000100800 */
[----:B------:R-:W-:-:S03]  /*ae50*/  IMAD R8, R22, R8, R7 ;  /* 0x0000000816087224 */ /* 0x000fc600078e0207 */
[----:B------:R-:W4:Y:S04]  /*ae60*/  LDL R5, [R1+0x56d0] ;  /* 0x0056d00001057983 */ /* 0x000f280000100800 */
[----:B------:R5:W-:Y:S04]  /*ae70*/  STL [R1+0x3a8], R9 ;  /* 0x0003a80901007387 */ /* 0x000be80000100800 */
[----:B------:R-:W4:Y:S04]  /*ae80*/  LDL R7, [R1+0x56cc] ;  /* 0x0056cc0001077983 */ /* 0x000f280000100800 */
[----:B-----5:R-:W5:Y:S01]  /*ae90*/  LDL R9, [R1+0x56c8] ;  /* 0x0056c80001097983 */ /* 0x020f620000100800 */
[----:B------:R-:W-:-:S04]  /*aea0*/  IMAD.HI.U32 R6, R0, R4, RZ ;  /* 0x0000000400067227 */ /* 0x000fc800078e00ff */
[----:B------:R-:W-:-:S04]  /*aeb0*/  IMAD.HI.U32 R3, R0, R2, RZ ;  /* 0x0000000200037227 */ /* 0x000fc800078e00ff */
[----:B------:R-:W-:Y:S02]  /*aec0*/  IMAD.MOV R6, RZ, RZ, -R6 ;  /* 0x000000ffff067224 */ /* 0x000fe400078e0a06 */
[----:B------:R-:W-:Y:S02]  /*aed0*/  IMAD.MOV R3, RZ, RZ, -R3 ;  /* 0x000000ffff037224 */ /* 0x000fe400078e0a03 */
[C---:B------:R-:W-:Y:S02]  /*aee0*/  IMAD R6, R29.reuse, R6, R4 ;  /* 0x000000061d067224 */ /* 0x040fe400078e0204 */
[----:B------:R-:W-:Y:S01]  /*aef0*/  IMAD R2, R29, R3, R2 ;  /* 0x000000031d027224 */ /* 0x000fe200078e0202 */
[----:B------:R-:W-:Y:S04]  /*af00*/  STL [R1+0x3b0], R8 ;  /* 0x0003b00801007387 */ /* 0x000fe80000100800 */
[----:B------:R-:W-:Y:S04]  /*af10*/  STL [R1+0x3b4], R6 ;  /* 0x0003b40601007387 */ /* 0x000fe80000100800 */
[----:B------:R2:W-:Y:S02]  /*af20*/  STL [R1+0x3b8], R2 ;  /* 0x0003b80201007387 */ /* 0x0005e40000100800 */
[----:B--2---:R-:W-:-:S02]  /*af30*/  IABS R2, R11 ;  /* 0x0000000b00027213 */ /* 0x004fc40000000000 */
[----:B------:R-:W2:Y:S01]  /*af40*/  LDL R11, [R1+0x56b0] ;  /* 0x0056b000010b7983 */ /* 0x000ea20000100800 */
[----:B---3--:R-:W-:Y:S02]  /*af50*/  IABS R3, R10 ;  /* 0x0000000a00037213 */ /* 0x008fe40000000000 */
[----:B----4-:R-:W-:-:S05]  /*af60*/  IABS R5, R5 ;  /* 0x0000000500057213 */ /* 0x010fca0000000000 */
[----:B------:R-:W-:Y:S01]  /*af70*/  IMAD.HI.U32 R10, R0, R5, RZ ;  /* 0x00000005000a7227 */ /* 0x000fe200078e00ff */
[----:B------:R-:W-:-:S03]  /*af80*/  IABS R4, R7 ;  /* 0x0000000700047213 */ /* 0x000fc60000000000 */
[----:B------:R-:W-:Y:S01]  /*af90*/  IMAD.MOV R10, RZ, RZ, -R10 ;  /* 0x000000ffff0a7224 */ /* 0x000fe200078e0a0a */
[----:B-----5:R-:W-:Y:S01]  /*afa0*/  IABS R7, R9 ;  /* 0x0000000900077213 */ /* 0x020fe20000000000 */
[----:B------:R-:W-:-:S04]  /*afb0*/  IMAD.HI.U32 R9, R0, R4, RZ ;  /* 0x0000000400097227 */ /* 0x000fc800078e00ff */
[----:B------:R-:W-:-:S04]  /*afc0*/  IMAD.HI.U32 R8, R0, R7, RZ ;  /* 0x0000000700087227 */ /* 0x000fc800078e00ff */
[----:B------:R-:W-:Y:S02]  /*afd0*/  IMAD.MOV R9, RZ, RZ, -R9 ;  /* 0x000000ffff097224 */ /* 0x000fe400078e0a09 */
[C---:B------:R-:W-:Y:S02]  /*afe0*/  IMAD R5, R29.reuse, R10, R5 ;  /* 0x0000000a1d057224 */ /* 0x040fe400078e0205 */
[----:B------:R-:W-:Y:S01]  /*aff0*/  IMAD.MOV R8, RZ, RZ, -R8 ;  /* 0x000000ffff087224 */ /* 0x000fe200078e0a08 */
[----:B------:R-:W3:Y:S01]  /*b000*/  LDL R10, [R1+0x5638] ;  /* 0x00563800010a7983 */ /* 0x000ee20000100800 */
[C---:B------:R-:W-:Y:S02]  /*b010*/  IMAD R9, R29.reuse, R9, R4 ;  /* 0x000000091d097224 */ /* 0x040fe400078e0204 */
[----:B------:R-:W-:Y:S01]  /*b020*/  IMAD R7, R29, R8, R7 ;  /* 0x000000081d077224 */ /* 0x000fe200078e0207 */
[----:B------:R-:W-:Y:S04]  /*b030*/  STL [R1+0x3ac], R5 ;  /* 0x0003ac0501007387 */ /* 0x000fe80000100800 */
[----:B------:R-:W4:Y:S04]  /*b040*/  LDL R4, [R1+0x56bc] ;  /* 0x0056bc0001047983 */ /* 0x000f280000100800 */
[----:B------:R5:W-:Y:S04]  /*b050*/  STL [R1+0x394], R9 ;  /* 0x0003940901007387 */ /* 0x000be80000100800 */
[----:B------:R-:W2:Y:S04]  /*b060*/  LDL R8, [R1+0x56b8] ;  /* 0x0056b80001087983 */ /* 0x000ea80000100800 */
[----:B-----5:R-:W5:Y:S04]  /*b070*/  LDL R9, [R1+0x56b4] ;  /* 0x0056b40001097983 */ /* 0x020f680000100800 */
[----:B------:R0:W-:Y:S04]  /*b080*/  STL [R1+0x39c], R7 ;  /* 0x00039c0701007387 */ /* 0x0001e80000100800 */
[----:B0-----:R-:W5:Y:S01]  /*b090*/  LDL R7, [R1+0x563c] ;  /* 0x00563c0001077983 */ /* 0x001f620000100800 */
[----:B------:R-:W-:-:S04]  /*b0a0*/  IMAD.HI.U32 R6, R0, R3, RZ ;  /* 0x0000000300067227 */ /* 0x000fc800078e00ff */
[----:B------:R-:W-:-:S04]  /*b0b0*/  IMAD.HI.U32 R5, R0, R2, RZ ;  /* 0x0000000200057227 */ /* 0x000fc800078e00ff */
[----:B------:R-:W-:Y:S02]  /*b0c0*/  IMAD.MOV R6, RZ, RZ, -R6 ;  /* 0x000000ffff067224 */ /* 0x000fe400078e0a06 */
[----:B------:R-:W-:Y:S02]  /*b0d0*/  IMAD.MOV R5, RZ, RZ, -R5 ;  /* 0x000000ffff057224 */ /* 0x000fe400078e0a05 */
[C---:B------:R-:W-:Y:S02]  /*b0e0*/  IMAD R6, R29.reuse, R6, R3 ;  /* 0x000000061d067224 */ /* 0x040fe400078e0203 */
[----:B------:R-:W-:-:S03]  /*b0f0*/  IMAD R2, R29, R5, R2 ;  /* 0x000000051d027224 */ /* 0x000fc600078e0202 */
[----:B------:R-:W-:Y:S04]  /*b100*/  STL [R1+0x3a0], R6 ;  /* 0x0003a00601007387 */ /* 0x000fe80000100800 */
[----:B------:R5:W-:Y:S01]  /*b110*/  STL [R1+0x3a4], R2 ;  /* 0x0003a40201007387 */ /* 0x000be20000100800 */
[----:B---3--:R-:W-:Y:S02]  /*b120*/  IABS R5, R10 ;  /* 0x0000000a00057213 */ /* 0x008fe40000000000 */
[----:B----4-:R-:W-:-:S05]  /*b130*/  IABS R4, R4 ;  /* 0x0000000400047213 */ /* 0x010fca0000000000 */
[----:B------:R-:W-:Y:S01]  /*b140*/  IMAD.HI.U32 R10, R0, R4, RZ ;  /* 0x00000004000a7227 */ /* 0x000fe200078e00ff */
[----:B--2---:R-:W-:-:S03]  /*b150*/  IABS R3, R8 ;  /* 0x0000000800037213 */ /* 0x004fc60000000000 */
[----:B------:R-:W-:Y:S01]  /*b160*/  IMAD.MOV R10, RZ, RZ, -R10 ;  /* 0x000000ffff0a7224 */ /* 0x000fe200078e0a0a */
[----:B-----5:R-:W-:Y:S01]  /*b170*/  IABS R2, R9 ;  /* 0x0000000900027213 */ /* 0x020fe20000000000 */
[----:B------:R-:W-:-:S04]  /*b180*/  IMAD.HI.U32 R9, R0, R3, RZ ;  /* 0x0000000300097227 */ /* 0x000fc800078e00ff */
[----:B------:R-:W-:Y:S02]  /*b190*/  IMAD.MOV R9, RZ, RZ, -R9 ;  /* 0x000000ffff097224 */ /* 0x000fe400078e0a09 */
[C---:B------:R-:W-:Y:S01]  /*b1a0*/  IMAD R4, R29.reuse, R10, R4 ;  /* 0x0000000a1d047224 */ /* 0x040fe200078e0204 */
[----:B------:R-:W-:Y:S01]  /*b1b0*/  IABS R7, R7 ;  /* 0x0000000700077213 */ /* 0x000fe20000000000 */
[C---:B------:R-:W-:Y:S01]  /*b1c0*/  IMAD R3, R29.reuse, R9, R3 ;  /* 0x000000091d037224 */ /* 0x040fe200078e0203 */
[----:B------:R-:W2:Y:S03]  /*b1d0*/  LDL R10, [R1+0x56a4] ;  /* 0x0056a400010a7983 */ /* 0x000ea60000100800 */
[----:B------:R-:W-:Y:S01]  /*b1e0*/  IMAD.HI.U32 R8, R0, R7, RZ ;  /* 0x0000000700087227 */ /* 0x000fe200078e00ff */
[----:B------:R-:W-:Y:S03]  /*b1f0*/  STL [R1+0x398], R4 ;  /* 0x0003980401007387 */ /* 0x000fe60000100800 */
[----:B------:R-:W-:Y:S01]  /*b200*/  IMAD.MOV R8, RZ, RZ, -R8 ;  /* 0x000000ffff087224 */ /* 0x000fe200078e0a08 */
[----:B------:R-:W3:Y:S03]  /*b210*/  LDL R9, [R1+0x56a0] ;  /* 0x0056a00001097983 */ /* 0x000ee60000100800 */
[----:B------:R-:W-:Y:S01]  /*b220*/  IMAD R7, R29, R8, R7 ;  /* 0x000000081d077224 */ /* 0x000fe200078e0207 */
[----:B------:R0:W-:Y:S04]  /*b230*/  STL [R1+0x380], R3 ;  /* 0x0003800301007387 */ /* 0x0001e80000100800 */
[----:B------:R-:W4:Y:S01]  /*b240*/  LDL R8, [R1+0x56ac] ;  /* 0x0056ac0001087983 */ /* 0x000f220000100800 */
[----:B0-----:R-:W-:-:S03]  /*b250*/  IABS R3, R11 ;  /* 0x0000000b00037213 */ /* 0x001fc60000000000 */
[----:B------:R-:W5:Y:S04]  /*b260*/  LDL R11, [R1+0x5698] ;  /* 0x00569800010b7983 */ /* 0x000f680000100800 */
        /* <DEDUP_REMOVED lines=10> */
[----:B--2---:R-:W-:Y:S01]  /*b310*/  IABS R4, R10 ;  /* 0x0000000a00047213 */ /* 0x004fe20000000000 */
[----:B------:R-:W-:-:S04]  /*b320*/  IMAD.HI.U32 R10, R0, R3, RZ ;  /* 0x00000003000a7227 */ /* 0x000fc800078e00ff */
[----:B------:R-:W-:Y:S01]  /*b330*/  IMAD.MOV R10, RZ, RZ, -R10 ;  /* 0x000000ffff0a7224 */ /* 0x000fe200078e0a0a */
[----:B---3--:R-:W-:Y:S02]  /*b340*/  IABS R2, R9 ;  /* 0x0000000900027213 */ /* 0x008fe40000000000 */
[----:B----4-:R-:W-:Y:S01]  /*b350*/  IABS R5, R8 ;  /* 0x0000000800057213 */ /* 0x010fe20000000000 */
[----:B------:R-:W-:Y:S02]  /*b360*/  IMAD R3, R29, R10, R3 ;  /* 0x0000000a1d037224 */ /* 0x000fe400078e0203 */
[----:B------:R-:W2:Y:S02]  /*b370*/  LDL R10, [R1+0x5690] ;  /* 0x00569000010a7983 */ /* 0x000ea40000100800 */
[----:B------:R-:W-:-:S04]  /*b380*/  IMAD.HI.U32 R9, R0, R5, RZ ;  /* 0x0000000500097227 */ /* 0x000fc800078e00ff */
[----:B------:R-:W-:Y:S01]  /*b390*/  IMAD.MOV R9, RZ, RZ, -R9 ;  /* 0x000000ffff097224 */ /* 0x000fe200078e0a09 */
[----:B------:R-:W-:Y:S03]  /*b3a0*/  STL [R1+0x384], R3 ;  /* 0x0003840301007387 */ /* 0x000fe60000100800 */
[----:B------:R-:W-:Y:S02]  /*b3b0*/  IMAD R9, R29, R9, R5 ;  /* 0x000000091d097224 */ /* 0x000fe400078e0205 */
[----:B------:R-:W3:Y:S01]  /*b3c0*/  LDL R5, [R1+0x569c] ;  /* 0x00569c0001057983 */ /* 0x000ee20000100800 */
[----:B-----5:R-:W-:-:S05]  /*b3d0*/  IABS R7, R7 ;  /* 0x0000000700077213 */ /* 0x020fca0000000000 */
[----:B------:R-:W-:Y:S01]  /*b3e0*/  IMAD.HI.U32 R8, R0, R7, RZ ;  /* 0x0000000700087227 */ /* 0x000fe200078e00ff */
[----:B------:R0:W-:Y:S03]  /*b3f0*/  STL [R1+0x36c], R9 ;  /* 0x00036c0901007387 */ /* 0x0001e60000100800 */
[----:B------:R-:W-:-:S04]  /*b400*/  IMAD.MOV R8, RZ, RZ, -R8 ;  /* 0x000000ffff087224 */ /* 0x000fc800078e0a08 */
[----:B------:R-:W-:Y:S02]  /*b410*/  IMAD R8, R29, R8, R7 ;  /* 0x000000081d087224 */ /* 0x000fe400078e0207 */
[----:B------:R-:W4:Y:S04]  /*b420*/  LDL R7, [R1+0x5694] ;  /* 0x0056940001077983 */ /* 0x000f280000100800 */
[----:B0-----:R-:W5:Y:S01]  /*b430*/  LDL R9, [R1+0x568c] ;  /* 0x00568c0001097983 */ /* 0x001f620000100800 */
[----:B------:R-:W-:-:S04]  /*b440*/  IMAD.HI.U32 R6, R0, R4, RZ ;  /* 0x0000000400067227 */ /* 0x000fc800078e00ff */
[----:B------:R-:W-:-:S04]  /*b450*/  IMAD.HI.U32 R3, R0, R2, RZ ;  /* 0x0000000200037227 */ /* 0x000fc800078e00ff */
[----:B------:R-:W-:Y:S02]  /*b460*/  IMAD.MOV R6, RZ, RZ, -R6 ;  /* 0x000000ffff067224 */ /* 0x000fe400078e0a06 */
[----:B------:R-:W-:Y:S02]  /*b470*/  IMAD.MOV R3, RZ, RZ, -R3 ;  /* 0x000000ffff037224 */ /* 0x000fe400078e0a03 */
[C---:B------:R-:W-:Y:S02]  /*b480*/  IMAD R6, R29.reuse, R6, R4 ;  /* 0x000000061d067224 */ /* 0x040fe400078e0204 */
[----:B------:R-:W-:Y:S01]  /*b490*/  IMAD R2, R29, R3, R2 ;  /* 0x000000031d027224 */ /* 0x000fe200078e0202 */
[----:B------:R-:W-:Y:S01]  /*b4a0*/  STL [R1+0x374], R8 ;  /* 0x0003740801007387 */ /* 0x000fe20000100800 */
[----:B------:R-:W-:-:S03]  /*b4b0*/  IABS R4, R11 ;  /* 0x0000000b00047213 */ /* 0x000fc60000000000 */
[----:B------:R-:W5:Y:S04]  /*b4c0*/  LDL R11, [R1+0x5678] ;  /* 0x00567800010b7983 */ /* 0x000f680000100800 */
[----:B------:R-:W-:Y:S04]  /*b4d0*/  STL [R1+0x378], R6 ;  /* 0x0003780601007387 */ /* 0x000fe80000100800 */
[----:B------:R5:W-:Y:S01]  /*b4e0*/  STL [R1+0x37c], R2 ;  /* 0x00037c0201007387 */ /* 0x000be20000100800 */
[----:B--2---:R-:W-:Y:S02]  /*b4f0*/  IABS R3, R10 ;  /* 0x0000000a00037213 */ /* 0x004fe40000000000 */
[----:B---3--:R-:W-:-:S05]  /*b500*/  IABS R5, R5 ;  /* 0x0000000500057213 */ /* 0x008fca0000000000 */
[----:B------:R-:W-:-:S04]  /*b510*/  IMAD.HI.U32 R10, R0, R5, RZ ;  /* 0x00000005000a7227 */ /* 0x000fc800078e00ff */
[----:B------:R-:W-:-:S04]  /*b520*/  IMAD.MOV R10, RZ, RZ, -R10 ;  /* 0x000000ffff0a7224 */ /* 0x000fc800078e0a0a */
[----:B------:R-:W-:Y:S02]  /*b530*/  IMAD R5, R29, R10, R5 ;  /* 0x0000000a1d057224 */ /* 0x000fe400078e0205 */
[----:B------:R-:W2:Y:S01]  /*b540*/  LDL R10, [R1+0x567c] ;  /* 0x00567c00010a7983 */ /* 0x000ea20000100800 */
[----:B----4-:R-:W-:Y:S02]  /*b550*/  IABS R7, R7 ;  /* 0x0000000700077213 */ /* 0x010fe40000000000 */
[----:B-----5:R-:W-:Y:S01]  /*b560*/  IABS R2, R9 ;  /* 0x0000000900027213 */ /* 0x020fe20000000000 */
[----:B------:R-:W-:-:S04]  /*b570*/  IMAD.HI.U32 R9, R0, R4, RZ ;  /* 0x0000000400097227 */ /* 0x000fc800078e00ff */
[----:B------:R-:W-:Y:S02]  /*b580*/  IMAD.MOV R9, RZ, RZ, -R9 ;  /* 0x000000ffff097224 */ /* 0x000fe400078e0a09 */
[C---:B------:R-:W-:Y:S01]  /*b590*/  IMAD.HI.U32 R8, R0.reuse, R7, RZ ;  /* 0x0000000700087227 */ /* 0x040fe200078e00ff */
[----:B------:R-:W-:Y:S03]  /*b5a0*/  STL [R1+0x370], R5 ;  /* 0x0003700501007387 */ /* 0x000fe60000100800 */
[C---:B------:R-:W-:Y:S02]  /*b5b0*/  IMAD R9, R29.reuse, R9, R4 ;  /* 0x000000091d097224 */ /* 0x040fe400078e0204 */
[----:B------:R-:W-:Y:S01]  /*b5c0*/  IMAD.MOV R8, RZ, RZ, -R8 ;  /* 0x000000ffff087224 */ /* 0x000fe200078e0a08 */
[----:B------:R-:W3:Y:S03]  /*b5d0*/  LDL R4, [R1+0x5688] ;  /* 0x0056880001047983 */ /* 0x000ee60000100800 */
[----:B------:R-:W-:Y:S01]  /*b5e0*/  IMAD R8, R29, R8, R7 ;  /* 0x000000081d087224 */ /* 0x000fe200078e0207 */
[----:B------:R0:W-:Y:S04]  /*b5f0*/  STL [R1+0x358], R9 ;  /* 0x0003580901007387 */ /* 0x0001e80000100800 */
        /* <DEDUP_REMOVED lines=11> */
[----:B0-----:R-:W-:-:S02]  /*b6b0*/  IABS R2, R11 ;  /* 0x0000000b00027213 */ /* 0x001fc40000000000 */
[----:B------:R-:W5:Y:S01]  /*b6c0*/  LDL R11, [R1+0x5660] ;  /* 0x00566000010b7983 */ /* 0x000f620000100800 */
[----:B--2---:R-:W-:Y:S02]  /*b6d0*/  IABS R5, R10 ;  /* 0x0000000a00057213 */ /* 0x004fe40000000000 */
[----:B---3--:R-:W-:-:S05]  /*b6e0*/  IABS R4, R4 ;  /* 0x0000000400047213 */ /* 0x008fca0000000000 */
[----:B------:R-:W-:Y:S01]  /*b6f0*/  IMAD.HI.U32 R10, R0, R4, RZ ;  /* 0x00000004000a7227 */ /* 0x000fe200078e00ff */
[----:B----4-:R-:W-:-:S03]  /*b700*/  IABS R3, R7 ;  /* 0x0000000700037213 */ /* 0x010fc60000000000 */
[----:B------:R-:W-:Y:S01]  /*b710*/  IMAD.MOV R10, RZ, RZ, -R10 ;  /* 0x000000ffff0a7224 */ /* 0x000fe200078e0a0a */
[----:B-----5:R-:W-:Y:S01]  /*b720*/  IABS R7, R9 ;  /* 0x0000000900077213 */ /* 0x020fe20000000000 */
[----:B------:R-:W-:-:S04]  /*b730*/  IMAD.HI.U32 R9, R0, R3, RZ ;  /* 0x0000000300097227 */ /* 0x000fc800078e00ff */
[----:B------:R-:W-:-:S04]  /*b740*/  IMAD.HI.U32 R8, R0, R7, RZ ;  /* 0x0000000700087227 */ /* 0x000fc800078e00ff */
[----:B------:R-:W-:Y:S02]  /*b750*/  IMAD.MOV R9, RZ, RZ, -R9 ;  /* 0x000000ffff097224 */ /* 0x000fe400078e0a09 */
[C---:B------:R-:W-:Y:S02]  /*b760*/  IMAD R4, R29.reuse, R10, R4 ;  /* 0x0000000a1d047224 */ /* 0x040fe400078e0204 */
[----:B------:R-:W-:Y:S01]  /*b770*/  IMAD.MOV R8, RZ, RZ, -R8 ;  /* 0x000000ffff087224 */ /* 0x000fe200078e0a08 */
[----:B------:R-:W2:Y:S01]  /*b780*/  LDL R10, [R1+0x5668] ;  /* 0x00566800010a7983 */ /* 0x000ea20000100800 */
[C---:B------:R-:W-:Y:S02]  /*b790*/  IMAD R9, R29.reuse, R9, R3 ;  /* 0x000000091d097224 */ /* 0x040fe400078e0203 */
[----:B------:R-:W-:Y:S01]  /*b7a0*/  IMAD R7, R29, R8, R7 ;  /* 0x000000081d077224 */ /* 0x000fe200078e0207 */
[----:B------:R-:W-:Y:S04]  /*b7b0*/  STL [R1+0x35c], R4 ;  /* 0x00035c0401007387 */ /* 0x000fe80000100800 */
[----:B------:R-:W3:Y:S04]  /*b7c0*/  LDL R3, [R1+0x5674] ;  /* 0x0056740001037983 */ /* 0x000ee80000100800 */
[----:B------:R0:W-:Y:S04]  /*b7d0*/  STL [R1+0x344], R9 ;  /* 0x0003440901007387 */ /* 0x0001e80000100800 */
[----:B------:R-:W4:Y:S04]  /*b7e0*/  LDL R8, [R1+0x5670] ;  /* 0x0056700001087983 */ /* 0x000f280000100800 */
[----:B0-----:R-:W5:Y:S04]  /*b7f0*/  LDL R9, [R1+0x5664] ;  /* 0x0056640001097983 */ /* 0x001f680000100800 */
        /* <DEDUP_REMOVED lines=10> */
[----:B--2---:R-:W-:Y:S02]  /*b8a0*/  IABS R4, R10 ;  /* 0x0000000a00047213 */ /* 0x004fe40000000000 */
[----:B---3--:R-:W-:-:S05]  /*b8b0*/  IABS R3, R3 ;  /* 0x0000000300037213 */ /* 0x008fca0000000000 */
[----:B------:R-:W-:Y:S01]  /*b8c0*/  IMAD.HI.U32 R10, R0, R3, RZ ;  /* 0x00000003000a7227 */ /* 0x000fe200078e00ff */
[----:B----4-:R-:W-:-:S03]  /*b8d0*/  IABS R5, R8 ;  /* 0x0000000800057213 */ /* 0x010fc60000000000 */
        /* <DEDUP_REMOVED lines=188> */
[----:B------:R0:W-:Y:S03]  /*c4a0*/  STL [R1+0x2d0], R3 ;  /* 0x0002d00301007387 */ /* 0x0001e60000100800 */
[C---:B------:R-:W-:Y:S02]  /*c4b0*/  IMAD R5, R29.reuse, R9, R5 ;  /* 0x000000091d057224 */ /* 0x040fe400078e0205 */
[----:B------:R-:W-:Y:S01]  /*c4c0*/  IMAD.MOV R8, RZ, RZ, -R8 ;  /* 0x000000ffff087224 */ /* 0x000fe200078e0a08 */
[----:B------:R-:W3:Y:S03]  /*c4d0*/  LDL R9, [R1+0x501c] ;  /* 0x00501c0001097983 */ /* 0x000ee60000100800 */
[----:B------:R-:W-:Y:S01]  /*c4e0*/  IMAD R8, R29, R8, R7 ;  /* 0x000000081d087224 */ /* 0x000fe200078e0207 */
[----:B------:R4:W-:Y:S04]  /*c4f0*/  STL [R1+0x2b8], R5 ;  /* 0x0002b80501007387 */ /* 0x0009e80000100800 */
[----:B------:R-:W5:Y:S01]  /*c500*/  LDL R7, [R1+0x5018] ;  /* 0x0050180001077983 */ /* 0x000f620000100800 */
[----:B------:R-:W-:-:S04]  /*c510*/  IMAD.HI.U32 R6, R0, R4, RZ ;  /* 0x0000000400067227 */ /* 0x000fc800078e00ff */
[----:B0-----:R-:W-:Y:S01]  /*c520*/  IMAD.HI.U32 R3, R0, R2, RZ ;  /* 0x0000000200037227 */ /* 0x001fe200078e00ff */
[----:B----4-:R-:W-:-:S03]  /*c530*/  IABS R5, R25 ;  /* 0x0000001900057213 */ /* 0x010fc60000000000 */
[----:B------:R-:W-:Y:S02]  /*c540*/  IMAD.MOV R6, RZ, RZ, -R6 ;  /* 0x000000ffff067224 */ /* 0x000fe400078e0a06 */
[----:B------:R-:W-:Y:S02]  /*c550*/  IMAD.MOV R3, RZ, RZ, -R3 ;  /* 0x000000ffff037224 */ /* 0x000fe400078e0a03 */
[C---:B------:R-:W-:Y:S02]  /*c560*/  IMAD R25, R29.reuse, R6, R4 ;  /* 0x000000061d197224 */ /* 0x040fe400078e0204 */
[----:B------:R-:W-:Y:S01]  /*c570*/  IMAD R2, R29, R3, R2 ;  /* 0x000000031d027224 */ /* 0x000fe200078e0202 */
[----:B------:R-:W-:Y:S04]  /*c580*/  STL [R1+0x2c0], R8 ;  /* 0x0002c00801007387 */ /* 0x000fe80000100800 */
[----:B------:R0:W-:Y:S02]  /*c590*/  STL [R1+0x2c8], R2 ;  /* 0x0002c80201007387 */ /* 0x0001e40000100800 */
[----:B0-----:R-:W-:-:S02]  /*c5a0*/  IABS R2, R11 ;  /* 0x0000000b00027213 */ /* 0x001fc40000000000 */
[----:B------:R-:W4:Y:S01]  /*c5b0*/  LDL R11, [R1+0x503c] ;  /* 0x00503c00010b7983 */ /* 0x000f220000100800 */
[----:B--2---:R-:W-:Y:S01]  /*c5c0*/  IABS R3, R10 ;  /* 0x0000000a00037213 */ /* 0x004fe20000000000 */
[----:B------:R-:W-:-:S04]  /*c5d0*/  IMAD.HI.U32 R10, R0, R5, RZ ;  /* 0x00000005000a7227 */ /* 0x000fc800078e00ff */
[----:B------:R-:W-:-:S04]  /*c5e0*/  IMAD.MOV R10, RZ, RZ, -R10 ;  /* 0x000000ffff0a7224 */ /* 0x000fc800078e0a0a */
[----:B------:R-:W-:Y:S02]  /*c5f0*/  IMAD R5, R29, R10, R5 ;  /* 0x0000000a1d057224 */ /* 0x000fe400078e0205 */
[----:B------:R-:W2:Y:S04]  /*c600*/  LDL R10, [R1+0x5034] ;  /* 0x00503400010a7983 */ /* 0x000ea80000100800 */
[----:B------:R-:W-:Y:S01]  /*c610*/  STL [R1+0x2bc], R5 ;  /* 0x0002bc0501007387 */ /* 0x000fe20000100800 */
[----:B-----5:R-:W-:Y:S02]  /*c620*/  IABS R4, R7 ;  /* 0x0000000700047213 */ /* 0x020fe40000000000 */
[----:B---3--:R-:W-:-:S03]  /*c630*/  IABS R7, R9 ;  /* 0x0000000900077213 */ /* 0x008fc60000000000 */
[----:B------:R-:W-:-:S04]  /*c640*/  IMAD.HI.U32 R9, R0, R4, RZ ;  /* 0x0000000400097227 */ /* 0x000fc800078e00ff */
[----:B------:R-:W-:-:S04]  /*c650*/  IMAD.HI.U32 R8, R0, R7, RZ ;  /* 0x0000000700087227 */ /* 0x000fc800078e00ff */
[----:B------:R-:W-:Y:S02]  /*c660*/  IMAD.MOV R9, RZ, RZ, -R9 ;  /* 0x000000ffff097224 */ /* 0x000fe400078e0a09 */
[----:B------:R-:W-:Y:S02]  /*c670*/  IMAD.MOV R8, RZ, RZ, -R8 ;  /* 0x000000ffff087224 */ /* 0x000fe400078e0a08 */
[C---:B------:R-:W-:Y:S02]  /*c680*/  IMAD R9, R29.reuse, R9, R4 ;  /* 0x000000091d097224 */ /* 0x040fe400078e0204 */
[----:B------:R-:W3:Y:S01]  /*c690*/  LDL R4, [R1+0x5028] ;  /* 0x0050280001047983 */ /* 0x000ee20000100800 */
[----:B------:R-:W-:-:S03]  /*c6a0*/  IMAD R7, R29, R8, R7 ;  /* 0x000000081d077224 */ /* 0x000fc600078e0207 */
[----:B------:R0:W-:Y:S04]  /*c6b0*/  STL [R1+0x2a4], R9 ;  /* 0x0002a40901007387 */ /* 0x0001e80000100800 */
[----:B------:R-:W5:Y:S04]  /*c6c0*/  LDL R8, [R1+0x502c] ;  /* 0x00502c0001087983 */ /* 0x000f680000100800 */
[----:B0-----:R-:W4:Y:S04]  /*c6d0*/  LDL R9, [R1+0x5038] ;  /* 0x0050380001097983 */ /* 0x001f280000100800 */
[----:B------:R0:W-:Y:S04]  /*c6e0*/  STL [R1+0x2ac], R7 ;  /* 0x0002ac0701007387 */ /* 0x0001e80000100800 */
[----:B0-----:R-:W4:Y:S01]  /*c6f0*/  LDL R7, [R1+0x5030] ;  /* 0x0050300001077983 */ /* 0x001f220000100800 */
        /* <DEDUP_REMOVED lines=11> */
[----:B-----5:R-:W-:-:S03]  /*c7b0*/  IABS R3, R8 ;  /* 0x0000000800037213 */ /* 0x020fc60000000000 */
[----:B------:R-:W-:Y:S01]  /*c7c0*/  IMAD.MOV R10, RZ, RZ, -R10 ;  /* 0x000000ffff0a7224 */ /* 0x000fe200078e0a0a */
[----:B----4-:R-:W-:Y:S01]  /*c7d0*/  IABS R2, R9 ;  /* 0x0000000900027213 */ /* 0x010fe20000000000 */
        /* <DEDUP_REMOVED lines=97> */
[----:B------:R-:W-:-:S03]  /*cdf0*/  IMAD R9, R29, R9, R3 ;  /* 0x000000091d097224 */ /* 0x000fc600078e0203 */
[----:B------:R-:W-:Y:S01]  /*ce00*/  STL [R1+0x26c], R4 ;  /* 0x00026c0401007387 */ /* 0x000fe20000100800 */
[----:B------:R-:W-:-:S03]  /*ce10*/  IMAD R7, R29, R8, R7 ;  /* 0x000000081d077224 */ /* 0x000fc600078e0207 */
        /* <DEDUP_REMOVED lines=26> */
[C---:B------:R-:W-:Y:S01]  /*cfc0*/  IMAD.HI.U32 R8, R0.reuse, R7, RZ ;  /* 0x0000000700087227 */ /* 0x040fe200078e00ff */
[----:B------:R0:W-:Y:S03]  /*cfd0*/  STL [R1+0x258], R3 ;  /* 0x0002580301007387 */ /* 0x0001e60000100800 */
[----:B------:R-:W-:Y:S01]  /*cfe0*/  IMAD.MOV R8, RZ, RZ, -R8 ;  /* 0x000000ffff087224 */ /* 0x000fe200078e0a08 */
[----:B------:R-:W3:Y:S03]  /*cff0*/  LDL R9, [R1+0x508c] ;  /* 0x00508c0001097983 */ /* 0x000ee60000100800 */
[----:B------:R-:W-:Y:S01]  /*d000*/  IMAD R8, R29, R8, R7 ;  /* 0x000000081d087224 */ /* 0x000fe200078e0207 */
[----:B------:R4:W-:Y:S04]  /*d010*/  STL [R1+0x240], R5 ;  /* 0x0002400501007387 */ /* 0x0009e80000100800 */
[----:B------:R-:W5:Y:S01]  /*d020*/  LDL R7, [R1+0x5088] ;  /* 0x0050880001077983 */ /* 0x000f620000100800 */
[----:B------:R-:W-:-:S04]  /*d030*/  IMAD.HI.U32 R6, R0, R4, RZ ;  /* 0x0000000400067227 */ /* 0x000fc800078e00ff */
[----:B------:R-:W-:Y:S02]  /*d040*/  IMAD.MOV R6, RZ, RZ, -R6 ;  /* 0x000000ffff067224 */ /* 0x000fe400078e0a06 */
[----:B0-----:R-:W-:-:S04]  /*d050*/  IMAD.HI.U32 R3, R0, R2, RZ ;  /* 0x0000000200037227 */ /* 0x001fc800078e00ff */
[C---:B------:R-:W-:Y:S01]  /*d060*/  IMAD R6, R29.reuse, R6, R4 ;  /* 0x000000061d067224 */ /* 0x040fe200078e0204 */
[----:B----4-:R-:W-:Y:S01]  /*d070*/  IABS R5, R11 ;  /* 0x0000000b00057213 */ /* 0x010fe20000000000 */
[----:B------:R-:W-:Y:S01]  /*d080*/  IMAD.MOV R3, RZ, RZ, -R3 ;  /* 0x000000ffff037224 */ /* 0x000fe200078e0a03 */
[----:B------:R-:W4:Y:S03]  /*d090*/  LDL R11, [R1+0x509c] ;  /* 0x00509c00010b7983 */ /* 0x000f260000100800 */
[----:B------:R-:W-:Y:S01]  /*d0a0*/  IMAD R2, R29, R3, R2 ;  /* 0x000000031d027224 */ /* 0x000fe200078e0202 */
[----:B------:R-:W-:Y:S04]  /*d0b0*/  STL [R1+0x248], R8 ;  /* 0x0002480801007387 */ /* 0x000fe80000100800 */
[----:B------:R-:W-:Y:S04]  /*d0c0*/  STL [R1+0x24c], R6 ;  /* 0x00024c0601007387 */ /* 0x000fe80000100800 */
[----:B------:R0:W-:Y:S02]  /*d0d0*/  STL [R1+0x250], R2 ;  /* 0x0002500201007387 */ /* 0x0001e40000100800 */
[----:B0-----:R-:W-:-:S02]  /*d0e0*/  IABS R2, R26 ;  /* 0x0000001a00027213 */ /* 0x001fc40000000000 */
[----:B--2---:R-:W-:Y:S01]  /*d0f0*/  IABS R3, R10 ;  /* 0x0000000a00037213 */ /* 0x004fe20000000000 */
[----:B------:R-:W-:Y:S01]  /*d100*/  IMAD.HI.U32 R10, R0, R5, RZ ;  /* 0x00000005000a7227 */ /* 0x000fe200078e00ff */
[----:B-----5:R-:W-:Y:S02]  /*d110*/  IABS R4, R7 ;  /* 0x0000000700047213 */ /* 0x020fe40000000000 */
[----:B---3--:R-:W-:-:S03]  /*d120*/  IABS R7, R9 ;  /* 0x0000000900077213 */ /* 0x008fc60000000000 */
[----:B------:R-:W-:-:S04]  /*d130*/  IMAD.HI.U32 R9, R0, R4, RZ ;  /* 0x0000000400097227 */ /* 0x000fc800078e00ff */
[----:B------:R-:W-:Y:S02]  /*d140*/  IMAD.MOV R9, RZ, RZ, -R9 ;  /* 0x000000ffff097224 */ /* 0x000fe400078e0a09 */
[----:B------:R-:W-:Y:S02]  /*d150*/  IMAD.MOV R10, RZ, RZ, -R10 ;  /* 0x000000ffff0a7224 */ /* 0x000fe400078e0a0a */
[----:B------:R-:W-:-:S04]  /*d160*/  IMAD.HI.U32 R8, R0, R7, RZ ;  /* 0x0000000700087227 */ /* 0x000fc800078e00ff */
[C---:B------:R-:W-:Y:S02]  /*d170*/  IMAD R9, R29.reuse, R9, R4 ;  /* 0x000000091d097224 */ /* 0x040fe400078e0204 */
[----:B------:R-:W2:Y:S01]  /*d180*/  LDL R4, [R1+0x5098] ;  /* 0x0050980001047983 */ /* 0x000ea20000100800 */
[----:B------:R-:W-:Y:S02]  /*d190*/  IMAD.MOV R8, RZ, RZ, -R8 ;  /* 0x000000ffff087224 */ /* 0x000fe400078e0a08 */
[C---:B------:R-:W-:Y:S02]  /*d1a0*/  IMAD R26, R29.reuse, R10, R5 ;  /* 0x0000000a1d1a7224 */ /* 0x040fe400078e0205 */
[----:B------:R-:W3:Y:S01]  /*d1b0*/  LDL R10, [R1+0x50a4] ;  /* 0x0050a400010a7983 */ /* 0x000ee20000100800 */
[----:B------:R-:W-:-:S03]  /*d1c0*/  IMAD R8, R29, R8, R7 ;  /* 0x000000081d087224 */ /* 0x000fc600078e0207 */
[----:B------:R0:W-:Y:S04]  /*d1d0*/  STL [R1+0x22c], R9 ;  /* 0x00022c0901007387 */ /* 0x0001e80000100800 */
[----:B------:R-:W5:Y:S04]  /*d1e0*/  LDL R7, [R1+0x50a0] ;  /* 0x0050a00001077983 */ /* 0x000f680000100800 */
        /* <DEDUP_REMOVED lines=8> */
[----:B----4-:R-:W-:-:S03]  /*d270*/  IABS R3, R11 ;  /* 0x0000000b00037213 */ /* 0x010fc60000000000 */
[----:B------:R-:W4:Y:S04]  /*d280*/  LDL R11, [R1+0x50bc] ;  /* 0x0050bc00010b7983 */ /* 0x000f280000100800 */
[----:B------:R-:W-:Y:S04]  /*d290*/  STL [R1+0x238], R6 ;  /* 0x0002380601007387 */ /* 0x000fe80000100800 */
[----:B------:R0:W-:Y:S01]  /*d2a0*/  STL [R1+0x23c], R2 ;  /* 0x00023c0201007387 */ /* 0x0001e20000100800 */
[----:B--2---:R-:W-:Y:S02]  /*d2b0*/  IABS R4, R4 ;  /* 0x0000000400047213 */ /* 0x004fe40000000000 */
[----:B---3--:R-:W-:-:S03]  /*d2c0*/  IABS R5, R10 ;  /* 0x0000000a00057213 */ /* 0x008fc60000000000 */
[----:B------:R-:W-:-:S04]  /*d2d0*/  IMAD.HI.U32 R10, R0, R4, RZ ;  /* 0x00000004000a7227 */ /* 0x000fc800078e00ff */
[----:B------:R-:W-:Y:S01]  /*d2e0*/  IMAD.MOV R10, RZ, RZ, -R10 ;  /* 0x000000ffff0a7224 */ /* 0x000fe200078e0a0a */
[----:B-----5:R-:W-:Y:S02]  /*d2f0*/  IABS R7, R7 ;  /* 0x0000000700077213 */ /* 0x020fe40000000000 */
[----:B0-----:R-:W-:Y:S01]  /*d300*/  IABS R2, R9 ;  /* 0x0000000900027213 */ /* 0x001fe20000000000 */
[----:B------:R-:W-:-:S04]  /*d310*/  IMAD.HI.U32 R9, R0, R3, RZ ;  /* 0x0000000300097227 */ /* 0x000fc800078e00ff */
[----:B------:R-:W-:Y:S02]  /*d320*/  IMAD.MOV R9, RZ, RZ, -R9 ;  /* 0x000000ffff097224 */ /* 0x000fe400078e0a09 */
[----:B------:R-:W-:-:S04]  /*d330*/  IMAD.HI.U32 R8, R0, R7, RZ ;  /* 0x0000000700087227 */ /* 0x000fc800078e00ff */
[C---:B------:R-:W-:Y:S02]  /*d340*/  IMAD R4, R29.reuse, R10, R4 ;  /* 0x0000000a1d047224 */ /* 0x040fe400078e0204 */
[----:B------:R-:W-:Y:S01]  /*d350*/  IMAD R9, R29, R9, R3 ;  /* 0x000000091d097224 */ /* 0x000fe200078e0203 */
[----:B------:R-:W2:Y:S01]  /*d360*/  LDL R10, [R1+0x50b8] ;  /* 0x0050b800010a7983 */ /* 0x000ea20000100800 */
[----:B------:R-:W-:-:S03]  /*d370*/  IMAD.MOV R8, RZ, RZ, -R8 ;  /* 0x000000ffff087224 */ /* 0x000fc600078e0a08 */
[----:B------:R-:W-:Y:S01]  /*d380*/  STL [R1+0x230], R4 ;  /* 0x0002300401007387 */ /* 0x000fe20000100800 */
[----:B------:R-:W-:-:S03]  /*d390*/  IMAD R8, R29, R8, R7 ;  /* 0x000000081d087224 */ /* 0x000fc600078e0207 */
[----:B------:R-:W3:Y:S04]  /*d3a0*/  LDL R3, [R1+0x50ac] ;  /* 0x0050ac0001037983 */ /* 0x000ee80000100800 */
        /* <DEDUP_REMOVED lines=12> */
[----:B----4-:R-:W-:-:S02]  /*d470*/  IABS R2, R11 ;  /* 0x0000000b00027213 */ /* 0x010fc40000000000 */
[----:B------:R-:W4:Y:S01]  /*d480*/  LDL R11, [R1+0x50d4] ;  /* 0x0050d400010b7983 */ /* 0x000f220000100800 */
[----:B--2---:R-:W-:Y:S02]  /*d490*/  IABS R4, R10 ;  /* 0x0000000a00047213 */ /* 0x004fe40000000000 */
[----:B---3--:R-:W-:-:S05]  /*d4a0*/  IABS R3, R3 ;  /* 0x0000000300037213 */ /* 0x008fca0000000000 */
[----:B------:R-:W-:Y:S01]  /*d4b0*/  IMAD.HI.U32 R10, R0, R3, RZ ;  /* 0x00000003000a7227 */ /* 0x000fe200078e00ff */
[----:B-----5:R-:W-:-:S03]  /*d4c0*/  IABS R5, R7 ;  /* 0x0000000700057213 */ /* 0x020fc60000000000 */
[----:B------:R-:W-:Y:S01]  /*d4d0*/  IMAD.MOV R10, RZ, RZ, -R10 ;  /* 0x000000ffff0a7224 */ /* 0x000fe200078e0a0a */
[----:B------:R-:W-:Y:S01]  /*d4e0*/  IABS R7, R9 ;  /* 0x0000000900077213 */ /* 0x000fe20000000000 */
        /* <DEDUP_REMOVED lines=122> */
[----:B------:R-:W-:-:S04]  /*dc90*/  IMAD.HI.U32 R8, R0, R7, RZ ;  /* 0x0000000700087227 */ /* 0x000fc800078e00ff */
[C---:B------:R-:W-:Y:S02]  /*dca0*/  IMAD R5, R29.reuse, R10, R5 ;  /* 0x0000000a1d057224 */ /* 0x040fe400078e0205 */
[----:B------:R-:W-:Y:S01]  /*dcb0*/  IMAD R4, R29, R9, R4 ;  /* 0x000000091d047224 */ /* 0x000fe200078e0204 */
[----:B------:R-:W2:Y:S01]  /*dcc0*/  LDL R10, [R1+0x511c] ;  /* 0x00511c00010a7983 */ /* 0x000ea20000100800 */
[----:B------:R-:W-:-:S03]  /*dcd0*/  IMAD.MOV R8, RZ, RZ, -R8 ;  /* 0x000000ffff087224 */ /* 0x000fc600078e0a08 */
[----:B------:R-:W-:Y:S04]  /*dce0*/  STL [R1+0x1cc], R5 ;  /* 0x0001cc0501007387 */ /* 0x000fe80000100800 */
[----:B------:R-:W3:Y:S04]  /*dcf0*/  LDL R9, [R1+0x5120] ;  /* 0x0051200001097983 */ /* 0x000ee80000100800 */
[----:B------:R0:W-:Y:S02]  /*dd00*/  STL [R1+0x1b4], R4 ;  /* 0x0001b40401007387 */ /* 0x0001e40000100800 */
[----:B0-----:R-:W-:Y:S01]  /*dd10*/  IABS R4, R27 ;  /* 0x0000001b00047213 */ /* 0x001fe20000000000 */
[----:B------:R-:W-:-:S02]  /*dd20*/  IMAD R27, R29, R8, R7 ;  /* 0x000000081d1b7224 */ /* 0x000fc400078e0207 */
[----:B------:R-:W4:Y:S04]  /*dd30*/  LDL R8, [R1+0x5114] ;  /* 0x0051140001087983 */ /* 0x000f280000100800 */
[----:B------:R-:W5:Y:S01]  /*dd40*/  LDL R7, [R1+0x5118] ;  /* 0x0051180001077983 */ /* 0x000f620000100800 */
[----:B------:R-:W-:-:S04]  /*dd50*/  IMAD.HI.U32 R5, R0, R2, RZ ;  /* 0x0000000200057227 */ /* 0x000fc800078e00ff */
[----:B------:R-:W-:-:S04]  /*dd60*/  IMAD.HI.U32 R6, R0, R3, RZ ;  /* 0x0000000300067227 */ /* 0x000fc800078e00ff */
[----:B------:R-:W-:Y:S02]  /*dd70*/  IMAD.MOV R5, RZ, RZ, -R5 ;  /* 0x000000ffff057224 */ /* 0x000fe400078e0a05 */
[----:B------:R-:W-:Y:S01]  /*dd80*/  IMAD.MOV R6, RZ, RZ, -R6 ;  /* 0x000000ffff067224 */ /* 0x000fe200078e0a06 */
[----:B------:R0:W-:Y:S01]  /*dd90*/  STL [R1+0x1bc], R27 ;  /* 0x0001bc1b01007387 */ /* 0x0001e20000100800 */
[----:B------:R-:W-:-:S05]  /*dda0*/  IMAD R2, R29, R5, R2 ;  /* 0x000000051d027224 */ /* 0x000fca00078e0202 */
[----:B------:R3:W-:Y:S01]  /*ddb0*/  STL [R1+0x1c4], R2 ;  /* 0x0001c40201007387 */ /* 0x0007e20000100800 */
[----:B0-----:R-:W-:Y:S01]  /*ddc0*/  IMAD R27, R29, R6, R3 ;  /* 0x000000061d1b7224 */ /* 0x001fe200078e0203 */
[----:B--2---:R-:W-:Y:S01]  /*ddd0*/  IABS R5, R10 ;  /* 0x0000000a00057213 */ /* 0x004fe20000000000 */
[----:B------:R-:W-:-:S04]  /*dde0*/  IMAD.HI.U32 R10, R0, R4, RZ ;  /* 0x00000004000a7227 */ /* 0x000fc800078e00ff */
[----:B------:R-:W-:Y:S01]  /*ddf0*/  IMAD.MOV R10, RZ, RZ, -R10 ;  /* 0x000000ffff0a7224 */ /* 0x000fe200078e0a0a */
[----:B---3--:R-:W-:-:S03]  /*de00*/  IABS R2, R9 ;  /* 0x0000000900027213 */ /* 0x008fc60000000000 */
[----:B------:R-:W-:Y:S02]  /*de10*/  IMAD R4, R29, R10, R4 ;  /* 0x0000000a1d047224 */ /* 0x000fe400078e0204 */
[----:B------:R-:W2:Y:S01]  /*de20*/  LDL R10, [R1+0x5130] ;  /* 0x00513000010a7983 */ /* 0x000ea20000100800 */
[----:B----4-:R-:W-:Y:S02]  /*de30*/  IABS R3, R8 ;  /* 0x0000000800037213 */ /* 0x010fe40000000000 */
[----:B-----5:R-:W-:-:S03]  /*de40*/  IABS R7, R7 ;  /* 0x0000000700077213 */ /* 0x020fc60000000000 */
[----:B------:R-:W-:-:S04]  /*de50*/  IMAD.HI.U32 R9, R0, R3, RZ ;  /* 0x0000000300097227 */ /* 0x000fc800078e00ff */
[----:B------:R-:W-:-:S04]  /*de60*/  IMAD.HI.U32 R8, R0, R7, RZ ;  /* 0x0000000700087227 */ /* 0x000fc800078e00ff */
[----:B------:R-:W-:Y:S02]  /*de70*/  IMAD.MOV R9, RZ, RZ, -R9 ;  /* 0x000000ffff097224 */ /* 0x000fe400078e0a09 */
[----:B------:R-:W-:Y:S02]  /*de80*/  IMAD.MOV R8, RZ, RZ, -R8 ;  /* 0x000000ffff087224 */ /* 0x000fe400078e0a08 */
[C---:B------:R-:W-:Y:S01]  /*de90*/  IMAD R3, R29.reuse, R9, R3 ;  /* 0x000000091d037224 */ /* 0x040fe200078e0203 */
[----:B------:R-:W-:Y:S01]  /*dea0*/  STL [R1+0x1b8], R4 ;  /* 0x0001b80401007387 */ /* 0x000fe20000100800 */
[----:B------:R-:W-:-:S03]  /*deb0*/  IMAD R7, R29, R8, R7 ;  /* 0x000000081d077224 */ /* 0x000fc600078e0207 */
[----:B------:R-:W3:Y:S04]  /*dec0*/  LDL R9, [R1+0x5134] ;  /* 0x0051340001097983 */ /* 0x000ee80000100800 */
        /* <DEDUP_REMOVED lines=16> */
[----:B------:R-:W-:-:S04]  /*dfd0*/  IMAD.MOV R10, RZ, RZ, -R10 ;  /* 0x000000ffff0a7224 */ /* 0x000fc800078e0a0a */
[----:B------:R-:W-:Y:S02]  /*dfe0*/  IMAD R3, R29, R10, R3 ;  /* 0x0000000a1d037224 */ /* 0x000fe400078e0203 */
[----:B------:R-:W2:Y:S04]  /*dff0*/  LDL R10, [R1+0x5144] ;  /* 0x00514400010a7983 */ /* 0x000ea80000100800 */
[----:B------:R-:W-:Y:S01]  /*e000*/  STL [R1+0x1a4], R3 ;  /* 0x0001a40301007387 */ /* 0x000fe20000100800 */
[----:B---3--:R-:W-:Y:S02]  /*e010*/  IABS R2, R9 ;  /* 0x0000000900027213 */ /* 0x008fe40000000000 */
[----:B----4-:R-:W-:-:S05]  /*e020*/  IABS R5, R8 ;  /* 0x0000000800057213 */ /* 0x010fca0000000000 */
[----:B------:R-:W-:-:S04]  /*e030*/  IMAD.HI.U32 R9, R0, R5, RZ ;  /* 0x0000000500097227 */ /* 0x000fc800078e00ff */
[----:B------:R-:W-:-:S04]  /*e040*/  IMAD.MOV R9, RZ, RZ, -R9 ;  /* 0x000000ffff097224 */ /* 0x000fc800078e0a09 */
        /* <DEDUP_REMOVED lines=94> */
[----:B------:R-:W3:Y:S04]  /*e630*/  LDL R9, [R1+0x5184] ;  /* 0x0051840001097983 */ /* 0x000ee80000100800 */
[----:B------:R0:W-:Y:S02]  /*e640*/  STL [R1+0x150], R5 ;  /* 0x0001500501007387 */ /* 0x0001e40000100800 */
[----:B0-----:R-:W-:Y:S01]  /*e650*/  IABS R5, R11 ;  /* 0x0000000b00057213 */ /* 0x001fe20000000000 */
[----:B------:R-:W-:-:S02]  /*e660*/  IMAD R11, R29, R8, R7 ;  /* 0x000000081d0b7224 */ /* 0x000fc400078e0207 */
[----:B------:R-:W4:Y:S01]  /*e670*/  LDL R8, [R1+0x5178] ;  /* 0x0051780001087983 */ /* 0x000f220000100800 */
[----:B------:R-:W-:-:S03]  /*e680*/  IMAD.HI.U32 R6, R0, R4, RZ ;  /* 0x0000000400067227 */ /* 0x000fc600078e00ff */
[----:B------:R-:W5:Y:S01]  /*e690*/  LDL R7, [R1+0x517c] ;  /* 0x00517c0001077983 */ /* 0x000f620000100800 */
[----:B------:R-:W-:-:S04]  /*e6a0*/  IMAD.HI.U32 R3, R0, R2, RZ ;  /* 0x0000000200037227 */ /* 0x000fc800078e00ff */
[----:B------:R-:W-:Y:S02]  /*e6b0*/  IMAD.MOV R6, RZ, RZ, -R6 ;  /* 0x000000ffff067224 */ /* 0x000fe400078e0a06 */
[----:B------:R-:W-:Y:S02]  /*e6c0*/  IMAD.MOV R3, RZ, RZ, -R3 ;  /* 0x000000ffff037224 */ /* 0x000fe400078e0a03 */
[C---:B------:R-:W-:Y:S02]  /*e6d0*/  IMAD R6, R29.reuse, R6, R4 ;  /* 0x000000061d067224 */ /* 0x040fe400078e0204 */
[----:B------:R-:W-:Y:S01]  /*e6e0*/  IMAD R2, R29, R3, R2 ;  /* 0x000000031d027224 */ /* 0x000fe200078e0202 */
[----:B------:R0:W-:Y:S04]  /*e6f0*/  STL [R1+0x15c], R11 ;  /* 0x00015c0b01007387 */ /* 0x0001e80000100800 */
[----:B0-----:R-:W5:Y:S04]  /*e700*/  LDL R11, [R1+0x5194] ;  /* 0x00519400010b7983 */ /* 0x001f680000100800 */
[----:B------:R-:W-:Y:S04]  /*e710*/  STL [R1+0x160], R6 ;  /* 0x0001600601007387 */ /* 0x000fe80000100800 */
[----:B------:R3:W-:Y:S01]  /*e720*/  STL [R1+0x164], R2 ;  /* 0x0001640201007387 */ /* 0x0007e20000100800 */
[----:B--2---:R-:W-:Y:S01]  /*e730*/  IABS R3, R10 ;  /* 0x0000000a00037213 */ /* 0x004fe20000000000 */
[----:B------:R-:W-:-:S04]  /*e740*/  IMAD.HI.U32 R10, R0, R5, RZ ;  /* 0x00000005000a7227 */ /* 0x000fc800078e00ff */
[----:B------:R-:W-:Y:S01]  /*e750*/  IMAD.MOV R10, RZ, RZ, -R10 ;  /* 0x000000ffff0a7224 */ /* 0x000fe200078e0a0a */
[----:B---3--:R-:W-:-:S03]  /*e760*/  IABS R2, R9 ;  /* 0x0000000900027213 */ /* 0x008fc60000000000 */
[----:B------:R-:W-:Y:S02]  /*e770*/  IMAD R5, R29, R10, R5 ;  /* 0x0000000a1d057224 */ /* 0x000fe400078e0205 */
[----:B------:R-:W2:Y:S01]  /*e780*/  LDL R10, [R1+0x5190] ;  /* 0x00519000010a7983 */ /* 0x000ea20000100800 */
[----:B----4-:R-:W-:-:S05]  /*e790*/  IABS R4, R8 ;  /* 0x0000000800047213 */ /* 0x010fca0000000000 */
[----:B------:R-:W-:-:S04]  /*e7a0*/  IMAD.HI.U32 R9, R0, R4, RZ ;  /* 0x0000000400097227 */ /* 0x000fc800078e00ff */
[----:B------:R-:W-:Y:S01]  /*e7b0*/  IMAD.MOV R9, RZ, RZ, -R9 ;  /* 0x000000ffff097224 */ /* 0x000fe200078e0a09 */
[----:B------:R-:W-:Y:S03]  /*e7c0*/  STL [R1+0x154], R5 ;  /* 0x0001540501007387 */ /* 0x000fe60000100800 */
[----:B------:R-:W-:Y:S02]  /*e7d0*/  IMAD R9, R29, R9, R4 ;  /* 0x000000091d097224 */ /* 0x000fe400078e0204 */
[----:B------:R-:W3:Y:S04]  /*e7e0*/  LDL R4, [R1+0x5188] ;  /* 0x0051880001047983 */ /* 0x000ee80000100800 */
[----:B------:R0:W-:Y:S04]  /*e7f0*/  STL [R1+0x134], R9 ;  /* 0x0001340901007387 */ /* 0x0001e80000100800 */
[----:B0-----:R-:W4:Y:S01]  /*e800*/  LDL R9, [R1+0x518c] ;  /* 0x00518c0001097983 */ /* 0x001f220000100800 */
[----:B-----5:R-:W-:Y:S01]  /*e810*/  IABS R7, R7 ;  /* 0x0000000700077213 */ /* 0x020fe20000000000 */
[----:B------:R-:W-:-:S04]  /*e820*/  IMAD.HI.U32 R6, R0, R3, RZ ;  /* 0x0000000300067227 */ /* 0x000fc800078e00ff */
[----:B------:R-:W-:-:S04]  /*e830*/  IMAD.HI.U32 R8, R0, R7, RZ ;  /* 0x0000000700087227 */ /* 0x000fc800078e00ff */
[----:B------:R-:W-:Y:S02]  /*e840*/  IMAD.MOV R8, RZ, RZ, -R8 ;  /* 0x000000ffff087224 */ /* 0x000fe400078e0a08 */
[----:B------:R-:W-:Y:S02]  /*e850*/  IMAD.MOV R6, RZ, RZ, -R6 ;  /* 0x000000ffff067224 */ /* 0x000fe400078e0a06 */
[C---:B------:R-:W-:Y:S02]  /*e860*/  IMAD R7, R29.reuse, R8, R7 ;  /* 0x000000081d077224 */ /* 0x040fe400078e0207 */
[----:B------:R-:W-:Y:S02]  /*e870*/  IMAD R6, R29, R6, R3 ;  /* 0x000000061d067224 */ /* 0x000fe400078e0203 */
[----:B------:R-:W-:Y:S01]  /*e880*/  IMAD.HI.U32 R5, R0, R2, RZ ;  /* 0x0000000200057227 */ /* 0x000fe200078e00ff */
[----:B------:R-:W-:Y:S03]  /*e890*/  STL [R1+0x13c], R7 ;  /* 0x00013c0701007387 */ /* 0x000fe60000100800 */
[----:B------:R-:W-:-:S04]  /*e8a0*/  IMAD.MOV R5, RZ, RZ, -R5 ;  /* 0x000000ffff057224 */ /* 0x000fc800078e0a05 */
[----:B------:R-:W-:Y:S01]  /*e8b0*/  IMAD R2, R29, R5, R2 ;  /* 0x000000051d027224 */ /* 0x000fe200078e0202 */
[----:B------:R-:W-:Y:S01]  /*e8c0*/  STL [R1+0x144], R6 ;  /* 0x0001440601007387 */ /* 0x000fe20000100800 */
[----:B------:R-:W-:-:S03]  /*e8d0*/  IABS R5, R11 ;  /* 0x0000000b00057213 */ /* 0x000fc60000000000 */
[----:B------:R0:W-:Y:S04]  /*e8e0*/  STL [R1+0x14c], R2 ;  /* 0x00014c0201007387 */ /* 0x0001e80000100800 */
[----:B------:R-:W5:Y:S01]  /*e8f0*/  LDL R11, [R1+0x51b0] ;  /* 0x0051b000010b7983 */ /* 0x000f620000100800 */
[----:B0-----:R-:W-:Y:S02]  /*e900*/  IABS R2, R28 ;  /* 0x0000001c00027213 */ /* 0x001fe40000000000 */
[----:B--2---:R-:W-:-:S05]  /*e910*/  IABS R7, R10 ;  /* 0x0000000a00077213 */ /* 0x004fca0000000000 */
[----:B------:R-:W-:-:S04]  /*e920*/  IMAD.HI.U32 R8, R0, R7, RZ ;  /* 0x0000000700087227 */ /* 0x000fc800078e00ff */
[----:B------:R-:W-:-:S04]  /*e930*/  IMAD.MOV R8, RZ, RZ, -R8 ;  /* 0x000000ffff087224 */ /* 0x000fc800078e0a08 */
[----:B------:R-:W-:Y:S01]  /*e940*/  IMAD R7, R29, R8, R7 ;  /* 0x000000081d077224 */ /* 0x000fe200078e0207 */
[----:B---3--:R-:W-:-:S05]  /*e950*/  IABS R4, R4 ;  /* 0x0000000400047213 */ /* 0x008fca0000000000 */
[----:B------:R-:W-:Y:S01]  /*e960*/  IMAD.HI.U32 R10, R0, R4, RZ ;  /* 0x00000004000a7227 */ /* 0x000fe200078e00ff */
[----:B----4-:R-:W-:-:S05]  /*e970*/  IABS R3, R9 ;  /* 0x0000000900037213 */ /* 0x010fca0000000000 */
[----:B------:R-:W-:-:S04]  /*e980*/  IMAD.HI.U32 R9, R0, R3, RZ ;  /* 0x0000000300097227 */ /* 0x000fc800078e00ff */
[----:B------:R-:W-:Y:S02]  /*e990*/  IMAD.MOV R9, RZ, RZ, -R9 ;  /* 0x000000ffff097224 */ /* 0x000fe400078e0a09 */
[----:B------:R-:W-:Y:S02]  /*e9a0*/  IMAD.MOV R10, RZ, RZ, -R10 ;  /* 0x000000ffff0a7224 */ /* 0x000fe400078e0a0a */
[C---:B------:R-:W-:Y:S02]  /*e9b0*/  IMAD R9, R29.reuse, R9, R3 ;  /* 0x000000091d097224 */ /* 0x040fe400078e0203 */
[----:B------:R-:W-:Y:S01]  /*e9c0*/  IMAD R28, R29, R10, R4 ;  /* 0x0000000a1d1c7224 */ /* 0x000fe200078e0204 */
[----:B------:R-:W2:Y:S04]  /*e9d0*/  LDL R3, [R1+0x519c] ;  /* 0x00519c0001037983 */ /* 0x000ea80000100800 */
        /* <DEDUP_REMOVED lines=15> */
[----:B---3--:R-:W-:-:S03]  /*ead0*/  IABS R4, R10 ;  /* 0x0000000a00047213 */ /* 0x008fc60000000000 */
        /* <DEDUP_REMOVED lines=377> */
[----:B------:R-:W4:Y:S04]  /*10270*/  LDL R8, [R1+0x55a8] ;  /* 0x0055a80001087983 */ /* 0x000f280000100800 */
[----:B------:R-:W5:Y:S01]  /*10280*/  LDL R7, [R1+0x55ac] ;  /* 0x0055ac0001077983 */ /* 0x000f620000100800 */
[----:B------:R-:W-:-:S04]  /*10290*/  IMAD.HI.U32 R5, R0, R4, RZ ;  /* 0x0000000400057227 */ /* 0x000fc800078e00ff */
[----:B------:R-:W-:Y:S01]  /*102a0*/  IMAD.MOV R5, RZ, RZ, -R5 ;  /* 0x000000ffff057224 */ /* 0x000fe200078e0a05 */
[----:B------:R0:W-:Y:S01]  /*102b0*/  STL [R1+0x18], R11 ;  /* 0x0000180b01007387 */ /* 0x0001e20000100800 */
[----:B------:R-:W-:-:S04]  /*102c0*/  IMAD.HI.U32 R3, R0, R2, RZ ;  /* 0x0000000200037227 */ /* 0x000fc800078e00ff */
[C---:B------:R-:W-:Y:S02]  /*102d0*/  IMAD R4, R29.reuse, R5, R4 ;  /* 0x000000051d047224 */ /* 0x040fe400078e0204 */
[----:B------:R-:W-:Y:S01]  /*102e0*/  IMAD.MOV R3, RZ, RZ, -R3 ;  /* 0x000000ffff037224 */ /* 0x000fe200078e0a03 */
[----:B0-----:R-:W5:Y:S04]  /*102f0*/  LDL R11, [R1+0x55c4] ;  /* 0x0055c400010b7983 */ /* 0x001f680000100800 */
[----:B------:R-:W-:Y:S01]  /*10300*/  STL [R1+0x14], R4 ;  /* 0x0000140401007387 */ /* 0x000fe20000100800 */
[----:B------:R-:W-:-:S05]  /*10310*/  IMAD R2, R29, R3, R2 ;  /* 0x000000031d027224 */ /* 0x000fca00078e0202 */
[----:B------:R2:W-:Y:S02]  /*10320*/  STL [R1+0x10], R2 ;  /* 0x0000100201007387 */ /* 0x0005e40000100800 */
[----:B--2---:R-:W-:Y:S02]  /*10330*/  IABS R2, R10 ;  /* 0x0000000a00027213 */ /* 0x004fe40000000000 */
[----:B---3--:R-:W-:-:S05]  /*10340*/  IABS R3, R9 ;  /* 0x0000000900037213 */ /* 0x008fca0000000000 */
[C---:B------:R-:W-:Y:S01]  /*10350*/  IMAD.HI.U32 R10, R0.reuse, R3, RZ ;  /* 0x00000003000a7227 */ /* 0x040fe200078e00ff */
[----:B----4-:R-:W-:Y:S02]  /*10360*/  IABS R5, R8 ;  /* 0x0000000800057213 */ /* 0x010fe40000000000 */
[----:B-----5:R-:W-:Y:S01]  /*10370*/  IABS R4, R7 ;  /* 0x0000000700047213 */ /* 0x020fe20000000000 */
[----:B------:R-:W-:-:S04]  /*10380*/  IMAD.HI.U32 R7, R0, R6, RZ ;  /* 0x0000000600077227 */ /* 0x000fc800078e00ff */
[----:B------:R-:W-:-:S04]  /*10390*/  IMAD.HI.U32 R8, R0, R5, RZ ;  /* 0x0000000500087227 */ /* 0x000fc800078e00ff */
[----:B------:R-:W-:Y:S02]  /*103a0*/  IMAD.MOV R7, RZ, RZ, -R7 ;  /* 0x000000ffff077224 */ /* 0x000fe400078e0a07 */
[----:B------:R-:W-:Y:S02]  /*103b0*/  IMAD.MOV R8, RZ, RZ, -R8 ;  /* 0x000000ffff087224 */ /* 0x000fe400078e0a08 */
[----:B------:R-:W-:Y:S02]  /*103c0*/  IMAD R6, R29, R7, R6 ;  /* 0x000000071d067224 */ /* 0x000fe400078e0206 */
[----:B------:R-:W-:-:S03]  /*103d0*/  IMAD.HI.U32 R9, R0, R4, RZ ;  /* 0x0000000400097227 */ /* 0x000fc600078e00ff */
[----:B------:R0:W-:Y:S01]  /*103e0*/  STL [R1+0xc], R6 ;  /* 0x00000c0601007387 */ /* 0x0001e20000100800 */
[----:B------:R-:W-:-:S03]  /*103f0*/  IMAD R8, R29, R8, R5 ;  /* 0x000000081d087224 */ /* 0x000fc600078e0205 */
[----:B------:R-:W2:Y:S01]  /*10400*/  LDL R5, [R1+0x55b8] ;  /* 0x0055b80001057983 */ /* 0x000ea20000100800 */
[----:B0-----:R-:W-:Y:S02]  /*10410*/  IMAD.MOV R6, RZ, RZ, -R9 ;  /* 0x000000ffff067224 */ /* 0x001fe400078e0a09 */
[----:B------:R-:W-:Y:S02]  /*10420*/  IMAD.MOV R9, RZ, RZ, -R10 ;  /* 0x000000ffff097224 */ /* 0x000fe400078e0a0a */
[----:B------:R-:W3:Y:S04]  /*10430*/  LDL R10, [R1+0x55c0] ;  /* 0x0055c000010a7983 */ /* 0x000ee80000100800 */
[----:B------:R0:W-:Y:S04]  /*10440*/  STL [R1+0x8], R8 ;  /* 0x0000080801007387 */ /* 0x0001e80000100800 */
[----:B0-----:R-:W4:Y:S01]  /*10450*/  LDL R8, [R1+0x55bc] ;  /* 0x0055bc0001087983 */ /* 0x001f220000100800 */
[----:B------:R-:W-:-:S02]  /*10460*/  IMAD R4, R29, R6, R4 ;  /* 0x000000061d047224 */ /* 0x000fc400078e0204 */
[----:B------:R-:W-:-:S03]  /*10470*/  IMAD.HI.U32 R7, R0, R2, RZ ;  /* 0x0000000200077227 */ /* 0x000fc600078e00ff */
[----:B------:R-:W-:Y:S01]  /*10480*/  STL [R1+0x4], R4 ;  /* 0x0000040401007387 */ /* 0x000fe20000100800 */
[----:B------:R-:W-:Y:S02]  /*10490*/  IMAD R6, R29, R9, R3 ;  /* 0x000000091d067224 */ /* 0x000fe400078e0203 */
[----:B------:R-:W-:-:S03]  /*104a0*/  IMAD.MOV R7, RZ, RZ, -R7 ;  /* 0x000000ffff077224 */ /* 0x000fc600078e0a07 */
[----:B------:R0:W-:Y:S01]  /*104b0*/  STL [R1], R6 ;  /* 0x0000000601007387 */ /* 0x0001e20000100800 */
[----:B------:R-:W-:Y:S01]  /*104c0*/  IMAD R2, R29, R7, R2 ;  /* 0x000000071d027224 */ /* 0x000fe200078e0202 */
[----:B------:R-:W-:Y:S02]  /*104d0*/  IABS R7, R12 ;  /* 0x0000000c00077213 */ /* 0x000fe40000000000 */
[----:B0-----:R-:W-:-:S05]  /*104e0*/  IABS R6, R11 ;  /* 0x0000000b00067213 */ /* 0x001fca0000000000 */
[----:B------:R-:W-:-:S04]  /*104f0*/  IMAD.HI.U32 R12, R0, R6, RZ ;  /* 0x00000006000c7227 */ /* 0x000fc800078e00ff */
[----:B------:R-:W-:-:S04]  /*10500*/  IMAD.MOV R12, RZ, RZ, -R12 ;  /* 0x000000ffff0c7224 */ /* 0x000fc800078e0a0c */
[----:B------:R-:W-:Y:S01]  /*10510*/  IMAD R6, R29, R12, R6 ;  /* 0x0000000c1d067224 */ /* 0x000fe200078e0206 */
[----:B------:R-:W-:Y:S01]  /*10520*/  IABS R12, R16 ;  /* 0x00000010000c7213 */ /* 0x000fe20000000000 */
[----:B------:R-:W-:Y:S01]  /*10530*/  STL [R1+0x5868], R2 ;  /* 0x0058680201007387 */ /* 0x000fe20000100800 */
[----:B--2---:R-:W-:-:S05]  /*10540*/  IABS R5, R5 ;  /* 0x0000000500057213 */ /* 0x004fca0000000000 */
[----:B------:R-:W-:Y:S01]  /*10550*/  IMAD.MOV.U32 R3, RZ, RZ, R5 ;  /* 0x000000ffff037224 */ /* 0x000fe200078e0005 */
[----:B---3--:R-:W-:Y:S02]  /*10560*/  IABS R5, R10 ;  /* 0x0000000a00057213 */ /* 0x008fe40000000000 */
[----:B----4-:R-:W-:Y:S01]  /*10570*/  IABS R4, R8 ;  /* 0x0000000800047213 */ /* 0x010fe20000000000 */
[----:B------:R-:W-:-:S04]  /*10580*/  IMAD.HI.U32 R8, R0, R3, RZ ;  /* 0x0000000300087227 */ /* 0x000fc800078e00ff */
[----:B------:R-:W-:-:S04]  /*10590*/  IMAD.HI.U32 R9, R0, R4, RZ ;  /* 0x0000000400097227 */ /* 0x000fc800078e00ff */
[----:B------:R-:W-:Y:S02]  /*105a0*/  IMAD.MOV R8, RZ, RZ, -R8 ;  /* 0x000000ffff087224 */ /* 0x000fe400078e0a08 */
[----:B------:R-:W-:Y:S02]  /*105b0*/  IMAD.MOV R10, RZ, RZ, -R9 ;  /* 0x000000ffff0a7224 */ /* 0x000fe400078e0a09 */
[----:B------:R-:W-:-:S04]  /*105c0*/  IMAD.HI.U32 R11, R0, R5, RZ ;  /* 0x00000005000b7227 */ /* 0x000fc800078e00ff */
[----:B------:R-:W-:Y:S02]  /*105d0*/  IMAD R3, R29, R8, R3 ;  /* 0x000000081d037224 */ /* 0x000fe400078e0203 */
[----:B------:R-:W-:-:S04]  /*105e0*/  IMAD.HI.U32 R9, R0, R7, RZ ;  /* 0x0000000700097227 */ /* 0x000fc800078e00ff */
[C---:B------:R-:W-:Y:S01]  /*105f0*/  IMAD R4, R29.reuse, R10, R4 ;  /* 0x0000000a1d047224 */ /* 0x040fe200078e0204 */
[----:B------:R-:W-:Y:S01]  /*10600*/  IABS R10, R19 ;  /* 0x00000013000a7213 */ /* 0x000fe20000000000 */
[----:B------:R-:W-:Y:S02]  /*10610*/  IMAD.MOV R8, RZ, RZ, -R11 ;  /* 0x000000ffff087224 */ /* 0x000fe400078e0a0b */
[----:B------:R-:W-:Y:S02]  /*10620*/  IMAD.MOV R11, RZ, RZ, -R9 ;  /* 0x000000ffff0b7224 */ /* 0x000fe400078e0a09 */
[C---:B------:R-:W-:Y:S02]  /*10630*/  IMAD R5, R29.reuse, R8, R5 ;  /* 0x000000081d057224 */ /* 0x040fe400078e0205 */
[----:B------:R-:W-:Y:S01]  /*10640*/  IMAD.MOV.U32 R8, RZ, RZ, R10 ;  /* 0x000000ffff087224 */ /* 0x000fe200078e000a */
[----:B------:R-:W-:Y:S01]  /*10650*/  IABS R9, R18 ;  /* 0x0000001200097213 */ /* 0x000fe20000000000 */
[----:B------:R-:W-:Y:S01]  /*10660*/  IMAD R7, R29, R11, R7 ;  /* 0x0000000b1d077224 */ /* 0x000fe200078e0207 */
[----:B------:R-:W-:Y:S01]  /*10670*/  IABS R11, R13 ;  /* 0x0000000d000b7213 */ /* 0x000fe20000000000 */
[----:B------:R-:W-:Y:S01]  /*10680*/  IMAD.HI.U32 R13, R0, R8, RZ ;  /* 0x00000008000d7227 */ /* 0x000fe200078e00ff */
[----:B------:R-:W-:-:S03]  /*10690*/  IABS R10, R17 ;  /* 0x00000011000a7213 */ /* 0x000fc60000000000 */
[----:B------:R-:W-:-:S04]  /*106a0*/  IMAD.HI.U32 R16, R0, R9, RZ ;  /* 0x0000000900107227 */ /* 0x000fc800078e00ff */
[----:B------:R-:W-:Y:S02]  /*106b0*/  IMAD.MOV R13, RZ, RZ, -R13 ;  /* 0x000000ffff0d7224 */ /* 0x000fe400078e0a0d */
[----:B------:R-:W-:-:S04]  /*106c0*/  IMAD.HI.U32 R18, R0, R10, RZ ;  /* 0x0000000a00127227 */ /* 0x000fc800078e00ff */
[----:B------:R-:W-:Y:S01]  /*106d0*/  IMAD.HI.U32 R19, R0, R11, RZ ;  /* 0x0000000b00137227 */ /* 0x000fe200078e00ff */
[----:B------:R-:W-:Y:S03]  /*106e0*/  STL [R1+0x5864], R3 ;  /* 0x0058640301007387 */ /* 0x000fe60000100800 */
[----:B------:R-:W-:Y:S02]  /*106f0*/  IMAD.MOV R17, RZ, RZ, -R16 ;  /* 0x000000ffff117224 */ /* 0x000fe400078e0a10 */
[C---:B------:R-:W-:Y:S02]  /*10700*/  IMAD R8, R29.reuse, R13, R8 ;  /* 0x0000000d1d087224 */ /* 0x040fe400078e0208 */
[----:B------:R-:W-:Y:S02]  /*10710*/  IMAD.MOV R13, RZ, RZ, -R18 ;  /* 0x000000ffff0d7224 */ /* 0x000fe400078e0a12 */
[----:B------:R-:W-:Y:S01]  /*10720*/  IMAD.MOV R19, RZ, RZ, -R19 ;  /* 0x000000ffff137224 */ /* 0x000fe200078e0a13 */
[----:B------:R-:W-:Y:S01]  /*10730*/  STL [R1+0x5860], R4 ;  /* 0x0058600401007387 */ /* 0x000fe20000100800 */
[----:B------:R-:W-:-:S02]  /*10740*/  IMAD R9, R29, R17, R9 ;  /* 0x000000111d097224 */ /* 0x000fc400078e0209 */
[C---:B------:R-:W-:Y:S01]  /*10750*/  IMAD R10, R29.reuse, R13, R10 ;  /* 0x0000000d1d0a7224 */ /* 0x040fe200078e020a */
[----:B------:R-:W-:Y:S01]  /*10760*/  STL [R1+0x585c], R5 ;  /* 0x00585c0501007387 */ /* 0x000fe20000100800 */
[----:B------:R-:W-:-:S03]  /*10770*/  IMAD R11, R29, R19, R11 ;  /* 0x000000131d0b7224 */ /* 0x000fc600078e020b */
[----:B------:R-:W-:Y:S01]  /*10780*/  STL [R1+0x586c], R6 ;  /* 0x00586c0601007387 */ /* 0x000fe20000100800 */
[----:B------:R-:W-:-:S03]  /*10790*/  IMAD.HI.U32 R16, R0, R12, RZ ;  /* 0x0000000c00107227 */ /* 0x000fc600078e00ff */
[----:B------:R-:W-:Y:S04]  /*107a0*/  STL [R1+0x5870], R7 ;  /* 0x0058700701007387 */ /* 0x000fe80000100800 */
[----:B------:R-:W-:Y:S04]  /*107b0*/  STL [R1+0x5874], R8 ;  /* 0x0058740801007387 */ /* 0x000fe80000100800 */
[----:B------:R0:W-:Y:S01]  /*107c0*/  STL [R1+0x5878], R9 ;  /* 0x0058780901007387 */ /* 0x0001e20000100800 */
[----:B------:R-:W-:-:S03]  /*107d0*/  IMAD.MOV R18, RZ, RZ, -R16 ;  /* 0x000000ffff127224 */ /* 0x000fc600078e0a10 */
[----:B------:R-:W-:Y:S04]  /*107e0*/  STL [R1+0x587c], R10 ;  /* 0x00587c0a01007387 */ /* 0x000fe80000100800 */
[----:B------:R-:W-:Y:S04]  /*107f0*/  STL [R1+0x5880], R11 ;  /* 0x0058800b01007387 */ /* 0x000fe80000100800 */
[----:B0-----:R-:W2:Y:S01]  /*10800*/  LDL R9, [R1+0x55f0] ;  /* 0x0055f00001097983 */ /* 0x001ea20000100800 */
[----:B------:R-:W-:-:S05]  /*10810*/  IMAD R12, R29, R18, R12 ;  /* 0x000000121d0c7224 */ /* 0x000fca00078e020c */
[----:B------:R-:W-:Y:S04]  /*10820*/  STL [R1+0x5858], R12 ;  /* 0x0058580c01007387 */ /* 0x000fe80000100800 */
[----:B------:R-:W-:Y:S04]  /*10830*/  STL [R1+0x581c], R15 ;  /* 0x00581c0f01007387 */ /* 0x000fe80000100800 */
[----:B------:R-:W3:Y:S01]  /*10840*/  LDL R3, [R1+0x55f4] ;  /* 0x0055f40001037983 */ /* 0x000ee20000100800 */
[----:B------:R-:W-:-:S03]  /*10850*/  IABS R17, R24 ;  /* 0x0000001800117213 */ /* 0x000fc60000000000 */
[----:B------:R-:W4:Y:S02]  /*10860*/  LDL.LU R2, [R1+0x58] ;  /* 0x0000580001027983 */ /* 0x000f240000300800 */
[----:B------:R-:W-:Y:S01]  /*10870*/  IMAD.MOV.U32 R13, RZ, RZ, R17 ;  /* 0x000000ffff0d7224 */ /* 0x000fe200078e0011 */
[----:B------:R-:W-:Y:S01]  /*10880*/  IABS R18, R21 ;  /* 0x0000001500127213 */ /* 0x000fe20000000000 */
[----:B------:R-:W5:Y:S02]  /*10890*/  LDL.LU R8, [R1+0x4c] ;  /* 0x00004c0001087983 */ /* 0x000f640000300800 */
[----:B------:R-:W-:Y:S02]  /*108a0*/  IMAD.HI.U32 R21, R0, R13, RZ ;  /* 0x0000000d00157227 */ /* 0x000fe400078e00ff */
[----:B------:R-:W4:Y:S02]  /*108b0*/  LDL.LU R7, [R1+0x3bc] ;  /* 0x0003bc0001077983 */ /* 0x000f240000300800 */
[----:B------:R-:W-:-:S02]  /*108c0*/  IMAD.MOV R21, RZ, RZ, -R21 ;  /* 0x000000ffff157224 */ /* 0x000fc400078e0a15 */
[----:B------:R-:W4:Y:S02]  /*108d0*/  LDL.LU R6, [R1+0x48] ;  /* 0x0000480001067983 */ /* 0x000f240000300800 */
[----:B------:R-:W-:Y:S02]  /*108e0*/  IMAD R13, R29, R21, R13 ;  /* 0x000000151d0d7224 */ /* 0x000fe400078e020d */
[----:B------:R-:W4:Y:S04]  /*108f0*/  LDL.LU R5, [R1+0x3a8] ;  /* 0x0003a80001057983 */ /* 0x000f280000300800 */
[----:B------:R-:W4:Y:S04]  /*10900*/  LDL.LU R4, [R1+0x3b0] ;  /* 0x0003b00001047983 */ /* 0x000f280000300800 */
[----:B------:R0:W-:Y:S04]  /*10910*/  STL [R1+0x5884], R13 ;  /* 0x0058840d01007387 */ /* 0x0001e80000100800 */
[----:B0-----:R-:W5:Y:S01]  /*10920*/  LDL.LU R13, [R1+0x50] ;  /* 0x00005000010d7983 */ /* 0x001f620000300800 */
[----:B------:R-:W-:-:S02]  /*10930*/  IABS R16, R23 ;  /* 0x0000001700107213 */ /* 0x000fc40000000000 */
[----:B------:R-:W-:Y:S02]  /*10940*/  IABS R17, R15 ;  /* 0x0000000f00117213 */ /* 0x000fe40000000000 */
[----:B------:R-:W-:Y:S01]  /*10950*/  IABS R19, R20 ;  /* 0x0000001400137213 */ /* 0x000fe20000000000 */
[----:B------:R-:W-:-:S04]  /*10960*/  IMAD.HI.U32 R20, R0, R16, RZ ;  /* 0x0000001000147227 */ /* 0x000fc800078e00ff */
[----:B------:R-:W-:-:S04]  /*10970*/  IMAD.HI.U32 R23, R0, R17, RZ ;  /* 0x0000001100177227 */ /* 0x000fc800078e00ff */
[----:B------:R-:W-:Y:S02]  /*10980*/  IMAD.MOV R20, RZ, RZ, -R20 ;  /* 0x000000ffff147224 */ /* 0x000fe400078e0a14 */
[----:B------:R-:W-:Y:S02]  /*10990*/  IMAD.MOV R21, RZ, RZ, -R23 ;  /* 0x000000ffff157224 */ /* 0x000fe400078e0a17 */
[----:B------:R-:W-:-:S04]  /*109a0*/  IMAD.HI.U32 R23, R0, R19, RZ ;  /* 0x0000001300177227 */ /* 0x000fc800078e00ff */
[----:B------:R-:W-:-:S04]  /*109b0*/  IMAD.HI.U32 R24, R0, R18, RZ ;  /* 0x0000001200187227 */ /* 0x000fc800078e00ff */
[C---:B------:R-:W-:Y:S02]  /*109c0*/  IMAD R16, R29.reuse, R20, R16 ;  /* 0x000000141d107224 */ /* 0x040fe400078e0210 */
[----:B------:R-:W-:Y:S02]  /*109d0*/  IMAD.MOV R23, RZ, RZ, -R23 ;  /* 0x000000ffff177224 */ /* 0x000fe400078e0a17 */
[----:B------:R-:W-:Y:S02]  /*109e0*/  IMAD.MOV R24, RZ, RZ, -R24 ;  /* 0x000000ffff187224 */ /* 0x000fe400078e0a18 */
[C---:B------:R-:W-:Y:S02]  /*109f0*/  IMAD R17, R29.reuse, R21, R17 ;  /* 0x000000151d117224 */ /* 0x040fe400078e0211 */
[C---:B------:R-:W-:Y:S02]  /*10a00*/  IMAD R19, R29.reuse, R23, R19 ;  /* 0x000000171d137224 */ /* 0x040fe400078e0213 */
[----:B------:R-:W-:Y:S01]  /*10a10*/  IMAD R18, R29, R24, R18 ;  /* 0x000000181d127224 */ /* 0x000fe200078e0212 */
[----:B------:R-:W-:Y:S04]  /*10a20*/  STL [R1+0x5854], R16 ;  /* 0x0058541001007387 */ /* 0x000fe80000100800 */
[----:B------:R0:W-:Y:S04]  /*10a30*/  STL [R1+0x5888], R17 ;  /* 0x0058881101007387 */ /* 0x0001e80000100800 */
[----:B------:R-:W-:Y:S04]  /*10a40*/  STL [R1+0x588c], R18 ;  /* 0x00588c1201007387 */ /* 0x000fe80000100800 */
[----:B0-----:R-:W5:Y:S04]  /*10a50*/  LDL R17, [R1+0x55f8] ;  /* 0x0055f80001117983 */ /* 0x001f680000100800 */
[----:B------:R-:W5:Y:S01]  /*10a60*/  LDL.LU R15, [R1+0x3b4] ;  /* 0x0003b400010f7983 */ /* 0x000f620000300800 */
[----:B--2---:R-:W-:-:S05]  /*10a70*/  IABS R20, R9 ;  /* 0x0000000900147213 */ /* 0x004fca0000000000 */
[----:B------:R-:W-:-:S04]  /*10a80*/  IMAD.HI.U32 R23, R0, R20, RZ ;  /* 0x0000001400177227 */ /* 0x000fc800078e00ff */
[----:B------:R-:W-:-:S04]  /*10a90*/  IMAD.MOV R23, RZ, RZ, -R23 ;  /* 0x000000ffff177224 */ /* 0x000fc800078e0a17 */
[----:B------:R-:W-:Y:S01]  /*10aa0*/  IMAD R20, R29, R23, R20 ;  /* 0x000000171d147224 */ /* 0x000fe200078e0214 */
[----:B---3--:R-:W-:Y:S02]  /*10ab0*/  IABS R21, R3 ;  /* 0x0000000300157213 */ /* 0x008fe40000000000 */
[----:B------:R-:W2:Y:S04]  /*10ac0*/  LDL.LU R3, [R1+0x3b8] ;  /* 0x0003b80001037983 */ /* 0x000ea80000300800 */
[----:B------:R-:W3:Y:S04]  /*10ad0*/  LDL.LU R16, [R1+0x394] ;  /* 0x0003940001107983 */ /* 0x000ee80000300800 */
[----:B------:R-:W2:Y:S04]  /*10ae0*/  LDL.LU R12, [R1+0x39c] ;  /* 0x00039c00010c7983 */ /* 0x000ea80000300800 */
[----:B------:R-:W2:Y:S04]  /*10af0*/  LDL.LU R11, [R1+0x3a0] ;  /* 0x0003a000010b7983 */ /* 0x000ea80000300800 */
[----:B------:R-:W-:Y:S04]  /*10b00*/  STL [R1+0x5890], R19 ;  /* 0x0058901301007387 */ /* 0x000fe80000100800 */
[----:B------:R0:W-:Y:S04]  /*10b10*/  STL [R1+0x5894], R20 ;  /* 0x0058941401007387 */ /* 0x0001e80000100800 */
[----:B0-----:R-:W2:Y:S01]  /*10b20*/  LDL.LU R20, [R1+0x3ac] ;  /* 0x0003ac0001147983 */ /* 0x001ea20000300800 */
[----:B----4-:R-:W-:-:S02]  /*10b30*/  ISETP.GT.U32.AND P2, PT, R22, R2, PT ;  /* 0x000000021600720c */ /* 0x010fc40003f44070 */
[C---:B------:R-:W-:Y:S01]  /*10b40*/  ISETP.GT.U32.AND P4, PT, R22.reuse, R14, PT ;  /* 0x0000000e1600720c */ /* 0x040fe20003f84070 */
[----:B------:R-:W4:Y:S01]  /*10b50*/  LDL.LU R10, [R1+0x3a4] ;  /* 0x0003a400010a7983 */ /* 0x000f220000300800 */
[C---:B-----5:R-:W-:Y:S02]  /*10b60*/  ISETP.GT.U32.AND P5, PT, R22.reuse, R8, PT ;  /* 0x000000081600720c */ /* 0x060fe40003fa4070 */
[----:B------:R-:W-:Y:S01]  /*10b70*/  ISETP.GT.U32.AND P3, PT, R22, R13, PT ;  /* 0x0000000d1600720c */ /* 0x000fe20003f64070 */
[----:B------:R-:W5:Y:S06]  /*10b80*/  LDL.LU R9, [R1+0x398] ;  /* 0x0003980001097983 */ /* 0x000f6c0000300800 */
[----:B------:R-:W-:-:S02]  /*10b90*/  @!P2 IMAD.IADD R2, R2, 0x1, -R22 ;  /* 0x000000010202a824 */ /* 0x000fc400078e0a16 */
[--C-:B------:R-:W-:Y:S01]  /*10ba0*/  @!P4 IMAD.IADD R14, R14, 0x1, -R22.reuse ;  /* 0x000000010e0ec824 */ /* 0x100fe200078e0a16 */
[C---:B------:R-:W-:Y:S02]  /*10bb0*/  ISETP.GT.U32.AND P6, PT, R22.reuse, R7, PT ;  /* 0x000000071600720c */ /* 0x040fe40003fc4070 */
[C---:B------:R-:W-:Y:S02]  /*10bc0*/  ISETP.GT.U32.AND P4, PT, R22.reuse, R2, PT ;  /* 0x000000021600720c */ /* 0x040fe40003f84070 */
[C---:B------:R-:W-:Y:S02]  /*10bd0*/  ISETP.GT.U32.AND P1, PT, R22.reuse, R6, PT ;  /* 0x000000061600720c */ /* 0x040fe40003f24070 */
[C---:B------:R-:W-:Y:S02]  /*10be0*/  ISETP.GT.U32.AND P0, PT, R22.reuse, R5, PT ;  /* 0x000000051600720c */ /* 0x040fe40003f04070 */
[----:B------:R-:W-:Y:S01]  /*10bf0*/  ISETP.GT.U32.AND P2, PT, R22, R4, PT ;  /* 0x000000041600720c */ /* 0x000fe20003f44070 */
[----:B------:R-:W-:-:S02]  /*10c00*/  @!P3 IMAD.IADD R13, R13, 0x1, -R22 ;  /* 0x000000010d0db824 */ /* 0x000fc400078e0a16 */
[--C-:B------:R-:W-:Y:S02]  /*10c10*/  @!P5 IMAD.IADD R8, R8, 0x1, -R22.reuse ;  /* 0x000000010808d824 */ /* 0x100fe400078e0a16 */
[--C-:B------:R-:W-:Y:S02]  /*10c20*/  @!P6 IMAD.IADD R7, R7, 0x1, -R22.reuse ;  /* 0x000000010707e824 */ /* 0x100fe400078e0a16 */
[--C-:B------:R-:W-:Y:S01]  /*10c30*/  @!P4 IMAD.IADD R2, R2, 0x1, -R22.reuse ;  /* 0x000000010202c824 */ /* 0x100fe200078e0a16 */
[----:B------:R-:W-:Y:S01]  /*10c40*/  ISETP.GT.U32.AND P3, PT, R22, R14, PT ;  /* 0x0000000e1600720c */ /* 0x000fe20003f64070 */
[--C-:B------:R-:W-:Y:S01]  /*10c50*/  @!P1 IMAD.IADD R6, R6, 0x1, -R22.reuse ;  /* 0x0000000106069824 */ /* 0x100fe200078e0a16 */
[C---:B------:R-:W-:Y:S01]  /*10c60*/  ISETP.GT.U32.AND P1, PT, R22.reuse, R13, PT ;  /* 0x0000000d1600720c */ /* 0x040fe20003f24070 */
[----:B------:R-:W-:Y:S01]  /*10c70*/  @!P0 IMAD.IADD R5, R5, 0x1, -R22 ;  /* 0x0000000105058824 */ /* 0x000fe200078e0a16 */
[----:B------:R0:W-:Y:S01]  /*10c80*/  STL [R1+0x58], R2 ;  /* 0x0000580201007387 */ /* 0x0001e20000100800 */
[----:B------:R-:W-:Y:S01]  /*10c90*/  ISETP.GT.U32.AND P0, PT, R22, R8, PT ;  /* 0x000000081600720c */ /* 0x000fe20003f04070 */
[----:B------:R-:W-:Y:S01]  /*10ca0*/  IMAD.HI.U32 R24, R0, R21, RZ ;  /* 0x0000001500187227 */ /* 0x000fe200078e00ff */
[----:B------:R-:W-:-:S03]  /*10cb0*/  ISETP.GT.U32.AND P5, PT, R22, R7, PT ;  /* 0x000000071600720c */ /* 0x000fc60003fa4070 */
[----:B------:R-:W-:Y:S01]  /*10cc0*/  @!P2 IMAD.IADD R4, R4, 0x1, -R22 ;  /* 0x000000010404a824 */ /* 0x000fe200078e0a16 */
[----:B0-----:R-:W4:Y:S01]  /*10cd0*/  LDL.LU R2, [R1+0x380] ;  /* 0x0003800001027983 */ /* 0x001f220000300800 */
[C---:B------:R-:W-:Y:S01]  /*10ce0*/  ISETP.GT.U32.AND P2, PT, R22.reuse, R6, PT ;  /* 0x000000061600720c */ /* 0x040fe20003f44070 */
[----:B------:R-:W-:Y:S01]  /*10cf0*/  IMAD.MOV R23, RZ, RZ, -R24 ;  /* 0x000000ffff177224 */ /* 0x000fe200078e0a18 */
[----:B------:R-:W-:Y:S01]  /*10d00*/  ISETP.GT.U32.AND P4, PT, R22, R5, PT ;  /* 0x000000051600720c */ /* 0x000fe20003f84070 */
[--C-:B------:R-:W-:Y:S01]  /*10d10*/  @!P3 IMAD.IADD R14, R14, 0x1, -R22.reuse ;  /* 0x000000010e0eb824 */ /* 0x100fe200078e0a16 */
[----:B------:R-:W-:Y:S01]  /*10d20*/  ISETP.GT.U32.AND P6, PT, R22, R4, PT ;  /* 0x000000041600720c */ /* 0x000fe20003fc4070 */
[----:B------:R-:W-:Y:S02]  /*10d30*/  IMAD R21, R29, R23, R21 ;  /* 0x000000171d157224 */ /* 0x000fe400078e0215 */
[--C-:B------:R-:W-:Y:S02]  /*10d40*/  @!P1 IMAD.IADD R13, R13, 0x1, -R22.reuse ;  /* 0x000000010d0d9824 */ /* 0x100fe400078e0a16 */
[--C-:B------:R-:W-:Y:S01]  /*10d50*/  @!P0 IMAD.IADD R8, R8, 0x1, -R22.reuse ;  /* 0x0000000108088824 */ /* 0x100fe200078e0a16 */
[----:B------:R-:W-:Y:S01]  /*10d60*/  STL [R1+0x5898], R21 ;  /* 0x0058981501007387 */ /* 0x000fe20000100800 */
[----:B------:R-:W-:-:S02]  /*10d70*/  @!P5 IMAD.IADD R7, R7, 0x1, -R22 ;  /* 0x000000010707d824 */ /* 0x000fc400078e0a16 */
[--C-:B------:R-:W-:Y:S01]  /*10d80*/  @!P2 IMAD.IADD R6, R6, 0x1, -R22.reuse ;  /* 0x000000010606a824 */ /* 0x100fe200078e0a16 */
[----:B------:R-:W-:Y:S01]  /*10d90*/  STL [R1+0x5850], R14 ;  /* 0x0058500e01007387 */ /* 0x000fe20000100800 */
[----:B------:R-:W-:-:S03]  /*10da0*/  @!P4 IMAD.IADD R5, R5, 0x1, -R22 ;  /* 0x000000010505c824 */ /* 0x000fc600078e0a16 */
[----:B------:R-:W-:Y:S04]  /*10db0*/  STL [R1+0x50], R13 ;  /* 0x0000500d01007387 */ /* 0x000fe80000100800 */
[----:B------:R-:W-:Y:S01]  /*10dc0*/  STL [R1+0x4c], R8 ;  /* 0x00004c0801007387 */ /* 0x000fe20000100800 */
[----:B------:R-:W-:-:S03]  /*10dd0*/  ISETP.GT.U32.AND P3, PT, R29, R15, PT ;  /* 0x0000000f1d00720c */ /* 0x000fc60003f64070 */
[----:B------:R0:W-:Y:S01]  /*10de0*/  STL [R1+0x3bc], R7 ;  /* 0x0003bc0701007387 */ /* 0x0001e20000100800 */
[----:B------:R-:W-:-:S03]  /*10df0*/  @!P6 IMAD.IADD R4, R4, 0x1, -R22 ;  /* 0x000000010404e824 */ /* 0x000fc600078e0a16 */
[----:B0-----:R-:W5:Y:S04]  /*10e00*/  LDL.LU R7, [R1+0x388] ;  /* 0x0003880001077983 */ /* 0x001f680000300800 */
[----:B------:R0:W-:Y:S04]  /*10e10*/  STL [R1+0x48], R6 ;  /* 0x0000480601007387 */ /* 0x0001e80000100800 */
[----:B------:R-:W5:Y:S04]  /*10e20*/  LDL.LU R19, [R1+0x38c] ;  /* 0x00038c0001137983 */ /* 0x000f680000300800 */
[----:B------:R0:W-:Y:S04]  /*10e30*/  STL [R1+0x3a8], R5 ;  /* 0x0003a80501007387 */ /* 0x0001e80000100800 */
[----:B------:R-:W5:Y:S04]  /*10e40*/  LDL.LU R8, [R1+0x390] ;  /* 0x0003900001087983 */ /* 0x000f680000300800 */
[----:B------:R1:W-:Y:S04]  /*10e50*/  STL [R1+0x3b0], R4 ;  /* 0x0003b00401007387 */ /* 0x0003e80000100800 */
[----:B0-----:R-:W5:Y:S04]  /*10e60*/  LDL.LU R6, [R1+0x384] ;  /* 0x0003840001067983 */ /* 0x001f680000300800 */
[----:B------:R-:W5:Y:S04]  /*10e70*/  LDL.LU R5, [R1+0x36c] ;  /* 0x00036c0001057983 */ /* 0x000f680000300800 */
[----:B-1----:R-:W5:Y:S01]  /*10e80*/  LDL.LU R4, [R1+0x374] ;  /* 0x0003740001047983 */ /* 0x002f620000300800 */
[----:B------:R-:W-:-:S03]  /*10e90*/  @!P3 IMAD.IADD R15, R15, 0x1, -R29 ;  /* 0x000000010f0fb824 */ /* 0x000fc600078e0a1d */
[----:B------:R-:W5:Y:S04]  /*10ea0*/  LDL.LU R21, [R1+0x378] ;  /* 0x0003780001157983 */ /* 0x000f680000300800 */
[----:B------:R-:W5:Y:S01]  /*10eb0*/  LDL.LU R24, [R1+0x37c] ;  /* 0x00037c0001187983 */ /* 0x000f620000300800 */
[----:B------:R-:W-:-:S03]  /*10ec0*/  IABS R23, R17 ;  /* 0x0000001100177213 */ /* 0x000fc60000000000 */
[----:B------:R-:W5:Y:S04]  /*10ed0*/  LDL.LU R18, [R1+0x370] ;  /* 0x0003700001127983 */ /* 0x000f680000300800 */
[----:B------:R-:W5:Y:S01]  /*10ee0*/  LDL.LU R17, [R1+0x358] ;  /* 0x0003580001117983 */ /* 0x000f620000300800 */
[----:B--2---:R-:W-:-:S13]  /*10ef0*/  ISETP.GT.U32.AND P0, PT, R29, R20, PT ;  /* 0x000000141d00720c */ /* 0x004fda0003f04070 */
[----:B------:R-:W-:Y:S01]  /*10f00*/  @!P0 IMAD.IADD R20, R20, 0x1, -R29 ;  /* 0x0000000114148824 */ /* 0x000fe200078e0a1d */
[----:B------:R-:W-:-:S13]  /*10f10*/  ISETP.GT.U32.AND P0, PT, R29, R15, PT ;  /* 0x0000000f1d00720c */ /* 0x000fda0003f04070 */
[----:B------:R-:W-:-:S05]  /*10f20*/  @!P0 IMAD.IADD R15, R15, 0x1, -R29 ;  /* 0x000000010f0f8824 */ /* 0x000fca00078e0a1d */
[----:B------:R0:W-:Y:S04]  /*10f30*/  STL [R1+0x3b4], R15 ;  /* 0x0003b40f01007387 */ /* 0x0001e80000100800 */
[----:B------:R-:W2:Y:S04]  /*10f40*/  LDL.LU R13, [R1+0x360] ;  /* 0x00036000010d7983 */ /* 0x000ea80000300800 */
[----:B0-----:R-:W2:Y:S01]  /*10f50*/  LDL.LU R15, [R1+0x364] ;  /* 0x00036400010f7983 */ /* 0x001ea20000300800 */
[C---:B------:R-:W-:Y:S02]  /*10f60*/  ISETP.GT.U32.AND P1, PT, R29.reuse, R3, PT ;  /* 0x000000031d00720c */ /* 0x040fe40003f24070 */
[----:B---3--:R-:W-:-:S02]  /*10f70*/  ISETP.GT.U32.AND P5, PT, R29, R16, PT ;  /* 0x000000101d00720c */ /* 0x008fc40003fa4070 */
[C---:B------:R-:W-:Y:S02]  /*10f80*/  ISETP.GT.U32.AND P4, PT, R29.reuse, R12, PT ;  /* 0x0000000c1d00720c */ /* 0x040fe40003f84070 */
[C---:B----4-:R-:W-:Y:S02]  /*10f90*/  ISETP.GT.U32.AND P2, PT, R29.reuse, R10, PT ;  /* 0x0000000a1d00720c */ /* 0x050fe40003f44070 */
[----:B-----5:R-:W-:-:S05]  /*10fa0*/  ISETP.GT.U32.AND P3, PT, R29, R9, PT ;  /* 0x000000091d00720c */ /* 0x020fca0003f64070 */
[--C-:B------:R-:W-:Y:S01]  /*10fb0*/  @!P1 IMAD.IADD R3, R3, 0x1, -R29.reuse ;  /* 0x0000000103039824 */ /* 0x100fe200078e0a1d */
[C---:B------:R-:W-:Y:S01]  /*10fc0*/  ISETP.GT.U32.AND P1, PT, R29.reuse, R2, PT ;  /* 0x000000021d00720c */ /* 0x040fe20003f24070 */
[--C-:B------:R-:W-:Y:S01]  /*10fd0*/  @!P5 IMAD.IADD R16, R16, 0x1, -R29.reuse ;  /* 0x000000011010d824 */ /* 0x100fe200078e0a1d */
[C---:B------:R-:W-:Y:S01]  /*10fe0*/  ISETP.GT.U32.AND P6, PT, R29.reuse, R11, PT ;  /* 0x0000000b1d00720c */ /* 0x040fe20003fc4070 */
[--C-:B------:R-:W-:Y:S01]  /*10ff0*/  @!P4 IMAD.IADD R12, R12, 0x1, -R29.reuse ;  /* 0x000000010c0cc824 */ /* 0x100fe200078e0a1d */
[C---:B------:R-:W-:Y:S01]  /*11000*/  ISETP.GT.U32.AND P4, PT, R29.reuse, R20, PT ;  /* 0x000000141d00720c */ /* 0x040fe20003f84070 */
[--C-:B------:R-:W-:Y:S01]  /*11010*/  @!P2 IMAD.IADD R10, R10, 0x1, -R29.reuse ;  /* 0x000000010a0aa824 */ /* 0x100fe200078e0a1d */
[C---:B------:R-:W-:Y:S02]  /*11020*/  ISETP.GT.U32.AND P5, PT, R29.reuse, R3, PT ;  /* 0x000000031d00720c */ /* 0x040fe40003fa4070 */
[----:B------:R-:W-:Y:S01]  /*11030*/  ISETP.GT.U32.AND P2, PT, R29, R16, PT ;  /* 0x000000101d00720c */ /* 0x000fe20003f44070 */
[----:B------:R-:W-:Y:S01]  /*11040*/  @!P3 IMAD.IADD R9, R9, 0x1, -R29 ;  /* 0x000000010909b824 */ /* 0x000fe200078e0a1d */
[----:B------:R-:W-:-:S03]  /*11050*/  ISETP.GT.U32.AND P3, PT, R29, R12, PT ;  /* 0x0000000c1d00720c */ /* 0x000fc60003f64070 */
[--C-:B------:R-:W-:Y:S02]  /*11060*/  @!P1 IMAD.IADD R2, R2, 0x1, -R29.reuse ;  /* 0x0000000102029824 */ /* 0x100fe400078e0a1d */
[--C-:B------:R-:W-:Y:S02]  /*11070*/  @!P6 IMAD.IADD R11, R11, 0x1, -R29.reuse ;  /* 0x000000010b0be824 */ /* 0x100fe400078e0a1d */
[--C-:B------:R-:W-:Y:S01]  /*11080*/  @!P4 IMAD.IADD R20, R20, 0x1, -R29.reuse ;  /* 0x000000011414c824 */ /* 0x100fe200078e0a1d */
[----:B------:R-:W-:Y:S01]  /*11090*/  ISETP.GT.U32.AND P6, PT, R29, R2, PT ;  /* 0x000000021d00720c */ /* 0x000fe20003fc4070 */
[--C-:B------:R-:W-:Y:S01]  /*110a0*/  @!P5 IMAD.IADD R3, R3, 0x1, -R29.reuse ;  /* 0x000000010303d824 */ /* 0x100fe200078e0a1d */
[C---:B------:R-:W-:Y:S01]  /*110b0*/  ISETP.GT.U32.AND P1, PT, R29.reuse, R11, PT ;  /* 0x0000000b1d00720c */ /* 0x040fe20003f24070 */
[--C-:B------:R-:W-:Y:S01]  /*110c0*/  @!P2 IMAD.IADD R16, R16, 0x1, -R29.reuse ;  /* 0x000000011010a824 */ /* 0x100fe200078e0a1d */
[C---:B------:R-:W-:Y:S01]  /*110d0*/  ISETP.GT.U32.AND P4, PT, R29.reuse, R7, PT ;  /* 0x000000071d00720c */ /* 0x040fe20003f84070 */
[----:B------:R-:W-:Y:S01]  /*110e0*/  @!P3 IMAD.IADD R12, R12, 0x1, -R29 ;  /* 0x000000010c0cb824 */ /* 0x000fe200078e0a1d */
[----:B------:R0:W-:Y:S01]  /*110f0*/  STL [R1+0x3b8], R3 ;  /* 0x0003b80301007387 */ /* 0x0001e20000100800 */
[----:B------:R-:W-:-:S06]  /*11100*/  ISETP.GT.U32.AND P2, PT, R29, R19, PT ;  /* 0x000000131d00720c */ /* 0x000fcc0003f44070 */
[--C-:B------:R-:W-:Y:S01]  /*11110*/  @!P6 IMAD.IADD R2, R2, 0x1, -R29.reuse ;  /* 0x000000010202e824 */ /* 0x100fe200078e0a1d */
[----:B0-----:R-:W3:Y:S01]  /*11120*/  LDL.LU R3, [R1+0x368] ;  /* 0x0003680001037983 */ /* 0x001ee20000300800 */
[----:B------:R-:W-:Y:S02]  /*11130*/  ISETP.GT.U32.AND P3, PT, R29, R8, PT ;  /* 0x000000081d00720c */ /* 0x000fe40003f64070 */
[--C-:B------:R-:W-:Y:S01]  /*11140*/  @!P4 IMAD.IADD R7, R7, 0x1, -R29.reuse ;  /* 0x000000010707c824 */ /* 0x100fe200078e0a1d */
[----:B------:R-:W-:Y:S01]  /*11150*/  ISETP.GT.U32.AND P0, PT, R29, R10, PT ;  /* 0x0000000a1d00720c */ /* 0x000fe20003f04070 */
[--C-:B------:R-:W-:Y:S01]  /*11160*/  @!P1 IMAD.IADD R11, R11, 0x1, -R29.reuse ;  /* 0x000000010b0b9824 */ /* 0x100fe200078e0a1d */
[----:B------:R-:W-:Y:S01]  /*11170*/  ISETP.GT.U32.AND P5, PT, R29, R9, PT ;  /* 0x000000091d00720c */ /* 0x000fe20003fa4070 */
[----:B------:R-:W-:Y:S01]  /*11180*/  @!P2 IMAD.IADD R19, R19, 0x1, -R29 ;  /* 0x000000011313a824 */ /* 0x000fe200078e0a1d */
[----:B------:R-:W-:-:S06]  /*11190*/  ISETP.GT.U32.AND P1, PT, R29, R6, PT ;  /* 0x000000061d00720c */ /* 0x000fcc0003f24070 */
[----:B------:R-:W-:Y:S01]  /*111a0*/  @!P3 IMAD.IADD R8, R8, 0x1, -R29 ;  /* 0x000000010808b824 */ /* 0x000fe200078e0a1d */
[C---:B------:R-:W-:Y:S02]  /*111b0*/  ISETP.GT.U32.AND P6, PT, R29.reuse, R21, PT ;  /* 0x000000151d00720c */ /* 0x040fe40003fc4070 */
[C---:B------:R-:W-:Y:S02]  /*111c0*/  ISETP.GT.U32.AND P4, PT, R29.reuse, R24, PT ;  /* 0x000000181d00720c */ /* 0x040fe40003f84070 */
[C---:B------:R-:W-:Y:S02]  /*111d0*/  ISETP.GT.U32.AND P2, PT, R29.reuse, R18, PT ;  /* 0x000000121d00720c */ /* 0x040fe40003f44070 */
[----:B------:R-:W-:Y:S01]  /*111e0*/  ISETP.GT.U32.AND P3, PT, R29, R17, PT ;  /* 0x000000111d00720c */ /* 0x000fe20003f64070 */
[----:B------:R-:W-:-:S06]  /*111f0*/  IMAD.MOV.U32 R22, RZ, RZ, R23 ;  /* 0x000000ffff167224 */ /* 0x000fcc00078e0017 */
[--C-:B------:R-:W-:Y:S01]  /*11200*/  @!P6 IMAD.IADD R21, R21, 0x1, -R29.reuse ;  /* 0x000000011515e824 */ /* 0x100fe200078e0a1d */
[C---:B------:R-:W-:Y:S01]  /*11210*/  ISETP.GT.U32.AND P6, PT, R29.reuse, R7, PT ;  /* 0x000000071d00720c */ /* 0x040fe20003fc4070 */
[--C-:B------:R-:W-:Y:S01]  /*11220*/  @!P0 IMAD.IADD R10, R10, 0x1, -R29.reuse ;  /* 0x000000010a0a8824 */ /* 0x100fe200078e0a1d */
[----:B------:R-:W-:Y:S01]  /*11230*/  STL [R1+0x3ac], R20 ;  /* 0x0003ac1401007387 */ /* 0x000fe20000100800 */
[--C-:B------:R-:W-:Y:S01]  /*11240*/  @!P4 IMAD.IADD R24, R24, 0x1, -R29.reuse ;  /* 0x000000011818c824 */ /* 0x100fe200078e0a1d */
[----:B------:R-:W-:Y:S01]  /*11250*/  ISETP.GT.U32.AND P4, PT, R29, R19, PT ;  /* 0x000000131d00720c */ /* 0x000fe20003f84070 */
[----:B------:R-:W-:Y:S01]  /*11260*/  IMAD.HI.U32 R23, R0, R22, RZ ;  /* 0x0000001600177227 */ /* 0x000fe200078e00ff */
[----:B------:R-:W-:Y:S03]  /*11270*/  STL [R1+0x394], R16 ;  /* 0x0003941001007387 */ /* 0x000fe60000100800 */
[--C-:B------:R-:W-:Y:S01]  /*11280*/  @!P5 IMAD.IADD R9, R9, 0x1, -R29.reuse ;  /* 0x000000010909d824 */ /* 0x100fe200078e0a1d */
[----:B------:R-:W-:Y:S01]  /*11290*/  STL [R1+0x39c], R12 ;  /* 0x00039c0c01007387 */ /* 0x000fe20000100800 */
[----:B------:R-:W-:-:S02]  /*112a0*/  @!P1 IMAD.IADD R6, R6, 0x1, -R29 ;  /* 0x0000000106069824 */ /* 0x000fc400078e0a1d */
[----:B------:R-:W-:Y:S01]  /*112b0*/  @!P2 IMAD.IADD R18, R18, 0x1, -R29 ;  /* 0x000000011212a824 */ /* 0x000fe200078e0a1d */
[----:B------:R-:W-:Y:S01]  /*112c0*/  STL [R1+0x3a0], R11 ;  /* 0x0003a00b01007387 */ /* 0x000fe20000100800 */
[----:B------:R-:W-:Y:S01]  /*112d0*/  ISETP.GT.U32.AND P2, PT, R29, R8, PT ;  /* 0x000000081d00720c */ /* 0x000fe20003f44070 */
[----:B------:R-:W-:Y:S02]  /*112e0*/  IMAD.MOV R23, RZ, RZ, -R23 ;  /* 0x000000ffff177224 */ /* 0x000fe400078e0a17 */
[----:B------:R-:W-:Y:S01]  /*112f0*/  STL [R1+0x3a4], R10 ;  /* 0x0003a40a01007387 */ /* 0x000fe20000100800 */
[----:B------:R-:W-:Y:S01]  /*11300*/  @!P3 IMAD.IADD R17, R17, 0x1, -R29 ;  /* 0x000000011111b824 */ /* 0x000fe200078e0a1d */
[C---:B------:R-:W-:Y:S02]  /*11310*/  ISETP.GT.U32.AND P3, PT, R29.reuse, R6, PT ;  /* 0x000000061d00720c */ /* 0x040fe40003f64070 */
[----:B------:R0:W-:Y:S01]  /*11320*/  STL [R1+0x380], R2 ;  /* 0x0003800201007387 */ /* 0x0001e20000100800 */
[----:B------:R-:W-:-:S03]  /*11330*/  ISETP.GT.U32.AND P0, PT, R29, R5, PT ;  /* 0x000000051d00720c */ /* 0x000fc60003f04070 */
[----:B------:R1:W-:Y:S01]  /*11340*/  STL [R1+0x398], R9 ;  /* 0x0003980901007387 */ /* 0x0003e20000100800 */
[----:B------:R-:W-:-:S03]  /*11350*/  IMAD R22, R29, R23, R22 ;  /* 0x000000171d167224 */ /* 0x000fc600078e0216 */
[----:B0-----:R-:W4:Y:S01]  /*11360*/  LDL R2, [R1+0x55fc] ;  /* 0x0055fc0001027983 */ /* 0x001f220000100800 */
[----:B------:R-:W-:-:S03]  /*11370*/  @!P6 IMAD.IADD R7, R7, 0x1, -R29 ;  /* 0x000000010707e824 */ /* 0x000fc600078e0a1d */
[----:B------:R-:W5:Y:S01]  /*11380*/  LDL.LU R12, [R1+0x35c] ;  /* 0x00035c00010c7983 */ /* 0x000f620000300800 */
[----:B------:R-:W-:-:S03]  /*11390*/  @!P4 IMAD.IADD R19, R19, 0x1, -R29 ;  /* 0x000000011313c824 */ /* 0x000fc600078e0a1d */
[----:B------:R-:W4:Y:S04]  /*113a0*/  LDL.LU R16, [R1+0x344] ;  /* 0x0003440001107983 */ /* 0x000f280000300800 */
[----:B------:R-:W4:Y:S01]  /*113b0*/  LDL.LU R11, [R1+0x34c] ;  /* 0x00034c00010b7983 */ /* 0x000f220000300800 */
[----:B------:R-:W-:-:S03]  /*113c0*/  @!P2 IMAD.IADD R8, R8, 0x1, -R29 ;  /* 0x000000010808a824 */ /* 0x000fc600078e0a1d */
[----:B------:R-:W4:Y:S04]  /*113d0*/  LDL.LU R10, [R1+0x350] ;  /* 0x00035000010a7983 */ /* 0x000f280000300800 */
[----:B------:R-:W-:Y:S01]  /*113e0*/  STL [R1+0x589c], R22 ;  /* 0x00589c1601007387 */ /* 0x000fe20000100800 */
[----:B------:R-:W-:-:S03]  /*113f0*/  ISETP.GT.U32.AND P5, PT, R29, R4, PT ;  /* 0x000000041d00720c */ /* 0x000fc60003fa4070 */
[----:B-1----:R-:W4:Y:S01]  /*11400*/  LDL.LU R9, [R1+0x354] ;  /* 0x0003540001097983 */ /* 0x002f220000300800 */
[----:B------:R-:W-:-:S03]  /*11410*/  @!P3 IMAD.IADD R6, R6, 0x1, -R29 ;  /* 0x000000010606b824 */ /* 0x000fc600078e0a1d */
[----:B------:R0:W-:Y:S01]  /*11420*/  STL [R1+0x388], R7 ;  /* 0x0003880701007387 */ /* 0x0001e20000100800 */
[----:B------:R-:W-:-:S03]  /*11430*/  @!P0 IMAD.IADD R5, R5, 0x1, -R29 ;  /* 0x0000000105058824 */ /* 0x000fc600078e0a1d */
[----:B0-----:R-:W4:Y:S04]  /*11440*/  LDL.LU R7, [R1+0x348] ;  /* 0x0003480001077983 */ /* 0x001f280000300800 */
[----:B------:R0:W-:Y:S04]  /*11450*/  STL [R1+0x38c], R19 ;  /* 0x00038c1301007387 */ /* 0x0001e80000100800 */
[----:B------:R-:W4:Y:S04]  /*11460*/  LDL.LU R20, [R1+0x330] ;  /* 0x0003300001147983 */ /* 0x000f280000300800 */
[----:B------:R1:W-:Y:S04]  /*11470*/  STL [R1+0x390], R8 ;  /* 0x0003900801007387 */ /* 0x0003e80000100800 */
[----:B0-----:R-:W4:Y:S04]  /*11480*/  LDL.LU R19, [R1+0x338] ;  /* 0x0003380001137983 */ /* 0x001f280000300800 */
[----:B------:R0:W-:Y:S04]  /*11490*/  STL [R1+0x384], R6 ;  /* 0x0003840601007387 */ /* 0x0001e80000100800 */
[----:B-1----:R-:W4:Y:S01]  /*114a0*/  LDL.LU R8, [R1+0x33c] ;  /* 0x00033c0001087983 */ /* 0x002f220000300800 */
[----:B------:R-:W-:-:S03]  /*114b0*/  @!P5 IMAD.IADD R4, R4, 0x1, -R29 ;  /* 0x000000010404d824 */ /* 0x000fc600078e0a1d */
[----:B0-----:R-:W4:Y:S01]  /*114c0*/  LDL.LU R6, [R1+0x340] ;  /* 0x0003400001067983 */ /* 0x001f220000300800 */
[C---:B--2---:R-:W-:Y:S02]  /*114d0*/  ISETP.GT.U32.AND P1, PT, R29.reuse, R13, PT ;  /* 0x0000000d1d00720c */ /* 0x044fe40003f24070 */
[----:B------:R-:W-:-:S11]  /*114e0*/  ISETP.GT.U32.AND P0, PT, R29, R15, PT ;  /* 0x0000000f1d00720c */ /* 0x000fd60003f04070 */
[--C-:B------:R-:W-:Y:S01]  /*114f0*/  @!P1 IMAD.IADD R13, R13, 0x1, -R29.reuse ;  /* 0x000000010d0d9824 */ /* 0x100fe200078e0a1d */
[----:B------:R-:W-:Y:S01]  /*11500*/  ISETP.GT.U32.AND P1, PT, R29, R5, PT ;  /* 0x000000051d00720c */ /* 0x000fe20003f24070 */
[----:B------:R-:W-:Y:S01]  /*11510*/  @!P0 IMAD.IADD R15, R15, 0x1, -R29 ;  /* 0x000000010f0f8824 */ /* 0x000fe200078e0a1d */
[----:B------:R-:W-:-:S11]  /*11520*/  ISETP.GT.U32.AND P0, PT, R29, R4, PT ;  /* 0x000000041d00720c */ /* 0x000fd60003f04070 */
[----:B------:R-:W-:-:S05]  /*11530*/  @!P1 IMAD.IADD R5, R5, 0x1, -R29 ;  /* 0x0000000105059824 */ /* 0x000fca00078e0a1d */
[----:B------:R0:W-:Y:S01]  /*11540*/  STL [R1+0x36c], R5 ;  /* 0x00036c0501007387 */ /* 0x0001e20000100800 */
[----:B------:R-:W-:-:S03]  /*11550*/  @!P0 IMAD.IADD R4, R4, 0x1, -R29 ;  /* 0x0000000104048824 */ /* 0x000fc600078e0a1d */
[----:B0-----:R-:W2:Y:S04]  /*11560*/  LDL.LU R5, [R1+0x334] ;  /* 0x0003340001057983 */ /* 0x001ea80000300800 */
[----:B------:R0:W-:Y:S04]  /*11570*/  STL [R1+0x374], R4 ;  /* 0x0003740401007387 */ /* 0x0001e80000100800 */
[----:B0-----:R-:W2:Y:S01]  /*11580*/  LDL.LU R4, [R1+0x31c] ;  /* 0x00031c0001047983 */ /* 0x001ea20000300800 */
[C---:B---3--:R-:W-:Y:S02]  /*11590*/  ISETP.GT.U32.AND P5, PT, R29.reuse, R3, PT ;  /* 0x000000031d00720c */ /* 0x048fe40003fa4070 */
[----:B------:R-:W-:-:S02]  /*115a0*/  ISETP.GT.U32.AND P4, PT, R29, R24, PT ;  /* 0x000000181d00720c */ /* 0x000fc40003f84070 */
[----:B------:R-:W-:-:S09]  /*115b0*/  ISETP.GT.U32.AND P2, PT, R29, R18, PT ;  /* 0x000000121d00720c */ /* 0x000fd20003f44070 */
[----:B------:R-:W-:Y:S01]  /*115c0*/  @!P5 IMAD.IADD R3, R3, 0x1, -R29 ;  /* 0x000000010303d824 */ /* 0x000fe200078e0a1d */
[----:B------:R-:W-:-:S04]  /*115d0*/  ISETP.GT.U32.AND P5, PT, R29, R21, PT ;  /* 0x000000151d00720c */ /* 0x000fc80003fa4070 */
[C---:B------:R-:W-:Y:S01]  /*115e0*/  ISETP.GT.U32.AND P6, PT, R29.reuse, R3, PT ;  /* 0x000000031d00720c */ /* 0x040fe20003fc4070 */
[--C-:B------:R-:W-:Y:S01]  /*115f0*/  @!P4 IMAD.IADD R24, R24, 0x1, -R29.reuse ;  /* 0x000000011818c824 */ /* 0x100fe200078e0a1d */
[----:B------:R-:W-:Y:S01]  /*11600*/  ISETP.GT.U32.AND P3, PT, R29, R17, PT ;  /* 0x000000111d00720c */ /* 0x000fe20003f64070 */
[----:B------:R-:W-:-:S06]  /*11610*/  @!P2 IMAD.IADD R18, R18, 0x1, -R29 ;  /* 0x000000011212a824 */ /* 0x000fcc00078e0a1d */
[----:B------:R-:W-:-:S04]  /*11620*/  @!P5 IMAD.IADD R21, R21, 0x1, -R29 ;  /* 0x000000011515d824 */ /* 0x000fc800078e0a1d */
[--C-:B------:R-:W-:Y:S01]  /*11630*/  @!P6 IMAD.IADD R3, R3, 0x1, -R29.reuse ;  /* 0x000000010303e824 */ /* 0x100fe200078e0a1d */
[----:B------:R-:W-:Y:S01]  /*11640*/  ISETP.GT.U32.AND P1, PT, R29, R13, PT ;  /* 0x0000000d1d00720c */ /* 0x000fe20003f24070 */
[----:B------:R-:W-:Y:S01]  /*11650*/  @!P3 IMAD.IADD R17, R17, 0x1, -R29 ;  /* 0x000000011111b824 */ /* 0x000fe200078e0a1d */
[----:B------:R-:W-:-:S11]  /*11660*/  ISETP.GT.U32.AND P0, PT, R29, R15, PT ;  /* 0x0000000f1d00720c */ /* 0x000fd60003f04070 */
[--C-:B------:R-:W-:Y:S01]  /*11670*/  @!P1 IMAD.IADD R13, R13, 0x1, -R29.reuse ;  /* 0x000000010d0d9824 */ /* 0x100fe200078e0a1d */
[C---:B-----5:R-:W-:Y:S02]  /*11680*/  ISETP.GT.U32.AND P5, PT, R29.reuse, R12, PT ;  /* 0x0000000c1d00720c */ /* 0x060fe40003fa4070 */
[C---:B----4-:R-:W-:Y:S02]  /*11690*/  ISETP.GT.U32.AND P4, PT, R29.reuse, R16, PT ;  /* 0x000000101d00720c */ /* 0x050fe40003f84070 */
[----:B------:R-:W-:Y:S02]  /*116a0*/  IABS R23, R2 ;  /* 0x0000000200177213 */ /* 0x000fe40000000000 */
[C---:B------:R-:W-:Y:S01]  /*116b0*/  ISETP.GT.U32.AND P2, PT, R29.reuse, R11, PT ;  /* 0x0000000b1d00720c */ /* 0x040fe20003f44070 */
[----:B------:R-:W3:Y:S06]  /*116c0*/  LDL.LU R2, [R1+0x324] ;  /* 0x0003240001027983 */ /* 0x000eec0000300800 */
[--C-:B------:R-:W-:Y:S01]  /*116d0*/  @!P5 IMAD.IADD R12, R12, 0x1, -R29.reuse ;  /* 0x000000010c0cd824 */ /* 0x100fe200078e0a1d */
[----:B------:R-:W-:Y:S01]  /*116e0*/  ISETP.GT.U32.AND P3, PT, R29, R10, PT ;  /* 0x0000000a1d00720c */ /* 0x000fe20003f64070 */
[----:B------:R-:W-:-:S04]  /*116f0*/  @!P4 IMAD.IADD R16, R16, 0x1, -R29 ;  /* 0x000000011010c824 */ /* 0x000fc800078e0a1d */
[--C-:B------:R-:W-:Y:S01]  /*11700*/  @!P2 IMAD.IADD R11, R11, 0x1, -R29.reuse ;  /* 0x000000010b0ba824 */ /* 0x100fe200078e0a1d */
[----:B------:R-:W-:Y:S01]  /*11710*/  STL [R1+0x378], R21 ;  /* 0x0003781501007387 */ /* 0x000fe20000100800 */
[----:B------:R-:W-:Y:S01]  /*11720*/  @!P0 IMAD.IADD R15, R15, 0x1, -R29 ;  /* 0x000000010f0f8824 */ /* 0x000fe200078e0a1d */
[C---:B------:R-:W-:Y:S02]  /*11730*/  ISETP.GT.U32.AND P6, PT, R29.reuse, R20, PT ;  /* 0x000000141d00720c */ /* 0x040fe40003fc4070 */
[C---:B------:R-:W-:Y:S02]  /*11740*/  ISETP.GT.U32.AND P5, PT, R29.reuse, R19, PT ;  /* 0x000000131d00720c */ /* 0x040fe40003fa4070 */
[----:B------:R-:W-:-:S09]  /*11750*/  ISETP.GT.U32.AND P4, PT, R29, R8, PT ;  /* 0x000000081d00720c */ /* 0x000fd20003f84070 */
[--C-:B------:R-:W-:Y:S01]  /*11760*/  @!P6 IMAD.IADD R20, R20, 0x1, -R29.reuse ;  /* 0x000000011414e824 */ /* 0x100fe200078e0a1d */
[C---:B------:R-:W-:Y:S02]  /*11770*/  ISETP.GT.U32.AND P2, PT, R29.reuse, R6, PT ;  /* 0x000000061d00720c */ /* 0x040fe40003f44070 */
[----:B------:R-:W-:Y:S01]  /*11780*/  ISETP.GT.U32.AND P6, PT, R29, R12, PT ;  /* 0x0000000c1d00720c */ /* 0x000fe20003fc4070 */
[--C-:B------:R-:W-:Y:S01]  /*11790*/  @!P5 IMAD.IADD R19, R19, 0x1, -R29.reuse ;  /* 0x000000011313d824 */ /* 0x100fe200078e0a1d */
[C---:B------:R-:W-:Y:S01]  /*117a0*/  ISETP.GT.U32.AND P5, PT, R29.reuse, R16, PT ;  /* 0x000000101d00720c */ /* 0x040fe20003fa4070 */
[--C-:B------:R-:W-:Y:S01]  /*117b0*/  @!P3 IMAD.IADD R10, R10, 0x1, -R29.reuse ;  /* 0x000000010a0ab824 */ /* 0x100fe200078e0a1d */
[----:B------:R-:W-:Y:S01]  /*117c0*/  STL [R1+0x37c], R24 ;  /* 0x00037c1801007387 */ /* 0x000fe20000100800 */
[----:B------:R-:W-:Y:S01]  /*117d0*/  @!P4 IMAD.IADD R8, R8, 0x1, -R29 ;  /* 0x000000010808c824 */ /* 0x000fe200078e0a1d */
[C---:B------:R-:W-:Y:S02]  /*117e0*/  ISETP.GT.U32.AND P4, PT, R29.reuse, R11, PT ;  /* 0x0000000b1d00720c */ /* 0x040fe40003f84070 */
[----:B------:R-:W-:Y:S01]  /*117f0*/  STL [R1+0x370], R18 ;  /* 0x0003701201007387 */ /* 0x000fe20000100800 */
[----:B------:R-:W-:-:S02]  /*11800*/  ISETP.GT.U32.AND P1, PT, R29, R9, PT ;  /* 0x000000091d00720c */ /* 0x000fc40003f24070 */
[----:B------:R-:W-:Y:S01]  /*11810*/  @!P2 IMAD.IADD R6, R6, 0x1, -R29 ;  /* 0x000000010606a824 */ /* 0x000fe200078e0a1d */
[----:B------:R-:W-:Y:S01]  /*11820*/  STL [R1+0x358], R17 ;  /* 0x0003581101007387 */ /* 0x000fe20000100800 */
[----:B------:R-:W-:-:S03]  /*11830*/  ISETP.GT.U32.AND P2, PT, R29, R10, PT ;  /* 0x0000000a1d00720c */ /* 0x000fc60003f44070 */
[----:B------:R-:W-:Y:S04]  /*11840*/  STL [R1+0x360], R13 ;  /* 0x0003600d01007387 */ /* 0x000fe80000100800 */
[----:B------:R0:W-:Y:S01]  /*11850*/  STL [R1+0x368], R3 ;  /* 0x0003680301007387 */ /* 0x0001e20000100800 */
[----:B------:R-:W-:-:S03]  /*11860*/  @!P6 IMAD.IADD R12, R12, 0x1, -R29 ;  /* 0x000000010c0ce824 */ /* 0x000fc600078e0a1d */
[----:B------:R1:W-:Y:S01]  /*11870*/  STL [R1+0x364], R15 ;  /* 0x0003640f01007387 */ /* 0x0003e20000100800 */
[----:B------:R-:W-:-:S03]  /*11880*/  @!P5 IMAD.IADD R16, R16, 0x1, -R29 ;  /* 0x000000011010d824 */ /* 0x000fc600078e0a1d */
[----:B0-----:R-:W4:Y:S04]  /*11890*/  LDL.LU R3, [R1+0x328] ;  /* 0x0003280001037983 */ /* 0x001f280000300800 */
[----:B------:R-:W5:Y:S01]  /*118a0*/  LDL.LU R18, [R1+0x32c] ;  /* 0x00032c0001127983 */ /* 0x000f620000300800 */
[----:B------:R-:W-:-:S03]  /*118b0*/  ISETP.GT.U32.AND P0, PT, R29, R7, PT ;  /* 0x000000071d00720c */ /* 0x000fc60003f04070 */
[----:B------:R-:W5:Y:S01]  /*118c0*/  LDL.LU R13, [R1+0x320] ;  /* 0x00032000010d7983 */ /* 0x000f620000300800 */
[----:B------:R-:W-:-:S03]  /*118d0*/  @!P4 IMAD.IADD R11, R11, 0x1, -R29 ;  /* 0x000000010b0bc824 */ /* 0x000fc600078e0a1d */
[----:B-1----:R-:W5:Y:S01]  /*118e0*/  LDL.LU R15, [R1+0x308] ;  /* 0x00030800010f7983 */ /* 0x002f620000300800 */
[----:B------:R-:W-:-:S03]  /*118f0*/  @!P1 IMAD.IADD R9, R9, 0x1, -R29 ;  /* 0x0000000109099824 */ /* 0x000fc600078e0a1d */
[----:B------:R0:W-:Y:S01]  /*11900*/  STL [R1+0x35c], R12 ;  /* 0x00035c0c01007387 */ /* 0x0001e20000100800 */
[----:B------:R-:W-:-:S03]  /*11910*/  @!P2 IMAD.IADD R10, R10, 0x1, -R29 ;  /* 0x000000010a0aa824 */ /* 0x000fc600078e0a1d */
[----:B0-----:R-:W5:Y:S04]  /*11920*/  LDL.LU R12, [R1+0x310] ;  /* 0x00031000010c7983 */ /* 0x001f680000300800 */
[----:B------:R-:W5:Y:S04]  /*11930*/  LDL.LU R14, [R1+0x314] ;  /* 0x00031400010e7983 */ /* 0x000f680000300800 */
[----:B------:R0:W-:Y:S04]  /*11940*/  STL [R1+0x344], R16 ;  /* 0x0003441001007387 */ /* 0x0001e80000100800 */
[----:B------:R-:W5:Y:S04]  /*11950*/  LDL.LU R21, [R1+0x318] ;  /* 0x0003180001157983 */ /* 0x000f680000300800 */
[----:B------:R1:W-:Y:S04]  /*11960*/  STL [R1+0x34c], R11 ;  /* 0x00034c0b01007387 */ /* 0x0003e80000100800 */
[----:B------:R-:W5:Y:S04]  /*11970*/  LDL.LU R17, [R1+0x30c] ;  /* 0x00030c0001117983 */ /* 0x000f680000300800 */
[----:B------:R-:W-:Y:S04]  /*11980*/  STL [R1+0x350], R10 ;  /* 0x0003500a01007387 */ /* 0x000fe80000100800 */
[----:B0-----:R-:W5:Y:S01]  /*11990*/  LDL.LU R16, [R1+0x2f4] ;  /* 0x0002f40001107983 */ /* 0x001f620000300800 */
[----:B------:R-:W-:-:S03]  /*119a0*/  @!P0 IMAD.IADD R7, R7, 0x1, -R29 ;  /* 0x0000000107078824 */ /* 0x000fc600078e0a1d */
[----:B-1----:R-:W5:Y:S01]  /*119b0*/  LDL.LU R11, [R1+0x2fc] ;  /* 0x0002fc00010b7983 */ /* 0x002f620000300800 */
[C---:B--2---:R-:W-:Y:S02]  /*119c0*/  ISETP.GT.U32.AND P3, PT, R29.reuse, R5, PT ;  /* 0x000000051d00720c */ /* 0x044fe40003f64070 */
[----:B------:R-:W-:-:S11]  /*119d0*/  ISETP.GT.U32.AND P1, PT, R29, R4, PT ;  /* 0x000000041d00720c */ /* 0x000fd60003f24070 */
[--C-:B------:R-:W-:Y:S01]  /*119e0*/  @!P3 IMAD.IADD R5, R5, 0x1, -R29.reuse ;  /* 0x000000010505b824 */ /* 0x100fe200078e0a1d */
[C---:B------:R-:W-:Y:S01]  /*119f0*/  ISETP.GT.U32.AND P3, PT, R29.reuse, R9, PT ;  /* 0x000000091d00720c */ /* 0x040fe20003f64070 */
[----:B------:R-:W-:Y:S01]  /*11a00*/  @!P1 IMAD.IADD R4, R4, 0x1, -R29 ;  /* 0x0000000104049824 */ /* 0x000fe200078e0a1d */
[----:B------:R-:W-:-:S11]  /*11a10*/  ISETP.GT.U32.AND P1, PT, R29, R7, PT ;  /* 0x000000071d00720c */ /* 0x000fd60003f24070 */
[----:B------:R-:W-:-:S05]  /*11a20*/  @!P3 IMAD.IADD R9, R9, 0x1, -R29 ;  /* 0x000000010909b824 */ /* 0x000fca00078e0a1d */
[----:B------:R0:W-:Y:S04]  /*11a30*/  STL [R1+0x354], R9 ;  /* 0x0003540901007387 */ /* 0x0001e80000100800 */
[----:B0-----:R-:W2:Y:S01]  /*11a40*/  LDL.LU R9, [R1+0x300] ;  /* 0x0003000001097983 */ /* 0x001ea20000300800 */
[----:B------:R-:W-:-:S03]  /*11a50*/  @!P1 IMAD.IADD R7, R7, 0x1, -R29 ;  /* 0x0000000107079824 */ /* 0x000fc600078e0a1d */
[----:B------:R-:W2:Y:S04]  /*11a60*/  LDL.LU R10, [R1+0x304] ;  /* 0x00030400010a7983 */ /* 0x000ea80000300800 */
[----:B------:R0:W-:Y:S04]  /*11a70*/  STL [R1+0x348], R7 ;  /* 0x0003480701007387 */ /* 0x0001e80000100800 */
[----:B0-----:R-:W2:Y:S01]  /*11a80*/  LDL.LU R7, [R1+0x2f8] ;  /* 0x0002f80001077983 */ /* 0x001ea20000300800 */
[C---:B------:R-:W-:Y:S02]  /*11a90*/  ISETP.GT.U32.AND P5, PT, R29.reuse, R19, PT ;  /* 0x000000131d00720c */ /* 0x040fe40003fa4070 */
[----:B------:R-:W-:-:S02]  /*11aa0*/  ISETP.GT.U32.AND P4, PT, R29, R8, PT ;  /* 0x000000081d00720c */ /* 0x000fc40003f84070 */
[C---:B------:R-:W-:Y:S02]  /*11ab0*/  ISETP.GT.U32.AND P2, PT, R29.reuse, R6, PT ;  /* 0x000000061d00720c */ /* 0x040fe40003f44070 */
[----:B---3--:R-:W-:-:S13]  /*11ac0*/  ISETP.GT.U32.AND P0, PT, R29, R2, PT ;  /* 0x000000021d00720c */ /* 0x008fda0003f04070 */
[----:B------:R-:W-:Y:S01]  /*11ad0*/  @!P0 IMAD.IADD R2, R2, 0x1, -R29 ;  /* 0x0000000102028824 */ /* 0x000fe200078e0a1d */
[----:B------:R-:W-:-:S04]  /*11ae0*/  ISETP.GT.U32.AND P0, PT, R29, R20, PT ;  /* 0x000000141d00720c */ /* 0x000fc80003f04070 */
[----:B------:R-:W-:Y:S01]  /*11af0*/  ISETP.GT.U32.AND P6, PT, R29, R2, PT ;  /* 0x000000021d00720c */ /* 0x000fe20003fc4070 */
[----:B------:R-:W-:-:S08]  /*11b00*/  @!P5 IMAD.IADD R19, R19, 0x1, -R29 ;  /* 0x000000011313d824 */ /* 0x000fd000078e0a1d */
[--C-:B------:R-:W-:Y:S02]  /*11b10*/  @!P0 IMAD.IADD R20, R20, 0x1, -R29.reuse ;  /* 0x0000000114148824 */ /* 0x100fe400078e0a1d */
[--C-:B------:R-:W-:Y:S02]  /*11b20*/  @!P4 IMAD.IADD R8, R8, 0x1, -R29.reuse ;  /* 0x000000010808c824 */ /* 0x100fe400078e0a1d */
[--C-:B------:R-:W-:Y:S01]  /*11b30*/  @!P6 IMAD.IADD R2, R2, 0x1, -R29.reuse ;  /* 0x000000010202e824 */ /* 0x100fe200078e0a1d */
[C---:B------:R-:W-:Y:S02]  /*11b40*/  ISETP.GT.U32.AND P3, PT, R29.reuse, R5, PT ;  /* 0x000000051d00720c */ /* 0x040fe40003f64070 */
[----:B------:R-:W-:Y:S01]  /*11b50*/  ISETP.GT.U32.AND P1, PT, R29, R4, PT ;  /* 0x000000041d00720c */ /* 0x000fe20003f24070 */
[--C-:B------:R-:W-:Y:S01]  /*11b60*/  @!P2 IMAD.IADD R6, R6, 0x1, -R29.reuse ;  /* 0x000000010606a824 */ /* 0x100fe200078e0a1d */
[----:B------:R-:W-:Y:S04]  /*11b70*/  STL [R1+0x330], R20 ;  /* 0x0003301401007387 */ /* 0x000fe80000100800 */
[----:B------:R-:W-:Y:S05]  /*11b80*/  STL [R1+0x338], R19 ;  /* 0x0003381301007387 */ /* 0x000fea0000100800 */
[--C-:B------:R-:W-:Y:S01]  /*11b90*/  @!P3 IMAD.IADD R5, R5, 0x1, -R29.reuse ;  /* 0x000000010505b824 */ /* 0x100fe200078e0a1d */
[----:B------:R-:W-:Y:S01]  /*11ba0*/  STL [R1+0x33c], R8 ;  /* 0x00033c0801007387 */ /* 0x000fe20000100800 */
[----:B------:R-:W-:-:S03]  /*11bb0*/  @!P1 IMAD.IADD R4, R4, 0x1, -R29 ;  /* 0x0000000104049824 */ /* 0x000fc600078e0a1d */
[----:B------:R-:W-:Y:S04]  /*11bc0*/  STL [R1+0x340], R6 ;  /* 0x0003400601007387 */ /* 0x000fe80000100800 */
[----:B------:R-:W-:Y:S01]  /*11bd0*/  STL [R1+0x334], R5 ;  /* 0x0003340501007387 */ /* 0x000fe20000100800 */
[C---:B----4-:R-:W-:Y:S02]  /*11be0*/  ISETP.GT.U32.AND P0, PT, R29.reuse, R3, PT ;  /* 0x000000031d00720c */ /* 0x050fe40003f04070 */
[C---:B-----5:R-:W-:Y:S02]  /*11bf0*/  ISETP.GT.U32.AND P5, PT, R29.reuse, R18, PT ;  /* 0x000000121d00720c */ /* 0x060fe40003fa4070 */
[----:B------:R-:W-:-:S09]  /*11c00*/  ISETP.GT.U32.AND P4, PT, R29, R13, PT ;  /* 0x0000000d1d00720c */ /* 0x000fd20003f84070 */
[--C-:B------:R-:W-:Y:S02]  /*11c10*/  @!P0 IMAD.IADD R3, R3, 0x1, -R29.reuse ;  /* 0x0000000103038824 */ /* 0x100fe400078e0a1d */
[--C-:B------:R-:W-:Y:S01]  /*11c20*/  @!P5 IMAD.IADD R18, R18, 0x1, -R29.reuse ;  /* 0x000000011212d824 */ /* 0x100fe200078e0a1d */
[----:B------:R-:W-:Y:S01]  /*11c30*/  ISETP.GT.U32.AND P2, PT, R29, R15, PT ;  /* 0x0000000f1d00720c */ /* 0x000fe20003f44070 */
        /* <DEDUP_REMOVED lines=8> */
[C---:B------:R-:W-:Y:S02]  /*11cc0*/  ISETP.GT.U32.AND P0, PT, R29.reuse, R18, PT ;  /* 0x000000121d00720c */ /* 0x040fe40003f04070 */
[C---:B------:R-:W-:Y:S01]  /*11cd0*/  ISETP.GT.U32.AND P3, PT, R29.reuse, R12, PT ;  /* 0x0000000c1d00720c */ /* 0x040fe20003f64070 */
[----:B------:R0:W-:Y:S01]  /*11ce0*/  STL [R1+0x324], R2 ;  /* 0x0003240201007387 */ /* 0x0001e20000100800 */
[C---:B------:R-:W-:Y:S01]  /*11cf0*/  ISETP.GT.U32.AND P1, PT, R29.reuse, R14, PT ;  /* 0x0000000e1d00720c */ /* 0x040fe20003f24070 */
[--C-:B------:R-:W-:Y:S01]  /*11d00*/  @!P5 IMAD.IADD R16, R16, 0x1, -R29.reuse ;  /* 0x000000011010d824 */ /* 0x100fe200078e0a1d */
[----:B------:R-:W-:Y:S01]  /*11d10*/  ISETP.GT.U32.AND P5, PT, R29, R13, PT ;  /* 0x0000000d1d00720c */ /* 0x000fe20003fa4070 */
[----:B------:R1:W-:Y:S01]  /*11d20*/  STL [R1+0x31c], R4 ;  /* 0x00031c0401007387 */ /* 0x0003e20000100800 */
[----:B------:R-:W-:-:S03]  /*11d30*/  @!P2 IMAD.IADD R15, R15, 0x1, -R29 ;  /* 0x000000010f0fa824 */ /* 0x000fc600078e0a1d */
[----:B0-----:R-:W3:Y:S01]  /*11d40*/  LDL.LU R2, [R1+0x2e0] ;  /* 0x0002e00001027983 */ /* 0x001ee20000300800 */
[----:B------:R-:W-:-:S03]  /*11d50*/  @!P4 IMAD.IADD R11, R11, 0x1, -R29 ;  /* 0x000000010b0bc824 */ /* 0x000fc600078e0a1d */
[----:B------:R-:W4:Y:S01]  /*11d60*/  LDL.LU R8, [R1+0x2e8] ;  /* 0x0002e80001087983 */ /* 0x000f220000300800 */
[----:B------:R-:W-:Y:S01]  /*11d70*/  ISETP.GT.U32.AND P4, PT, R29, R15, PT ;  /* 0x0000000f1d00720c */ /* 0x000fe20003f84070 */
[--C-:B------:R-:W-:Y:S02]  /*11d80*/  @!P6 IMAD.IADD R3, R3, 0x1, -R29.reuse ;  /* 0x000000010303e824 */ /* 0x100fe400078e0a1d */
[----:B------:R-:W5:Y:S01]  /*11d90*/  LDL.LU R6, [R1+0x2ec] ;  /* 0x0002ec0001067983 */ /* 0x000f620000300800 */
[--C-:B------:R-:W-:Y:S02]  /*11da0*/  @!P0 IMAD.IADD R18, R18, 0x1, -R29.reuse ;  /* 0x0000000112128824 */ /* 0x100fe400078e0a1d */
[--C-:B------:R-:W-:Y:S01]  /*11db0*/  @!P3 IMAD.IADD R12, R12, 0x1, -R29.reuse ;  /* 0x000000010c0cb824 */ /* 0x100fe200078e0a1d */
[----:B------:R-:W5:Y:S01]  /*11dc0*/  LDL.LU R5, [R1+0x2f0] ;  /* 0x0002f00001057983 */ /* 0x000f620000300800 */
[--C-:B------:R-:W-:Y:S02]  /*11dd0*/  @!P1 IMAD.IADD R14, R14, 0x1, -R29.reuse ;  /* 0x000000010e0e9824 */ /* 0x100fe400078e0a1d */
[--C-:B------:R-:W-:Y:S01]  /*11de0*/  @!P5 IMAD.IADD R13, R13, 0x1, -R29.reuse ;  /* 0x000000010d0dd824 */ /* 0x100fe200078e0a1d */
[----:B-1----:R-:W5:Y:S04]  /*11df0*/  LDL.LU R4, [R1+0x2e4] ;  /* 0x0002e40001047983 */ /* 0x002f680000300800 */
[----:B------:R0:W-:Y:S01]  /*11e00*/  STL [R1+0x328], R3 ;  /* 0x0003280301007387 */ /* 0x0001e20000100800 */
[----:B------:R-:W-:-:S03]  /*11e10*/  @!P4 IMAD.IADD R15, R15, 0x1, -R29 ;  /* 0x000000010f0fc824 */ /* 0x000fc600078e0a1d */
[----:B0-----:R-:W5:Y:S04]  /*11e20*/  LDL.LU R3, [R1+0x2cc] ;  /* 0x0002cc0001037983 */ /* 0x001f680000300800 */
[----:B------:R-:W5:Y:S04]  /*11e30*/  LDL.LU R20, [R1+0x2d4] ;  /* 0x0002d40001147983 */ /* 0x000f680000300800 */
[----:B------:R0:W-:Y:S04]  /*11e40*/  STL [R1+0x32c], R18 ;  /* 0x00032c1201007387 */ /* 0x0001e80000100800 */
[----:B------:R-:W5:Y:S04]  /*11e50*/  LDL.LU R19, [R1+0x2d8] ;  /* 0x0002d80001137983 */ /* 0x000f680000300800 */
[----:B------:R1:W-:Y:S04]  /*11e60*/  STL [R1+0x320], R13 ;  /* 0x0003200d01007387 */ /* 0x0003e80000100800 */
[----:B0-----:R-:W5:Y:S04]  /*11e70*/  LDL.LU R18, [R1+0x2dc] ;  /* 0x0002dc0001127983 */ /* 0x001f680000300800 */
[----:B-1----:R-:W5:Y:S01]  /*11e80*/  LDL.LU R13, [R1+0x2d0] ;  /* 0x0002d000010d7983 */ /* 0x002f620000300800 */
[----:B--2---:R-:W-:-:S02]  /*11e90*/  ISETP.GT.U32.AND P2, PT, R29, R9, PT ;  /* 0x000000091d00720c */ /* 0x004fc40003f44070 */
[----:B------:R-:W-:-:S11]  /*11ea0*/  ISETP.GT.U32.AND P3, PT, R29, R10, PT ;  /* 0x0000000a1d00720c */ /* 0x000fd60003f64070 */
[--C-:B------:R-:W-:Y:S01]  /*11eb0*/  @!P2 IMAD.IADD R9, R9, 0x1, -R29.reuse ;  /* 0x000000010909a824 */ /* 0x100fe200078e0a1d */
[C---:B------:R-:W-:Y:S02]  /*11ec0*/  ISETP.GT.U32.AND P2, PT, R29.reuse, R12, PT ;  /* 0x0000000c1d00720c */ /* 0x040fe40003f44070 */
[C---:B------:R-:W-:Y:S01]  /*11ed0*/  ISETP.GT.U32.AND P1, PT, R29.reuse, R7, PT ;  /* 0x000000071d00720c */ /* 0x040fe20003f24070 */
[--C-:B------:R-:W-:Y:S01]  /*11ee0*/  @!P3 IMAD.IADD R10, R10, 0x1, -R29.reuse ;  /* 0x000000010a0ab824 */ /* 0x100fe200078e0a1d */
[----:B------:R0:W-:Y:S01]  /*11ef0*/  STL [R1+0x308], R15 ;  /* 0x0003080f01007387 */ /* 0x0001e20000100800 */
[C---:B------:R-:W-:Y:S02]  /*11f00*/  ISETP.GT.U32.AND P3, PT, R29.reuse, R14, PT ;  /* 0x0000000e1d00720c */ /* 0x040fe40003f64070 */
[C---:B------:R-:W-:Y:S01]  /*11f10*/  ISETP.GT.U32.AND P0, PT, R29.reuse, R17, PT ;  /* 0x000000111d00720c */ /* 0x040fe20003f04070 */
[----:B------:R-:W-:Y:S01]  /*11f20*/  IMAD.HI.U32 R24, R0, R23, RZ ;  /* 0x0000001700187227 */ /* 0x000fe200078e00ff */
[----:B------:R-:W-:Y:S01]  /*11f30*/  ISETP.GT.U32.AND P5, PT, R29, R16, PT ;  /* 0x000000101d00720c */ /* 0x000fe20003fa4070 */
[----:B0-----:R-:W2:Y:S05]  /*11f40*/  LDL.LU R15, [R1+0x2b8] ;  /* 0x0002b800010f7983 */ /* 0x001eaa0000300800 */
[--C-:B------:R-:W-:Y:S01]  /*11f50*/  @!P1 IMAD.IADD R7, R7, 0x1, -R29.reuse ;  /* 0x0000000107079824 */ /* 0x100fe200078e0a1d */
[C---:B------:R-:W-:Y:S01]  /*11f60*/  ISETP.GT.U32.AND P1, PT, R29.reuse, R21, PT ;  /* 0x000000151d00720c */ /* 0x040fe20003f24070 */
[----:B------:R-:W-:Y:S01]  /*11f70*/  @!P2 IMAD.IADD R12, R12, 0x1, -R29 ;  /* 0x000000010c0ca824 */ /* 0x000fe200078e0a1d */
[----:B------:R-:W-:-:S02]  /*11f80*/  ISETP.GT.U32.AND P2, PT, R29, R9, PT ;  /* 0x000000091d00720c */ /* 0x000fc40003f44070 */
[C---:B------:R-:W-:Y:S01]  /*11f90*/  ISETP.GT.U32.AND P4, PT, R29.reuse, R11, PT ;  /* 0x0000000b1d00720c */ /* 0x040fe20003f84070 */
[----:B------:R-:W-:Y:S02]  /*11fa0*/  IMAD.MOV R24, RZ, RZ, -R24 ;  /* 0x000000ffff187224 */ /* 0x000fe400078e0a18 */
[----:B------:R-:W-:Y:S02]  /*11fb0*/  @!P3 IMAD.IADD R14, R14, 0x1, -R29 ;  /* 0x000000010e0eb824 */ /* 0x000fe400078e0a1d */
[----:B------:R-:W-:Y:S01]  /*11fc0*/  IMAD R23, R29, R24, R23 ;  /* 0x000000181d177224 */ /* 0x000fe200078e0217 */
[----:B------:R0:W-:Y:S01]  /*11fd0*/  STL [R1+0x310], R12 ;  /* 0x0003100c01007387 */ /* 0x0001e20000100800 */
[--C-:B------:R-:W-:Y:S02]  /*11fe0*/  @!P0 IMAD.IADD R17, R17, 0x1, -R29.reuse ;  /* 0x0000000111118824 */ /* 0x100fe400078e0a1d */
[--C-:B------:R-:W-:Y:S02]  /*11ff0*/  @!P1 IMAD.IADD R21, R21, 0x1, -R29.reuse ;  /* 0x0000000115159824 */ /* 0x100fe400078e0a1d */
[----:B------:R-:W-:-:S02]  /*12000*/  @!P5 IMAD.IADD R16, R16, 0x1, -R29 ;  /* 0x000000011010d824 */ /* 0x000fc400078e0a1d */
[--C-:B------:R-:W-:Y:S01]  /*12010*/  @!P2 IMAD.IADD R9, R9, 0x1, -R29.reuse ;  /* 0x000000010909a824 */ /* 0x100fe200078e0a1d */
[----:B0-----:R-:W2:Y:S01]  /*12020*/  LDL.LU R12, [R1+0x2c0] ;  /* 0x0002c000010c7983 */ /* 0x001ea20000300800 */
[----:B------:R-:W-:-:S03]  /*12030*/  @!P4 IMAD.IADD R11, R11, 0x1, -R29 ;  /* 0x000000010b0bc824 */ /* 0x000fc600078e0a1d */
[----:B------:R-:W-:Y:S04]  /*12040*/  STL [R1+0x58a0], R23 ;  /* 0x0058a01701007387 */ /* 0x000fe80000100800 */
[----:B------:R-:W-:Y:S04]  /*12050*/  STL [R1+0x314], R14 ;  /* 0x0003140e01007387 */ /* 0x000fe80000100800 */
[----:B------:R-:W-:Y:S04]  /*12060*/  STL [R1+0x318], R21 ;  /* 0x0003181501007387 */ /* 0x000fe80000100800 */
[----:B------:R-:W-:Y:S04]  /*12070*/  STL [R1+0x30c], R17 ;  /* 0x00030c1101007387 */ /* 0x000fe80000100800 */
[----:B------:R-:W-:Y:S04]  /*12080*/  STL [R1+0x2f4], R16 ;  /* 0x0002f41001007387 */ /* 0x000fe80000100800 */
[----:B------:R0:W-:Y:S04]  /*12090*/  STL [R1+0x300], R9 ;  /* 0x0003000901007387 */ /* 0x0001e80000100800 */
[----:B------:R-:W-:Y:S04]  /*120a0*/  STL [R1+0x2fc], R11 ;  /* 0x0002fc0b01007387 */ /* 0x000fe80000100800 */
[----:B0-----:R-:W2:Y:S01]  /*120b0*/  LDL R9, [R1+0x5600] ;  /* 0x0056000001097983 */ /* 0x001ea20000100800 */
[----:B------:R-:W-:-:S02]  /*120c0*/  ISETP.GT.U32.AND P6, PT, R29, R7, PT ;  /* 0x000000071d00720c */ /* 0x000fc40003fc4070 */
[----:B------:R-:W-:-:S11]  /*120d0*/  ISETP.GT.U32.AND P3, PT, R29, R10, PT ;  /* 0x0000000a1d00720c */ /* 0x000fd60003f64070 */
[--C-:B------:R-:W-:Y:S02]  /*120e0*/  @!P6 IMAD.IADD R7, R7, 0x1, -R29.reuse ;  /* 0x000000010707e824 */ /* 0x100fe400078e0a1d */
[----:B------:R-:W-:-:S03]  /*120f0*/  @!P3 IMAD.IADD R10, R10, 0x1, -R29 ;  /* 0x000000010a0ab824 */ /* 0x000fc600078e0a1d */
[----:B------:R0:W-:Y:S04]  /*12100*/  STL [R1+0x2f8], R7 ;  /* 0x0002f80701007387 */ /* 0x0001e80000100800 */
[----:B------:R1:W-:Y:S04]  /*12110*/  STL [R1+0x304], R10 ;  /* 0x0003040a01007387 */ /* 0x0003e80000100800 */
[----:B0-----:R-:W2:Y:S04]  /*12120*/  LDL.LU R7, [R1+0x2c8] ;  /* 0x0002c80001077983 */ /* 0x001ea80000300800 */
[----:B------:R-:W2:Y:S04]  /*12130*/  LDL.LU R17, [R1+0x2bc] ;  /* 0x0002bc0001117983 */ /* 0x000ea80000300800 */
[----:B------:R-:W2:Y:S04]  /*12140*/  LDL.LU R16, [R1+0x2a4] ;  /* 0x0002a40001107983 */ /* 0x000ea80000300800 */
[----:B------:R-:W2:Y:S04]  /*12150*/  LDL.LU R11, [R1+0x2ac] ;  /* 0x0002ac00010b7983 */ /* 0x000ea80000300800 */
[----:B-1----:R-:W2:Y:S01]  /*12160*/  LDL.LU R10, [R1+0x2b0] ;  /* 0x0002b000010a7983 */ /* 0x002ea20000300800 */
[----:B---3--:R-:W-:-:S02]  /*12170*/  ISETP.GT.U32.AND P1, PT, R29, R2, PT ;  /* 0x000000021d00720c */ /* 0x008fc40003f24070 */
[C---:B----4-:R-:W-:Y:S02]  /*12180*/  ISETP.GT.U32.AND P0, PT, R29.reuse, R8, PT ;  /* 0x000000081d00720c */ /* 0x050fe40003f04070 */
[C---:B-----5:R-:W-:Y:S02]  /*12190*/  ISETP.GT.U32.AND P5, PT, R29.reuse, R6, PT ;  /* 0x000000061d00720c */ /* 0x060fe40003fa4070 */
[----:B------:R-:W-:-:S07]  /*121a0*/  ISETP.GT.U32.AND P4, PT, R29, R5, PT ;  /* 0x000000051d00720c */ /* 0x000fce0003f84070 */
[--C-:B------:R-:W-:Y:S02]  /*121b0*/  @!P1 IMAD.IADD R2, R2, 0x1, -R29.reuse ;  /* 0x0000000102029824 */ /* 0x100fe400078e0a1d */
[--C-:B------:R-:W-:Y:S01]  /*121c0*/  @!P0 IMAD.IADD R8, R8, 0x1, -R29.reuse ;  /* 0x0000000108088824 */ /* 0x100fe200078e0a1d */
[C---:B------:R-:W-:Y:S01]  /*121d0*/  ISETP.GT.U32.AND P2, PT, R29.reuse, R4, PT ;  /* 0x000000041d00720c */ /* 0x040fe20003f44070 */
[--C-:B------:R-:W-:Y:S01]  /*121e0*/  @!P5 IMAD.IADD R6, R6, 0x1, -R29.reuse ;  /* 0x000000010606d824 */ /* 0x100fe200078e0a1d */
[C---:B------:R-:W-:Y:S02]  /*121f0*/  ISETP.GT.U32.AND P6, PT, R29.reuse, R20, PT ;  /* 0x000000141d00720c */ /* 0x040fe40003fc4070 */
[----:B------:R-:W-:Y:S01]  /*12200*/  ISETP.GT.U32.AND P1, PT, R29, R19, PT ;  /* 0x000000131d00720c */ /* 0x000fe20003f24070 */
[----:B------:R-:W-:Y:S01]  /*12210*/  @!P4 IMAD.IADD R5, R5, 0x1, -R29 ;  /* 0x000000010505c824 */ /* 0x000fe200078e0a1d */
[C---:B------:R-:W-:Y:S02]  /*12220*/  ISETP.GT.U32.AND P0, PT, R29.reuse, R18, PT ;  /* 0x000000121d00720c */ /* 0x040fe40003f04070 */
[----:B------:R-:W-:-:S07]  /*12230*/  ISETP.GT.U32.AND P5, PT, R29, R13, PT ;  /* 0x0000000d1d00720c */ /* 0x000fce0003fa4070 */
[--C-:B------:R-:W-:Y:S01]  /*12240*/  @!P6 IMAD.IADD R20, R20, 0x1, -R29.reuse ;  /* 0x000000011414e824 */ /* 0x100fe200078e0a1d */
[----:B------:R-:W-:Y:S01]  /*12250*/  ISETP.GT.U32.AND P6, PT, R29, R2, PT ;  /* 0x000000021d00720c */ /* 0x000fe20003fc4070 */
[--C-:B------:R-:W-:Y:S01]  /*12260*/  @!P1 IMAD.IADD R19, R19, 0x1, -R29.reuse ;  /* 0x0000000113139824 */ /* 0x100fe200078e0a1d */
[C---:B------:R-:W-:Y:S01]  /*12270*/  ISETP.GT.U32.AND P1, PT, R29.reuse, R8, PT ;  /* 0x000000081d00720c */ /* 0x040fe20003f24070 */
[--C-:B------:R-:W-:Y:S01]  /*12280*/  @!P0 IMAD.IADD R18, R18, 0x1, -R29.reuse ;  /* 0x0000000112128824 */ /* 0x100fe200078e0a1d */
[----:B------:R-:W-:Y:S01]  /*12290*/  ISETP.GT.U32.AND P0, PT, R29, R6, PT ;  /* 0x000000061d00720c */ /* 0x000fe20003f04070 */
[--C-:B------:R-:W-:Y:S02]  /*122a0*/  @!P2 IMAD.IADD R4, R4, 0x1, -R29.reuse ;  /* 0x000000010404a824 */ /* 0x100fe400078e0a1d */
[----:B------:R-:W-:Y:S01]  /*122b0*/  @!P5 IMAD.IADD R13, R13, 0x1, -R29 ;  /* 0x000000010d0dd824 */ /* 0x000fe200078e0a1d */
[----:B------:R-:W-:-:S05]  /*122c0*/  ISETP.GT.U32.AND P5, PT, R29, R5, PT ;  /* 0x000000051d00720c */ /* 0x000fca0003fa4070 */
[--C-:B------:R-:W-:Y:S02]  /*122d0*/  @!P6 IMAD.IADD R2, R2, 0x1, -R29.reuse ;  /* 0x000000010202e824 */ /* 0x100fe400078e0a1d */
[----:B------:R-:W-:-:S03]  /*122e0*/  @!P1 IMAD.IADD R8, R8, 0x1, -R29 ;  /* 0x0000000108089824 */ /* 0x000fc600078e0a1d */
[----:B------:R0:W-:Y:S01]  /*122f0*/  STL [R1+0x2e0], R2 ;  /* 0x0002e00201007387 */ /* 0x0001e20000100800 */
[--C-:B------:R-:W-:Y:S02]  /*12300*/  @!P0 IMAD.IADD R6, R6, 0x1, -R29.reuse ;  /* 0x0000000106068824 */ /* 0x100fe400078e0a1d */
[----:B------:R-:W-:Y:S01]  /*12310*/  @!P5 IMAD.IADD R5, R5, 0x1, -R29 ;  /* 0x000000010505d824 */ /* 0x000fe200078e0a1d */
[----:B0-----:R-:W3:Y:S01]  /*12320*/  LDL.LU R2, [R1+0x2b4] ;  /* 0x0002b40001027983 */ /* 0x001ee20000300800 */
[----:B--2---:R-:W-:-:S03]  /*12330*/  ISETP.GT.U32.AND P4, PT, R29, R15, PT ;  /* 0x0000000f1d00720c */ /* 0x004fc60003f84070 */
[----:B------:R0:W-:Y:S04]  /*12340*/  STL [R1+0x2e8], R8 ;  /* 0x0002e80801007387 */ /* 0x0001e80000100800 */
[----:B------:R-:W2:Y:S06]  /*12350*/  LDL.LU R14, [R1+0x2a8] ;  /* 0x0002a800010e7983 */ /* 0x000eac0000300800 */
[----:B------:R-:W-:Y:S01]  /*12360*/  @!P4 IMAD.IADD R15, R15, 0x1, -R29 ;  /* 0x000000010f0fc824 */ /* 0x000fe200078e0a1d */
[----:B------:R-:W-:Y:S01]  /*12370*/  ISETP.GT.U32.AND P4, PT, R29, R4, PT ;  /* 0x000000041d00720c */ /* 0x000fe20003f84070 */
[----:B------:R1:W-:-:S12]  /*12380*/  STL [R1+0x2ec], R6 ;  /* 0x0002ec0601007387 */ /* 0x0003d80000100800 */
[----:B------:R-:W-:Y:S01]  /*12390*/  @!P4 IMAD.IADD R4, R4, 0x1, -R29 ;  /* 0x000000010404c824 */ /* 0x000fe200078e0a1d */
[----:B------:R-:W-:Y:S02]  /*123a0*/  IABS R24, R9 ;  /* 0x0000000900187213 */ /* 0x000fe40000000000 */
[----:B------:R-:W4:Y:S04]  /*123b0*/  LDL.LU R9, [R1+0x290] ;  /* 0x0002900001097983 */ /* 0x000f280000300800 */
[----:B------:R5:W-:Y:S04]  /*123c0*/  STL [R1+0x2f0], R5 ;  /* 0x0002f00501007387 */ /* 0x000be80000100800 */
[----:B0-----:R-:W3:Y:S04]  /*123d0*/  LDL.LU R8, [R1+0x298] ;  /* 0x0002980001087983 */ /* 0x001ee80000300800 */
[----:B-1----:R-:W3:Y:S04]  /*123e0*/  LDL.LU R6, [R1+0x29c] ;  /* 0x00029c0001067983 */ /* 0x002ee80000300800 */
[----:B------:R0:W-:Y:S04]  /*123f0*/  STL [R1+0x2e4], R4 ;  /* 0x0002e40401007387 */ /* 0x0001e80000100800 */
[----:B-----5:R-:W5:Y:S01]  /*12400*/  LDL.LU R5, [R1+0x2a0] ;  /* 0x0002a00001057983 */ /* 0x020f620000300800 */
[----:B------:R-:W-:-:S02]  /*12410*/  ISETP.GT.U32.AND P3, PT, R29, R3, PT ;  /* 0x000000031d00720c */ /* 0x000fc40003f64070 */
[C---:B------:R-:W-:Y:S02]  /*12420*/  ISETP.GT.U32.AND P2, PT, R29.reuse, R12, PT ;  /* 0x0000000c1d00720c */ /* 0x040fe40003f44070 */
[----:B------:R-:W-:Y:S01]  /*12430*/  ISETP.GT.U32.AND P1, PT, R29, R19, PT ;  /* 0x000000131d00720c */ /* 0x000fe20003f24070 */
[----:B0-----:R-:W5:Y:S08]  /*12440*/  LDL.LU R4, [R1+0x294] ;  /* 0x0002940001047983 */ /* 0x001f700000300800 */
[--C-:B------:R-:W-:Y:S01]  /*12450*/  @!P3 IMAD.IADD R3, R3, 0x1, -R29.reuse ;  /* 0x000000010303b824 */ /* 0x100fe200078e0a1d */
[C---:B------:R-:W-:Y:S01]  /*12460*/  ISETP.GT.U32.AND P3, PT, R29.reuse, R25, PT ;  /* 0x000000191d00720c */ /* 0x040fe20003f64070 */
[----:B------:R-:W-:Y:S01]  /*12470*/  @!P2 IMAD.IADD R12, R12, 0x1, -R29 ;  /* 0x000000010c0ca824 */ /* 0x000fe200078e0a1d */
[----:B------:R-:W-:-:S02]  /*12480*/  ISETP.GT.U32.AND P0, PT, R29, R18, PT ;  /* 0x000000121d00720c */ /* 0x000fc40003f04070 */
[----:B------:R-:W-:-:S09]  /*12490*/  ISETP.GT.U32.AND P2, PT, R29, R3, PT ;  /* 0x000000031d00720c */ /* 0x000fd20003f44070 */
[--C-:B------:R-:W-:Y:S01]  /*124a0*/  @!P3 IMAD.IADD R25, R25, 0x1, -R29.reuse ;  /* 0x000000011919b824 */ /* 0x100fe200078e0a1d */
[C---:B------:R-:W-:Y:S02]  /*124b0*/  ISETP.GT.U32.AND P3, PT, R29.reuse, R20, PT ;  /* 0x000000141d00720c */ /* 0x040fe40003f64070 */
[C---:B------:R-:W-:Y:S02]  /*124c0*/  ISETP.GT.U32.AND P5, PT, R29.reuse, R13, PT ;  /* 0x0000000d1d00720c */ /* 0x040fe40003fa4070 */
[----:B------:R-:W-:Y:S01]  /*124d0*/  ISETP.GT.U32.AND P6, PT, R29, R25, PT ;  /* 0x000000191d00720c */ /* 0x000fe20003fc4070 */
[--C-:B------:R-:W-:Y:S01]  /*124e0*/  @!P1 IMAD.IADD R19, R19, 0x1, -R29.reuse ;  /* 0x0000000113139824 */ /* 0x100fe200078e0a1d */
[----:B------:R-:W-:Y:S01]  /*124f0*/  ISETP.GT.U32.AND P1, PT, R29, R17, PT ;  /* 0x000000111d00720c */ /* 0x000fe20003f24070 */
[--C-:B------:R-:W-:Y:S02]  /*12500*/  @!P2 IMAD.IADD R3, R3, 0x1, -R29.reuse ;  /* 0x000000010303a824 */ /* 0x100fe400078e0a1d */
[----:B------:R-:W-:-:S04]  /*12510*/  @!P0 IMAD.IADD R18, R18, 0x1, -R29 ;  /* 0x0000000112128824 */ /* 0x000fc800078e0a1d */
[--C-:B------:R-:W-:Y:S01]  /*12520*/  @!P3 IMAD.IADD R20, R20, 0x1, -R29.reuse ;  /* 0x000000011414b824 */ /* 0x100fe200078e0a1d */
[C---:B------:R-:W-:Y:S02]  /*12530*/  ISETP.GT.U32.AND P3, PT, R29.reuse, R7, PT ;  /* 0x000000071d00720c */ /* 0x040fe40003f64070 */
[C---:B------:R-:W-:Y:S02]  /*12540*/  ISETP.GT.U32.AND P0, PT, R29.reuse, R16, PT ;  /* 0x000000101d00720c */ /* 0x040fe40003f04070 */
[----:B------:R-:W-:Y:S01]  /*12550*/  ISETP.GT.U32.AND P4, PT, R29, R15, PT ;  /* 0x0000000f1d00720c */ /* 0x000fe20003f84070 */
[----:B------:R0:W-:Y:S01]  /*12560*/  STL [R1+0x2cc], R3 ;  /* 0x0002cc0301007387 */ /* 0x0001e20000100800 */
[--C-:B------:R-:W-:Y:S01]  /*12570*/  @!P5 IMAD.IADD R13, R13, 0x1, -R29.reuse ;  /* 0x000000010d0dd824 */ /* 0x100fe200078e0a1d */
[----:B------:R-:W-:Y:S01]  /*12580*/  ISETP.GT.U32.AND P5, PT, R29, R11, PT ;  /* 0x0000000b1d00720c */ /* 0x000fe20003fa4070 */
[--C-:B------:R-:W-:Y:S01]  /*12590*/  @!P6 IMAD.IADD R25, R25, 0x1, -R29.reuse ;  /* 0x000000011919e824 */ /* 0x100fe200078e0a1d */
[----:B0-----:R-:W5:Y:S04]  /*125a0*/  LDL.LU R3, [R1+0x27c] ;  /* 0x00027c0001037983 */ /* 0x001f680000300800 */
[----:B------:R-:W-:-:S02]  /*125b0*/  @!P3 IMAD.IADD R7, R7, 0x1, -R29 ;  /* 0x000000010707b824 */ /* 0x000fc400078e0a1d */
[--C-:B------:R-:W-:Y:S02]  /*125c0*/  @!P1 IMAD.IADD R17, R17, 0x1, -R29.reuse ;  /* 0x0000000111119824 */ /* 0x100fe400078e0a1d */
[--C-:B------:R-:W-:Y:S02]  /*125d0*/  @!P0 IMAD.IADD R16, R16, 0x1, -R29.reuse ;  /* 0x0000000110108824 */ /* 0x100fe400078e0a1d */
[--C-:B------:R-:W-:Y:S01]  /*125e0*/  @!P4 IMAD.IADD R15, R15, 0x1, -R29.reuse ;  /* 0x000000010f0fc824 */ /* 0x100fe200078e0a1d */
[----:B------:R-:W-:Y:S01]  /*125f0*/  ISETP.GT.U32.AND P4, PT, R29, R10, PT ;  /* 0x0000000a1d00720c */ /* 0x000fe20003f84070 */
[--C-:B------:R-:W-:Y:S01]  /*12600*/  @!P5 IMAD.IADD R11, R11, 0x1, -R29.reuse ;  /* 0x000000010b0bd824 */ /* 0x100fe200078e0a1d */
[----:B------:R-:W-:Y:S01]  /*12610*/  ISETP.GT.U32.AND P2, PT, R29, R12, PT ;  /* 0x0000000c1d00720c */ /* 0x000fe20003f44070 */
[----:B------:R0:W-:Y:S04]  /*12620*/  STL [R1+0x2d4], R20 ;  /* 0x0002d41401007387 */ /* 0x0001e80000100800 */
[----:B------:R1:W-:Y:S04]  /*12630*/  STL [R1+0x2d8], R19 ;  /* 0x0002d81301007387 */ /* 0x0003e80000100800 */
[----:B------:R-:W-:Y:S02]  /*12640*/  STL [R1+0x2dc], R18 ;  /* 0x0002dc1201007387 */ /* 0x000fe40000100800 */
[----:B------:R-:W-:-:S02]  /*12650*/  @!P4 IMAD.IADD R10, R10, 0x1, -R29 ;  /* 0x000000010a0ac824 */ /* 0x000fc400078e0a1d */
[----:B------:R-:W-:Y:S01]  /*12660*/  @!P2 IMAD.IADD R12, R12, 0x1, -R29 ;  /* 0x000000010c0ca824 */ /* 0x000fe200078e0a1d */
[----:B------:R1:W-:Y:S04]  /*12670*/  STL [R1+0x2d0], R13 ;  /* 0x0002d00d01007387 */ /* 0x0003e80000100800 */
[----:B------:R1:W-:Y:S04]  /*12680*/  STL [R1+0x2b8], R15 ;  /* 0x0002b80f01007387 */ /* 0x0003e80000100800 */
[----:B0-----:R-:W5:Y:S04]  /*12690*/  LDL.LU R20, [R1+0x284] ;  /* 0x0002840001147983 */ /* 0x001f680000300800 */
[----:B------:R0:W-:Y:S04]  /*126a0*/  STL [R1+0x2c0], R12 ;  /* 0x0002c00c01007387 */ /* 0x0001e80000100800 */
[----:B-1----:R-:W5:Y:S04]  /*126b0*/  LDL.LU R19, [R1+0x288] ;  /* 0x0002880001137983 */ /* 0x002f680000300800 */
[----:B------:R-:W5:Y:S04]  /*126c0*/  LDL.LU R13, [R1+0x28c] ;  /* 0x00028c00010d7983 */ /* 0x000f680000300800 */
[----:B------:R-:W-:Y:S04]  /*126d0*/  STL [R1+0x2c4], R25 ;  /* 0x0002c41901007387 */ /* 0x000fe80000100800 */
[----:B------:R-:W5:Y:S04]  /*126e0*/  LDL.LU R15, [R1+0x280] ;  /* 0x00028000010f7983 */ /* 0x000f680000300800 */
[----:B0-----:R-:W5:Y:S01]  /*126f0*/  LDL.LU R12, [R1+0x268] ;  /* 0x00026800010c7983 */ /* 0x001f620000300800 */
[----:B--2---:R-:W-:-:S13]  /*12700*/  ISETP.GT.U32.AND P6, PT, R29, R14, PT ;  /* 0x0000000e1d00720c */ /* 0x004fda0003fc4070 */
[----:B------:R-:W-:Y:S01]  /*12710*/  @!P6 IMAD.IADD R14, R14, 0x1, -R29 ;  /* 0x000000010e0ee824 */ /* 0x000fe200078e0a1d */
[----:B------:R-:W-:-:S13]  /*12720*/  ISETP.GT.U32.AND P6, PT, R29, R7, PT ;  /* 0x000000071d00720c */ /* 0x000fda0003fc4070 */
[----:B------:R-:W-:Y:S01]  /*12730*/  @!P6 IMAD.IADD R7, R7, 0x1, -R29 ;  /* 0x000000010707e824 */ /* 0x000fe200078e0a1d */
[C---:B----4-:R-:W-:Y:S02]  /*12740*/  ISETP.GT.U32.AND P3, PT, R29.reuse, R9, PT ;  /* 0x000000091d00720c */ /* 0x050fe40003f64070 */
[C---:B---3--:R-:W-:Y:S02]  /*12750*/  ISETP.GT.U32.AND P1, PT, R29.reuse, R8, PT ;  /* 0x000000081d00720c */ /* 0x048fe40003f24070 */
[----:B------:R-:W-:-:S09]  /*12760*/  ISETP.GT.U32.AND P0, PT, R29, R6, PT ;  /* 0x000000061d00720c */ /* 0x000fd20003f04070 */
[--C-:B------:R-:W-:Y:S01]  /*12770*/  @!P3 IMAD.IADD R9, R9, 0x1, -R29.reuse ;  /* 0x000000010909b824 */ /* 0x100fe200078e0a1d */
[C---:B------:R-:W-:Y:S02]  /*12780*/  ISETP.GT.U32.AND P3, PT, R29.reuse, R17, PT ;  /* 0x000000111d00720c */ /* 0x040fe40003f64070 */
[C---:B-----5:R-:W-:Y:S01]  /*12790*/  ISETP.GT.U32.AND P5, PT, R29.reuse, R5, PT ;  /* 0x000000051d00720c */ /* 0x060fe20003fa4070 */
[--C-:B------:R-:W-:Y:S01]  /*127a0*/  @!P1 IMAD.IADD R8, R8, 0x1, -R29.reuse ;  /* 0x0000000108089824 */ /* 0x100fe200078e0a1d */
[C---:B------:R-:W-:Y:S01]  /*127b0*/  ISETP.GT.U32.AND P1, PT, R29.reuse, R16, PT ;  /* 0x000000101d00720c */ /* 0x040fe20003f24070 */
[----:B------:R-:W-:Y:S01]  /*127c0*/  @!P0 IMAD.IADD R6, R6, 0x1, -R29 ;  /* 0x0000000106068824 */ /* 0x000fe200078e0a1d */
[----:B------:R-:W-:-:S07]  /*127d0*/  ISETP.GT.U32.AND P0, PT, R29, R11, PT ;  /* 0x0000000b1d00720c */ /* 0x000fce0003f04070 */
[--C-:B------:R-:W-:Y:S02]  /*127e0*/  @!P3 IMAD.IADD R17, R17, 0x1, -R29.reuse ;  /* 0x000000011111b824 */ /* 0x100fe400078e0a1d */
[--C-:B------:R-:W-:Y:S01]  /*127f0*/  @!P5 IMAD.IADD R5, R5, 0x1, -R29.reuse ;  /* 0x000000010505d824 */ /* 0x100fe200078e0a1d */
[----:B------:R-:W-:Y:S01]  /*12800*/  ISETP.GT.U32.AND P5, PT, R29, R10, PT ;  /* 0x0000000a1d00720c */ /* 0x000fe20003fa4070 */
[--C-:B------:R-:W-:Y:S01]  /*12810*/  @!P1 IMAD.IADD R16, R16, 0x1, -R29.reuse ;  /* 0x0000000110109824 */ /* 0x100fe200078e0a1d */
[----:B------:R0:W-:Y:S01]  /*12820*/  STL [R1+0x2c8], R7 ;  /* 0x0002c80701007387 */ /* 0x0001e20000100800 */
[----:B------:R-:W-:-:S03]  /*12830*/  @!P0 IMAD.IADD R11, R11, 0x1, -R29 ;  /* 0x000000010b0b8824 */ /* 0x000fc600078e0a1d */
[----:B0-----:R-:W2:Y:S07]  /*12840*/  LDL.LU R7, [R1+0x270] ;  /* 0x0002700001077983 */ /* 0x001eae0000300800 */
[----:B------:R-:W-:Y:S01]  /*12850*/  @!P5 IMAD.IADD R10, R10, 0x1, -R29 ;  /* 0x000000010a0ad824 */ /* 0x000fe200078e0a1d */
[----:B------:R0:W-:Y:S04]  /*12860*/  STL [R1+0x2bc], R17 ;  /* 0x0002bc1101007387 */ /* 0x0001e80000100800 */
[----:B------:R-:W3:Y:S04]  /*12870*/  LDL.LU R21, [R1+0x274] ;  /* 0x0002740001157983 */ /* 0x000ee80000300800 */
[----:B------:R1:W-:Y:S04]  /*12880*/  STL [R1+0x2a4], R16 ;  /* 0x0002a41001007387 */ /* 0x0003e80000100800 */
[----:B------:R4:W-:Y:S04]  /*12890*/  STL [R1+0x2ac], R11 ;  /* 0x0002ac0b01007387 */ /* 0x0009e80000100800 */
[----:B------:R-:W5:Y:S04]  /*128a0*/  LDL.LU R18, [R1+0x278] ;  /* 0x0002780001127983 */ /* 0x000f680000300800 */
[----:B0-----:R-:W2:Y:S04]  /*128b0*/  LDL.LU R17, [R1+0x26c] ;  /* 0x00026c0001117983 */ /* 0x001ea80000300800 */
[----:B------:R0:W-:Y:S04]  /*128c0*/  STL [R1+0x2b0], R10 ;  /* 0x0002b00a01007387 */ /* 0x0001e80000100800 */
[----:B-1----:R-:W2:Y:S04]  /*128d0*/  LDL.LU R16, [R1+0x254] ;  /* 0x0002540001107983 */ /* 0x002ea80000300800 */
[----:B----4-:R-:W4:Y:S04]  /*128e0*/  LDL.LU R11, [R1+0x25c] ;  /* 0x00025c00010b7983 */ /* 0x010f280000300800 */
[----:B0-----:R-:W4:Y:S01]  /*128f0*/  LDL.LU R10, [R1+0x260] ;  /* 0x00026000010a7983 */ /* 0x001f220000300800 */
[----:B------:R-:W-:-:S02]  /*12900*/  ISETP.GT.U32.AND P2, PT, R29, R2, PT ;  /* 0x000000021d00720c */ /* 0x000fc40003f44070 */
[----:B------:R-:W-:-:S11]  /*12910*/  ISETP.GT.U32.AND P4, PT, R29, R4, PT ;  /* 0x000000041d00720c */ /* 0x000fd60003f84070 */
[--C-:B------:R-:W-:Y:S01]  /*12920*/  @!P2 IMAD.IADD R2, R2, 0x1, -R29.reuse ;  /* 0x000000010202a824 */ /* 0x100fe200078e0a1d */
[C---:B------:R-:W-:Y:S01]  /*12930*/  ISETP.GT.U32.AND P2, PT, R29.reuse, R3, PT ;  /* 0x000000031d00720c */ /* 0x040fe20003f44070 */
[----:B------:R-:W-:Y:S01]  /*12940*/  @!P4 IMAD.IADD R4, R4, 0x1, -R29 ;  /* 0x000000010404c824 */ /* 0x000fe200078e0a1d */
[C---:B------:R-:W-:Y:S02]  /*12950*/  ISETP.GT.U32.AND P3, PT, R29.reuse, R9, PT ;  /* 0x000000091d00720c */ /* 0x040fe40003f64070 */
[C---:B------:R-:W-:Y:S02]  /*12960*/  ISETP.GT.U32.AND P4, PT, R29.reuse, R2, PT ;  /* 0x000000021d00720c */ /* 0x040fe40003f84070 */
[----:B------:R-:W-:-:S07]  /*12970*/  ISETP.GT.U32.AND P1, PT, R29, R8, PT ;  /* 0x000000081d00720c */ /* 0x000fce0003f24070 */
[--C-:B------:R-:W-:Y:S01]  /*12980*/  @!P2 IMAD.IADD R3, R3, 0x1, -R29.reuse ;  /* 0x000000010303a824 */ /* 0x100fe200078e0a1d */
[----:B------:R-:W-:Y:S01]  /*12990*/  ISETP.GT.U32.AND P2, PT, R29, R14, PT ;  /* 0x0000000e1d00720c */ /* 0x000fe20003f44070 */
[--C-:B------:R-:W-:Y:S01]  /*129a0*/  @!P3 IMAD.IADD R9, R9, 0x1, -R29.reuse ;  /* 0x000000010909b824 */ /* 0x100fe200078e0a1d */
[C---:B------:R-:W-:Y:S02]  /*129b0*/  ISETP.GT.U32.AND P0, PT, R29.reuse, R6, PT ;  /* 0x000000061d00720c */ /* 0x040fe40003f04070 */
[C---:B------:R-:W-:Y:S01]  /*129c0*/  ISETP.GT.U32.AND P6, PT, R29.reuse, R3, PT ;  /* 0x000000031d00720c */ /* 0x040fe20003fc4070 */
[--C-:B------:R-:W-:Y:S01]  /*129d0*/  @!P4 IMAD.IADD R2, R2, 0x1, -R29.reuse ;  /* 0x000000010202c824 */ /* 0x100fe200078e0a1d */
[----:B------:R-:W-:Y:S01]  /*129e0*/  ISETP.GT.U32.AND P3, PT, R29, R19, PT ;  /* 0x000000131d00720c */ /* 0x000fe20003f64070 */
[----:B------:R-:W-:-:S06]  /*129f0*/  @!P1 IMAD.IADD R8, R8, 0x1, -R29 ;  /* 0x0000000108089824 */ /* 0x000fcc00078e0a1d */
[--C-:B------:R-:W-:Y:S01]  /*12a00*/  @!P2 IMAD.IADD R14, R14, 0x1, -R29.reuse ;  /* 0x000000010e0ea824 */ /* 0x100fe200078e0a1d */
[C---:B------:R-:W-:Y:S02]  /*12a10*/  ISETP.GT.U32.AND P2, PT, R29.reuse, R20, PT ;  /* 0x000000141d00720c */ /* 0x040fe40003f44070 */
[----:B------:R-:W-:Y:S01]  /*12a20*/  ISETP.GT.U32.AND P1, PT, R29, R13, PT ;  /* 0x0000000d1d00720c */ /* 0x000fe20003f24070 */
[----:B------:R0:W-:Y:S01]  /*12a30*/  STL [R1+0x2b4], R2 ;  /* 0x0002b40201007387 */ /* 0x0001e20000100800 */
[--C-:B------:R-:W-:Y:S01]  /*12a40*/  @!P6 IMAD.IADD R3, R3, 0x1, -R29.reuse ;  /* 0x000000010303e824 */ /* 0x100fe200078e0a1d */
[C---:B------:R-:W-:Y:S01]  /*12a50*/  ISETP.GT.U32.AND P5, PT, R29.reuse, R5, PT ;  /* 0x000000051d00720c */ /* 0x040fe20003fa4070 */
[--C-:B------:R-:W-:Y:S01]  /*12a60*/  @!P0 IMAD.IADD R6, R6, 0x1, -R29.reuse ;  /* 0x0000000106068824 */ /* 0x100fe200078e0a1d */
[----:B0-----:R-:W4:Y:S06]  /*12a70*/  LDL.LU R2, [R1+0x264] ;  /* 0x0002640001027983 */ /* 0x001f2c0000300800 */
[--C-:B------:R-:W-:Y:S01]  /*12a80*/  @!P2 IMAD.IADD R20, R20, 0x1, -R29.reuse ;  /* 0x000000011414a824 */ /* 0x100fe200078e0a1d */
[----:B------:R-:W-:Y:S01]  /*12a90*/  ISETP.GT.U32.AND P0, PT, R29, R15, PT ;  /* 0x0000000f1d00720c */ /* 0x000fe20003f04070 */
[--C-:B------:R-:W-:Y:S01]  /*12aa0*/  @!P3 IMAD.IADD R19, R19, 0x1, -R29.reuse ;  /* 0x000000011313b824 */ /* 0x100fe200078e0a1d */
[----:B------:R-:W-:Y:S01]  /*12ab0*/  ISETP.GT.U32.AND P4, PT, R29, R4, PT ;  /* 0x000000041d00720c */ /* 0x000fe20003f84070 */
[----:B------:R-:W-:-:S02]  /*12ac0*/  @!P1 IMAD.IADD R13, R13, 0x1, -R29 ;  /* 0x000000010d0d9824 */ /* 0x000fc400078e0a1d */
[--C-:B------:R-:W-:Y:S01]  /*12ad0*/  @!P5 IMAD.IADD R5, R5, 0x1, -R29.reuse ;  /* 0x000000010505d824 */ /* 0x100fe200078e0a1d */
[----:B------:R-:W-:Y:S01]  /*12ae0*/  ISETP.GT.U32.AND P5, PT, R29, R12, PT ;  /* 0x0000000c1d00720c */ /* 0x000fe20003fa4070 */
[----:B------:R-:W-:Y:S04]  /*12af0*/  STL [R1+0x2a8], R14 ;  /* 0x0002a80e01007387 */ /* 0x000fe80000100800 */
[----:B------:R-:W-:Y:S02]  /*12b00*/  STL [R1+0x290], R9 ;  /* 0x0002900901007387 */ /* 0x000fe40000100800 */
[--C-:B------:R-:W-:Y:S02]  /*12b10*/  @!P0 IMAD.IADD R15, R15, 0x1, -R29.reuse ;  /* 0x000000010f0f8824 */ /* 0x100fe400078e0a1d */
[--C-:B------:R-:W-:Y:S01]  /*12b20*/  @!P4 IMAD.IADD R4, R4, 0x1, -R29.reuse ;  /* 0x000000010404c824 */ /* 0x100fe200078e0a1d */
[----:B------:R-:W-:Y:S04]  /*12b30*/  STL [R1+0x298], R8 ;  /* 0x0002980801007387 */ /* 0x000fe80000100800 */
[----:B------:R-:W-:Y:S04]  /*12b40*/  STL [R1+0x29c], R6 ;  /* 0x00029c0601007387 */ /* 0x000fe80000100800 */
[----:B------:R-:W-:Y:S04]  /*12b50*/  STL [R1+0x2a0], R5 ;  /* 0x0002a00501007387 */ /* 0x000fe80000100800 */
[----:B------:R0:W-:Y:S04]  /*12b60*/  STL [R1+0x27c], R3 ;  /* 0x00027c0301007387 */ /* 0x0001e80000100800 */
[----:B------:R1:W-:Y:S01]  /*12b70*/  STL [R1+0x294], R4 ;  /* 0x0002940401007387 */ /* 0x0003e20000100800 */
[----:B------:R-:W-:-:S03]  /*12b80*/  @!P5 IMAD.IADD R12, R12, 0x1, -R29 ;  /* 0x000000010c0cd824 */ /* 0x000fc600078e0a1d */
[----:B0-----:R-:W4:Y:S04]  /*12b90*/  LDL R3, [R1+0x5604] ;  /* 0x0056040001037983 */ /* 0x001f280000100800 */
[----:B------:R-:W4:Y:S04]  /*12ba0*/  LDL.LU R9, [R1+0x258] ;  /* 0x0002580001097983 */ /* 0x000f280000300800 */
[----:B------:R-:W4:Y:S04]  /*12bb0*/  LDL.LU R8, [R1+0x240] ;  /* 0x0002400001087983 */ /* 0x000f280000300800 */
[----:B------:R-:W4:Y:S04]  /*12bc0*/  LDL.LU R6, [R1+0x248] ;  /* 0x0002480001067983 */ /* 0x000f280000300800 */
[----:B------:R-:W4:Y:S04]  /*12bd0*/  LDL.LU R5, [R1+0x24c] ;  /* 0x00024c0001057983 */ /* 0x000f280000300800 */
[----:B-1----:R-:W4:Y:S01]  /*12be0*/  LDL.LU R4, [R1+0x250] ;  /* 0x0002500001047983 */ /* 0x002f220000300800 */
[----:B---3--:R-:W-:-:S02]  /*12bf0*/  ISETP.GT.U32.AND P6, PT, R29, R21, PT ;  /* 0x000000151d00720c */ /* 0x008fc40003fc4070 */
[C---:B-----5:R-:W-:Y:S02]  /*12c00*/  ISETP.GT.U32.AND P2, PT, R29.reuse, R18, PT ;  /* 0x000000121d00720c */ /* 0x060fe40003f44070 */
[----:B--2---:R-:W-:-:S09]  /*12c10*/  ISETP.GT.U32.AND P3, PT, R29, R17, PT ;  /* 0x000000111d00720c */ /* 0x004fd20003f64070 */
[--C-:B------:R-:W-:Y:S01]  /*12c20*/  @!P6 IMAD.IADD R21, R21, 0x1, -R29.reuse ;  /* 0x000000011515e824 */ /* 0x100fe200078e0a1d */
[C---:B------:R-:W-:Y:S01]  /*12c30*/  ISETP.GT.U32.AND P1, PT, R29.reuse, R16, PT ;  /* 0x000000101d00720c */ /* 0x040fe20003f24070 */
[--C-:B------:R-:W-:Y:S01]  /*12c40*/  @!P2 IMAD.IADD R18, R18, 0x1, -R29.reuse ;  /* 0x000000011212a824 */ /* 0x100fe200078e0a1d */
[C---:B------:R-:W-:Y:S02]  /*12c50*/  ISETP.GT.U32.AND P6, PT, R29.reuse, R20, PT ;  /* 0x000000141d00720c */ /* 0x040fe40003fc4070 */
[----:B------:R-:W-:Y:S01]  /*12c60*/  ISETP.GT.U32.AND P2, PT, R29, R19, PT ;  /* 0x000000131d00720c */ /* 0x000fe20003f44070 */
[----:B------:R-:W-:Y:S01]  /*12c70*/  @!P3 IMAD.IADD R17, R17, 0x1, -R29 ;  /* 0x000000011111b824 */ /* 0x000fe200078e0a1d */
[C---:B----4-:R-:W-:Y:S02]  /*12c80*/  ISETP.GT.U32.AND P0, PT, R29.reuse, R11, PT ;  /* 0x0000000b1d00720c */ /* 0x050fe40003f04070 */
[----:B------:R-:W-:-:S05]  /*12c90*/  ISETP.GT.U32.AND P3, PT, R29, R13, PT ;  /* 0x0000000d1d00720c */ /* 0x000fca0003f64070 */
[--C-:B------:R-:W-:Y:S01]  /*12ca0*/  @!P1 IMAD.IADD R16, R16, 0x1, -R29.reuse ;  /* 0x0000000110109824 */ /* 0x100fe200078e0a1d */
[C---:B------:R-:W-:Y:S01]  /*12cb0*/  ISETP.GT.U32.AND P1, PT, R29.reuse, R15, PT ;  /* 0x0000000f1d00720c */ /* 0x040fe20003f24070 */
[--C-:B------:R-:W-:Y:S01]  /*12cc0*/  @!P6 IMAD.IADD R20, R20, 0x1, -R29.reuse ;  /* 0x000000011414e824 */ /* 0x100fe200078e0a1d */
[----:B------:R-:W-:Y:S01]  /*12cd0*/  ISETP.GT.U32.AND P4, PT, R29, R7, PT ;  /* 0x000000071d00720c */ /* 0x000fe20003f84070 */
[--C-:B------:R-:W-:Y:S01]  /*12ce0*/  @!P2 IMAD.IADD R19, R19, 0x1, -R29.reuse ;  /* 0x000000011313a824 */ /* 0x100fe200078e0a1d */
[----:B------:R-:W-:Y:S01]  /*12cf0*/  ISETP.GT.U32.AND P5, PT, R29, R10, PT ;  /* 0x0000000a1d00720c */ /* 0x000fe20003fa4070 */
[--C-:B------:R-:W-:Y:S01]  /*12d00*/  @!P0 IMAD.IADD R11, R11, 0x1, -R29.reuse ;  /* 0x000000010b0b8824 */ /* 0x100fe200078e0a1d */
[----:B------:R-:W-:Y:S01]  /*12d10*/  ISETP.GT.U32.AND P0, PT, R29, R12, PT ;  /* 0x0000000c1d00720c */ /* 0x000fe20003f04070 */
[--C-:B------:R-:W-:Y:S01]  /*12d20*/  @!P3 IMAD.IADD R13, R13, 0x1, -R29.reuse ;  /* 0x000000010d0db824 */ /* 0x100fe200078e0a1d */
[----:B------:R0:W-:Y:S04]  /*12d30*/  STL [R1+0x284], R20 ;  /* 0x0002841401007387 */ /* 0x0001e80000100800 */
[----:B------:R1:W-:Y:S01]  /*12d40*/  STL [R1+0x288], R19 ;  /* 0x0002881301007387 */ /* 0x0003e20000100800 */
[----:B------:R-:W-:-:S03]  /*12d50*/  @!P1 IMAD.IADD R15, R15, 0x1, -R29 ;  /* 0x000000010f0f9824 */ /* 0x000fc600078e0a1d */
[----:B0-----:R-:W2:Y:S04]  /*12d60*/  LDL.LU R20, [R1+0x22c] ;  /* 0x00022c0001147983 */ /* 0x001ea80000300800 */
[----:B------:R0:W-:Y:S01]  /*12d70*/  STL [R1+0x28c], R13 ;  /* 0x00028c0d01007387 */ /* 0x0001e20000100800 */
[----:B------:R-:W-:-:S03]  /*12d80*/  @!P4 IMAD.IADD R7, R7, 0x1, -R29 ;  /* 0x000000010707c824 */ /* 0x000fc600078e0a1d */
[----:B-1----:R-:W3:Y:S04]  /*12d90*/  LDL.LU R19, [R1+0x234] ;  /* 0x0002340001137983 */ /* 0x002ee80000300800 */
[----:B------:R1:W-:Y:S04]  /*12da0*/  STL [R1+0x280], R15 ;  /* 0x0002800f01007387 */ /* 0x0003e80000100800 */
[----:B0-----:R-:W4:Y:S01]  /*12db0*/  LDL.LU R13, [R1+0x238] ;  /* 0x00023800010d7983 */ /* 0x001f220000300800 */
[----:B------:R-:W-:-:S03]  /*12dc0*/  @!P5 IMAD.IADD R10, R10, 0x1, -R29 ;  /* 0x000000010a0ad824 */ /* 0x000fc600078e0a1d */
[----:B-1----:R-:W5:Y:S01]  /*12dd0*/  LDL.LU R15, [R1+0x23c] ;  /* 0x00023c00010f7983 */ /* 0x002f620000300800 */
[----:B------:R-:W-:Y:S01]  /*12de0*/  ISETP.GT.U32.AND P5, PT, R29, R7, PT ;  /* 0x000000071d00720c */ /* 0x000fe20003fa4070 */
[----:B------:R-:W-:-:S05]  /*12df0*/  @!P0 IMAD.IADD R12, R12, 0x1, -R29 ;  /* 0x000000010c0c8824 */ /* 0x000fca00078e0a1d */
[----:B------:R0:W-:Y:S04]  /*12e00*/  STL [R1+0x268], R12 ;  /* 0x0002680c01007387 */ /* 0x0001e80000100800 */
[----:B0-----:R-:W5:Y:S03]  /*12e10*/  LDL.LU R12, [R1+0x230] ;  /* 0x00023000010c7983 */ /* 0x001f660000300800 */
[----:B------:R-:W-:-:S05]  /*12e20*/  @!P5 IMAD.IADD R7, R7, 0x1, -R29 ;  /* 0x000000010707d824 */ /* 0x000fca00078e0a1d */
[----:B------:R0:W-:Y:S04]  /*12e30*/  STL [R1+0x270], R7 ;  /* 0x0002700701007387 */ /* 0x0001e80000100800 */
[----:B0-----:R-:W5:Y:S01]  /*12e40*/  LDL.LU R7, [R1+0x218] ;  /* 0x0002180001077983 */ /* 0x001f620000300800 */
[C---:B------:R-:W-:Y:S02]  /*12e50*/  ISETP.GT.U32.AND P4, PT, R29.reuse, R2, PT ;  /* 0x000000021d00720c */ /* 0x040fe40003f84070 */
[C---:B------:R-:W-:Y:S02]  /*12e60*/  ISETP.GT.U32.AND P2, PT, R29.reuse, R18, PT ;  /* 0x000000121d00720c */ /* 0x040fe40003f44070 */
[----:B------:R-:W-:-:S09]  /*12e70*/  ISETP.GT.U32.AND P3, PT, R29, R17, PT ;  /* 0x000000111d00720c */ /* 0x000fd20003f64070 */
[--C-:B------:R-:W-:Y:S01]  /*12e80*/  @!P4 IMAD.IADD R2, R2, 0x1, -R29.reuse ;  /* 0x000000010202c824 */ /* 0x100fe200078e0a1d */
[C---:B------:R-:W-:Y:S01]  /*12e90*/  ISETP.GT.U32.AND P4, PT, R29.reuse, R21, PT ;  /* 0x000000151d00720c */ /* 0x040fe20003f84070 */
[----:B------:R-:W-:Y:S01]  /*12ea0*/  IMAD.HI.U32 R25, R0, R24, RZ ;  /* 0x0000001800197227 */ /* 0x000fe200078e00ff */
[C---:B------:R-:W-:Y:S02]  /*12eb0*/  ISETP.GT.U32.AND P1, PT, R29.reuse, R16, PT ;  /* 0x000000101d00720c */ /* 0x040fe40003f24070 */
[----:B------:R-:W-:Y:S01]  /*12ec0*/  ISETP.GT.U32.AND P6, PT, R29, R2, PT ;  /* 0x000000021d00720c */ /* 0x000fe20003fc4070 */
[----:B------:R-:W-:Y:S02]  /*12ed0*/  @!P2 IMAD.IADD R18, R18, 0x1, -R29 ;  /* 0x000000011212a824 */ /* 0x000fe400078e0a1d */
[----:B------:R-:W-:Y:S02]  /*12ee0*/  IMAD.MOV R25, RZ, RZ, -R25 ;  /* 0x000000ffff197224 */ /* 0x000fe400078e0a19 */
[----:B------:R-:W-:Y:S01]  /*12ef0*/  @!P3 IMAD.IADD R17, R17, 0x1, -R29 ;  /* 0x000000011111b824 */ /* 0x000fe200078e0a1d */
[----:B------:R-:W-:-:S03]  /*12f00*/  ISETP.GT.U32.AND P2, PT, R29, R8, PT ;  /* 0x000000081d00720c */ /* 0x000fc60003f44070 */
[--C-:B------:R-:W-:Y:S01]  /*12f10*/  @!P4 IMAD.IADD R21, R21, 0x1, -R29.reuse ;  /* 0x000000011515c824 */ /* 0x100fe200078e0a1d */
[C---:B------:R-:W-:Y:S02]  /*12f20*/  ISETP.GT.U32.AND P4, PT, R29.reuse, R9, PT ;  /* 0x000000091d00720c */ /* 0x040fe40003f84070 */
[C---:B------:R-:W-:Y:S01]  /*12f30*/  ISETP.GT.U32.AND P3, PT, R29.reuse, R6, PT ;  /* 0x000000061d00720c */ /* 0x040fe20003f64070 */
[C---:B------:R-:W-:Y:S01]  /*12f40*/  IMAD R24, R29.reuse, R25, R24 ;  /* 0x000000191d187224 */ /* 0x040fe200078e0218 */
[----:B------:R-:W-:Y:S02]  /*12f50*/  IABS R25, R3 ;  /* 0x0000000300197213 */ /* 0x000fe40000000000 */
[----:B------:R-:W5:Y:S01]  /*12f60*/  LDL.LU R3, [R1+0x220] ;  /* 0x0002200001037983 */ /* 0x000f620000300800 */
[C---:B------:R-:W-:Y:S01]  /*12f70*/  ISETP.GT.U32.AND P0, PT, R29.reuse, R11, PT ;  /* 0x0000000b1d00720c */ /* 0x040fe20003f04070 */
[--C-:B------:R-:W-:Y:S02]  /*12f80*/  @!P6 IMAD.IADD R2, R2, 0x1, -R29.reuse ;  /* 0x000000010202e824 */ /* 0x100fe400078e0a1d */
[----:B------:R-:W-:Y:S01]  /*12f90*/  @!P1 IMAD.IADD R16, R16, 0x1, -R29 ;  /* 0x0000000110109824 */ /* 0x000fe200078e0a1d */
[----:B------:R-:W-:-:S02]  /*12fa0*/  ISETP.GT.U32.AND P1, PT, R29, R5, PT ;  /* 0x000000051d00720c */ /* 0x000fc40003f24070 */
[--C-:B------:R-:W-:Y:S02]  /*12fb0*/  @!P4 IMAD.IADD R9, R9, 0x1, -R29.reuse ;  /* 0x000000010909c824 */ /* 0x100fe400078e0a1d */
[--C-:B------:R-:W-:Y:S01]  /*12fc0*/  @!P2 IMAD.IADD R8, R8, 0x1, -R29.reuse ;  /* 0x000000010808a824 */ /* 0x100fe200078e0a1d */
[----:B------:R-:W-:Y:S01]  /*12fd0*/  ISETP.GT.U32.AND P5, PT, R29, R10, PT ;  /* 0x0000000a1d00720c */ /* 0x000fe20003fa4070 */
[----:B------:R-:W-:-:S03]  /*12fe0*/  @!P3 IMAD.IADD R6, R6, 0x1, -R29 ;  /* 0x000000010606b824 */ /* 0x000fc600078e0a1d */
[----:B------:R-:W-:Y:S01]  /*12ff0*/  @!P0 IMAD.IADD R11, R11, 0x1, -R29 ;  /* 0x000000010b0b8824 */ /* 0x000fe200078e0a1d */
[----:B------:R-:W-:-:S03]  /*13000*/  ISETP.GT.U32.AND P0, PT, R29, R4, PT ;  /* 0x000000041d00720c */ /* 0x000fc60003f04070 */
[--C-:B------:R-:W-:Y:S01]  /*13010*/  @!P1 IMAD.IADD R5, R5, 0x1, -R29.reuse ;  /* 0x0000000105059824 */ /* 0x100fe200078e0a1d */
[----:B------:R-:W-:Y:S04]  /*13020*/  STL [R1+0x274], R21 ;  /* 0x0002741501007387 */ /* 0x000fe80000100800 */
[----:B------:R-:W-:Y:S01]  /*13030*/  STL [R1+0x278], R18 ;  /* 0x0002781201007387 */ /* 0x000fe20000100800 */
[----:B------:R-:W-:-:S03]  /*13040*/  @!P5 IMAD.IADD R10, R10, 0x1, -R29 ;  /* 0x000000010a0ad824 */ /* 0x000fc600078e0a1d */
[----:B------:R-:W-:Y:S04]  /*13050*/  STL [R1+0x26c], R17 ;  /* 0x00026c1101007387 */ /* 0x000fe80000100800 */
[----:B------:R-:W-:Y:S04]  /*13060*/  STL [R1+0x254], R16 ;  /* 0x0002541001007387 */ /* 0x000fe80000100800 */
[----:B------:R-:W-:Y:S01]  /*13070*/  STL [R1+0x25c], R11 ;  /* 0x00025c0b01007387 */ /* 0x000fe20000100800 */
[----:B------:R-:W-:-:S03]  /*13080*/  ISETP.GT.U32.AND P5, PT, R29, R26, PT ;  /* 0x0000001a1d00720c */ /* 0x000fc60003fa4070 */
[----:B------:R0:W-:Y:S01]  /*13090*/  STL [R1+0x264], R2 ;  /* 0x0002640201007387 */ /* 0x0001e20000100800 */
[----:B------:R-:W-:-:S03]  /*130a0*/  @!P0 IMAD.IADD R4, R4, 0x1, -R29 ;  /* 0x0000000104048824 */ /* 0x000fc600078e0a1d */
[----:B------:R1:W-:Y:S04]  /*130b0*/  STL [R1+0x260], R10 ;  /* 0x0002600a01007387 */ /* 0x0003e80000100800 */
[----:B0-----:R-:W5:Y:S04]  /*130c0*/  LDL.LU R2, [R1+0x224] ;  /* 0x0002240001027983 */ /* 0x001f680000300800 */
[----:B------:R-:W5:Y:S04]  /*130d0*/  LDL.LU R18, [R1+0x228] ;  /* 0x0002280001127983 */ /* 0x000f680000300800 */
[----:B------:R-:W5:Y:S04]  /*130e0*/  LDL.LU R11, [R1+0x21c] ;  /* 0x00021c00010b7983 */ /* 0x000f680000300800 */
[----:B-1----:R-:W5:Y:S01]  /*130f0*/  LDL.LU R10, [R1+0x204] ;  /* 0x00020400010a7983 */ /* 0x002f620000300800 */
[----:B------:R-:W-:Y:S01]  /*13100*/  @!P5 IMAD.IADD R26, R26, 0x1, -R29 ;  /* 0x000000011a1ad824 */ /* 0x000fe200078e0a1d */
[----:B--2---:R-:W-:-:S02]  /*13110*/  ISETP.GT.U32.AND P6, PT, R29, R20, PT ;  /* 0x000000141d00720c */ /* 0x004fc40003fc4070 */
[C---:B---3--:R-:W-:Y:S02]  /*13120*/  ISETP.GT.U32.AND P4, PT, R29.reuse, R19, PT ;  /* 0x000000131d00720c */ /* 0x048fe40003f84070 */
[C---:B----4-:R-:W-:Y:S02]  /*13130*/  ISETP.GT.U32.AND P2, PT, R29.reuse, R13, PT ;  /* 0x0000000d1d00720c */ /* 0x050fe40003f44070 */
[----:B-----5:R-:W-:-:S07]  /*13140*/  ISETP.GT.U32.AND P3, PT, R29, R15, PT ;  /* 0x0000000f1d00720c */ /* 0x020fce0003f64070 */
[--C-:B------:R-:W-:Y:S01]  /*13150*/  @!P6 IMAD.IADD R20, R20, 0x1, -R29.reuse ;  /* 0x000000011414e824 */ /* 0x100fe200078e0a1d */
[----:B------:R-:W-:Y:S01]  /*13160*/  ISETP.GT.U32.AND P6, PT, R29, R9, PT ;  /* 0x000000091d00720c */ /* 0x000fe20003fc4070 */
[--C-:B------:R-:W-:Y:S01]  /*13170*/  @!P4 IMAD.IADD R19, R19, 0x1, -R29.reuse ;  /* 0x000000011313c824 */ /* 0x100fe200078e0a1d */
[----:B------:R-:W-:Y:S01]  /*13180*/  ISETP.GT.U32.AND P4, PT, R29, R8, PT ;  /* 0x000000081d00720c */ /* 0x000fe20003f84070 */
[--C-:B------:R-:W-:Y:S01]  /*13190*/  @!P2 IMAD.IADD R13, R13, 0x1, -R29.reuse ;  /* 0x000000010d0da824 */ /* 0x100fe200078e0a1d */
[----:B------:R-:W-:Y:S01]  /*131a0*/  ISETP.GT.U32.AND P2, PT, R29, R6, PT ;  /* 0x000000061d00720c */ /* 0x000fe20003f44070 */
[----:B------:R-:W-:Y:S01]  /*131b0*/  @!P3 IMAD.IADD R15, R15, 0x1, -R29 ;  /* 0x000000010f0fb824 */ /* 0x000fe200078e0a1d */
[C---:B------:R-:W-:Y:S02]  /*131c0*/  ISETP.GT.U32.AND P3, PT, R29.reuse, R5, PT ;  /* 0x000000051d00720c */ /* 0x040fe40003f64070 */
[----:B------:R-:W-:-:S05]  /*131d0*/  ISETP.GT.U32.AND P1, PT, R29, R12, PT ;  /* 0x0000000c1d00720c */ /* 0x000fca0003f24070 */
[--C-:B------:R-:W-:Y:S02]  /*131e0*/  @!P6 IMAD.IADD R9, R9, 0x1, -R29.reuse ;  /* 0x000000010909e824 */ /* 0x100fe400078e0a1d */
[--C-:B------:R-:W-:Y:S02]  /*131f0*/  @!P4 IMAD.IADD R8, R8, 0x1, -R29.reuse ;  /* 0x000000010808c824 */ /* 0x100fe400078e0a1d */
[--C-:B------:R-:W-:Y:S01]  /*13200*/  @!P2 IMAD.IADD R6, R6, 0x1, -R29.reuse ;  /* 0x000000010606a824 */ /* 0x100fe200078e0a1d */
[----:B------:R0:W-:Y:S01]  /*13210*/  STL [R1+0x258], R9 ;  /* 0x0002580901007387 */ /* 0x0001e20000100800 */
[--C-:B------:R-:W-:Y:S02]  /*13220*/  @!P3 IMAD.IADD R5, R5, 0x1, -R29.reuse ;  /* 0x000000010505b824 */ /* 0x100fe400078e0a1d */
[--C-:B------:R-:W-:Y:S01]  /*13230*/  @!P1 IMAD.IADD R12, R12, 0x1, -R29.reuse ;  /* 0x000000010c0c9824 */ /* 0x100fe200078e0a1d */
[C---:B------:R-:W-:Y:S02]  /*13240*/  ISETP.GT.U32.AND P1, PT, R29.reuse, R4, PT ;  /* 0x000000041d00720c */ /* 0x040fe40003f24070 */
[----:B------:R-:W-:Y:S01]  /*13250*/  ISETP.GT.U32.AND P0, PT, R29, R7, PT ;  /* 0x000000071d00720c */ /* 0x000fe20003f04070 */
[----:B0-----:R-:W2:Y:S04]  /*13260*/  LDL.LU R9, [R1+0x20c] ;  /* 0x00020c0001097983 */ /* 0x001ea80000300800 */
[----:B------:R-:W3:Y:S04]  /*13270*/  LDL.LU R14, [R1+0x210] ;  /* 0x00021000010e7983 */ /* 0x000ee80000300800 */
[----:B------:R0:W-:Y:S04]  /*13280*/  STL [R1+0x240], R8 ;  /* 0x0002400801007387 */ /* 0x0001e80000100800 */
[----:B------:R-:W4:Y:S04]  /*13290*/  LDL.LU R21, [R1+0x214] ;  /* 0x0002140001157983 */ /* 0x000f280000300800 */
[----:B------:R-:W-:Y:S04]  /*132a0*/  STL [R1+0x248], R6 ;  /* 0x0002480601007387 */ /* 0x000fe80000100800 */
[----:B------:R-:W-:Y:S04]  /*132b0*/  STL [R1+0x24c], R5 ;  /* 0x00024c0501007387 */ /* 0x000fe80000100800 */
[----:B------:R-:W5:Y:S01]  /*132c0*/  LDL.LU R17, [R1+0x208] ;  /* 0x0002080001117983 */ /* 0x000f620000300800 */
[--C-:B------:R-:W-:Y:S01]  /*132d0*/  @!P0 IMAD.IADD R7, R7, 0x1, -R29.reuse ;  /* 0x0000000107078824 */ /* 0x100fe200078e0a1d */
[----:B------:R-:W-:Y:S01]  /*132e0*/  ISETP.GT.U32.AND P0, PT, R29, R26, PT ;  /* 0x0000001a1d00720c */ /* 0x000fe20003f04070 */
[--C-:B------:R-:W-:Y:S01]  /*132f0*/  @!P1 IMAD.IADD R4, R4, 0x1, -R29.reuse ;  /* 0x0000000104049824 */ /* 0x100fe200078e0a1d */
[----:B------:R-:W5:Y:S04]  /*13300*/  LDL.LU R16, [R1+0x1f0] ;  /* 0x0001f00001107983 */ /* 0x000f680000300800 */
[----:B------:R1:W-:Y:S04]  /*13310*/  STL [R1+0x250], R4 ;  /* 0x0002500401007387 */ /* 0x0003e80000100800 */
[----:B0-----:R-:W5:Y:S04]  /*13320*/  LDL.LU R8, [R1+0x1f8] ;  /* 0x0001f80001087983 */ /* 0x001f680000300800 */
[----:B-1----:R-:W5:Y:S01]  /*13330*/  LDL.LU R4, [R1+0x1fc] ;  /* 0x0001fc0001047983 */ /* 0x002f620000300800 */
[----:B------:R-:W-:-:S03]  /*13340*/  @!P0 IMAD.IADD R26, R26, 0x1, -R29 ;  /* 0x000000011a1a8824 */ /* 0x000fc600078e0a1d */
[----:B------:R-:W5:Y:S04]  /*13350*/  LDL.LU R6, [R1+0x200] ;  /* 0x0002000001067983 */ /* 0x000f680000300800 */
[----:B------:R-:W-:Y:S04]  /*13360*/  STL [R1+0x244], R26 ;  /* 0x0002441a01007387 */ /* 0x000fe80000100800 */
[----:B------:R-:W5:Y:S01]  /*13370*/  LDL.LU R5, [R1+0x1f4] ;  /* 0x0001f40001057983 */ /* 0x000f620000300800 */
[C---:B------:R-:W-:Y:S02]  /*13380*/  ISETP.GT.U32.AND P5, PT, R29.reuse, R3, PT ;  /* 0x000000031d00720c */ /* 0x040fe40003fa4070 */
[----:B------:R-:W-:-:S11]  /*13390*/  ISETP.GT.U32.AND P4, PT, R29, R19, PT ;  /* 0x000000131d00720c */ /* 0x000fd60003f84070 */
[--C-:B------:R-:W-:Y:S01]  /*133a0*/  @!P5 IMAD.IADD R3, R3, 0x1, -R29.reuse ;  /* 0x000000010303d824 */ /* 0x100fe200078e0a1d */
[C---:B------:R-:W-:Y:S02]  /*133b0*/  ISETP.GT.U32.AND P5, PT, R29.reuse, R20, PT ;  /* 0x000000141d00720c */ /* 0x040fe40003fa4070 */
[C---:B------:R-:W-:Y:S02]  /*133c0*/  ISETP.GT.U32.AND P2, PT, R29.reuse, R13, PT ;  /* 0x0000000d1d00720c */ /* 0x040fe40003f44070 */
[C---:B------:R-:W-:Y:S02]  /*133d0*/  ISETP.GT.U32.AND P6, PT, R29.reuse, R3, PT ;  /* 0x000000031d00720c */ /* 0x040fe40003fc4070 */
[----:B------:R-:W-:Y:S01]  /*133e0*/  ISETP.GT.U32.AND P3, PT, R29, R15, PT ;  /* 0x0000000f1d00720c */ /* 0x000fe20003f64070 */
[----:B------:R-:W-:-:S06]  /*133f0*/  @!P4 IMAD.IADD R19, R19, 0x1, -R29 ;  /* 0x000000011313c824 */ /* 0x000fcc00078e0a1d */
[--C-:B------:R-:W-:Y:S01]  /*13400*/  @!P5 IMAD.IADD R20, R20, 0x1, -R29.reuse ;  /* 0x000000011414d824 */ /* 0x100fe200078e0a1d */
[C---:B------:R-:W-:Y:S02]  /*13410*/  ISETP.GT.U32.AND P5, PT, R29.reuse, R2, PT ;  /* 0x000000021d00720c */ /* 0x040fe40003fa4070 */
[----:B------:R-:W-:Y:S01]  /*13420*/  ISETP.GT.U32.AND P4, PT, R29, R18, PT ;  /* 0x000000121d00720c */ /* 0x000fe20003f84070 */
[--C-:B------:R-:W-:Y:S01]  /*13430*/  @!P2 IMAD.IADD R13, R13, 0x1, -R29.reuse ;  /* 0x000000010d0da824 */ /* 0x100fe200078e0a1d */
[----:B------:R-:W-:Y:S01]  /*13440*/  ISETP.GT.U32.AND P1, PT, R29, R12, PT ;  /* 0x0000000c1d00720c */ /* 0x000fe20003f24070 */
[--C-:B------:R-:W-:Y:S01]  /*13450*/  @!P6 IMAD.IADD R3, R3, 0x1, -R29.reuse ;  /* 0x000000010303e824 */ /* 0x100fe200078e0a1d */
[----:B------:R-:W-:Y:S01]  /*13460*/  ISETP.GT.U32.AND P0, PT, R29, R7, PT ;  /* 0x000000071d00720c */ /* 0x000fe20003f04070 */
[----:B------:R-:W-:Y:S01]  /*13470*/  @!P3 IMAD.IADD R15, R15, 0x1, -R29 ;  /* 0x000000010f0fb824 */ /* 0x000fe200078e0a1d */
[C---:B------:R-:W-:Y:S02]  /*13480*/  ISETP.GT.U32.AND P2, PT, R29.reuse, R11, PT ;  /* 0x0000000b1d00720c */ /* 0x040fe40003f44070 */
[----:B------:R-:W-:-:S03]  /*13490*/  ISETP.GT.U32.AND P3, PT, R29, R10, PT ;  /* 0x0000000a1d00720c */ /* 0x000fc60003f64070 */
[--C-:B------:R-:W-:Y:S02]  /*134a0*/  @!P5 IMAD.IADD R2, R2, 0x1, -R29.reuse ;  /* 0x000000010202d824 */ /* 0x100fe400078e0a1d */
[--C-:B------:R-:W-:Y:S02]  /*134b0*/  @!P4 IMAD.IADD R18, R18, 0x1, -R29.reuse ;  /* 0x000000011212c824 */ /* 0x100fe400078e0a1d */
[--C-:B------:R-:W-:Y:S02]  /*134c0*/  @!P1 IMAD.IADD R12, R12, 0x1, -R29.reuse ;  /* 0x000000010c0c9824 */ /* 0x100fe400078e0a1d */
[--C-:B------:R-:W-:Y:S02]  /*134d0*/  @!P0 IMAD.IADD R7, R7, 0x1, -R29.reuse ;  /* 0x0000000107078824 */ /* 0x100fe400078e0a1d */
[--C-:B------:R-:W-:Y:S01]  /*134e0*/  @!P2 IMAD.IADD R11, R11, 0x1, -R29.reuse ;  /* 0x000000010b0ba824 */ /* 0x100fe200078e0a1d */
[----:B------:R-:W-:Y:S01]  /*134f0*/  STL [R1+0x22c], R20 ;  /* 0x00022c1401007387 */ /* 0x000fe20000100800 */
[----:B------:R-:W-:-:S03]  /*13500*/  @!P3 IMAD.IADD R10, R10, 0x1, -R29 ;  /* 0x000000010a0ab824 */ /* 0x000fc600078e0a1d */
[----:B------:R-:W-:Y:S04]  /*13510*/  STL [R1+0x234], R19 ;  /* 0x0002341301007387 */ /* 0x000fe80000100800 */
[----:B------:R-:W-:Y:S04]  /*13520*/  STL [R1+0x238], R13 ;  /* 0x0002380d01007387 */ /* 0x000fe80000100800 */
[----:B------:R-:W-:Y:S04]  /*13530*/  STL [R1+0x23c], R15 ;  /* 0x00023c0f01007387 */ /* 0x000fe80000100800 */
[----:B------:R-:W-:Y:S04]  /*13540*/  STL [R1+0x230], R12 ;  /* 0x0002300c01007387 */ /* 0x000fe80000100800 */
[----:B------:R0:W-:Y:S04]  /*13550*/  STL [R1+0x220], R3 ;  /* 0x0002200301007387 */ /* 0x0001e80000100800 */
[----:B------:R1:W-:Y:S04]  /*13560*/  STL [R1+0x218], R7 ;  /* 0x0002180701007387 */ /* 0x0003e80000100800 */
[----:B0-----:R-:W5:Y:S04]  /*13570*/  LDL.LU R3, [R1+0x1dc] ;  /* 0x0001dc0001037983 */ /* 0x001f680000300800 */
[----:B------:R-:W5:Y:S04]  /*13580*/  LDL.LU R13, [R1+0x1e4] ;  /* 0x0001e400010d7983 */ /* 0x000f680000300800 */
[----:B------:R-:W5:Y:S04]  /*13590*/  LDL.LU R15, [R1+0x1e8] ;  /* 0x0001e800010f7983 */ /* 0x000f680000300800 */
[----:B------:R-:W5:Y:S04]  /*135a0*/  LDL.LU R12, [R1+0x1ec] ;  /* 0x0001ec00010c7983 */ /* 0x000f680000300800 */
[----:B-1----:R-:W5:Y:S01]  /*135b0*/  LDL.LU R7, [R1+0x1e0] ;  /* 0x0001e00001077983 */ /* 0x002f620000300800 */
[----:B--2---:R-:W-:-:S02]  /*135c0*/  ISETP.GT.U32.AND P1, PT, R29, R9, PT ;  /* 0x000000091d00720c */ /* 0x004fc40003f24070 */
[C---:B----4-:R-:W-:Y:S02]  /*135d0*/  ISETP.GT.U32.AND P6, PT, R29.reuse, R21, PT ;  /* 0x000000151d00720c */ /* 0x050fe40003fc4070 */
[C---:B---3--:R-:W-:Y:S02]  /*135e0*/  ISETP.GT.U32.AND P0, PT, R29.reuse, R14, PT ;  /* 0x0000000e1d00720c */ /* 0x048fe40003f04070 */
[C---:B-----5:R-:W-:Y:S02]  /*135f0*/  ISETP.GT.U32.AND P5, PT, R29.reuse, R17, PT ;  /* 0x000000111d00720c */ /* 0x060fe40003fa4070 */
[----:B------:R-:W-:-:S07]  /*13600*/  ISETP.GT.U32.AND P4, PT, R29, R16, PT ;  /* 0x000000101d00720c */ /* 0x000fce0003f84070 */
[--C-:B------:R-:W-:Y:S01]  /*13610*/  @!P6 IMAD.IADD R21, R21, 0x1, -R29.reuse ;  /* 0x000000011515e824 */ /* 0x100fe200078e0a1d */
[C---:B------:R-:W-:Y:S02]  /*13620*/  ISETP.GT.U32.AND P6, PT, R29.reuse, R2, PT ;  /* 0x000000021d00720c */ /* 0x040fe40003fc4070 */
[----:B------:R-:W-:Y:S01]  /*13630*/  ISETP.GT.U32.AND P2, PT, R29, R8, PT ;  /* 0x000000081d00720c */ /* 0x000fe20003f44070 */
[--C-:B------:R-:W-:Y:S01]  /*13640*/  @!P5 IMAD.IADD R17, R17, 0x1, -R29.reuse ;  /* 0x000000011111d824 */ /* 0x100fe200078e0a1d */
[C---:B------:R-:W-:Y:S02]  /*13650*/  ISETP.GT.U32.AND P5, PT, R29.reuse, R18, PT ;  /* 0x000000121d00720c */ /* 0x040fe40003fa4070 */
[C---:B------:R-:W-:Y:S01]  /*13660*/  ISETP.GT.U32.AND P3, PT, R29.reuse, R4, PT ;  /* 0x000000041d00720c */ /* 0x040fe20003f64070 */
[--C-:B------:R-:W-:Y:S01]  /*13670*/  @!P4 IMAD.IADD R16, R16, 0x1, -R29.reuse ;  /* 0x000000011010c824 */ /* 0x100fe200078e0a1d */
[----:B------:R-:W-:Y:S01]  /*13680*/  ISETP.GT.U32.AND P4, PT, R29, R11, PT ;  /* 0x0000000b1d00720c */ /* 0x000fe20003f84070 */
[--C-:B------:R-:W-:Y:S01]  /*13690*/  @!P1 IMAD.IADD R9, R9, 0x1, -R29.reuse ;  /* 0x0000000109099824 */ /* 0x100fe200078e0a1d */
[----:B------:R-:W-:Y:S01]  /*136a0*/  ISETP.GT.U32.AND P1, PT, R29, R6, PT ;  /* 0x000000061d00720c */ /* 0x000fe20003f24070 */
[----:B------:R-:W-:-:S04]  /*136b0*/  @!P0 IMAD.IADD R14, R14, 0x1, -R29 ;  /* 0x000000010e0e8824 */ /* 0x000fc800078e0a1d */
[--C-:B------:R-:W-:Y:S01]  /*136c0*/  @!P2 IMAD.IADD R8, R8, 0x1, -R29.reuse ;  /* 0x000000010808a824 */ /* 0x100fe200078e0a1d */
[C---:B------:R-:W-:Y:S01]  /*136d0*/  ISETP.GT.U32.AND P2, PT, R29.reuse, R10, PT ;  /* 0x0000000a1d00720c */ /* 0x040fe20003f44070 */
[--C-:B------:R-:W-:Y:S01]  /*136e0*/  @!P6 IMAD.IADD R2, R2, 0x1, -R29.reuse ;  /* 0x000000010202e824 */ /* 0x100fe200078e0a1d */
[C---:B------:R-:W-:Y:S01]  /*136f0*/  ISETP.GT.U32.AND P0, PT, R29.reuse, R5, PT ;  /* 0x000000051d00720c */ /* 0x040fe20003f04070 */
[--C-:B------:R-:W-:Y:S01]  /*13700*/  @!P3 IMAD.IADD R4, R4, 0x1, -R29.reuse ;  /* 0x000000010404b824 */ /* 0x100fe200078e0a1d */
[----:B------:R-:W-:Y:S01]  /*13710*/  ISETP.GT.U32.AND P3, PT, R29, R9, PT ;  /* 0x000000091d00720c */ /* 0x000fe20003f64070 */
[--C-:B------:R-:W-:Y:S01]  /*13720*/  @!P5 IMAD.IADD R18, R18, 0x1, -R29.reuse ;  /* 0x000000011212d824 */ /* 0x100fe200078e0a1d */
[----:B------:R0:W-:Y:S01]  /*13730*/  STL [R1+0x224], R2 ;  /* 0x0002240201007387 */ /* 0x0001e20000100800 */
[--C-:B------:R-:W-:Y:S02]  /*13740*/  @!P4 IMAD.IADD R11, R11, 0x1, -R29.reuse ;  /* 0x000000010b0bc824 */ /* 0x100fe400078e0a1d */
[--C-:B------:R-:W-:Y:S01]  /*13750*/  @!P1 IMAD.IADD R6, R6, 0x1, -R29.reuse ;  /* 0x0000000106069824 */ /* 0x100fe200078e0a1d */
[----:B0-----:R-:W2:Y:S04]  /*13760*/  LDL.LU R2, [R1+0x1c8] ;  /* 0x0001c80001027983 */ /* 0x001ea80000300800 */
[----:B------:R-:W3:Y:S04]  /*13770*/  LDL.LU R20, [R1+0x1d0] ;  /* 0x0001d00001147983 */ /* 0x000ee80000300800 */
[----:B------:R0:W-:Y:S04]  /*13780*/  STL [R1+0x228], R18 ;  /* 0x0002281201007387 */ /* 0x0001e80000100800 */
[----:B------:R-:W4:Y:S01]  /*13790*/  LDL.LU R19, [R1+0x1d4] ;  /* 0x0001d40001137983 */ /* 0x000f220000300800 */
[----:B------:R-:W-:Y:S01]  /*137a0*/  ISETP.GT.U32.AND P1, PT, R29, R14, PT ;  /* 0x0000000e1d00720c */ /* 0x000fe20003f24070 */
[--C-:B------:R-:W-:Y:S01]  /*137b0*/  @!P0 IMAD.IADD R5, R5, 0x1, -R29.reuse ;  /* 0x0000000105058824 */ /* 0x100fe200078e0a1d */
[----:B------:R-:W-:Y:S01]  /*137c0*/  ISETP.GT.U32.AND P0, PT, R29, R21, PT ;  /* 0x000000151d00720c */ /* 0x000fe20003f04070 */
[----:B0-----:R-:W5:Y:S01]  /*137d0*/  LDL.LU R18, [R1+0x1d8] ;  /* 0x0001d80001127983 */ /* 0x001f620000300800 */
[----:B------:R-:W-:-:S03]  /*137e0*/  @!P2 IMAD.IADD R10, R10, 0x1, -R29 ;  /* 0x000000010a0aa824 */ /* 0x000fc600078e0a1d */
[----:B------:R0:W-:Y:S01]  /*137f0*/  STL [R1+0x21c], R11 ;  /* 0x00021c0b01007387 */ /* 0x0001e20000100800 */
[----:B------:R-:W-:Y:S01]  /*13800*/  ISETP.GT.U32.AND P5, PT, R29, R17, PT ;  /* 0x000000111d00720c */ /* 0x000fe20003fa4070 */
[----:B------:R-:W-:Y:S01]  /*13810*/  @!P3 IMAD.IADD R9, R9, 0x1, -R29 ;  /* 0x000000010909b824 */ /* 0x000fe200078e0a1d */
[C---:B------:R-:W-:Y:S02]  /*13820*/  ISETP.GT.U32.AND P4, PT, R29.reuse, R16, PT ;  /* 0x000000101d00720c */ /* 0x040fe40003f84070 */
[C---:B------:R-:W-:Y:S01]  /*13830*/  ISETP.GT.U32.AND P3, PT, R29.reuse, R4, PT ;  /* 0x000000041d00720c */ /* 0x040fe20003f64070 */
[----:B0-----:R-:W2:Y:S01]  /*13840*/  LDL.LU R11, [R1+0x1cc] ;  /* 0x0001cc00010b7983 */ /* 0x001ea20000300800 */
[----:B------:R-:W-:-:S03]  /*13850*/  ISETP.GT.U32.AND P2, PT, R29, R8, PT ;  /* 0x000000081d00720c */ /* 0x000fc60003f44070 */
[----:B------:R0:W-:Y:S01]  /*13860*/  STL [R1+0x204], R10 ;  /* 0x0002040a01007387 */ /* 0x0001e20000100800 */
[--C-:B------:R-:W-:Y:S02]  /*13870*/  @!P1 IMAD.IADD R14, R14, 0x1, -R29.reuse ;  /* 0x000000010e0e9824 */ /* 0x100fe400078e0a1d */
[--C-:B------:R-:W-:Y:S01]  /*13880*/  @!P0 IMAD.IADD R21, R21, 0x1, -R29.reuse ;  /* 0x0000000115158824 */ /* 0x100fe200078e0a1d */
[----:B0-----:R-:W2:Y:S01]  /*13890*/  LDL.LU R10, [R1+0x1b4] ;  /* 0x0001b400010a7983 */ /* 0x001ea20000300800 */
[--C-:B------:R-:W-:Y:S02]  /*138a0*/  @!P5 IMAD.IADD R17, R17, 0x1, -R29.reuse ;  /* 0x000000011111d824 */ /* 0x100fe400078e0a1d */
[--C-:B------:R-:W-:Y:S01]  /*138b0*/  @!P4 IMAD.IADD R16, R16, 0x1, -R29.reuse ;  /* 0x000000011010c824 */ /* 0x100fe200078e0a1d */
[----:B------:R0:W-:Y:S01]  /*138c0*/  STL [R1+0x20c], R9 ;  /* 0x00020c0901007387 */ /* 0x0001e20000100800 */
[--C-:B------:R-:W-:Y:S02]  /*138d0*/  @!P3 IMAD.IADD R4, R4, 0x1, -R29.reuse ;  /* 0x000000010404b824 */ /* 0x100fe400078e0a1d */
[----:B------:R-:W-:Y:S01]  /*138e0*/  @!P2 IMAD.IADD R8, R8, 0x1, -R29 ;  /* 0x000000010808a824 */ /* 0x000fe200078e0a1d */
[----:B0-----:R-:W2:Y:S04]  /*138f0*/  LDL.LU R9, [R1+0x1bc] ;  /* 0x0001bc0001097983 */ /* 0x001ea80000300800 */
[----:B------:R-:W-:Y:S04]  /*13900*/  STL [R1+0x210], R14 ;  /* 0x0002100e01007387 */ /* 0x000fe80000100800 */
[----:B------:R-:W-:Y:S04]  /*13910*/  STL [R1+0x214], R21 ;  /* 0x0002141501007387 */ /* 0x000fe80000100800 */
[----:B------:R-:W-:Y:S04]  /*13920*/  STL [R1+0x208], R17 ;  /* 0x0002081101007387 */ /* 0x000fe80000100800 */
[----:B------:R-:W-:Y:S04]  /*13930*/  STL [R1+0x1f0], R16 ;  /* 0x0001f01001007387 */ /* 0x000fe80000100800 */
[----:B------:R0:W-:Y:S04]  /*13940*/  STL [R1+0x1fc], R4 ;  /* 0x0001fc0401007387 */ /* 0x0001e80000100800 */
[----:B------:R1:W-:Y:S04]  /*13950*/  STL [R1+0x1f8], R8 ;  /* 0x0001f80801007387 */ /* 0x0003e80000100800 */
[----:B0-----:R-:W2:Y:S01]  /*13960*/  LDL R4, [R1+0x5608] ;  /* 0x0056080001047983 */ /* 0x001ea20000100800 */
[----:B------:R-:W-:-:S02]  /*13970*/  ISETP.GT.U32.AND P6, PT, R29, R5, PT ;  /* 0x000000051d00720c */ /* 0x000fc40003fc4070 */
[C---:B------:R-:W-:Y:S01]  /*13980*/  ISETP.GT.U32.AND P0, PT, R29.reuse, R3, PT ;  /* 0x000000031d00720c */ /* 0x040fe20003f04070 */
[----:B------:R-:W-:Y:S01]  /*13990*/  IMAD.HI.U32 R26, R0, R25, RZ ;  /* 0x00000019001a7227 */ /* 0x000fe200078e00ff */
[C---:B------:R-:W-:Y:S01]  /*139a0*/  ISETP.GT.U32.AND P5, PT, R29.reuse, R13, PT ;  /* 0x0000000d1d00720c */ /* 0x040fe20003fa4070 */
[----:B-1----:R-:W2:Y:S01]  /*139b0*/  LDL.LU R8, [R1+0x1c4] ;  /* 0x0001c40001087983 */ /* 0x002ea20000300800 */
[C---:B------:R-:W-:Y:S02]  /*139c0*/  ISETP.GT.U32.AND P4, PT, R29.reuse, R15, PT ;  /* 0x0000000f1d00720c */ /* 0x040fe40003f84070 */
[----:B------:R-:W-:-:S05]  /*139d0*/  ISETP.GT.U32.AND P2, PT, R29, R12, PT ;  /* 0x0000000c1d00720c */ /* 0x000fca0003f44070 */
[--C-:B------:R-:W-:Y:S02]  /*139e0*/  @!P6 IMAD.IADD R5, R5, 0x1, -R29.reuse ;  /* 0x000000010505e824 */ /* 0x100fe400078e0a1d */
[--C-:B------:R-:W-:Y:S02]  /*139f0*/  @!P0 IMAD.IADD R3, R3, 0x1, -R29.reuse ;  /* 0x0000000103038824 */ /* 0x100fe400078e0a1d */
[--C-:B------:R-:W-:Y:S01]  /*13a00*/  @!P5 IMAD.IADD R13, R13, 0x1, -R29.reuse ;  /* 0x000000010d0dd824 */ /* 0x100fe200078e0a1d */
[----:B------:R-:W-:Y:S01]  /*13a10*/  ISETP.GT.U32.AND P1, PT, R29, R6, PT ;  /* 0x000000061d00720c */ /* 0x000fe20003f24070 */
[--C-:B------:R-:W-:Y:S01]  /*13a20*/  @!P4 IMAD.IADD R15, R15, 0x1, -R29.reuse ;  /* 0x000000010f0fc824 */ /* 0x100fe200078e0a1d */
[----:B------:R-:W-:Y:S01]  /*13a30*/  ISETP.GT.U32.AND P3, PT, R29, R7, PT ;  /* 0x000000071d00720c */ /* 0x000fe20003f64070 */
[----:B------:R-:W-:Y:S02]  /*13a40*/  @!P2 IMAD.IADD R12, R12, 0x1, -R29 ;  /* 0x000000010c0ca824 */ /* 0x000fe400078e0a1d */
[----:B------:R-:W-:-:S08]  /*13a50*/  IMAD.MOV R26, RZ, RZ, -R26 ;  /* 0x000000ffff1a7224 */ /* 0x000fd000078e0a1a */
[--C-:B------:R-:W-:Y:S02]  /*13a60*/  @!P1 IMAD.IADD R6, R6, 0x1, -R29.reuse ;  /* 0x0000000106069824 */ /* 0x100fe400078e0a1d */
[----:B------:R-:W-:-:S03]  /*13a70*/  @!P3 IMAD.IADD R7, R7, 0x1, -R29 ;  /* 0x000000010707b824 */ /* 0x000fc600078e0a1d */
[----:B------:R0:W-:Y:S04]  /*13a80*/  STL [R1+0x200], R6 ;  /* 0x0002000601007387 */ /* 0x0001e80000100800 */
[----:B------:R-:W2:Y:S04]  /*13a90*/  LDL.LU R17, [R1+0x1b8] ;  /* 0x0001b80001117983 */ /* 0x000ea80000300800 */
[----:B------:R1:W-:Y:S01]  /*13aa0*/  STL [R1+0x1f4], R5 ;  /* 0x0001f40501007387 */ /* 0x0003e20000100800 */
[----:B------:R-:W-:-:S03]  /*13ab0*/  IMAD R25, R29, R26, R25 ;  /* 0x0000001a1d197224 */ /* 0x000fc600078e0219 */
[----:B0-----:R-:W2:Y:S04]  /*13ac0*/  LDL.LU R6, [R1+0x1a0] ;  /* 0x0001a00001067983 */ /* 0x001ea80000300800 */
[----:B-1----:R-:W2:Y:S01]  /*13ad0*/  LDL.LU R5, [R1+0x1a8] ;  /* 0x0001a80001057983 */ /* 0x002ea20000300800 */
[C---:B---3--:R-:W-:Y:S02]  /*13ae0*/  ISETP.GT.U32.AND P6, PT, R29.reuse, R20, PT ;  /* 0x000000141d00720c */ /* 0x048fe40003fc4070 */
[C---:B----4-:R-:W-:Y:S02]  /*13af0*/  ISETP.GT.U32.AND P0, PT, R29.reuse, R19, PT ;  /* 0x000000131d00720c */ /* 0x050fe40003f04070 */
[----:B-----5:R-:W-:-:S09]  /*13b00*/  ISETP.GT.U32.AND P5, PT, R29, R18, PT ;  /* 0x000000121d00720c */ /* 0x020fd20003fa4070 */
[--C-:B------:R-:W-:Y:S01]  /*13b10*/  @!P6 IMAD.IADD R20, R20, 0x1, -R29.reuse ;  /* 0x000000011414e824 */ /* 0x100fe200078e0a1d */
[C---:B------:R-:W-:Y:S02]  /*13b20*/  ISETP.GT.U32.AND P6, PT, R29.reuse, R3, PT ;  /* 0x000000031d00720c */ /* 0x040fe40003fc4070 */
[----:B--2---:R-:W-:Y:S01]  /*13b30*/  ISETP.GT.U32.AND P4, PT, R29, R11, PT ;  /* 0x0000000b1d00720c */ /* 0x004fe20003f84070 */
[--C-:B------:R-:W-:Y:S01]  /*13b40*/  @!P0 IMAD.IADD R19, R19, 0x1, -R29.reuse ;  /* 0x0000000113138824 */ /* 0x100fe200078e0a1d */
[C---:B------:R-:W-:Y:S01]  /*13b50*/  ISETP.GT.U32.AND P0, PT, R29.reuse, R13, PT ;  /* 0x0000000d1d00720c */ /* 0x040fe20003f04070 */
[----:B------:R-:W-:Y:S01]  /*13b60*/  @!P5 IMAD.IADD R18, R18, 0x1, -R29 ;  /* 0x000000011212d824 */ /* 0x000fe200078e0a1d */
[C---:B------:R-:W-:Y:S02]  /*13b70*/  ISETP.GT.U32.AND P5, PT, R29.reuse, R15, PT ;  /* 0x0000000f1d00720c */ /* 0x040fe40003fa4070 */
[----:B------:R-:W-:-:S07]  /*13b80*/  ISETP.GT.U32.AND P2, PT, R29, R10, PT ;  /* 0x0000000a1d00720c */ /* 0x000fce0003f44070 */
[--C-:B------:R-:W-:Y:S01]  /*13b90*/  @!P4 IMAD.IADD R11, R11, 0x1, -R29.reuse ;  /* 0x000000010b0bc824 */ /* 0x100fe200078e0a1d */
[----:B------:R-:W-:Y:S01]  /*13ba0*/  ISETP.GT.U32.AND P4, PT, R29, R12, PT ;  /* 0x0000000c1d00720c */ /* 0x000fe20003f84070 */
[--C-:B------:R-:W-:Y:S02]  /*13bb0*/  @!P6 IMAD.IADD R3, R3, 0x1, -R29.reuse ;  /* 0x000000010303e824 */ /* 0x100fe400078e0a1d */
[--C-:B------:R-:W-:Y:S02]  /*13bc0*/  @!P0 IMAD.IADD R13, R13, 0x1, -R29.reuse ;  /* 0x000000010d0d8824 */ /* 0x100fe400078e0a1d */
[--C-:B------:R-:W-:Y:S02]  /*13bd0*/  @!P5 IMAD.IADD R15, R15, 0x1, -R29.reuse ;  /* 0x000000010f0fd824 */ /* 0x100fe400078e0a1d */
[----:B------:R-:W-:Y:S01]  /*13be0*/  @!P2 IMAD.IADD R10, R10, 0x1, -R29 ;  /* 0x000000010a0aa824 */ /* 0x000fe200078e0a1d */
[----:B------:R-:W-:-:S05]  /*13bf0*/  ISETP.GT.U32.AND P2, PT, R29, R7, PT ;  /* 0x000000071d00720c */ /* 0x000fca0003f44070 */
[----:B------:R-:W-:-:S08]  /*13c00*/  @!P4 IMAD.IADD R12, R12, 0x1, -R29 ;  /* 0x000000010c0cc824 */ /* 0x000fd000078e0a1d */
[----:B------:R-:W-:Y:S01]  /*13c10*/  @!P2 IMAD.IADD R7, R7, 0x1, -R29 ;  /* 0x000000010707a824 */ /* 0x000fe200078e0a1d */
[----:B------:R-:W-:Y:S02]  /*13c20*/  IABS R26, R4 ;  /* 0x00000004001a7213 */ /* 0x000fe40000000000 */
[----:B------:R-:W2:Y:S04]  /*13c30*/  LDL.LU R4, [R1+0x1ac] ;  /* 0x0001ac0001047983 */ /* 0x000ea80000300800 */
[----:B------:R0:W-:Y:S04]  /*13c40*/  STL [R1+0x1dc], R3 ;  /* 0x0001dc0301007387 */ /* 0x0001e80000100800 */
[----:B0-----:R-:W3:Y:S04]  /*13c50*/  LDL.LU R3, [R1+0x1b0] ;  /* 0x0001b00001037983 */ /* 0x001ee80000300800 */
[----:B------:R0:W-:Y:S04]  /*13c60*/  STL [R1+0x1e4], R13 ;  /* 0x0001e40d01007387 */ /* 0x0001e80000100800 */
[----:B------:R-:W4:Y:S04]  /*13c70*/  LDL.LU R14, [R1+0x1a4] ;  /* 0x0001a400010e7983 */ /* 0x000f280000300800 */
[----:B------:R1:W-:Y:S04]  /*13c80*/  STL [R1+0x1e8], R15 ;  /* 0x0001e80f01007387 */ /* 0x0003e80000100800 */
[----:B------:R-:W5:Y:S04]  /*13c90*/  LDL.LU R16, [R1+0x18c] ;  /* 0x00018c0001107983 */ /* 0x000f680000300800 */
[----:B------:R1:W-:Y:S04]  /*13ca0*/  STL [R1+0x1ec], R12 ;  /* 0x0001ec0c01007387 */ /* 0x0003e80000100800 */
[----:B0-----:R-:W3:Y:S04]  /*13cb0*/  LDL.LU R13, [R1+0x194] ;  /* 0x00019400010d7983 */ /* 0x001ee80000300800 */
[----:B-1----:R-:W3:Y:S04]  /*13cc0*/  LDL.LU R15, [R1+0x198] ;  /* 0x00019800010f7983 */ /* 0x002ee80000300800 */
[----:B------:R0:W-:Y:S04]  /*13cd0*/  STL [R1+0x1e0], R7 ;  /* 0x0001e00701007387 */ /* 0x0001e80000100800 */
[----:B------:R-:W3:Y:S01]  /*13ce0*/  LDL.LU R12, [R1+0x19c] ;  /* 0x00019c00010c7983 */ /* 0x000ee20000300800 */
[----:B------:R-:W-:-:S02]  /*13cf0*/  ISETP.GT.U32.AND P1, PT, R29, R2, PT ;  /* 0x000000021d00720c */ /* 0x000fc40003f24070 */
[C---:B------:R-:W-:Y:S02]  /*13d00*/  ISETP.GT.U32.AND P3, PT, R29.reuse, R9, PT ;  /* 0x000000091d00720c */ /* 0x040fe40003f64070 */
[C---:B------:R-:W-:Y:S01]  /*13d10*/  ISETP.GT.U32.AND P0, PT, R29.reuse, R19, PT ;  /* 0x000000131d00720c */ /* 0x040fe20003f04070 */
[----:B0-----:R-:W3:Y:S08]  /*13d20*/  LDL.LU R7, [R1+0x190] ;  /* 0x0001900001077983 */ /* 0x001ef00000300800 */
[--C-:B------:R-:W-:Y:S01]  /*13d30*/  @!P1 IMAD.IADD R2, R2, 0x1, -R29.reuse ;  /* 0x0000000102029824 */ /* 0x100fe200078e0a1d */
[----:B------:R-:W-:Y:S01]  /*13d40*/  ISETP.GT.U32.AND P1, PT, R29, R27, PT ;  /* 0x0000001b1d00720c */ /* 0x000fe20003f24070 */
        /* <DEDUP_REMOVED lines=19> */
[----:B0-----:R-:W3:Y:S04]  /*13e80*/  LDL.LU R2, [R1+0x44] ;  /* 0x0000440001027983 */ /* 0x001ee80000300800 */
[----:B------:R-:W-:-:S02]  /*13e90*/  @!P1 IMAD.IADD R8, R8, 0x1, -R29 ;  /* 0x0000000108089824 */ /* 0x000fc400078e0a1d */
[--C-:B------:R-:W-:Y:S02]  /*13ea0*/  @!P0 IMAD.IADD R17, R17, 0x1, -R29.reuse ;  /* 0x0000000111118824 */ /* 0x100fe400078e0a1d */
[--C-:B------:R-:W-:Y:S02]  /*13eb0*/  @!P5 IMAD.IADD R6, R6, 0x1, -R29.reuse ;  /* 0x000000010606d824 */ /* 0x100fe400078e0a1d */
[--C-:B------:R-:W-:Y:S01]  /*13ec0*/  @!P2 IMAD.IADD R10, R10, 0x1, -R29.reuse ;  /* 0x000000010a0aa824 */ /* 0x100fe200078e0a1d */
[----:B------:R-:W-:Y:S01]  /*13ed0*/  ISETP.GT.U32.AND P3, PT, R29, R9, PT ;  /* 0x000000091d00720c */ /* 0x000fe20003f64070 */
[--C-:B------:R-:W-:Y:S01]  /*13ee0*/  @!P4 IMAD.IADD R5, R5, 0x1, -R29.reuse ;  /* 0x000000010505c824 */ /* 0x100fe200078e0a1d */
[----:B------:R0:W-:Y:S04]  /*13ef0*/  STL [R1+0x1d0], R20 ;  /* 0x0001d01401007387 */ /* 0x0001e80000100800 */
[----:B------:R-:W-:Y:S04]  /*13f00*/  STL [R1+0x1d4], R19 ;  /* 0x0001d41301007387 */ /* 0x000fe80000100800 */
[----:B------:R-:W-:Y:S03]  /*13f10*/  STL [R1+0x1d8], R18 ;  /* 0x0001d81201007387 */ /* 0x000fe60000100800 */
[----:B------:R-:W-:Y:S01]  /*13f20*/  @!P3 IMAD.IADD R9, R9, 0x1, -R29 ;  /* 0x000000010909b824 */ /* 0x000fe200078e0a1d */
[----:B------:R1:W-:Y:S04]  /*13f30*/  STL [R1+0x1cc], R11 ;  /* 0x0001cc0b01007387 */ /* 0x0003e80000100800 */
[----:B------:R0:W-:Y:S04]  /*13f40*/  STL [R1+0x1b4], R10 ;  /* 0x0001b40a01007387 */ /* 0x0001e80000100800 */
[----:B------:R-:W3:Y:S04]  /*13f50*/  LDL.LU R21, [R1+0x180] ;  /* 0x0001800001157983 */ /* 0x000ee80000300800 */
[----:B------:R1:W-:Y:S04]  /*13f60*/  STL [R1+0x1bc], R9 ;  /* 0x0001bc0901007387 */ /* 0x0003e80000100800 */
[----:B0-----:R-:W3:Y:S04]  /*13f70*/  LDL.LU R20, [R1+0x184] ;  /* 0x0001840001147983 */ /* 0x001ee80000300800 */
[----:B-1----:R-:W3:Y:S04]  /*13f80*/  LDL.LU R11, [R1+0x188] ;  /* 0x00018800010b7983 */ /* 0x002ee80000300800 */
[----:B------:R-:W-:Y:S04]  /*13f90*/  STL [R1+0x1c0], R27 ;  /* 0x0001c01b01007387 */ /* 0x000fe80000100800 */
[----:B------:R-:W3:Y:S04]  /*13fa0*/  LDL.LU R10, [R1+0x168] ;  /* 0x00016800010a7983 */ /* 0x000ee80000300800 */
[----:B------:R-:W3:Y:S01]  /*13fb0*/  LDL.LU R9, [R1+0x16c] ;  /* 0x00016c0001097983 */ /* 0x000ee20000300800 */
[----:B--2---:R-:W-:-:S02]  /*13fc0*/  ISETP.GT.U32.AND P2, PT, R29, R4, PT ;  /* 0x000000041d00720c */ /* 0x004fc40003f44070 */
[C---:B----4-:R-:W-:Y:S02]  /*13fd0*/  ISETP.GT.U32.AND P6, PT, R29.reuse, R14, PT ;  /* 0x0000000e1d00720c */ /* 0x050fe40003fc4070 */
[C---:B-----5:R-:W-:Y:S02]  /*13fe0*/  ISETP.GT.U32.AND P1, PT, R29.reuse, R16, PT ;  /* 0x000000101d00720c */ /* 0x060fe40003f24070 */
[C---:B---3--:R-:W-:Y:S02]  /*13ff0*/  ISETP.GT.U32.AND P0, PT, R29.reuse, R13, PT ;  /* 0x0000000d1d00720c */ /* 0x048fe40003f04070 */
[----:B------:R-:W-:-:S07]  /*14000*/  ISETP.GT.U32.AND P5, PT, R29, R15, PT ;  /* 0x0000000f1d00720c */ /* 0x000fce0003fa4070 */
[--C-:B------:R-:W-:Y:S01]  /*14010*/  @!P6 IMAD.IADD R14, R14, 0x1, -R29.reuse ;  /* 0x000000010e0ee824 */ /* 0x100fe200078e0a1d */
[C---:B------:R-:W-:Y:S01]  /*14020*/  ISETP.GT.U32.AND P6, PT, R29.reuse, R8, PT ;  /* 0x000000081d00720c */ /* 0x040fe20003fc4070 */
[--C-:B------:R-:W-:Y:S01]  /*14030*/  @!P1 IMAD.IADD R16, R16, 0x1, -R29.reuse ;  /* 0x0000000110109824 */ /* 0x100fe200078e0a1d */
[----:B------:R-:W-:Y:S01]  /*14040*/  ISETP.GT.U32.AND P4, PT, R29, R12, PT ;  /* 0x0000000c1d00720c */ /* 0x000fe20003f84070 */
[--C-:B------:R-:W-:Y:S01]  /*14050*/  @!P0 IMAD.IADD R13, R13, 0x1, -R29.reuse ;  /* 0x000000010d0d8824 */ /* 0x100fe200078e0a1d */
[C---:B------:R-:W-:Y:S02]  /*14060*/  ISETP.GT.U32.AND P1, PT, R29.reuse, R17, PT ;  /* 0x000000111d00720c */ /* 0x040fe40003f24070 */
[----:B------:R-:W-:Y:S01]  /*14070*/  ISETP.GT.U32.AND P0, PT, R29, R6, PT ;  /* 0x000000061d00720c */ /* 0x000fe20003f04070 */
[--C-:B------:R-:W-:Y:S01]  /*14080*/  @!P5 IMAD.IADD R15, R15, 0x1, -R29.reuse ;  /* 0x000000010f0fd824 */ /* 0x100fe200078e0a1d */
[----:B------:R-:W-:Y:S01]  /*14090*/  ISETP.GT.U32.AND P5, PT, R29, R5, PT ;  /* 0x000000051d00720c */ /* 0x000fe20003fa4070 */
[----:B------:R-:W-:-:S04]  /*140a0*/  @!P2 IMAD.IADD R4, R4, 0x1, -R29 ;  /* 0x000000010404a824 */ /* 0x000fc800078e0a1d */
[--C-:B------:R-:W-:Y:S02]  /*140b0*/  @!P6 IMAD.IADD R8, R8, 0x1, -R29.reuse ;  /* 0x000000010808e824 */ /* 0x100fe400078e0a1d */
[--C-:B------:R-:W-:Y:S01]  /*140c0*/  @!P4 IMAD.IADD R12, R12, 0x1, -R29.reuse ;  /* 0x000000010c0cc824 */ /* 0x100fe200078e0a1d */
[----:B------:R-:W-:Y:S01]  /*140d0*/  ISETP.GT.U32.AND P4, PT, R29, R4, PT ;  /* 0x000000041d00720c */ /* 0x000fe20003f84070 */
[--C-:B------:R-:W-:Y:S01]  /*140e0*/  @!P1 IMAD.IADD R17, R17, 0x1, -R29.reuse ;  /* 0x0000000111119824 */ /* 0x100fe200078e0a1d */
[----:B------:R0:W-:Y:S01]  /*140f0*/  STL [R1+0x1c4], R8 ;  /* 0x0001c40801007387 */ /* 0x0001e20000100800 */
[--C-:B------:R-:W-:Y:S02]  /*14100*/  @!P0 IMAD.IADD R6, R6, 0x1, -R29.reuse ;  /* 0x0000000106068824 */ /* 0x100fe400078e0a1d */
[--C-:B------:R-:W-:Y:S01]  /*14110*/  @!P5 IMAD.IADD R5, R5, 0x1, -R29.reuse ;  /* 0x000000010505d824 */ /* 0x100fe200078e0a1d */
[----:B0-----:R-:W2:Y:S04]  /*14120*/  LDL.LU R8, [R1+0x174] ;  /* 0x0001740001087983 */ /* 0x001ea80000300800 */
[----:B------:R0:W-:Y:S03]  /*14130*/  STL [R1+0x1b8], R17 ;  /* 0x0001b81101007387 */ /* 0x0001e60000100800 */
[----:B------:R-:W-:Y:S01]  /*14140*/  @!P4 IMAD.IADD R4, R4, 0x1, -R29 ;  /* 0x000000010404c824 */ /* 0x000fe200078e0a1d */
[----:B------:R-:W3:Y:S04]  /*14150*/  LDL.LU R19, [R1+0x178] ;  /* 0x0001780001137983 */ /* 0x000ee80000300800 */
[----:B------:R1:W-:Y:S04]  /*14160*/  STL [R1+0x1a0], R6 ;  /* 0x0001a00601007387 */ /* 0x0003e80000100800 */
[----:B------:R4:W-:Y:S04]  /*14170*/  STL [R1+0x1a8], R5 ;  /* 0x0001a80501007387 */ /* 0x0009e80000100800 */
[----:B------:R-:W5:Y:S04]  /*14180*/  LDL.LU R18, [R1+0x17c] ;  /* 0x00017c0001127983 */ /* 0x000f680000300800 */
[----:B0-----:R-:W2:Y:S04]  /*14190*/  LDL.LU R17, [R1+0x170] ;  /* 0x0001700001117983 */ /* 0x001ea80000300800 */
[----:B------:R0:W-:Y:S04]  /*141a0*/  STL [R1+0x1ac], R4 ;  /* 0x0001ac0401007387 */ /* 0x0001e80000100800 */
[----:B-1----:R-:W2:Y:S04]  /*141b0*/  LDL.LU R6, [R1+0x150] ;  /* 0x0001500001067983 */ /* 0x002ea80000300800 */
[----:B----4-:R-:W4:Y:S01]  /*141c0*/  LDL.LU R5, [R1+0x15c] ;  /* 0x00015c0001057983 */ /* 0x010f220000300800 */
[----:B------:R-:W-:-:S02]  /*141d0*/  ISETP.GT.U32.AND P3, PT, R29, R3, PT ;  /* 0x000000031d00720c */ /* 0x000fc40003f64070 */
[----:B------:R-:W-:Y:S01]  /*141e0*/  ISETP.GT.U32.AND P2, PT, R29, R7, PT ;  /* 0x000000071d00720c */ /* 0x000fe20003f44070 */
[----:B0-----:R-:W4:Y:S10]  /*141f0*/  LDL.LU R4, [R1+0x160] ;  /* 0x0001600001047983 */ /* 0x001f340000300800 */
[--C-:B------:R-:W-:Y:S01]  /*14200*/  @!P3 IMAD.IADD R3, R3, 0x1, -R29.reuse ;  /* 0x000000010303b824 */ /* 0x100fe200078e0a1d */
[----:B------:R-:W-:Y:S01]  /*14210*/  ISETP.GT.U32.AND P3, PT, R29, R2, PT ;  /* 0x000000021d00720c */ /* 0x000fe20003f64070 */
[----:B------:R-:W-:Y:S01]  /*14220*/  @!P2 IMAD.IADD R7, R7, 0x1, -R29 ;  /* 0x000000010707a824 */ /* 0x000fe200078e0a1d */
[----:B------:R-:W-:-:S02]  /*14230*/  ISETP.GT.U32.AND P1, PT, R29, R16, PT ;  /* 0x000000101d00720c */ /* 0x000fc40003f24070 */
[C---:B------:R-:W-:Y:S02]  /*14240*/  ISETP.GT.U32.AND P2, PT, R29.reuse, R3, PT ;  /* 0x000000031d00720c */ /* 0x040fe40003f44070 */
[----:B------:R-:W-:-:S07]  /*14250*/  ISETP.GT.U32.AND P0, PT, R29, R13, PT ;  /* 0x0000000d1d00720c */ /* 0x000fce0003f04070 */
[--C-:B------:R-:W-:Y:S01]  /*14260*/  @!P3 IMAD.IADD R2, R2, 0x1, -R29.reuse ;  /* 0x000000010202b824 */ /* 0x100fe200078e0a1d */
[----:B------:R-:W-:Y:S01]  /*14270*/  ISETP.GT.U32.AND P3, PT, R29, R14, PT ;  /* 0x0000000e1d00720c */ /* 0x000fe20003f64070 */
[----:B------:R-:W-:-:S03]  /*14280*/  @!P1 IMAD.IADD R16, R16, 0x1, -R29 ;  /* 0x0000000110109824 */ /* 0x000fc600078e0a1d */
[----:B------:R-:W-:Y:S01]  /*14290*/  ISETP.GT.U32.AND P6, PT, R29, R2, PT ;  /* 0x000000021d00720c */ /* 0x000fe20003fc4070 */
[----:B------:R-:W-:Y:S01]  /*142a0*/  @!P2 IMAD.IADD R3, R3, 0x1, -R29 ;  /* 0x000000010303a824 */ /* 0x000fe200078e0a1d */
[C---:B------:R-:W-:Y:S02]  /*142b0*/  ISETP.GT.U32.AND P5, PT, R29.reuse, R15, PT ;  /* 0x0000000f1d00720c */ /* 0x040fe40003fa4070 */
[----:B------:R-:W-:-:S05]  /*142c0*/  ISETP.GT.U32.AND P1, PT, R29, R20, PT ;  /* 0x000000141d00720c */ /* 0x000fca0003f24070 */
[--C-:B------:R-:W-:Y:S01]  /*142d0*/  @!P3 IMAD.IADD R14, R14, 0x1, -R29.reuse ;  /* 0x000000010e0eb824 */ /* 0x100fe200078e0a1d */
[----:B------:R-:W-:Y:S01]  /*142e0*/  ISETP.GT.U32.AND P3, PT, R29, R21, PT ;  /* 0x000000151d00720c */ /* 0x000fe20003f64070 */
[--C-:B------:R-:W-:Y:S01]  /*142f0*/  @!P0 IMAD.IADD R13, R13, 0x1, -R29.reuse ;  /* 0x000000010d0d8824 */ /* 0x100fe200078e0a1d */
[C---:B------:R-:W-:Y:S01]  /*14300*/  ISETP.GT.U32.AND P0, PT, R29.reuse, R11, PT ;  /* 0x0000000b1d00720c */ /* 0x040fe20003f04070 */
[----:B------:R0:W-:Y:S01]  /*14310*/  STL [R1+0x1b0], R3 ;  /* 0x0001b00301007387 */ /* 0x0001e20000100800 */
[--C-:B------:R-:W-:Y:S01]  /*14320*/  @!P6 IMAD.IADD R2, R2, 0x1, -R29.reuse ;  /* 0x000000010202e824 */ /* 0x100fe200078e0a1d */
[----:B------:R-:W-:Y:S01]  /*14330*/  ISETP.GT.U32.AND P4, PT, R29, R12, PT ;  /* 0x0000000c1d00720c */ /* 0x000fe20003f84070 */
[--C-:B------:R-:W-:Y:S01]  /*14340*/  @!P5 IMAD.IADD R15, R15, 0x1, -R29.reuse ;  /* 0x000000010f0fd824 */ /* 0x100fe200078e0a1d */
[----:B0-----:R-:W4:Y:S06]  /*14350*/  LDL.LU R3, [R1+0x164] ;  /* 0x0001640001037983 */ /* 0x001f2c0000300800 */
[--C-:B------:R-:W-:Y:S01]  /*14360*/  @!P3 IMAD.IADD R21, R21, 0x1, -R29.reuse ;  /* 0x000000011515b824 */ /* 0x100fe200078e0a1d */
[C---:B------:R-:W-:Y:S01]  /*14370*/  ISETP.GT.U32.AND P2, PT, R29.reuse, R7, PT ;  /* 0x000000071d00720c */ /* 0x040fe20003f44070 */
[--C-:B------:R-:W-:Y:S01]  /*14380*/  @!P1 IMAD.IADD R20, R20, 0x1, -R29.reuse ;  /* 0x0000000114149824 */ /* 0x100fe200078e0a1d */
[----:B------:R-:W-:Y:S01]  /*14390*/  ISETP.GT.U32.AND P5, PT, R29, R10, PT ;  /* 0x0000000a1d00720c */ /* 0x000fe20003fa4070 */
[--C-:B------:R-:W-:Y:S01]  /*143a0*/  @!P0 IMAD.IADD R11, R11, 0x1, -R29.reuse ;  /* 0x000000010b0b8824 */ /* 0x100fe200078e0a1d */
[----:B------:R-:W-:Y:S01]  /*143b0*/  STL [R1+0x1a4], R14 ;  /* 0x0001a40e01007387 */ /* 0x000fe20000100800 */
[----:B------:R-:W-:Y:S01]  /*143c0*/  @!P4 IMAD.IADD R12, R12, 0x1, -R29 ;  /* 0x000000010c0cc824 */ /* 0x000fe200078e0a1d */
[----:B------:R-:W-:-:S02]  /*143d0*/  ISETP.GT.U32.AND P4, PT, R29, R9, PT ;  /* 0x000000091d00720c */ /* 0x000fc40003f84070 */
[----:B------:R-:W-:Y:S05]  /*143e0*/  STL [R1+0x18c], R16 ;  /* 0x00018c1001007387 */ /* 0x000fea0000100800 */
[--C-:B------:R-:W-:Y:S01]  /*143f0*/  @!P2 IMAD.IADD R7, R7, 0x1, -R29.reuse ;  /* 0x000000010707a824 */ /* 0x100fe200078e0a1d */
[----:B------:R-:W-:Y:S01]  /*14400*/  STL [R1+0x194], R13 ;  /* 0x0001940d01007387 */ /* 0x000fe20000100800 */
[----:B------:R-:W-:-:S03]  /*14410*/  @!P5 IMAD.IADD R10, R10, 0x1, -R29 ;  /* 0x000000010a0ad824 */ /* 0x000fc600078e0a1d */
[----:B------:R-:W-:Y:S04]  /*14420*/  STL [R1+0x198], R15 ;  /* 0x0001980f01007387 */ /* 0x000fe80000100800 */
[----:B------:R-:W-:Y:S04]  /*14430*/  STL [R1+0x19c], R12 ;  /* 0x00019c0c01007387 */ /* 0x000fe80000100800 */
[----:B------:R0:W-:Y:S01]  /*14440*/  STL [R1+0x190], R7 ;  /* 0x0001900701007387 */ /* 0x0001e20000100800 */
[----:B------:R-:W-:-:S03]  /*14450*/  @!P4 IMAD.IADD R9, R9, 0x1, -R29 ;  /* 0x000000010909c824 */ /* 0x000fc600078e0a1d */
[----:B0-----:R-:W4:Y:S04]  /*14460*/  LDL R7, [R1+0x560c] ;  /* 0x00560c0001077983 */ /* 0x001f280000100800 */
[----:B------:R0:W-:Y:S04]  /*14470*/  STL [R1+0x44], R2 ;  /* 0x0000440201007387 */ /* 0x0001e80000100800 */
[----:B0-----:R-:W4:Y:S04]  /*14480*/  LDL.LU R2, [R1+0x154] ;  /* 0x0001540001027983 */ /* 0x001f280000300800 */
[----:B------:R-:W4:Y:S04]  /*14490*/  LDL.LU R16, [R1+0x134] ;  /* 0x0001340001107983 */ /* 0x000f280000300800 */
[----:B------:R-:W4:Y:S04]  /*144a0*/  LDL.LU R13, [R1+0x13c] ;  /* 0x00013c00010d7983 */ /* 0x000f280000300800 */
[----:B------:R-:W4:Y:S04]  /*144b0*/  LDL.LU R15, [R1+0x144] ;  /* 0x00014400010f7983 */ /* 0x000f280000300800 */
[----:B------:R-:W4:Y:S01]  /*144c0*/  LDL.LU R12, [R1+0x14c] ;  /* 0x00014c00010c7983 */ /* 0x000f220000300800 */
        /* <DEDUP_REMOVED lines=9> */
[C---:B------:R-:W-:Y:S02]  /*14560*/  ISETP.GT.U32.AND P1, PT, R29.reuse, R11, PT ;  /* 0x0000000b1d00720c */ /* 0x040fe40003f24070 */
[----:B----4-:R-:W-:-:S05]  /*14570*/  ISETP.GT.U32.AND P5, PT, R29, R5, PT ;  /* 0x000000051d00720c */ /* 0x010fca0003fa4070 */
[--C-:B------:R-:W-:Y:S01]  /*14580*/  @!P0 IMAD.IADD R6, R6, 0x1, -R29.reuse ;  /* 0x0000000106068824 */ /* 0x100fe200078e0a1d */
[----:B------:R-:W-:Y:S01]  /*14590*/  ISETP.GT.U32.AND P0, PT, R29, R10, PT ;  /* 0x0000000a1d00720c */ /* 0x000fe20003f04070 */
[--C-:B------:R-:W-:Y:S02]  /*145a0*/  @!P6 IMAD.IADD R21, R21, 0x1, -R29.reuse ;  /* 0x000000011515e824 */ /* 0x100fe400078e0a1d */
[--C-:B------:R-:W-:Y:S02]  /*145b0*/  @!P3 IMAD.IADD R20, R20, 0x1, -R29.reuse ;  /* 0x000000011414b824 */ /* 0x100fe400078e0a1d */
[--C-:B------:R-:W-:Y:S01]  /*145c0*/  @!P1 IMAD.IADD R11, R11, 0x1, -R29.reuse ;  /* 0x000000010b0b9824 */ /* 0x100fe200078e0a1d */
[----:B------:R0:W-:Y:S01]  /*145d0*/  STL [R1+0x180], R21 ;  /* 0x0001801501007387 */ /* 0x0001e20000100800 */
[--C-:B------:R-:W-:Y:S01]  /*145e0*/  @!P5 IMAD.IADD R5, R5, 0x1, -R29.reuse ;  /* 0x000000010505d824 */ /* 0x100fe200078e0a1d */
[----:B------:R-:W-:Y:S02]  /*145f0*/  ISETP.GT.U32.AND P5, PT, R29, R9, PT ;  /* 0x000000091d00720c */ /* 0x000fe40003fa4070 */
[----:B------:R-:W-:Y:S03]  /*14600*/  STL [R1+0x184], R20 ;  /* 0x0001841401007387 */ /* 0x000fe60000100800 */
[--C-:B------:R-:W-:Y:S01]  /*14610*/  @!P0 IMAD.IADD R10, R10, 0x1, -R29.reuse ;  /* 0x000000010a0a8824 */ /* 0x100fe200078e0a1d */
[----:B------:R-:W2:Y:S04]  /*14620*/  LDL.LU R14, [R1+0x11c] ;  /* 0x00011c00010e7983 */ /* 0x000ea80000300800 */
[----:B------:R1:W-:Y:S04]  /*14630*/  STL [R1+0x188], R11 ;  /* 0x0001880b01007387 */ /* 0x0003e80000100800 */
[----:B0-----:R-:W3:Y:S04]  /*14640*/  LDL.LU R21, [R1+0x128] ;  /* 0x0001280001157983 */ /* 0x001ee80000300800 */
[----:B------:R0:W-:Y:S04]  /*14650*/  STL [R1+0x168], R10 ;  /* 0x0001680a01007387 */ /* 0x0001e80000100800 */
[----:B-1----:R-:W4:Y:S01]  /*14660*/  LDL.LU R11, [R1+0x12c] ;  /* 0x00012c00010b7983 */ /* 0x002f220000300800 */
[----:B------:R-:W-:-:S03]  /*14670*/  @!P5 IMAD.IADD R9, R9, 0x1, -R29 ;  /* 0x000000010909d824 */ /* 0x000fc600078e0a1d */
[----:B0-----:R-:W5:Y:S04]  /*14680*/  LDL.LU R10, [R1+0x130] ;  /* 0x00013000010a7983 */ /* 0x001f680000300800 */
[----:B------:R0:W-:Y:S04]  /*14690*/  STL [R1+0x16c], R9 ;  /* 0x00016c0901007387 */ /* 0x0001e80000100800 */
[----:B0-----:R-:W5:Y:S01]  /*146a0*/  LDL.LU R9, [R1+0x124] ;  /* 0x0001240001097983 */ /* 0x001f620000300800 */
[C---:B------:R-:W-:Y:S02]  /*146b0*/  ISETP.GT.U32.AND P2, PT, R29.reuse, R8, PT ;  /* 0x000000081d00720c */ /* 0x040fe40003f44070 */
[----:B------:R-:W-:-:S11]  /*146c0*/  ISETP.GT.U32.AND P4, PT, R29, R4, PT ;  /* 0x000000041d00720c */ /* 0x000fd60003f84070 */
[--C-:B------:R-:W-:Y:S01]  /*146d0*/  @!P2 IMAD.IADD R8, R8, 0x1, -R29.reuse ;  /* 0x000000010808a824 */ /* 0x100fe200078e0a1d */
[C---:B------:R-:W-:Y:S01]  /*146e0*/  ISETP.GT.U32.AND P2, PT, R29.reuse, R3, PT ;  /* 0x000000031d00720c */ /* 0x040fe20003f44070 */
[----:B------:R-:W-:Y:S01]  /*146f0*/  @!P4 IMAD.IADD R4, R4, 0x1, -R29 ;  /* 0x000000010404c824 */ /* 0x000fe200078e0a1d */
[C---:B------:R-:W-:Y:S02]  /*14700*/  ISETP.GT.U32.AND P3, PT, R29.reuse, R18, PT ;  /* 0x000000121d00720c */ /* 0x040fe40003f64070 */
[----:B------:R-:W-:-:S09]  /*14710*/  ISETP.GT.U32.AND P4, PT, R29, R8, PT ;  /* 0x000000081d00720c */ /* 0x000fd20003f84070 */
[--C-:B------:R-:W-:Y:S01]  /*14720*/  @!P2 IMAD.IADD R3, R3, 0x1, -R29.reuse ;  /* 0x000000010303a824 */ /* 0x100fe200078e0a1d */
[C---:B------:R-:W-:Y:S02]  /*14730*/  ISETP.GT.U32.AND P2, PT, R29.reuse, R19, PT ;  /* 0x000000131d00720c */ /* 0x040fe40003f44070 */
[C---:B------:R-:W-:Y:S01]  /*14740*/  ISETP.GT.U32.AND P1, PT, R29.reuse, R17, PT ;  /* 0x000000111d00720c */ /* 0x040fe20003f24070 */
[----:B------:R-:W-:Y:S01]  /*14750*/  IMAD.HI.U32 R27, R0, R26, RZ ;  /* 0x0000001a001b7227 */ /* 0x000fe200078e00ff */
[C---:B------:R-:W-:Y:S02]  /*14760*/  ISETP.GT.U32.AND P6, PT, R29.reuse, R3, PT ;  /* 0x000000031d00720c */ /* 0x040fe40003fc4070 */
[----:B------:R-:W-:Y:S01]  /*14770*/  ISETP.GT.U32.AND P0, PT, R29, R6, PT ;  /* 0x000000061d00720c */ /* 0x000fe20003f04070 */
[----:B------:R-:W-:Y:S02]  /*14780*/  @!P4 IMAD.IADD R8, R8, 0x1, -R29 ;  /* 0x000000010808c824 */ /* 0x000fe400078e0a1d */
[----:B------:R-:W-:-:S04]  /*14790*/  IMAD.MOV R27, RZ, RZ, -R27 ;  /* 0x000000ffff1b7224 */ /* 0x000fc800078e0a1b */
[--C-:B------:R-:W-:Y:S02]  /*147a0*/  @!P2 IMAD.IADD R19, R19, 0x1, -R29.reuse ;  /* 0x000000011313a824 */ /* 0x100fe400078e0a1d */
[--C-:B------:R-:W-:Y:S01]  /*147b0*/  @!P3 IMAD.IADD R18, R18, 0x1, -R29.reuse ;  /* 0x000000011212b824 */ /* 0x100fe200078e0a1d */
[C---:B------:R-:W-:Y:S01]  /*147c0*/  ISETP.GT.U32.AND P2, PT, R29.reuse, R2, PT ;  /* 0x000000021d00720c */ /* 0x040fe20003f44070 */
[C---:B------:R-:W-:Y:S01]  /*147d0*/  IMAD R26, R29.reuse, R27, R26 ;  /* 0x0000001b1d1a7224 */ /* 0x040fe200078e021a */
[----:B------:R-:W-:Y:S01]  /*147e0*/  ISETP.GT.U32.AND P3, PT, R29, R16, PT ;  /* 0x000000101d00720c */ /* 0x000fe20003f64070 */
[----:B------:R0:W-:Y:S01]  /*147f0*/  STL [R1+0x174], R8 ;  /* 0x0001740801007387 */ /* 0x0001e20000100800 */
[----:B------:R-:W-:Y:S01]  /*14800*/  IABS R27, R7 ;  /* 0x00000007001b7213 */ /* 0x000fe20000000000 */
[--C-:B------:R-:W-:Y:S01]  /*14810*/  @!P1 IMAD.IADD R17, R17, 0x1, -R29.reuse ;  /* 0x0000000111119824 */ /* 0x100fe200078e0a1d */
[----:B------:R-:W-:Y:S01]  /*14820*/  ISETP.GT.U32.AND P1, PT, R29, R13, PT ;  /* 0x0000000d1d00720c */ /* 0x000fe20003f24070 */
[--C-:B------:R-:W-:Y:S01]  /*14830*/  @!P6 IMAD.IADD R3, R3, 0x1, -R29.reuse ;  /* 0x000000010303e824 */ /* 0x100fe200078e0a1d */
[----:B------:R-:W-:Y:S01]  /*14840*/  ISETP.GT.U32.AND P5, PT, R29, R5, PT ;  /* 0x000000051d00720c */ /* 0x000fe20003fa4070 */
[----:B0-----:R-:W5:Y:S04]  /*14850*/  LDL.LU R8, [R1+0xf8] ;  /* 0x0000f80001087983 */ /* 0x001f680000300800 */
[----:B------:R-:W5:Y:S01]  /*14860*/  LDL.LU R7, [R1+0x10c] ;  /* 0x00010c0001077983 */ /* 0x000f620000300800 */
[----:B------:R-:W-:-:S02]  /*14870*/  @!P2 IMAD.IADD R2, R2, 0x1, -R29 ;  /* 0x000000010202a824 */ /* 0x000fc400078e0a1d */
[--C-:B------:R-:W-:Y:S01]  /*14880*/  @!P0 IMAD.IADD R6, R6, 0x1, -R29.reuse ;  /* 0x0000000106068824 */ /* 0x100fe200078e0a1d */
[C---:B------:R-:W-:Y:S01]  /*14890*/  ISETP.GT.U32.AND P0, PT, R29.reuse, R15, PT ;  /* 0x0000000f1d00720c */ /* 0x040fe20003f04070 */
[--C-:B------:R-:W-:Y:S01]  /*148a0*/  @!P3 IMAD.IADD R16, R16, 0x1, -R29.reuse ;  /* 0x000000011010b824 */ /* 0x100fe200078e0a1d */
[----:B------:R-:W-:Y:S01]  /*148b0*/  ISETP.GT.U32.AND P4, PT, R29, R4, PT ;  /* 0x000000041d00720c */ /* 0x000fe20003f84070 */
[--C-:B------:R-:W-:Y:S02]  /*148c0*/  @!P1 IMAD.IADD R13, R13, 0x1, -R29.reuse ;  /* 0x000000010d0d9824 */ /* 0x100fe400078e0a1d */
[--C-:B------:R-:W-:Y:S01]  /*148d0*/  @!P5 IMAD.IADD R5, R5, 0x1, -R29.reuse ;  /* 0x000000010505d824 */ /* 0x100fe200078e0a1d */
[----:B------:R-:W-:Y:S01]  /*148e0*/  ISETP.GT.U32.AND P5, PT, R29, R12, PT ;  /* 0x0000000c1d00720c */ /* 0x000fe20003fa4070 */
[----:B------:R-:W-:Y:S06]  /*148f0*/  STL [R1+0x178], R19 ;  /* 0x0001781301007387 */ /* 0x000fec0000100800 */
[--C-:B------:R-:W-:Y:S01]  /*14900*/  @!P0 IMAD.IADD R15, R15, 0x1, -R29.reuse ;  /* 0x000000010f0f8824 */ /* 0x100fe200078e0a1d */
[----:B------:R-:W-:Y:S01]  /*14910*/  STL [R1+0x17c], R18 ;  /* 0x00017c1201007387 */ /* 0x000fe20000100800 */
[----:B------:R-:W-:-:S03]  /*14920*/  @!P4 IMAD.IADD R4, R4, 0x1, -R29 ;  /* 0x000000010404c824 */ /* 0x000fc600078e0a1d */
[----:B------:R-:W-:Y:S04]  /*14930*/  STL [R1+0x170], R17 ;  /* 0x0001701101007387 */ /* 0x000fe80000100800 */
[----:B------:R0:W-:Y:S01]  /*14940*/  STL [R1+0x150], R6 ;  /* 0x0001500601007387 */ /* 0x0001e20000100800 */
[----:B------:R-:W-:-:S03]  /*14950*/  @!P5 IMAD.IADD R12, R12, 0x1, -R29 ;  /* 0x000000010c0cd824 */ /* 0x000fc600078e0a1d */
[----:B------:R1:W-:Y:S04]  /*14960*/  STL [R1+0x15c], R5 ;  /* 0x00015c0501007387 */ /* 0x0003e80000100800 */
[----:B0-----:R-:W5:Y:S04]  /*14970*/  LDL.LU R6, [R1+0x110] ;  /* 0x0001100001067983 */ /* 0x001f680000300800 */
[----:B------:R0:W-:Y:S04]  /*14980*/  STL [R1+0x160], R4 ;  /* 0x0001600401007387 */ /* 0x0001e80000100800 */
[----:B-1----:R-:W5:Y:S04]  /*14990*/  LDL.LU R5, [R1+0x114] ;  /* 0x0001140001057983 */ /* 0x002f680000300800 */
[----:B0-----:R-:W5:Y:S04]  /*149a0*/  LDL.LU R4, [R1+0xfc] ;  /* 0x0000fc0001047983 */ /* 0x001f680000300800 */
[----:B------:R0:W-:Y:S04]  /*149b0*/  STL [R1+0x164], R3 ;  /* 0x0001640301007387 */ /* 0x0001e80000100800 */
[----:B0-----:R-:W5:Y:S01]  /*149c0*/  LDL.LU R3, [R1+0xe0] ;  /* 0x0000e00001037983 */ /* 0x001f620000300800 */
[----:B--2---:R-:W-:-:S02]  /*149d0*/  ISETP.GT.U32.AND P6, PT, R29, R14, PT ;  /* 0x0000000e1d00720c */ /* 0x004fc40003fc4070 */
[C---:B---3--:R-:W-:Y:S02]  /*149e0*/  ISETP.GT.U32.AND P2, PT, R29.reuse, R21, PT ;  /* 0x000000151d00720c */ /* 0x048fe40003f44070 */
[----:B----4-:R-:W-:-:S09]  /*149f0*/  ISETP.GT.U32.AND P3, PT, R29, R11, PT ;  /* 0x0000000b1d00720c */ /* 0x010fd20003f64070 */
[--C-:B------:R-:W-:Y:S01]  /*14a00*/  @!P6 IMAD.IADD R14, R14, 0x1, -R29.reuse ;  /* 0x000000010e0ee824 */ /* 0x100fe200078e0a1d */
[C---:B------:R-:W-:Y:S02]  /*14a10*/  ISETP.GT.U32.AND P6, PT, R29.reuse, R2, PT ;  /* 0x000000021d00720c */ /* 0x040fe40003fc4070 */
[----:B-----5:R-:W-:Y:S01]  /*14a20*/  ISETP.GT.U32.AND P1, PT, R29, R10, PT ;  /* 0x0000000a1d00720c */ /* 0x020fe20003f24070 */
[--C-:B------:R-:W-:Y:S01]  /*14a30*/  @!P2 IMAD.IADD R21, R21, 0x1, -R29.reuse ;  /* 0x000000011515a824 */ /* 0x100fe200078e0a1d */
[----:B------:R-:W-:Y:S01]  /*14a40*/  ISETP.GT.U32.AND P2, PT, R29, R16, PT ;  /* 0x000000101d00720c */ /* 0x000fe20003f44070 */
[----:B------:R-:W-:Y:S01]  /*14a50*/  @!P3 IMAD.IADD R11, R11, 0x1, -R29 ;  /* 0x000000010b0bb824 */ /* 0x000fe200078e0a1d */
[C---:B------:R-:W-:Y:S02]  /*14a60*/  ISETP.GT.U32.AND P3, PT, R29.reuse, R13, PT ;  /* 0x0000000d1d00720c */ /* 0x040fe40003f64070 */
[----:B------:R-:W-:-:S07]  /*14a70*/  ISETP.GT.U32.AND P0, PT, R29, R9, PT ;  /* 0x000000091d00720c */ /* 0x000fce0003f04070 */
        /* <DEDUP_REMOVED lines=8> */
[----:B0-----:R-:W2:Y:S04]  /*14b00*/  LDL.LU R2, [R1+0xec] ;  /* 0x0000ec0001027983 */ /* 0x001ea80000300800 */
[----:B------:R-:W3:Y:S01]  /*14b10*/  LDL.LU R20, [R1+0xf0] ;  /* 0x0000f00001147983 */ /* 0x000ee20000300800 */
[----:B------:R-:W-:-:S03]  /*14b20*/  @!P1 IMAD.IADD R15, R15, 0x1, -R29 ;  /* 0x000000010f0f9824 */ /* 0x000fc600078e0a1d */
[----:B------:R0:W-:Y:S04]  /*14b30*/  STL [R1+0x134], R16 ;  /* 0x0001341001007387 */ /* 0x0001e80000100800 */
[----:B------:R-:W4:Y:S04]  /*14b40*/  LDL.LU R19, [R1+0xf4] ;  /* 0x0000f40001137983 */ /* 0x000f280000300800 */
[----:B------:R-:W-:Y:S04]  /*14b50*/  STL [R1+0x13c], R13 ;  /* 0x00013c0d01007387 */ /* 0x000fe80000100800 */
[----:B------:R-:W5:Y:S01]  /*14b60*/  LDL.LU R18, [R1+0xe4] ;  /* 0x0000e40001127983 */ /* 0x000f620000300800 */
[----:B------:R-:W-:-:S03]  /*14b70*/  @!P0 IMAD.IADD R12, R12, 0x1, -R29 ;  /* 0x000000010c0c8824 */ /* 0x000fc600078e0a1d */
[----:B------:R1:W-:Y:S04]  /*14b80*/  STL [R1+0x144], R15 ;  /* 0x0001440f01007387 */ /* 0x0003e80000100800 */
[----:B------:R-:W3:Y:S04]  /*14b90*/  LDL.LU R17, [R1+0xbc] ;  /* 0x0000bc0001117983 */ /* 0x000ee80000300800 */
[----:B0-----:R-:W3:Y:S04]  /*14ba0*/  LDL.LU R16, [R1+0xc4] ;  /* 0x0000c40001107983 */ /* 0x001ee80000300800 */
[----:B------:R0:W-:Y:S04]  /*14bb0*/  STL [R1+0x14c], R12 ;  /* 0x00014c0c01007387 */ /* 0x0001e80000100800 */
[----:B-1----:R-:W3:Y:S04]  /*14bc0*/  LDL.LU R15, [R1+0xd4] ;  /* 0x0000d400010f7983 */ /* 0x002ee80000300800 */
[----:B------:R-:W3:Y:S04]  /*14bd0*/  LDL.LU R13, [R1+0xdc] ;  /* 0x0000dc00010d7983 */ /* 0x000ee80000300800 */
[----:B0-----:R-:W3:Y:S01]  /*14be0*/  LDL.LU R12, [R1+0xc0] ;  /* 0x0000c000010c7983 */ /* 0x001ee20000300800 */
[----:B------:R-:W-:-:S02]  /*14bf0*/  ISETP.GT.U32.AND P4, PT, R29, R28, PT ;  /* 0x0000001c1d00720c */ /* 0x000fc40003f84070 */
[----:B------:R-:W-:-:S11]  /*14c00*/  ISETP.GT.U32.AND P5, PT, R29, R8, PT ;  /* 0x000000081d00720c */ /* 0x000fd60003fa4070 */
[--C-:B------:R-:W-:Y:S01]  /*14c10*/  @!P4 IMAD.IADD R28, R28, 0x1, -R29.reuse ;  /* 0x000000011c1cc824 */ /* 0x100fe200078e0a1d */
[C---:B------:R-:W-:Y:S02]  /*14c20*/  ISETP.GT.U32.AND P4, PT, R29.reuse, R7, PT ;  /* 0x000000071d00720c */ /* 0x040fe40003f84070 */
[----:B------:R-:W-:Y:S01]  /*14c30*/  ISETP.GT.U32.AND P2, PT, R29, R21, PT ;  /* 0x000000151d00720c */ /* 0x000fe20003f44070 */
[----:B------:R-:W-:-:S10]  /*14c40*/  @!P5 IMAD.IADD R8, R8, 0x1, -R29 ;  /* 0x000000010808d824 */ /* 0x000fd400078e0a1d */
[----:B------:R-:W-:Y:S01]  /*14c50*/  @!P4 IMAD.IADD R7, R7, 0x1, -R29 ;  /* 0x000000010707c824 */ /* 0x000fe200078e0a1d */
[C---:B------:R-:W-:Y:S02]  /*14c60*/  ISETP.GT.U32.AND P4, PT, R29.reuse, R14, PT ;  /* 0x0000000e1d00720c */ /* 0x040fe40003f84070 */
[C---:B------:R-:W-:Y:S02]  /*14c70*/  ISETP.GT.U32.AND P5, PT, R29.reuse, R28, PT ;  /* 0x0000001c1d00720c */ /* 0x040fe40003fa4070 */
[C---:B------:R-:W-:Y:S02]  /*14c80*/  ISETP.GT.U32.AND P6, PT, R29.reuse, R7, PT ;  /* 0x000000071d00720c */ /* 0x040fe40003fc4070 */
[C---:B------:R-:W-:Y:S02]  /*14c90*/  ISETP.GT.U32.AND P1, PT, R29.reuse, R10, PT ;  /* 0x0000000a1d00720c */ /* 0x040fe40003f24070 */
[----:B------:R-:W-:-:S05]  /*14ca0*/  ISETP.GT.U32.AND P3, PT, R29, R11, PT ;  /* 0x0000000b1d00720c */ /* 0x000fca0003f64070 */
[--C-:B------:R-:W-:Y:S01]  /*14cb0*/  @!P4 IMAD.IADD R14, R14, 0x1, -R29.reuse ;  /* 0x000000010e0ec824 */ /* 0x100fe200078e0a1d */
[----:B------:R-:W-:Y:S01]  /*14cc0*/  ISETP.GT.U32.AND P4, PT, R29, R6, PT ;  /* 0x000000061d00720c */ /* 0x000fe20003f84070 */
[--C-:B------:R-:W-:Y:S01]  /*14cd0*/  @!P2 IMAD.IADD R21, R21, 0x1, -R29.reuse ;  /* 0x000000011515a824 */ /* 0x100fe200078e0a1d */
[C---:B------:R-:W-:Y:S01]  /*14ce0*/  ISETP.GT.U32.AND P2, PT, R29.reuse, R5, PT ;  /* 0x000000051d00720c */ /* 0x040fe20003f44070 */
[--C-:B------:R-:W-:Y:S01]  /*14cf0*/  @!P5 IMAD.IADD R28, R28, 0x1, -R29.reuse ;  /* 0x000000011c1cd824 */ /* 0x100fe200078e0a1d */
[----:B------:R-:W-:Y:S01]  /*14d00*/  ISETP.GT.U32.AND P0, PT, R29, R9, PT ;  /* 0x000000091d00720c */ /* 0x000fe20003f04070 */
[--C-:B------:R-:W-:Y:S01]  /*14d10*/  @!P6 IMAD.IADD R7, R7, 0x1, -R29.reuse ;  /* 0x000000010707e824 */ /* 0x100fe200078e0a1d */
[----:B------:R-:W-:Y:S01]  /*14d20*/  ISETP.GT.U32.AND P5, PT, R29, R8, PT ;  /* 0x000000081d00720c */ /* 0x000fe20003fa4070 */
[--C-:B------:R-:W-:Y:S02]  /*14d30*/  @!P1 IMAD.IADD R10, R10, 0x1, -R29.reuse ;  /* 0x000000010a0a9824 */ /* 0x100fe400078e0a1d */
[----:B------:R-:W-:Y:S01]  /*14d40*/  @!P3 IMAD.IADD R11, R11, 0x1, -R29 ;  /* 0x000000010b0bb824 */ /* 0x000fe200078e0a1d */
[----:B------:R-:W-:-:S03]  /*14d50*/  ISETP.GT.U32.AND P3, PT, R29, R4, PT ;  /* 0x000000041d00720c */ /* 0x000fc60003f64070 */
[--C-:B------:R-:W-:Y:S02]  /*14d60*/  @!P4 IMAD.IADD R6, R6, 0x1, -R29.reuse ;  /* 0x000000010606c824 */ /* 0x100fe400078e0a1d */
[--C-:B------:R-:W-:Y:S01]  /*14d70*/  @!P2 IMAD.IADD R5, R5, 0x1, -R29.reuse ;  /* 0x000000010505a824 */ /* 0x100fe200078e0a1d */
[----:B------:R-:W-:Y:S01]  /*14d80*/  ISETP.GT.U32.AND P1, PT, R29, R3, PT ;  /* 0x000000031d00720c */ /* 0x000fe20003f24070 */
[--C-:B------:R-:W-:Y:S02]  /*14d90*/  @!P0 IMAD.IADD R9, R9, 0x1, -R29.reuse ;  /* 0x0000000109098824 */ /* 0x100fe400078e0a1d */
[--C-:B------:R-:W-:Y:S01]  /*14da0*/  @!P5 IMAD.IADD R8, R8, 0x1, -R29.reuse ;  /* 0x000000010808d824 */ /* 0x100fe200078e0a1d */
[----:B------:R-:W-:Y:S03]  /*14db0*/  STL [R1+0x138], R28 ;  /* 0x0001381c01007387 */ /* 0x000fe60000100800 */
[--C-:B------:R-:W-:Y:S01]  /*14dc0*/  @!P3 IMAD.IADD R4, R4, 0x1, -R29.reuse ;  /* 0x000000010404b824 */ /* 0x100fe200078e0a1d */
[----:B------:R-:W-:Y:S05]  /*14dd0*/  STL [R1+0x11c], R14 ;  /* 0x00011c0e01007387 */ /* 0x000fea0000100800 */
[----:B------:R-:W-:Y:S01]  /*14de0*/  @!P1 IMAD.IADD R3, R3, 0x1, -R29 ;  /* 0x0000000103039824 */ /* 0x000fe200078e0a1d */
[----:B------:R-:W-:Y:S04]  /*14df0*/  STL [R1+0x128], R21 ;  /* 0x0001281501007387 */ /* 0x000fe80000100800 */
[----:B------:R0:W-:Y:S04]  /*14e00*/  STL [R1+0x12c], R11 ;  /* 0x00012c0b01007387 */ /* 0x0001e80000100800 */
[----:B------:R1:W-:Y:S04]  /*14e10*/  STL [R1+0x130], R10 ;  /* 0x0001300a01007387 */ /* 0x0003e80000100800 */
[----:B------:R1:W-:Y:S04]  /*14e20*/  STL [R1+0x124], R9 ;  /* 0x0001240901007387 */ /* 0x0003e80000100800 */
[----:B0-----:R-:W3:Y:S04]  /*14e30*/  LDL.LU R11, [R1+0xa0] ;  /* 0x0000a000010b7983 */ /* 0x001ee80000300800 */
[----:B------:R0:W-:Y:S04]  /*14e40*/  STL [R1+0xf8], R8 ;  /* 0x0000f80801007387 */ /* 0x0001e80000100800 */
[----:B-1----:R-:W3:Y:S04]  /*14e50*/  LDL.LU R10, [R1+0xb0] ;  /* 0x0000b000010a7983 */ /* 0x002ee80000300800 */
[----:B------:R-:W3:Y:S04]  /*14e60*/  LDL.LU R9, [R1+0xb4] ;  /* 0x0000b40001097983 */ /* 0x000ee80000300800 */
[----:B------:R1:W-:Y:S04]  /*14e70*/  STL [R1+0x10c], R7 ;  /* 0x00010c0701007387 */ /* 0x0003e80000100800 */
[----:B0-----:R-:W3:Y:S04]  /*14e80*/  LDL.LU R8, [R1+0xb8] ;  /* 0x0000b80001087983 */ /* 0x001ee80000300800 */
[----:B-1----:R-:W3:Y:S01]  /*14e90*/  LDL.LU R7, [R1+0xac] ;  /* 0x0000ac0001077983 */ /* 0x002ee20000300800 */
[----:B--2---:R-:W-:-:S02]  /*14ea0*/  ISETP.GT.U32.AND P0, PT, R29, R2, PT ;  /* 0x000000021d00720c */ /* 0x004fc40003f04070 */
[C---:B----4-:R-:W-:Y:S02]  /*14eb0*/  ISETP.GT.U32.AND P6, PT, R29.reuse, R19, PT ;  /* 0x000000131d00720c */ /* 0x050fe40003fc4070 */
[C---:B-----5:R-:W-:Y:S02]  /*14ec0*/  ISETP.GT.U32.AND P4, PT, R29.reuse, R18, PT ;  /* 0x000000121d00720c */ /* 0x060fe40003f84070 */
[C---:B---3--:R-:W-:Y:S02]  /*14ed0*/  ISETP.GT.U32.AND P5, PT, R29.reuse, R20, PT ;  /* 0x000000141d00720c */ /* 0x048fe40003fa4070 */
[----:B------:R-:W-:-:S07]  /*14ee0*/  ISETP.GT.U32.AND P2, PT, R29, R17, PT ;  /* 0x000000111d00720c */ /* 0x000fce0003f44070 */
[--C-:B------:R-:W-:Y:S01]  /*14ef0*/  @!P6 IMAD.IADD R19, R19, 0x1, -R29.reuse ;  /* 0x000000011313e824 */ /* 0x100fe200078e0a1d */
[C---:B------:R-:W-:Y:S02]  /*14f00*/  ISETP.GT.U32.AND P6, PT, R29.reuse, R6, PT ;  /* 0x000000061d00720c */ /* 0x040fe40003fc4070 */
[C---:B------:R-:W-:Y:S01]  /*14f10*/  ISETP.GT.U32.AND P3, PT, R29.reuse, R16, PT ;  /* 0x000000101d00720c */ /* 0x040fe20003f64070 */
[--C-:B------:R-:W-:Y:S01]  /*14f20*/  @!P4 IMAD.IADD R18, R18, 0x1, -R29.reuse ;  /* 0x000000011212c824 */ /* 0x100fe200078e0a1d */
[C---:B------:R-:W-:Y:S02]  /*14f30*/  ISETP.GT.U32.AND P4, PT, R29.reuse, R5, PT ;  /* 0x000000051d00720c */ /* 0x040fe40003f84070 */
[----:B------:R-:W-:Y:S01]  /*14f40*/  ISETP.GT.U32.AND P1, PT, R29, R15, PT ;  /* 0x0000000f1d00720c */ /* 0x000fe20003f24070 */
[--C-:B------:R-:W-:Y:S01]  /*14f50*/  @!P2 IMAD.IADD R17, R17, 0x1, -R29.reuse ;  /* 0x000000011111a824 */ /* 0x100fe200078e0a1d */
[C---:B------:R-:W-:Y:S01]  /*14f60*/  ISETP.GT.U32.AND P2, PT, R29.reuse, R4, PT ;  /* 0x000000041d00720c */ /* 0x040fe20003f44070 */
[--C-:B------:R-:W-:Y:S01]  /*14f70*/  @!P0 IMAD.IADD R2, R2, 0x1, -R29.reuse ;  /* 0x0000000102028824 */ /* 0x100fe200078e0a1d */
[----:B------:R-:W-:Y:S01]  /*14f80*/  ISETP.GT.U32.AND P0, PT, R29, R13, PT ;  /* 0x0000000d1d00720c */ /* 0x000fe20003f04070 */
        /* <DEDUP_REMOVED lines=8> */
[----:B------:R0:W-:Y:S01]  /*15010*/  STL [R1+0x110], R6 ;  /* 0x0001100601007387 */ /* 0x0001e20000100800 */
[--C-:B------:R-:W-:Y:S02]  /*15020*/  @!P2 IMAD.IADD R4, R4, 0x1, -R29.reuse ;  /* 0x000000010404a824 */ /* 0x100fe400078e0a1d */
[--C-:B------:R-:W-:Y:S01]  /*15030*/  @!P0 IMAD.IADD R13, R13, 0x1, -R29.reuse ;  /* 0x000000010d0d8824 */ /* 0x100fe200078e0a1d */
[----:B------:R-:W-:Y:S01]  /*15040*/  ISETP.GT.U32.AND P0, PT, R29, R20, PT ;  /* 0x000000141d00720c */ /* 0x000fe20003f04070 */
[----:B0-----:R-:W2:Y:S04]  /*15050*/  LDL.LU R6, [R1+0x80] ;  /* 0x0000800001067983 */ /* 0x001ea80000300800 */
[----:B------:R-:W3:Y:S04]  /*15060*/  LDL.LU R22, [R1+0x88] ;  /* 0x0000880001167983 */ /* 0x000ee80000300800 */
[----:B------:R0:W-:Y:S01]  /*15070*/  STL [R1+0x114], R5 ;  /* 0x0001140501007387 */ /* 0x0001e20000100800 */
[----:B------:R-:W-:-:S03]  /*15080*/  @!P5 IMAD.IADD R12, R12, 0x1, -R29 ;  /* 0x000000010c0cd824 */ /* 0x000fc600078e0a1d */
[----:B------:R-:W4:Y:S01]  /*15090*/  LDL.LU R14, [R1+0x8c] ;  /* 0x00008c00010e7983 */ /* 0x000f220000300800 */
[----:B------:R-:W-:-:S03]  /*150a0*/  ISETP.GT.U32.AND P5, PT, R29, R19, PT ;  /* 0x000000131d00720c */ /* 0x000fc60003fa4070 */
[----:B------:R-:W5:Y:S01]  /*150b0*/  LDL.LU R21, [R1+0x90] ;  /* 0x0000900001157983 */ /* 0x000f620000300800 */
[C---:B------:R-:W-:Y:S01]  /*150c0*/  ISETP.GT.U32.AND P4, PT, R29.reuse, R18, PT ;  /* 0x000000121d00720c */ /* 0x040fe20003f84070 */
[--C-:B------:R-:W-:Y:S02]  /*150d0*/  @!P1 IMAD.IADD R2, R2, 0x1, -R29.reuse ;  /* 0x0000000102029824 */ /* 0x100fe400078e0a1d */
[----:B------:R1:W-:Y:S01]  /*150e0*/  STL [R1+0xfc], R4 ;  /* 0x0000fc0401007387 */ /* 0x0003e20000100800 */
[----:B------:R-:W-:Y:S01]  /*150f0*/  ISETP.GT.U32.AND P2, PT, R29, R17, PT ;  /* 0x000000111d00720c */ /* 0x000fe20003f44070 */
[--C-:B------:R-:W-:Y:S02]  /*15100*/  @!P3 IMAD.IADD R3, R3, 0x1, -R29.reuse ;  /* 0x000000010303b824 */ /* 0x100fe400078e0a1d */
[----:B0-----:R-:W2:Y:S01]  /*15110*/  LDL.LU R5, [R1+0x84] ;  /* 0x0000840001057983 */ /* 0x001ea20000300800 */
[C---:B------:R-:W-:Y:S02]  /*15120*/  ISETP.GT.U32.AND P1, PT, R29.reuse, R15, PT ;  /* 0x0000000f1d00720c */ /* 0x040fe40003f24070 */
[----:B------:R-:W-:Y:S01]  /*15130*/  ISETP.GT.U32.AND P3, PT, R29, R16, PT ;  /* 0x000000101d00720c */ /* 0x000fe20003f64070 */
[--C-:B------:R-:W-:Y:S01]  /*15140*/  @!P0 IMAD.IADD R20, R20, 0x1, -R29.reuse ;  /* 0x0000000114148824 */ /* 0x100fe200078e0a1d */
[----:B-1----:R-:W2:Y:S01]  /*15150*/  LDL.LU R4, [R1+0x6c] ;  /* 0x00006c0001047983 */ /* 0x002ea20000300800 */
[----:B------:R-:W-:-:S02]  /*15160*/  @!P5 IMAD.IADD R19, R19, 0x1, -R29 ;  /* 0x000000011313d824 */ /* 0x000fc400078e0a1d */
[--C-:B------:R-:W-:Y:S01]  /*15170*/  @!P4 IMAD.IADD R18, R18, 0x1, -R29.reuse ;  /* 0x000000011212c824 */ /* 0x100fe200078e0a1d */
[----:B------:R0:W-:Y:S01]  /*15180*/  STL [R1+0xe0], R3 ;  /* 0x0000e00301007387 */ /* 0x0001e20000100800 */
[----:B------:R-:W-:-:S04]  /*15190*/  @!P2 IMAD.IADD R17, R17, 0x1, -R29 ;  /* 0x000000011111a824 */ /* 0x000fc800078e0a1d */
[--C-:B------:R-:W-:Y:S02]  /*151a0*/  @!P1 IMAD.IADD R15, R15, 0x1, -R29.reuse ;  /* 0x000000010f0f9824 */ /* 0x100fe400078e0a1d */
[----:B------:R-:W-:Y:S01]  /*151b0*/  @!P3 IMAD.IADD R16, R16, 0x1, -R29 ;  /* 0x000000011010b824 */ /* 0x000fe200078e0a1d */
[----:B0-----:R-:W2:Y:S04]  /*151c0*/  LDL.LU R3, [R1+0x74] ;  /* 0x0000740001037983 */ /* 0x001ea80000300800 */
[----:B------:R0:W-:Y:S04]  /*151d0*/  STL [R1+0xec], R2 ;  /* 0x0000ec0201007387 */ /* 0x0001e80000100800 */
[----:B0-----:R-:W2:Y:S04]  /*151e0*/  LDL.LU R2, [R1+0x78] ;  /* 0x0000780001027983 */ /* 0x001ea80000300800 */
        /* <DEDUP_REMOVED lines=8> */
[C---:B------:R-:W-:Y:S02]  /*15270*/  ISETP.GT.U32.AND P5, PT, R29.reuse, R11, PT ;  /* 0x0000000b1d00720c */ /* 0x040fe40003fa4070 */
[C---:B------:R-:W-:Y:S02]  /*15280*/  ISETP.GT.U32.AND P4, PT, R29.reuse, R10, PT ;  /* 0x0000000a1d00720c */ /* 0x040fe40003f84070 */
[C---:B------:R-:W-:Y:S02]  /*15290*/  ISETP.GT.U32.AND P2, PT, R29.reuse, R9, PT ;  /* 0x000000091d00720c */ /* 0x040fe40003f44070 */
[----:B------:R-:W-:-:S05]  /*152a0*/  ISETP.GT.U32.AND P3, PT, R29, R8, PT ;  /* 0x000000081d00720c */ /* 0x000fca0003f64070 */
[--C-:B------:R-:W-:Y:S02]  /*152b0*/  @!P6 IMAD.IADD R12, R12, 0x1, -R29.reuse ;  /* 0x000000010c0ce824 */ /* 0x100fe400078e0a1d */
[--C-:B------:R-:W-:Y:S01]  /*152c0*/  @!P5 IMAD.IADD R11, R11, 0x1, -R29.reuse ;  /* 0x000000010b0bd824 */ /* 0x100fe200078e0a1d */
[----:B------:R-:W-:Y:S01]  /*152d0*/  ISETP.GT.U32.AND P0, PT, R29, R13, PT ;  /* 0x0000000d1d00720c */ /* 0x000fe20003f04070 */
[--C-:B------:R-:W-:Y:S02]  /*152e0*/  @!P4 IMAD.IADD R10, R10, 0x1, -R29.reuse ;  /* 0x000000010a0ac824 */ /* 0x100fe400078e0a1d */
[--C-:B------:R-:W-:Y:S02]  /*152f0*/  @!P2 IMAD.IADD R9, R9, 0x1, -R29.reuse ;  /* 0x000000010909a824 */ /* 0x100fe400078e0a1d */
[--C-:B------:R-:W-:Y:S02]  /*15300*/  @!P3 IMAD.IADD R8, R8, 0x1, -R29.reuse ;  /* 0x000000010808b824 */ /* 0x100fe400078e0a1d */
[----:B------:R-:W-:Y:S01]  /*15310*/  IMAD.HI.U32 R28, R0, R27, RZ ;  /* 0x0000001b001c7227 */ /* 0x000fe200078e00ff */
[----:B------:R0:W-:Y:S05]  /*15320*/  STL [R1+0xc0], R12 ;  /* 0x0000c00c01007387 */ /* 0x0001ea0000100800 */
[----:B------:R-:W-:-:S02]  /*15330*/  @!P0 IMAD.IADD R13, R13, 0x1, -R29 ;  /* 0x000000010d0d8824 */ /* 0x000fc400078e0a1d */
[----:B------:R-:W-:-:S03]  /*15340*/  IMAD.MOV R28, RZ, RZ, -R28 ;  /* 0x000000ffff1c7224 */ /* 0x000fc600078e0a1c */
[----:B------:R1:W-:Y:S04]  /*15350*/  STL [R1+0xdc], R13 ;  /* 0x0000dc0d01007387 */ /* 0x0003e80000100800 */
[----:B0-----:R-:W2:Y:S01]  /*15360*/  LDL.LU R12, [R1+0x7c] ;  /* 0x00007c00010c7983 */ /* 0x001ea20000300800 */
[----:B------:R-:W-:-:S03]  /*15370*/  IMAD R27, R29, R28, R27 ;  /* 0x0000001c1d1b7224 */ /* 0x000fc600078e021b */
[----:B------:R-:W2:Y:S04]  /*15380*/  LDL.LU R20, [R1+0x70] ;  /* 0x0000700001147983 */ /* 0x000ea80000300800 */
[----:B------:R-:W2:Y:S04]  /*15390*/  LDL.LU R19, [R1+0x40] ;  /* 0x0000400001137983 */ /* 0x000ea80000300800 */
[----:B------:R-:W2:Y:S01]  /*153a0*/  LDL.LU R18, [R1+0x3c] ;  /* 0x00003c0001127983 */ /* 0x000ea20000300800 */
[----:B------:R-:W-:-:S13]  /*153b0*/  ISETP.GT.U32.AND P1, PT, R29, R7, PT ;  /* 0x000000071d00720c */ /* 0x000fda0003f24070 */
[----:B------:R-:W-:Y:S01]  /*153c0*/  @!P1 IMAD.IADD R7, R7, 0x1, -R29 ;  /* 0x0000000107079824 */ /* 0x000fe200078e0a1d */
[C---:B---3--:R-:W-:Y:S02]  /*153d0*/  ISETP.GT.U32.AND P6, PT, R29.reuse, R22, PT ;  /* 0x000000161d00720c */ /* 0x048fe40003fc4070 */
[C---:B----4-:R-:W-:Y:S02]  /*153e0*/  ISETP.GT.U32.AND P5, PT, R29.reuse, R14, PT ;  /* 0x0000000e1d00720c */ /* 0x050fe40003fa4070 */
[----:B-----5:R-:W-:-:S09]  /*153f0*/  ISETP.GT.U32.AND P4, PT, R29, R21, PT ;  /* 0x000000151d00720c */ /* 0x020fd20003f84070 */
[--C-:B------:R-:W-:Y:S01]  /*15400*/  @!P6 IMAD.IADD R22, R22, 0x1, -R29.reuse ;  /* 0x000000011616e824 */ /* 0x100fe200078e0a1d */
[C---:B--2---:R-:W-:Y:S01]  /*15410*/  ISETP.GT.U32.AND P2, PT, R29.reuse, R5, PT ;  /* 0x000000051d00720c */ /* 0x044fe20003f44070 */
[--C-:B------:R-:W-:Y:S01]  /*15420*/  @!P5 IMAD.IADD R14, R14, 0x1, -R29.reuse ;  /* 0x000000010e0ed824 */ /* 0x100fe200078e0a1d */
[C---:B------:R-:W-:Y:S02]  /*15430*/  ISETP.GT.U32.AND P6, PT, R29.reuse, R11, PT ;  /* 0x0000000b1d00720c */ /* 0x040fe40003fc4070 */
[----:B------:R-:W-:Y:S01]  /*15440*/  ISETP.GT.U32.AND P5, PT, R29, R10, PT ;  /* 0x0000000a1d00720c */ /* 0x000fe20003fa4070 */
[----:B------:R-:W-:Y:S01]  /*15450*/  @!P4 IMAD.IADD R21, R21, 0x1, -R29 ;  /* 0x000000011515c824 */ /* 0x000fe200078e0a1d */
[----:B------:R-:W-:-:S07]  /*15460*/  ISETP.GT.U32.AND P4, PT, R29, R9, PT ;  /* 0x000000091d00720c */ /* 0x000fce0003f84070 */
[--C-:B------:R-:W-:Y:S01]  /*15470*/  @!P2 IMAD.IADD R5, R5, 0x1, -R29.reuse ;  /* 0x000000010505a824 */ /* 0x100fe200078e0a1d */
[----:B------:R-:W-:Y:S01]  /*15480*/  ISETP.GT.U32.AND P2, PT, R29, R8, PT ;  /* 0x000000081d00720c */ /* 0x000fe20003f44070 */
[--C-:B------:R-:W-:Y:S02]  /*15490*/  @!P6 IMAD.IADD R11, R11, 0x1, -R29.reuse ;  /* 0x000000010b0be824 */ /* 0x100fe400078e0a1d */
[--C-:B------:R-:W-:Y:S02]  /*154a0*/  @!P5 IMAD.IADD R10, R10, 0x1, -R29.reuse ;  /* 0x000000010a0ad824 */ /* 0x100fe400078e0a1d */
[----:B------:R-:W-:Y:S01]  /*154b0*/  @!P4 IMAD.IADD R9, R9, 0x1, -R29 ;  /* 0x000000010909c824 */ /* 0x000fe200078e0a1d */
[----:B------:R-:W-:-:S07]  /*154c0*/  ISETP.GT.U32.AND P3, PT, R29, R4, PT ;  /* 0x000000041d00720c */ /* 0x000fce0003f64070 */
[----:B------:R-:W-:-:S06]  /*154d0*/  @!P2 IMAD.IADD R8, R8, 0x1, -R29 ;  /* 0x000000010808a824 */ /* 0x000fcc00078e0a1d */
[--C-:B------:R-:W-:Y:S01]  /*154e0*/  @!P3 IMAD.IADD R4, R4, 0x1, -R29.reuse ;  /* 0x000000010404b824 */ /* 0x100fe200078e0a1d */
[----:B------:R-:W-:Y:S02]  /*154f0*/  ISETP.GT.U32.AND P3, PT, R29, R7, PT ;  /* 0x000000071d00720c */ /* 0x000fe40003f64070 */
[----:B------:R-:W-:Y:S02]  /*15500*/  IABS R28, R15 ;  /* 0x0000000f001c7213 */ /* 0x000fe40000000000 */
[----:B------:R-:W2:Y:S04]  /*15510*/  LDL.LU R15, [R1+0x8] ;  /* 0x00000800010f7983 */ /* 0x000ea80000300800 */
[----:B------:R-:W3:Y:S04]  /*15520*/  LDL.LU R17, [R1+0x38] ;  /* 0x0000380001117983 */ /* 0x000ee80000300800 */
[----:B------:R-:W4:Y:S04]  /*15530*/  LDL.LU R16, [R1+0x68] ;  /* 0x0000680001107983 */ /* 0x000f280000300800 */
[----:B------:R0:W-:Y:S04]  /*15540*/  STL [R1+0xa0], R11 ;  /* 0x0000a00b01007387 */ /* 0x0001e80000100800 */
[----:B------:R5:W-:Y:S04]  /*15550*/  STL [R1+0xb0], R10 ;  /* 0x0000b00a01007387 */ /* 0x000be80000100800 */
[----:B-1----:R-:W2:Y:S04]  /*15560*/  LDL.LU R13, [R1+0x34] ;  /* 0x00003400010d7983 */ /* 0x002ea80000300800 */
[----:B------:R1:W-:Y:S04]  /*15570*/  STL [R1+0xb4], R9 ;  /* 0x0000b40901007387 */ /* 0x0003e80000100800 */
[----:B0-----:R-:W3:Y:S04]  /*15580*/  LDL.LU R11, [R1+0x30] ;  /* 0x00003000010b7983 */ /* 0x001ee80000300800 */
[----:B------:R0:W-:Y:S04]  /*15590*/  STL [R1+0xb8], R8 ;  /* 0x0000b80801007387 */ /* 0x0001e80000100800 */
[----:B-----5:R-:W5:Y:S04]  /*155a0*/  LDL.LU R10, [R1+0x2c] ;  /* 0x00002c00010a7983 */ /* 0x020f680000300800 */
[----:B-1----:R-:W4:Y:S01]  /*155b0*/  LDL.LU R9, [R1+0x28] ;  /* 0x0000280001097983 */ /* 0x002f220000300800 */
[----:B------:R-:W-:-:S05]  /*155c0*/  @!P3 IMAD.IADD R7, R7, 0x1, -R29 ;  /* 0x000000010707b824 */ /* 0x000fca00078e0a1d */
[----:B------:R1:W-:Y:S04]  /*155d0*/  STL [R1+0xac], R7 ;  /* 0x0000ac0701007387 */ /* 0x0003e80000100800 */
[----:B0-----:R-:W4:Y:S01]  /*155e0*/  LDL.LU R8, [R1+0x24] ;  /* 0x0000240001087983 */ /* 0x001f220000300800 */
[C---:B------:R-:W-:Y:S02]  /*155f0*/  ISETP.GT.U32.AND P0, PT, R29.reuse, R6, PT ;  /* 0x000000061d00720c */ /* 0x040fe40003f04070 */
[C---:B------:R-:W-:Y:S02]  /*15600*/  ISETP.GT.U32.AND P1, PT, R29.reuse, R3, PT ;  /* 0x000000031d00720c */ /* 0x040fe40003f24070 */
[C---:B------:R-:W-:Y:S01]  /*15610*/  ISETP.GT.U32.AND P5, PT, R29.reuse, R14, PT ;  /* 0x0000000e1d00720c */ /* 0x040fe20003fa4070 */
[----:B-1----:R-:W4:Y:S08]  /*15620*/  LDL.LU R7, [R1+0x20] ;  /* 0x0000200001077983 */ /* 0x002f300000300800 */
[--C-:B------:R-:W-:Y:S01]  /*15630*/  @!P0 IMAD.IADD R6, R6, 0x1, -R29.reuse ;  /* 0x0000000106068824 */ /* 0x100fe200078e0a1d */
[----:B------:R-:W-:Y:S01]  /*15640*/  ISETP.GT.U32.AND P0, PT, R29, R2, PT ;  /* 0x000000021d00720c */ /* 0x000fe20003f04070 */
[----:B------:R-:W-:Y:S01]  /*15650*/  @!P1 IMAD.IADD R3, R3, 0x1, -R29 ;  /* 0x0000000103039824 */ /* 0x000fe200078e0a1d */
[----:B------:R-:W-:-:S02]  /*15660*/  ISETP.GT.U32.AND P4, PT, R29, R21, PT ;  /* 0x000000151d00720c */ /* 0x000fc40003f84070 */
[----:B------:R-:W-:-:S09]  /*15670*/  ISETP.GT.U32.AND P1, PT, R29, R6, PT ;  /* 0x000000061d00720c */ /* 0x000fd20003f24070 */
[----:B------:R-:W-:Y:S01]  /*15680*/  @!P0 IMAD.IADD R2, R2, 0x1, -R29 ;  /* 0x0000000102028824 */ /* 0x000fe200078e0a1d */
[----:B------:R-:W-:-:S04]  /*15690*/  ISETP.GT.U32.AND P0, PT, R29, R22, PT ;  /* 0x000000161d00720c */ /* 0x000fc80003f04070 */
[C---:B------:R-:W-:Y:S01]  /*156a0*/  ISETP.GT.U32.AND P6, PT, R29.reuse, R2, PT ;  /* 0x000000021d00720c */ /* 0x040fe20003fc4070 */
[--C-:B------:R-:W-:Y:S01]  /*156b0*/  @!P1 IMAD.IADD R6, R6, 0x1, -R29.reuse ;  /* 0x0000000106069824 */ /* 0x100fe200078e0a1d */
[C---:B------:R-:W-:Y:S01]  /*156c0*/  ISETP.GT.U32.AND P2, PT, R29.reuse, R5, PT ;  /* 0x000000051d00720c */ /* 0x040fe20003f44070 */
[--C-:B------:R-:W-:Y:S01]  /*156d0*/  @!P5 IMAD.IADD R14, R14, 0x1, -R29.reuse ;  /* 0x000000010e0ed824 */ /* 0x100fe200078e0a1d */
[----:B------:R-:W-:Y:S01]  /*156e0*/  ISETP.GT.U32.AND P5, PT, R29, R20, PT ;  /* 0x000000141d00720c */ /* 0x000fe20003fa4070 */
[----:B------:R-:W-:-:S04]  /*156f0*/  @!P4 IMAD.IADD R21, R21, 0x1, -R29 ;  /* 0x000000011515c824 */ /* 0x000fc800078e0a1d */
[--C-:B------:R-:W-:Y:S01]  /*15700*/  @!P0 IMAD.IADD R22, R22, 0x1, -R29.reuse ;  /* 0x0000000116168824 */ /* 0x100fe200078e0a1d */
[C---:B------:R-:W-:Y:S02]  /*15710*/  ISETP.GT.U32.AND P0, PT, R29.reuse, R12, PT ;  /* 0x0000000c1d00720c */ /* 0x040fe40003f04070 */
[----:B------:R-:W-:Y:S01]  /*15720*/  ISETP.GT.U32.AND P4, PT, R29, R19, PT ;  /* 0x000000131d00720c */ /* 0x000fe20003f84070 */
[----:B------:R0:W-:Y:S01]  /*15730*/  STL [R1+0x80], R6 ;  /* 0x0000800601007387 */ /* 0x0001e20000100800 */
[--C-:B------:R-:W-:Y:S02]  /*15740*/  @!P6 IMAD.IADD R2, R2, 0x1, -R29.reuse ;  /* 0x000000010202e824 */ /* 0x100fe400078e0a1d */
[--C-:B------:R-:W-:Y:S01]  /*15750*/  @!P2 IMAD.IADD R5, R5, 0x1, -R29.reuse ;  /* 0x000000010505a824 */ /* 0x100fe200078e0a1d */
[----:B0-----:R-:W4:Y:S06]  /*15760*/  LDL.LU R6, [R1+0x60] ;  /* 0x0000600001067983 */ /* 0x001f2c0000300800 */
[--C-:B------:R-:W-:Y:S01]  /*15770*/  @!P0 IMAD.IADD R12, R12, 0x1, -R29.reuse ;  /* 0x000000010c0c8824 */ /* 0x100fe200078e0a1d */
[C---:B------:R-:W-:Y:S01]  /*15780*/  ISETP.GT.U32.AND P2, PT, R29.reuse, R18, PT ;  /* 0x000000121d00720c */ /* 0x040fe20003f44070 */
[--C-:B------:R-:W-:Y:S01]  /*15790*/  @!P5 IMAD.IADD R20, R20, 0x1, -R29.reuse ;  /* 0x000000011414d824 */ /* 0x100fe200078e0a1d */
[----:B------:R-:W-:Y:S01]  /*157a0*/  ISETP.GT.U32.AND P3, PT, R29, R4, PT ;  /* 0x000000041d00720c */ /* 0x000fe20003f64070 */
[--C-:B------:R-:W-:Y:S01]  /*157b0*/  @!P4 IMAD.IADD R19, R19, 0x1, -R29.reuse ;  /* 0x000000011313c824 */ /* 0x100fe200078e0a1d */
[----:B------:R-:W-:Y:S01]  /*157c0*/  ISETP.GT.U32.AND P1, PT, R29, R3, PT ;  /* 0x000000031d00720c */ /* 0x000fe20003f24070 */
[----:B------:R-:W-:Y:S04]  /*157d0*/  STL [R1+0x88], R22 ;  /* 0x0000881601007387 */ /* 0x000fe80000100800 */
[----:B------:R-:W-:Y:S04]  /*157e0*/  STL [R1+0x8c], R14 ;  /* 0x00008c0e01007387 */ /* 0x000fe80000100800 */
[----:B------:R-:W-:-:S02]  /*157f0*/  @!P2 IMAD.IADD R18, R18, 0x1, -R29 ;  /* 0x000000011212a824 */ /* 0x000fc400078e0a1d */
[--C-:B------:R-:W-:Y:S01]  /*15800*/  @!P3 IMAD.IADD R4, R4, 0x1, -R29.reuse ;  /* 0x000000010404b824 */ /* 0x100fe200078e0a1d */
[----:B------:R-:W-:Y:S01]  /*15810*/  STL [R1+0x90], R21 ;  /* 0x0000901501007387 */ /* 0x000fe20000100800 */
[----:B------:R-:W-:-:S03]  /*15820*/  @!P1 IMAD.IADD R3, R3, 0x1, -R29 ;  /* 0x0000000103039824 */ /* 0x000fc600078e0a1d */
[----:B------:R-:W-:Y:S04]  /*15830*/  STL [R1+0x84], R5 ;  /* 0x0000840501007387 */ /* 0x000fe80000100800 */
[----:B------:R0:W-:Y:S04]  /*15840*/  STL [R1+0x6c], R4 ;  /* 0x00006c0401007387 */ /* 0x0001e80000100800 */
[----:B0-----:R-:W4:Y:S04]  /*15850*/  LDL.LU R4, [R1+0x64] ;  /* 0x0000640001047983 */ /* 0x001f280000300800 */
[----:B------:R-:W-:Y:S04]  /*15860*/  STL [R1+0x74], R3 ;  /* 0x0000740301007387 */ /* 0x000fe80000100800 */
[----:B------:R0:W-:Y:S04]  /*15870*/  STL [R1+0x78], R2 ;  /* 0x0000780201007387 */ /* 0x0001e80000100800 */
[----:B0-----:R-:W4:Y:S04]  /*15880*/  LDL.LU R2, [R1+0x148] ;  /* 0x0001480001027983 */ /* 0x001f280000300800 */
[----:B------:R-:W4:Y:S04]  /*15890*/  LDL.LU R3, [R1+0x158] ;  /* 0x0001580001037983 */ /* 0x000f280000300800 */
[----:B------:R-:W4:Y:S01]  /*158a0*/  LDL.LU R5, [R1+0x140] ;  /* 0x0001400001057983 */ /* 0x000f220000300800 */
[----:B--2---:R-:W-:-:S02]  /*158b0*/  ISETP.GT.U32.AND P6, PT, R29, R13, PT ;  /* 0x0000000d1d00720c */ /* 0x004fc40003fc4070 */
[C---:B---3--:R-:W-:Y:S02]  /*158c0*/  ISETP.GT.U32.AND P0, PT, R29.reuse, R11, PT ;  /* 0x0000000b1d00720c */ /* 0x048fe40003f04070 */
[C---:B-----5:R-:W-:Y:S02]  /*158d0*/  ISETP.GT.U32.AND P5, PT, R29.reuse, R10, PT ;  /* 0x0000000a1d00720c */ /* 0x060fe40003fa4070 */
[----:B----4-:R-:W-:-:S07]  /*158e0*/  ISETP.GT.U32.AND P4, PT, R29, R9, PT ;  /* 0x000000091d00720c */ /* 0x010fce0003f84070 */
[--C-:B------:R-:W-:Y:S01]  /*158f0*/  @!P6 IMAD.IADD R13, R13, 0x1, -R29.reuse ;  /* 0x000000010d0de824 */ /* 0x100fe200078e0a1d */
[----:B------:R-:W-:Y:S01]  /*15900*/  ISETP.GT.U32.AND P6, PT, R29, R12, PT ;  /* 0x0000000c1d00720c */ /* 0x000fe20003fc4070 */
[--C-:B------:R-:W-:Y:S01]  /*15910*/  @!P0 IMAD.IADD R11, R11, 0x1, -R29.reuse ;  /* 0x000000010b0b8824 */ /* 0x100fe200078e0a1d */
[C---:B------:R-:W-:Y:S01]  /*15920*/  ISETP.GT.U32.AND P0, PT, R29.reuse, R20, PT ;  /* 0x000000141d00720c */ /* 0x040fe20003f04070 */
[--C-:B------:R-:W-:Y:S01]  /*15930*/  @!P5 IMAD.IADD R10, R10, 0x1, -R29.reuse ;  /* 0x000000010a0ad824 */ /* 0x100fe200078e0a1d */
[----:B------:R-:W-:Y:S01]  /*15940*/  ISETP.GT.U32.AND P5, PT, R29, R19, PT ;  /* 0x000000131d00720c */ /* 0x000fe20003fa4070 */
[----:B------:R-:W-:Y:S01]  /*15950*/  @!P4 IMAD.IADD R9, R9, 0x1, -R29 ;  /* 0x000000010909c824 */ /* 0x000fe200078e0a1d */
[----:B------:R-:W-:-:S07]  /*15960*/  ISETP.GT.U32.AND P4, PT, R29, R18, PT ;  /* 0x000000121d00720c */ /* 0x000fce0003f84070 */
[--C-:B------:R-:W-:Y:S02]  /*15970*/  @!P6 IMAD.IADD R12, R12, 0x1, -R29.reuse ;  /* 0x000000010c0ce824 */ /* 0x100fe400078e0a1d */
[--C-:B------:R-:W-:Y:S01]  /*15980*/  @!P0 IMAD.IADD R20, R20, 0x1, -R29.reuse ;  /* 0x0000000114148824 */ /* 0x100fe200078e0a1d */
[----:B------:R-:W-:Y:S02]  /*15990*/  ISETP.GT.U32.AND P3, PT, R29, R17, PT ;  /* 0x000000111d00720c */ /* 0x000fe40003f64070 */
[----:B------:R0:W-:Y:S01]  /*159a0*/  STL [R1+0x7c], R12 ;  /* 0x00007c0c01007387 */ /* 0x0001e20000100800 */
[--C-:B------:R-:W-:Y:S01]  /*159b0*/  @!P5 IMAD.IADD R19, R19, 0x1, -R29.reuse ;  /* 0x000000011313d824 */ /* 0x100fe200078e0a1d */
[----:B------:R-:W-:Y:S01]  /*159c0*/  ISETP.GT.U32.AND P2, PT, R29, R8, PT ;  /* 0x000000081d00720c */ /* 0x000fe20003f44070 */
[--C-:B------:R-:W-:Y:S01]  /*159d0*/  @!P4 IMAD.IADD R18, R18, 0x1, -R29.reuse ;  /* 0x000000011212c824 */ /* 0x100fe200078e0a1d */
[----:B0-----:R-:W2:Y:S04]  /*159e0*/  LDL.LU R12, [R1+0x100] ;  /* 0x00010000010c7983 */ /* 0x001ea80000300800 */
[----:B------:R-:W3:Y:S04]  /*159f0*/  LDL.LU R23, [R1+0x108] ;  /* 0x0001080001177983 */ /* 0x000ee80000300800 */
[----:B------:R0:W-:Y:S04]  /*15a00*/  STL [R1+0x70], R20 ;  /* 0x0000701401007387 */ /* 0x0001e80000100800 */
[----:B------:R-:W4:Y:S04]  /*15a10*/  LDL.LU R22, [R1+0x118] ;  /* 0x0001180001167983 */ /* 0x000f280000300800 */
[----:B------:R1:W-:Y:S04]  /*15a20*/  STL [R1+0x40], R19 ;  /* 0x0000401301007387 */ /* 0x0003e80000100800 */
[----:B------:R-:W5:Y:S04]  /*15a30*/  LDL.LU R21, [R1+0x120] ;  /* 0x0001200001157983 */ /* 0x000f680000300800 */
[----:B------:R1:W-:Y:S04]  /*15a40*/  STL [R1+0x3c], R18 ;  /* 0x00003c1201007387 */ /* 0x0003e80000100800 */
[----:B0-----:R-:W2:Y:S01]  /*15a50*/  LDL.LU R20, [R1+0x104] ;  /* 0x0001040001147983 */ /* 0x001ea20000300800 */
[----:B------:R-:W-:-:S03]  /*15a60*/  @!P3 IMAD.IADD R17, R17, 0x1, -R29 ;  /* 0x000000011111b824 */ /* 0x000fc600078e0a1d */
[----:B-1----:R-:W3:Y:S01]  /*15a70*/  LDL.LU R19, [R1+0xc8] ;  /* 0x0000c80001137983 */ /* 0x002ee20000300800 */
[----:B------:R-:W-:Y:S01]  /*15a80*/  @!P2 IMAD.IADD R8, R8, 0x1, -R29 ;  /* 0x000000010808a824 */ /* 0x000fe200078e0a1d */
[----:B------:R-:W-:-:S13]  /*15a90*/  ISETP.GT.U32.AND P2, PT, R29, R17, PT ;  /* 0x000000111d00720c */ /* 0x000fda0003f44070 */
[----:B------:R-:W-:-:S05]  /*15aa0*/  @!P2 IMAD.IADD R17, R17, 0x1, -R29 ;  /* 0x000000011111a824 */ /* 0x000fca00078e0a1d */
[----:B------:R0:W-:Y:S04]  /*15ab0*/  STL [R1+0x38], R17 ;  /* 0x0000381101007387 */ /* 0x0001e80000100800 */
[----:B------:R-:W3:Y:S01]  /*15ac0*/  LDL.LU R18, [R1+0xd0] ;  /* 0x0000d00001127983 */ /* 0x000ee20000300800 */
[C---:B------:R-:W-:Y:S02]  /*15ad0*/  ISETP.GT.U32.AND P1, PT, R29.reuse, R16, PT ;  /* 0x000000101d00720c */ /* 0x040fe40003f24070 */
[C---:B------:R-:W-:Y:S02]  /*15ae0*/  ISETP.GT.U32.AND P3, PT, R29.reuse, R7, PT ;  /* 0x000000071d00720c */ /* 0x040fe40003f64070 */
[C---:B------:R-:W-:Y:S01]  /*15af0*/  ISETP.GT.U32.AND P0, PT, R29.reuse, R11, PT ;  /* 0x0000000b1d00720c */ /* 0x040fe20003f04070 */
[----:B0-----:R-:W3:Y:S08]  /*15b00*/  LDL.LU R17, [R1+0xd8] ;  /* 0x0000d80001117983 */ /* 0x001ef00000300800 */
[--C-:B------:R-:W-:Y:S01]  /*15b10*/  @!P1 IMAD.IADD R16, R16, 0x1, -R29.reuse ;  /* 0x0000000110109824 */ /* 0x100fe200078e0a1d */
[----:B------:R-:W-:Y:S01]  /*15b20*/  ISETP.GT.U32.AND P1, PT, R29, R6, PT ;  /* 0x000000061d00720c */ /* 0x000fe20003f24070 */
[----:B------:R-:W-:-:S03]  /*15b30*/  @!P3 IMAD.IADD R7, R7, 0x1, -R29 ;  /* 0x000000010707b824 */ /* 0x000fc600078e0a1d */
[C---:B------:R-:W-:Y:S02]  /*15b40*/  ISETP.GT.U32.AND P3, PT, R29.reuse, R16, PT ;  /* 0x000000101d00720c */ /* 0x040fe40003f64070 */
[----:B------:R-:W-:-:S07]  /*15b50*/  ISETP.GT.U32.AND P5, PT, R29, R10, PT ;  /* 0x0000000a1d00720c */ /* 0x000fce0003fa4070 */
[--C-:B------:R-:W-:Y:S01]  /*15b60*/  @!P1 IMAD.IADD R6, R6, 0x1, -R29.reuse ;  /* 0x0000000106069824 */ /* 0x100fe200078e0a1d */
[----:B------:R-:W-:Y:S01]  /*15b70*/  ISETP.GT.U32.AND P1, PT, R29, R13, PT ;  /* 0x0000000d1d00720c */ /* 0x000fe20003f24070 */
[--C-:B------:R-:W-:Y:S02]  /*15b80*/  @!P0 IMAD.IADD R11, R11, 0x1, -R29.reuse ;  /* 0x000000010b0b8824 */ /* 0x100fe400078e0a1d */
[----:B------:R-:W-:Y:S01]  /*15b90*/  @!P3 IMAD.IADD R16, R16, 0x1, -R29 ;  /* 0x000000011010b824 */ /* 0x000fe200078e0a1d */
[C---:B------:R-:W-:Y:S02]  /*15ba0*/  ISETP.GT.U32.AND P6, PT, R29.reuse, R6, PT ;  /* 0x000000061d00720c */ /* 0x040fe40003fc4070 */
[C---:B------:R-:W-:Y:S02]  /*15bb0*/  ISETP.GT.U32.AND P4, PT, R29.reuse, R9, PT ;  /* 0x000000091d00720c */ /* 0x040fe40003f84070 */
[----:B------:R-:W-:-:S05]  /*15bc0*/  ISETP.GT.U32.AND P0, PT, R29, R2, PT ;  /* 0x000000021d00720c */ /* 0x000fca0003f04070 */
[--C-:B------:R-:W-:Y:S01]  /*15bd0*/  @!P1 IMAD.IADD R13, R13, 0x1, -R29.reuse ;  /* 0x000000010d0d9824 */ /* 0x100fe200078e0a1d */
[C---:B------:R-:W-:Y:S01]  /*15be0*/  ISETP.GT.U32.AND P1, PT, R29.reuse, R4, PT ;  /* 0x000000041d00720c */ /* 0x040fe20003f24070 */
[----:B------:R0:W-:Y:S01]  /*15bf0*/  STL [R1+0x68], R16 ;  /* 0x0000681001007387 */ /* 0x0001e20000100800 */
[--C-:B------:R-:W-:Y:S01]  /*15c00*/  @!P5 IMAD.IADD R10, R10, 0x1, -R29.reuse ;  /* 0x000000010a0ad824 */ /* 0x100fe200078e0a1d */
[C---:B------:R-:W-:Y:S01]  /*15c10*/  ISETP.GT.U32.AND P5, PT, R29.reuse, R3, PT ;  /* 0x000000031d00720c */ /* 0x040fe20003fa4070 */
[----:B------:R-:W-:Y:S01]  /*15c20*/  @!P6 IMAD.IADD R6, R6, 0x1, -R29 ;  /* 0x000000010606e824 */ /* 0x000fe200078e0a1d */
[----:B0-----:R-:W3:Y:S01]  /*15c30*/  LDL.LU R16, [R1+0xe8] ;  /* 0x0000e80001107983 */ /* 0x001ee20000300800 */
[----:B------:R-:W-:-:S07]  /*15c40*/  ISETP.GT.U32.AND P2, PT, R29, R8, PT ;  /* 0x000000081d00720c */ /* 0x000fce0003f44070 */
[--C-:B------:R-:W-:Y:S01]  /*15c50*/  @!P1 IMAD.IADD R4, R4, 0x1, -R29.reuse ;  /* 0x0000000104049824 */ /* 0x100fe200078e0a1d */
[----:B------:R-:W-:Y:S01]  /*15c60*/  ISETP.GT.U32.AND P3, PT, R29, R7, PT ;  /* 0x000000071d00720c */ /* 0x000fe20003f64070 */
[--C-:B------:R-:W-:Y:S01]  /*15c70*/  @!P4 IMAD.IADD R9, R9, 0x1, -R29.reuse ;  /* 0x000000010909c824 */ /* 0x100fe200078e0a1d */
[----:B------:R-:W-:Y:S01]  /*15c80*/  ISETP.GT.U32.AND P4, PT, R29, R5, PT ;  /* 0x000000051d00720c */ /* 0x000fe20003f84070 */
[--C-:B------:R-:W-:Y:S02]  /*15c90*/  @!P0 IMAD.IADD R2, R2, 0x1, -R29.reuse ;  /* 0x0000000102028824 */ /* 0x100fe400078e0a1d */
[--C-:B------:R-:W-:Y:S01]  /*15ca0*/  @!P5 IMAD.IADD R3, R3, 0x1, -R29.reuse ;  /* 0x000000010303d824 */ /* 0x100fe200078e0a1d */
[----:B------:R0:W-:Y:S01]  /*15cb0*/  STL [R1+0x34], R13 ;  /* 0x0000340d01007387 */ /* 0x0001e20000100800 */
[----:B------:R-:W-:-:S03]  /*15cc0*/  @!P2 IMAD.IADD R8, R8, 0x1, -R29 ;  /* 0x000000010808a824 */ /* 0x000fc600078e0a1d */
[----:B------:R1:W-:Y:S03]  /*15cd0*/  STL [R1+0x30], R11 ;  /* 0x0000300b01007387 */ /* 0x0003e60000100800 */
[--C-:B------:R-:W-:Y:S02]  /*15ce0*/  @!P3 IMAD.IADD R7, R7, 0x1, -R29.reuse ;  /* 0x000000010707b824 */ /* 0x100fe400078e0a1d */
[----:B------:R-:W-:Y:S01]  /*15cf0*/  @!P4 IMAD.IADD R5, R5, 0x1, -R29 ;  /* 0x000000010505c824 */ /* 0x000fe200078e0a1d */
        /* <DEDUP_REMOVED lines=8> */
[----:B------:R-:W3:Y:S04]  /*15d80*/  LDL.LU R9, [R1+0xa4] ;  /* 0x0000a40001097983 */ /* 0x000ee80000300800 */
[----:B------:R-:W3:Y:S04]  /*15d90*/  LDL.LU R8, [R1+0xa8] ;  /* 0x0000a80001087983 */ /* 0x000ee80000300800 */
[----:B0-----:R-:W3:Y:S01]  /*15da0*/  LDL.LU R7, [R1+0x98] ;  /* 0x0000980001077983 */ /* 0x001ee20000300800 */
[----:B----4-:R-:W-:-:S02]  /*15db0*/  ISETP.GT.U32.AND P6, PT, R29, R22, PT ;  /* 0x000000161d00720c */ /* 0x010fc40003fc4070 */
[C---:B-----5:R-:W-:Y:S02]  /*15dc0*/  ISETP.GT.U32.AND P1, PT, R29.reuse, R21, PT ;  /* 0x000000151d00720c */ /* 0x060fe40003f24070 */
[C---:B--2---:R-:W-:Y:S02]  /*15dd0*/  ISETP.GT.U32.AND P0, PT, R29.reuse, R20, PT ;  /* 0x000000141d00720c */ /* 0x044fe40003f04070 */
[----:B---3--:R-:W-:-:S07]  /*15de0*/  ISETP.GT.U32.AND P5, PT, R29, R19, PT ;  /* 0x000000131d00720c */ /* 0x008fce0003fa4070 */
        /* <DEDUP_REMOVED lines=8> */
[--C-:B------:R-:W-:Y:S01]  /*15e70*/  @!P6 IMAD.IADD R4, R4, 0x1, -R29.reuse ;  /* 0x000000010404e824 */ /* 0x100fe200078e0a1d */
[----:B------:R-:W-:Y:S01]  /*15e80*/  ISETP.GT.U32.AND P2, PT, R29, R12, PT ;  /* 0x0000000c1d00720c */ /* 0x000fe20003f44070 */
[----:B------:R-:W-:-:S03]  /*15e90*/  @!P1 IMAD.IADD R2, R2, 0x1, -R29 ;  /* 0x0000000102029824 */ /* 0x000fc600078e0a1d */
[----:B------:R-:W-:Y:S01]  /*15ea0*/  STL [R1+0x64], R4 ;  /* 0x0000640401007387 */ /* 0x000fe20000100800 */
[--C-:B------:R-:W-:Y:S01]  /*15eb0*/  @!P0 IMAD.IADD R3, R3, 0x1, -R29.reuse ;  /* 0x0000000103038824 */ /* 0x100fe200078e0a1d */
[----:B------:R-:W-:Y:S02]  /*15ec0*/  ISETP.GT.U32.AND P4, PT, R29, R18, PT ;  /* 0x000000121d00720c */ /* 0x000fe40003f84070 */
[----:B-1----:R-:W2:Y:S01]  /*15ed0*/  LDL.LU R6, [R1+0x1c] ;  /* 0x00001c0001067983 */ /* 0x002ea20000300800 */
[----:B------:R-:W-:-:S03]  /*15ee0*/  @!P5 IMAD.IADD R5, R5, 0x1, -R29 ;  /* 0x000000010505d824 */ /* 0x000fc600078e0a1d */
[----:B------:R0:W-:Y:S01]  /*15ef0*/  STL [R1+0x148], R2 ;  /* 0x0001480201007387 */ /* 0x0001e20000100800 */
[----:B------:R-:W-:-:S03]  /*15f00*/  @!P2 IMAD.IADD R12, R12, 0x1, -R29 ;  /* 0x000000010c0ca824 */ /* 0x000fc600078e0a1d */
[----:B0-----:R-:W3:Y:S04]  /*15f10*/  LDL.LU R2, [R1+0x18] ;  /* 0x0000180001027983 */ /* 0x001ee80000300800 */
[----:B------:R0:W-:Y:S01]  /*15f20*/  STL [R1+0x158], R3 ;  /* 0x0001580301007387 */ /* 0x0001e20000100800 */
[----:B------:R-:W-:-:S03]  /*15f30*/  @!P4 IMAD.IADD R18, R18, 0x1, -R29 ;  /* 0x000000011212c824 */ /* 0x000fc600078e0a1d */
[----:B0-----:R-:W4:Y:S04]  /*15f40*/  LDL.LU R3, [R1+0x14] ;  /* 0x0000140001037983 */ /* 0x001f280000300800 */
[----:B------:R-:W5:Y:S04]  /*15f50*/  LDL.LU R4, [R1+0x10] ;  /* 0x0000100001047983 */ /* 0x000f680000300800 */
[----:B------:R0:W-:Y:S01]  /*15f60*/  STL [R1+0x140], R5 ;  /* 0x0001400501007387 */ /* 0x0001e20000100800 */
[----:B------:R-:W-:-:S03]  /*15f70*/  ISETP.GT.U32.AND P4, PT, R29, R12, PT ;  /* 0x0000000c1d00720c */ /* 0x000fc60003f84070 */
[----:B0-----:R-:W5:Y:S10]  /*15f80*/  LDL.LU R5, [R1+0xc] ;  /* 0x00000c0001057983 */ /* 0x001f740000300800 */
[----:B------:R-:W-:-:S05]  /*15f90*/  @!P4 IMAD.IADD R12, R12, 0x1, -R29 ;  /* 0x000000010c0cc824 */ /* 0x000fca00078e0a1d */
[----:B------:R0:W-:Y:S04]  /*15fa0*/  STL [R1+0x100], R12 ;  /* 0x0001000c01007387 */ /* 0x0001e80000100800 */
[----:B0-----:R-:W5:Y:S01]  /*15fb0*/  LDL.LU R12, [R1+0x4] ;  /* 0x00000400010c7983 */ /* 0x001f620000300800 */
[C---:B------:R-:W-:Y:S02]  /*15fc0*/  ISETP.GT.U32.AND P3, PT, R29.reuse, R23, PT ;  /* 0x000000171d00720c */ /* 0x040fe40003f64070 */
[----:B------:R-:W-:-:S11]  /*15fd0*/  ISETP.GT.U32.AND P2, PT, R29, R17, PT ;  /* 0x000000111d00720c */ /* 0x000fd60003f44070 */
[--C-:B------:R-:W-:Y:S01]  /*15fe0*/  @!P3 IMAD.IADD R23, R23, 0x1, -R29.reuse ;  /* 0x000000011717b824 */ /* 0x100fe200078e0a1d */
[----:B------:R-:W-:Y:S01]  /*15ff0*/  ISETP.GT.U32.AND P3, PT, R29, R16, PT ;  /* 0x000000101d00720c */ /* 0x000fe20003f64070 */
[----:B------:R-:W-:Y:S01]  /*16000*/  @!P2 IMAD.IADD R17, R17, 0x1, -R29 ;  /* 0x000000011111a824 */ /* 0x000fe200078e0a1d */
[C---:B------:R-:W-:Y:S02]  /*16010*/  ISETP.GT.U32.AND P1, PT, R29.reuse, R21, PT ;  /* 0x000000151d00720c */ /* 0x040fe40003f24070 */
[C---:B------:R-:W-:Y:S02]  /*16020*/  ISETP.GT.U32.AND P2, PT, R29.reuse, R23, PT ;  /* 0x000000171d00720c */ /* 0x040fe40003f44070 */
[----:B------:R-:W-:-:S07]  /*16030*/  ISETP.GT.U32.AND P0, PT, R29, R20, PT ;  /* 0x000000141d00720c */ /* 0x000fce0003f04070 */
[--C-:B------:R-:W-:Y:S01]  /*16040*/  @!P3 IMAD.IADD R16, R16, 0x1, -R29.reuse ;  /* 0x000000011010b824 */ /* 0x100fe200078e0a1d */
[C---:B------:R-:W-:Y:S02]  /*16050*/  ISETP.GT.U32.AND P3, PT, R29.reuse, R22, PT ;  /* 0x000000161d00720c */ /* 0x040fe40003f64070 */
[C---:B------:R-:W-:Y:S02]  /*16060*/  ISETP.GT.U32.AND P5, PT, R29.reuse, R19, PT ;  /* 0x000000131d00720c */ /* 0x040fe40003fa4070 */
[C---:B------:R-:W-:Y:S02]  /*16070*/  ISETP.GT.U32.AND P4, PT, R29.reuse, R18, PT ;  /* 0x000000121d00720c */ /* 0x040fe40003f84070 */
[----:B------:R-:W-:Y:S01]  /*16080*/  ISETP.GT.U32.AND P6, PT, R29, R16, PT ;  /* 0x000000101d00720c */ /* 0x000fe20003fc4070 */
[--C-:B------:R-:W-:Y:S01]  /*16090*/  @!P1 IMAD.IADD R21, R21, 0x1, -R29.reuse ;  /* 0x0000000115159824 */ /* 0x100fe200078e0a1d */
[----:B------:R-:W-:Y:S01]  /*160a0*/  ISETP.GT.U32.AND P1, PT, R29, R11, PT ;  /* 0x0000000b1d00720c */ /* 0x000fe20003f24070 */
[----:B------:R-:W-:-:S04]  /*160b0*/  @!P2 IMAD.IADD R23, R23, 0x1, -R29 ;  /* 0x000000011717a824 */ /* 0x000fc800078e0a1d */
[--C-:B------:R-:W-:Y:S01]  /*160c0*/  @!P3 IMAD.IADD R22, R22, 0x1, -R29.reuse ;  /* 0x000000011616b824 */ /* 0x100fe200078e0a1d */
[C---:B------:R-:W-:Y:S01]  /*160d0*/  ISETP.GT.U32.AND P3, PT, R29.reuse, R13, PT ;  /* 0x0000000d1d00720c */ /* 0x040fe20003f64070 */
[--C-:B------:R-:W-:Y:S01]  /*160e0*/  @!P0 IMAD.IADD R20, R20, 0x1, -R29.reuse ;  /* 0x0000000114148824 */ /* 0x100fe200078e0a1d */
[----:B------:R-:W-:Y:S01]  /*160f0*/  ISETP.GT.U32.AND P2, PT, R29, R17, PT ;  /* 0x000000111d00720c */ /* 0x000fe20003f44070 */
[--C-:B------:R-:W-:Y:S01]  /*16100*/  @!P5 IMAD.IADD R19, R19, 0x1, -R29.reuse ;  /* 0x000000011313d824 */ /* 0x100fe200078e0a1d */
[C---:B------:R-:W-:Y:S01]  /*16110*/  ISETP.GT.U32.AND P0, PT, R29.reuse, R10, PT ;  /* 0x0000000a1d00720c */ /* 0x040fe20003f04070 */
[--C-:B------:R-:W-:Y:S01]  /*16120*/  @!P4 IMAD.IADD R18, R18, 0x1, -R29.reuse ;  /* 0x000000011212c824 */ /* 0x100fe200078e0a1d */
[C---:B------:R-:W-:Y:S02]  /*16130*/  ISETP.GT.U32.AND P5, PT, R29.reuse, R9, PT ;  /* 0x000000091d00720c */ /* 0x040fe40003fa4070 */
[----:B------:R-:W-:Y:S01]  /*16140*/  ISETP.GT.U32.AND P4, PT, R29, R8, PT ;  /* 0x000000081d00720c */ /* 0x000fe20003f84070 */
[----:B------:R-:W-:-:S02]  /*16150*/  @!P6 IMAD.IADD R16, R16, 0x1, -R29 ;  /* 0x000000011010e824 */ /* 0x000fc400078e0a1d */
[--C-:B------:R-:W-:Y:S02]  /*16160*/  @!P1 IMAD.IADD R11, R11, 0x1, -R29.reuse ;  /* 0x000000010b0b9824 */ /* 0x100fe400078e0a1d */
[--C-:B------:R-:W-:Y:S02]  /*16170*/  @!P3 IMAD.IADD R13, R13, 0x1, -R29.reuse ;  /* 0x000000010d0db824 */ /* 0x100fe400078e0a1d */
[--C-:B------:R-:W-:Y:S01]  /*16180*/  @!P2 IMAD.IADD R17, R17, 0x1, -R29.reuse ;  /* 0x000000011111a824 */ /* 0x100fe200078e0a1d */
[----:B------:R-:W-:Y:S01]  /*16190*/  ISETP.GT.U32.AND P2, PT, R29, R7, PT ;  /* 0x000000071d00720c */ /* 0x000fe20003f44070 */
[--C-:B------:R-:W-:Y:S02]  /*161a0*/  @!P0 IMAD.IADD R10, R10, 0x1, -R29.reuse ;  /* 0x000000010a0a8824 */ /* 0x100fe400078e0a1d */
[--C-:B------:R-:W-:Y:S02]  /*161b0*/  @!P5 IMAD.IADD R9, R9, 0x1, -R29.reuse ;  /* 0x000000010909d824 */ /* 0x100fe400078e0a1d */
[--C-:B------:R-:W-:Y:S01]  /*161c0*/  @!P4 IMAD.IADD R8, R8, 0x1, -R29.reuse ;  /* 0x000000010808c824 */ /* 0x100fe200078e0a1d */
[----:B------:R-:W-:Y:S01]  /*161d0*/  ISETP.GT.U32.AND P4, PT, R29, R15, PT ;  /* 0x0000000f1d00720c */ /* 0x000fe20003f84070 */
[----:B------:R0:W-:Y:S06]  /*161e0*/  STL [R1+0x108], R23 ;  /* 0x0001081701007387 */ /* 0x0001ec0000100800 */
[--C-:B------:R-:W-:Y:S01]  /*161f0*/  @!P2 IMAD.IADD R7, R7, 0x1, -R29.reuse ;  /* 0x000000010707a824 */ /* 0x100fe200078e0a1d */
[----:B0-----:R-:W5:Y:S04]  /*16200*/  LDL.LU R23, [R1+0x58a0] ;  /* 0x0058a00001177983 */ /* 0x001f680000300800 */
[----:B------:R0:W-:Y:S01]  /*16210*/  STL [R1+0x118], R22 ;  /* 0x0001181601007387 */ /* 0x0001e20000100800 */
[----:B------:R-:W-:Y:S01]  /*16220*/  @!P4 IMAD.IADD R15, R15, 0x1, -R29 ;  /* 0x000000010f0fc824 */ /* 0x000fe200078e0a1d */
[----:B------:R-:W-:-:S02]  /*16230*/  ISETP.GT.U32.AND P4, PT, R29, R7, PT ;  /* 0x000000071d00720c */ /* 0x000fc40003f84070 */
[----:B0-----:R-:W5:Y:S04]  /*16240*/  LDL.LU R22, [R1+0x589c] ;  /* 0x00589c0001167983 */ /* 0x001f680000300800 */
[----:B------:R0:W-:Y:S04]  /*16250*/  STL [R1+0x120], R21 ;  /* 0x0001201501007387 */ /* 0x0001e80000100800 */
[----:B0-----:R-:W5:Y:S04]  /*16260*/  LDL.LU R21, [R1+0x5898] ;  /* 0x0058980001157983 */ /* 0x001f680000300800 */
[----:B------:R0:W-:Y:S01]  /*16270*/  STL [R1+0x104], R20 ;  /* 0x0001041401007387 */ /* 0x0001e20000100800 */
[----:B------:R-:W1:Y:S03]  /*16280*/  S2R R14, SR_TID.X ;  /* 0x00000000000e7919 */ /* 0x000e660000002100 */
[----:B0-----:R-:W5:Y:S04]  /*16290*/  LDL.LU R20, [R1+0x5894] ;  /* 0x0058940001147983 */ /* 0x001f680000300800 */
[----:B------:R0:W-:Y:S04]  /*162a0*/  STL [R1+0xc8], R19 ;  /* 0x0000c81301007387 */ /* 0x0001e80000100800 */
[----:B0-----:R-:W5:Y:S04]  /*162b0*/  LDL.LU R19, [R1+0x5890] ;  /* 0x0058900001137983 */ /* 0x001f680000300800 */
[----:B------:R0:W-:Y:S04]  /*162c0*/  STL [R1+0xd0], R18 ;  /* 0x0000d01201007387 */ /* 0x0001e80000100800 */
[----:B0-----:R-:W5:Y:S04]  /*162d0*/  LDL.LU R18, [R1+0x588c] ;  /* 0x00588c0001127983 */ /* 0x001f680000300800 */
[----:B------:R0:W-:Y:S01]  /*162e0*/  STL [R1+0xd8], R17 ;  /* 0x0000d81101007387 */ /* 0x0001e20000100800 */
[----:B------:R-:W-:-:S03]  /*162f0*/  @!P4 IMAD.IADD R7, R7, 0x1, -R29 ;  /* 0x000000010707c824 */ /* 0x000fc600078e0a1d */
[----:B0-----:R-:W5:Y:S04]  /*16300*/  LDL.LU R17, [R1+0x5888] ;  /* 0x0058880001117983 */ /* 0x001f680000300800 */
[----:B------:R0:W-:Y:S04]  /*16310*/  STL [R1+0xe8], R16 ;  /* 0x0000e81001007387 */ /* 0x0001e80000100800 */
[----:B0-----:R-:W5:Y:S01]  /*16320*/  LDL.LU R16, [R1] ;  /* 0x0000000001107983 */ /* 0x001f620000300800 */
[----:B------:R-:W-:-:S04]  /*16330*/  IMAD.HI.U32 R0, R0, R28, RZ ;  /* 0x0000001c00007227 */ /* 0x000fc800078e00ff */
[----:B------:R-:W-:Y:S01]  /*16340*/  IMAD.MOV R0, RZ, RZ, -R0 ;  /* 0x000000ffff007224 */ /* 0x000fe200078e0a00 */
[C---:B--2---:R-:W-:Y:S02]  /*16350*/  ISETP.GT.U32.AND P6, PT, R29.reuse, R6, PT ;  /* 0x000000061d00720c */ /* 0x044fe40003fc4070 */
[----:B---3--:R-:W-:-:S11]  /*16360*/  ISETP.GT.U32.AND P3, PT, R29, R2, PT ;  /* 0x000000021d00720c */ /* 0x008fd60003f64070 */
[--C-:B------:R-:W-:Y:S01]  /*16370*/  @!P6 IMAD.IADD R6, R6, 0x1, -R29.reuse ;  /* 0x000000010606e824 */ /* 0x100fe200078e0a1d */
[C---:B------:R-:W-:Y:S02]  /*16380*/  ISETP.GT.U32.AND P6, PT, R29.reuse, R13, PT ;  /* 0x0000000d1d00720c */ /* 0x040fe40003fc4070 */
[C---:B----4-:R-:W-:Y:S02]  /*16390*/  ISETP.GT.U32.AND P1, PT, R29.reuse, R3, PT ;  /* 0x000000031d00720c */ /* 0x050fe40003f24070 */
[C---:B-----5:R-:W-:Y:S01]  /*163a0*/  ISETP.GT.U32.AND P0, PT, R29.reuse, R4, PT ;  /* 0x000000041d00720c */ /* 0x060fe20003f04070 */
[----:B------:R-:W-:Y:S01]  /*163b0*/  @!P3 IMAD.IADD R2, R2, 0x1, -R29 ;  /* 0x000000010202b824 */ /* 0x000fe200078e0a1d */
[C---:B------:R-:W-:Y:S02]  /*163c0*/  ISETP.GT.U32.AND P3, PT, R29.reuse, R11, PT ;  /* 0x0000000b1d00720c */ /* 0x040fe40003f64070 */
[----:B------:R-:W-:-:S07]  /*163d0*/  ISETP.GT.U32.AND P5, PT, R29, R5, PT ;  /* 0x000000051d00720c */ /* 0x000fce0003fa4070 */
[--C-:B------:R-:W-:Y:S01]  /*163e0*/  @!P1 IMAD.IADD R3, R3, 0x1, -R29.reuse ;  /* 0x0000000103039824 */ /* 0x100fe200078e0a1d */
[C---:B------:R-:W-:Y:S01]  /*163f0*/  ISETP.GT.U32.AND P1, PT, R29.reuse, R10, PT ;  /* 0x0000000a1d00720c */ /* 0x040fe20003f24070 */
[--C-:B------:R-:W-:Y:S01]  /*16400*/  @!P0 IMAD.IADD R4, R4, 0x1, -R29.reuse ;  /* 0x0000000104048824 */ /* 0x100fe200078e0a1d */
[----:B------:R-:W-:Y:S01]  /*16410*/  ISETP.GT.U32.AND P0, PT, R29, R9, PT ;  /* 0x000000091d00720c */ /* 0x000fe20003f04070 */
[--C-:B------:R-:W-:Y:S02]  /*16420*/  @!P6 IMAD.IADD R13, R13, 0x1, -R29.reuse ;  /* 0x000000010d0de824 */ /* 0x100fe400078e0a1d */
[--C-:B------:R-:W-:Y:S01]  /*16430*/  @!P5 IMAD.IADD R5, R5, 0x1, -R29.reuse ;  /* 0x000000010505d824 */ /* 0x100fe200078e0a1d */
[----:B------:R-:W-:Y:S01]  /*16440*/  ISETP.GT.U32.AND P5, PT, R29, R8, PT ;  /* 0x000000081d00720c */ /* 0x000fe20003fa4070 */
[--C-:B------:R-:W-:Y:S01]  /*16450*/  @!P3 IMAD.IADD R11, R11, 0x1, -R29.reuse ;  /* 0x000000010b0bb824 */ /* 0x100fe200078e0a1d */
[----:B------:R0:W-:Y:S05]  /*16460*/  STL [R1+0xcc], R13 ;  /* 0x0000cc0d01007387 */ /* 0x0001ea0000100800 */
[--C-:B------:R-:W-:Y:S01]  /*16470*/  @!P1 IMAD.IADD R10, R10, 0x1, -R29.reuse ;  /* 0x000000010a0a9824 */ /* 0x100fe200078e0a1d */
[----:B------:R-:W-:Y:S01]  /*16480*/  ISETP.GT.U32.AND P2, PT, R29, R12, PT ;  /* 0x0000000c1d00720c */ /* 0x000fe20003f44070 */
[--C-:B------:R-:W-:Y:S01]  /*16490*/  @!P0 IMAD.IADD R9, R9, 0x1, -R29.reuse ;  /* 0x0000000109098824 */ /* 0x100fe200078e0a1d */
[----:B0-----:R-:W2:Y:S03]  /*164a0*/  LDL.LU R13, [R1+0x5884] ;  /* 0x00588400010d7983 */ /* 0x001ea60000300800 */
[--C-:B------:R-:W-:Y:S01]  /*164b0*/  @!P5 IMAD.IADD R8, R8, 0x1, -R29.reuse ;  /* 0x000000010808d824 */ /* 0x100fe200078e0a1d */
[----:B------:R0:W-:Y:S04]  /*164c0*/  STL [R1+0x94], R11 ;  /* 0x0000940b01007387 */ /* 0x0001e80000100800 */
[----:B0-----:R-:W3:Y:S04]  /*164d0*/  LDL.LU R11, [R1+0x5880] ;  /* 0x00588000010b7983 */ /* 0x001ee80000300800 */
[----:B------:R0:W-:Y:S01]  /*164e0*/  STL [R1+0x9c], R10 ;  /* 0x00009c0a01007387 */ /* 0x0001e20000100800 */
[----:B------:R-:W-:-:S03]  /*164f0*/  @!P2 IMAD.IADD R12, R12, 0x1, -R29 ;  /* 0x000000010c0ca824 */ /* 0x000fc600078e0a1d */
[----:B0-----:R-:W4:Y:S04]  /*16500*/  LDL.LU R10, [R1+0x587c] ;  /* 0x00587c00010a7983 */ /* 0x001f280000300800 */
[----:B------:R0:W-:Y:S01]  /*16510*/  STL [R1+0xa4], R9 ;  /* 0x0000a40901007387 */ /* 0x0001e20000100800 */
[----:B------:R-:W-:-:S03]  /*16520*/  ISETP.GT.U32.AND P2, PT, R29, R6, PT ;  /* 0x000000061d00720c */ /* 0x000fc60003f44070 */
[----:B0-----:R-:W5:Y:S04]  /*16530*/  LDL.LU R9, [R1+0x5878] ;  /* 0x0058780001097983 */ /* 0x001f680000300800 */
[----:B------:R0:W-:Y:S01]  /*16540*/  STL [R1+0xa8], R8 ;  /* 0x0000a80801007387 */ /* 0x0001e20000100800 */
[----:B------:R-:W-:-:S03]  /*16550*/  ISETP.GT.U32.AND P3, PT, R29, R2, PT ;  /* 0x000000021d00720c */ /* 0x000fc60003f64070 */
[----:B0-----:R-:W2:Y:S04]  /*16560*/  LDL.LU R8, [R1+0x5874] ;  /* 0x0058740001087983 */ /* 0x001ea80000300800 */
[----:B------:R0:W-:Y:S01]  /*16570*/  STL [R1+0x98], R7 ;  /* 0x0000980701007387 */ /* 0x0001e20000100800 */
[----:B------:R-:W-:-:S03]  /*16580*/  ISETP.GT.U32.AND P1, PT, R29, R3, PT ;  /* 0x000000031d00720c */ /* 0x000fc60003f24070 */
[----:B0-----:R-:W2:Y:S01]  /*16590*/  LDL.LU R7, [R1+0x5870] ;  /* 0x0058700001077983 */ /* 0x001ea20000300800 */
[C---:B------:R-:W-:Y:S01]  /*165a0*/  ISETP.GT.U32.AND P0, PT, R29.reuse, R4, PT ;  /* 0x000000041d00720c */ /* 0x040fe20003f04070 */
[C---:B------:R-:W-:Y:S02]  /*165b0*/  IMAD R28, R29.reuse, R0, R28 ;  /* 0x000000001d1c7224 */ /* 0x040fe400078e021c */
[--C-:B------:R-:W-:Y:S01]  /*165c0*/  @!P2 IMAD.IADD R6, R6, 0x1, -R29.reuse ;  /* 0x000000010606a824 */ /* 0x100fe200078e0a1d */
[----:B------:R-:W-:Y:S01]  /*165d0*/  ISETP.GT.U32.AND P5, PT, R29, R5, PT ;  /* 0x000000051d00720c */ /* 0x000fe20003fa4070 */
[C---:B-1----:R-:W-:Y:S02]  /*165e0*/  IMAD.SHL.U32 R0, R14.reuse, 0x40, RZ ;  /* 0x000000400e007824 */ /* 0x042fe400078e00ff */
[----:B------:R-:W-:Y:S02]  /*165f0*/  IMAD.SHL.U32 R14, R14, 0x8, RZ ;  /* 0x000000080e0e7824 */ /* 0x000fe400078e00ff */
[--C-:B------:R-:W-:Y:S01]  /*16600*/  @!P3 IMAD.IADD R2, R2, 0x1, -R29.reuse ;  /* 0x000000010202b824 */ /* 0x100fe200078e0a1d */
[----:B------:R0:W-:Y:S01]  /*16610*/  STL [R1+0x1c], R6 ;  /* 0x00001c0601007387 */ /* 0x0001e20000100800 */
[----:B------:R-:W-:-:S02]  /*16620*/  @!P1 IMAD.IADD R3, R3, 0x1, -R29 ;  /* 0x0000000103039824 */ /* 0x000fc400078e0a1d */
[--C-:B------:R-:W-:Y:S01]  /*16630*/  @!P0 IMAD.IADD R4, R4, 0x1, -R29.reuse ;  /* 0x0000000104048824 */ /* 0x100fe200078e0a1d */
[----:B0-----:R-:W3:Y:S04]  /*16640*/  LDL.LU R6, [R1+0x586c] ;  /* 0x00586c0001067983 */ /* 0x001ee80000300800 */
[----:B------:R-:W-:Y:S04]  /*16650*/  STL [R1+0x5560], R14 ;  /* 0x0055600e01007387 */ /* 0x000fe80000100800 */
[----:B------:R0:W-:Y:S01]  /*16660*/  STL [R1+0x18], R2 ;  /* 0x0000180201007387 */ /* 0x0001e20000100800 */
[----:B------:R-:W-:Y:S01]  /*16670*/  ISETP.GT.U32.AND P4, PT, R29, R15, PT ;  /* 0x0000000f1d00720c */ /* 0x000fe20003f84070 */
[--C-:B------:R-:W-:Y:S01]  /*16680*/  @!P5 IMAD.IADD R5, R5, 0x1, -R29.reuse ;  /* 0x000000010505d824 */ /* 0x100fe200078e0a1d */
[----:B------:R-:W-:Y:S01]  /*16690*/  ISETP.GT.U32.AND P6, PT, R29, R12, PT ;  /* 0x0000000c1d00720c */ /* 0x000fe20003fc4070 */
[----:B0-----:R-:W3:Y:S04]  /*166a0*/  LDL.LU R2, [R1+0x5868] ;  /* 0x0058680001027983 */ /* 0x001ee80000300800 */
[----:B------:R0:W-:Y:S04]  /*166b0*/  STL [R1+0x14], R3 ;  /* 0x0000140301007387 */ /* 0x0001e80000100800 */
[----:B0-----:R-:W4:Y:S04]  /*166c0*/  LDL.LU R3, [R1+0x5864] ;  /* 0x0058640001037983 */ /* 0x001f280000300800 */
[----:B------:R0:W-:Y:S04]  /*166d0*/  STL [R1+0x10], R4 ;  /* 0x0000100401007387 */ /* 0x0001e80000100800 */
[----:B0-----:R-:W5:Y:S04]  /*166e0*/  LDL.LU R4, [R1+0x5860] ;  /* 0x0058600001047983 */ /* 0x001f680000300800 */
[----:B------:R0:W-:Y:S01]  /*166f0*/  STL [R1+0xc], R5 ;  /* 0x00000c0501007387 */ /* 0x0001e20000100800 */
[----:B------:R-:W-:-:S03]  /*16700*/  @!P4 IMAD.IADD R15, R15, 0x1, -R29 ;  /* 0x000000010f0fc824 */ /* 0x000fc600078e0a1d */
[----:B0-----:R-:W5:Y:S01]  /*16710*/  LDL.LU R5, [R1+0x585c] ;  /* 0x00585c0001057983 */ /* 0x001f620000300800 */
[----:B------:R-:W-:-:S03]  /*16720*/  @!P6 IMAD.IADD R12, R12, 0x1, -R29 ;  /* 0x000000010c0ce824 */ /* 0x000fc600078e0a1d */
[----:B------:R-:W-:Y:S04]  /*16730*/  STL [R1+0x582c], R15 ;  /* 0x00582c0f01007387 */ /* 0x000fe80000100800 */
[----:B------:R0:W-:Y:S04]  /*16740*/  STL [R1+0x4], R12 ;  /* 0x0000040c01007387 */ /* 0x0001e80000100800 */
[----:B0-----:R-:W5:Y:S01]  /*16750*/  LDL.LU R12, [R1+0x5858] ;  /* 0x00585800010c7983 */ /* 0x001f620000300800 */
[----:B------:R-:W-:-:S13]  /*16760*/  ISETP.GT.U32.AND P2, PT, R29, R16, PT ;  /* 0x000000101d00720c */ /* 0x000fda0003f44070 */
[----:B------:R-:W-:Y:S01]  /*16770*/  @!P2 IMAD.IADD R16, R16, 0x1, -R29 ;  /* 0x000000011010a824 */ /* 0x000fe200078e0a1d */
[----:B------:R-:W-:Y:S02]  /*16780*/  LOP3.LUT R0, R0, 0x1c0, RZ, 0xc0, !PT ;  /* 0x000001c000007812 */ /* 0x000fe400078ec0ff */
[----:B--2---:R-:W-:-:S13]  /*16790*/  ISETP.GT.U32.AND P6, PT, R29, R7, PT ;  /* 0x000000071d00720c */ /* 0x004fda0003fc4070 */
[----:B------:R-:W-:Y:S01]  /*167a0*/  @!P6 IMAD.IADD R7, R7, 0x1, -R29 ;  /* 0x000000010707e824 */ /* 0x000fe200078e0a1d */
[----:B------:R-:W-:-:S13]  /*167b0*/  ISETP.GT.U32.AND P6, PT, R29, R16, PT ;  /* 0x000000101d00720c */ /* 0x000fda0003fc4070 */
[----:B------:R-:W-:-:S05]  /*167c0*/  @!P6 IMAD.IADD R16, R16, 0x1, -R29 ;  /* 0x000000011010e824 */ /* 0x000fca00078e0a1d */
[----:B------:R0:W-:Y:S01]  /*167d0*/  STL [R1], R16 ;  /* 0x0000001001007387 */ /* 0x0001e20000100800 */
[----:B---3--:R-:W-:-:S03]  /*167e0*/  ISETP.GT.U32.AND P3, PT, R29, R2, PT ;  /* 0x000000021d00720c */ /* 0x008fc60003f64070 */
[----:B0-----:R-:W2:Y:S01]  /*167f0*/  LDL.LU R16, [R1+0x5854] ;  /* 0x0058540001107983 */ /* 0x001ea20000300800 */
[C---:B------:R-:W-:Y:S02]  /*16800*/  ISETP.GT.U32.AND P4, PT, R29.reuse, R6, PT ;  /* 0x000000061d00720c */ /* 0x040fe40003f84070 */
[----:B----4-:R-:W-:-:S07]  /*16810*/  ISETP.GT.U32.AND P1, PT, R29, R3, PT ;  /* 0x000000031d00720c */ /* 0x010fce0003f24070 */
[----:B------:R-:W-:Y:S01]  /*16820*/  @!P3 IMAD.IADD R2, R2, 0x1, -R29 ;  /* 0x000000010202b824 */ /* 0x000fe200078e0a1d */
[C---:B------:R-:W-:Y:S01]  /*16830*/  ISETP.GT.U32.AND P2, PT, R29.reuse, R8, PT ;  /* 0x000000081d00720c */ /* 0x040fe20003f44070 */
[----:B------:R-:W3:Y:S01]  /*16840*/  LDL R15, [R1+0x3114] ;  /* 0x00311400010f7983 */ /* 0x000ee20000100800 */
[----:B-----5:R-:W-:-:S03]  /*16850*/  ISETP.GT.U32.AND P0, PT, R29, R4, PT ;  /* 0x000000041d00720c */ /* 0x020fc60003f04070 */
[----:B------:R-:W-:Y:S01]  /*16860*/  @!P1 IMAD.IADD R3, R3, 0x1, -R29 ;  /* 0x0000000103039824 */ /* 0x000fe200078e0a1d */
[C---:B------:R-:W-:Y:S02]  /*16870*/  ISETP.GT.U32.AND P3, PT, R29.reuse, R9, PT ;  /* 0x000000091d00720c */ /* 0x040fe40003f64070 */
[C---:B------:R-:W-:Y:S02]  /*16880*/  ISETP.GT.U32.AND P1, PT, R29.reuse, R10, PT ;  /* 0x0000000a1d00720c */ /* 0x040fe40003f24070 */
[----:B------:R-:W-:-:S05]  /*16890*/  ISETP.GT.U32.AND P5, PT, R29, R5, PT ;  /* 0x000000051d00720c */ /* 0x000fca0003fa4070 */
[--C-:B------:R-:W-:Y:S01]  /*168a0*/  @!P0 IMAD.IADD R4, R4, 0x1, -R29.reuse ;  /* 0x0000000104048824 */ /* 0x100fe200078e0a1d */
[C---:B------:R-:W-:Y:S01]  /*168b0*/  ISETP.GT.U32.AND P0, PT, R29.reuse, R11, PT ;  /* 0x0000000b1d00720c */ /* 0x040fe20003f04070 */
[--C-:B------:R-:W-:Y:S01]  /*168c0*/  @!P4 IMAD.IADD R6, R6, 0x1, -R29.reuse ;  /* 0x000000010606c824 */ /* 0x100fe200078e0a1d */
[C---:B------:R-:W-:Y:S01]  /*168d0*/  ISETP.GT.U32.AND P4, PT, R29.reuse, R13, PT ;  /* 0x0000000d1d00720c */ /* 0x040fe20003f84070 */
[--C-:B------:R-:W-:Y:S01]  /*168e0*/  @!P2 IMAD.IADD R8, R8, 0x1, -R29.reuse ;  /* 0x000000010808a824 */ /* 0x100fe200078e0a1d */
[----:B------:R-:W-:Y:S01]  /*168f0*/  ISETP.GT.U32.AND P2, PT, R29, R2, PT ;  /* 0x000000021d00720c */ /* 0x000fe20003f44070 */
[--C-:B------:R-:W-:Y:S01]  /*16900*/  @!P3 IMAD.IADD R9, R9, 0x1, -R29.reuse ;  /* 0x000000010909b824 */ /* 0x100fe200078e0a1d */
[----:B------:R-:W-:Y:S01]  /*16910*/  ISETP.GT.U32.AND P3, PT, R29, R3, PT ;  /* 0x000000031d00720c */ /* 0x000fe20003f64070 */
[--C-:B------:R-:W-:Y:S01]  /*16920*/  @!P5 IMAD.IADD R5, R5, 0x1, -R29.reuse ;  /* 0x000000010505d824 */ /* 0x100fe200078e0a1d */
[C---:B------:R-:W-:Y:S01]  /*16930*/  ISETP.GT.U32.AND P5, PT, R29.reuse, R12, PT ;  /* 0x0000000c1d00720c */ /* 0x040fe20003fa4070 */
[----:B------:R-:W-:Y:S01]  /*16940*/  @!P1 IMAD.IADD R10, R10, 0x1, -R29 ;  /* 0x000000010a0a9824 */ /* 0x000fe200078e0a1d */
[----:B------:R-:W-:-:S03]  /*16950*/  ISETP.GT.U32.AND P1, PT, R29, R4, PT ;  /* 0x000000041d00720c */ /* 0x000fc60003f24070 */
[--C-:B------:R-:W-:Y:S01]  /*16960*/  @!P0 IMAD.IADD R11, R11, 0x1, -R29.reuse ;  /* 0x000000010b0b8824 */ /* 0x100fe200078e0a1d */
[----:B------:R-:W-:Y:S01]  /*16970*/  ISETP.GT.U32.AND P0, PT, R29, R5, PT ;  /* 0x000000051d00720c */ /* 0x000fe20003f04070 */
[--C-:B------:R-:W-:Y:S01]  /*16980*/  @!P4 IMAD.IADD R13, R13, 0x1, -R29.reuse ;  /* 0x000000010d0dc824 */ /* 0x100fe200078e0a1d */
[C---:B------:R-:W-:Y:S01]  /*16990*/  ISETP.GT.U32.AND P4, PT, R29.reuse, R7, PT ;  /* 0x000000071d00720c */ /* 0x040fe20003f84070 */
[--C-:B------:R-:W-:Y:S01]  /*169a0*/  @!P2 IMAD.IADD R2, R2, 0x1, -R29.reuse ;  /* 0x000000010202a824 */ /* 0x100fe200078e0a1d */
[----:B------:R-:W-:Y:S01]  /*169b0*/  ISETP.GT.U32.AND P2, PT, R29, R8, PT ;  /* 0x000000081d00720c */ /* 0x000fe20003f44070 */
[--C-:B------:R-:W-:Y:S02]  /*169c0*/  @!P3 IMAD.IADD R3, R3, 0x1, -R29.reuse ;  /* 0x000000010303b824 */ /* 0x100fe400078e0a1d */
[--C-:B------:R-:W-:Y:S01]  /*169d0*/  @!P5 IMAD.IADD R12, R12, 0x1, -R29.reuse ;  /* 0x000000010c0cd824 */ /* 0x100fe200078e0a1d */
[C---:B------:R-:W-:Y:S01]  /*169e0*/  ISETP.GT.U32.AND P5, PT, R29.reuse, R6, PT ;  /* 0x000000061d00720c */ /* 0x040fe20003fa4070 */
[----:B------:R-:W-:Y:S01]  /*169f0*/  @!P1 IMAD.IADD R4, R4, 0x1, -R29 ;  /* 0x0000000104049824 */ /* 0x000fe200078e0a1d */
[----:B------:R-:W-:-:S03]  /*16a00*/  ISETP.GT.U32.AND P3, PT, R29, R9, PT ;  /* 0x000000091d00720c */ /* 0x000fc60003f64070 */
[--C-:B------:R-:W-:Y:S01]  /*16a10*/  @!P0 IMAD.IADD R5, R5, 0x1, -R29.reuse ;  /* 0x0000000105058824 */ /* 0x100fe200078e0a1d */
[C---:B------:R-:W-:Y:S02]  /*16a20*/  ISETP.GT.U32.AND P1, PT, R29.reuse, R10, PT ;  /* 0x0000000a1d00720c */ /* 0x040fe40003f24070 */
[----:B------:R-:W-:Y:S01]  /*16a30*/  ISETP.GT.U32.AND P0, PT, R29, R11, PT ;  /* 0x0000000b1d00720c */ /* 0x000fe20003f04070 */
[----:B------:R0:W-:Y:S01]  /*16a40*/  STL [R1+0x5820], R2 ;  /* 0x0058200201007387 */ /* 0x0001e20000100800 */
[--C-:B------:R-:W-:Y:S02]  /*16a50*/  @!P4 IMAD.IADD R7, R7, 0x1, -R29.reuse ;  /* 0x000000010707c824 */ /* 0x100fe400078e0a1d */
[--C-:B------:R-:W-:Y:S02]  /*16a60*/  @!P2 IMAD.IADD R8, R8, 0x1, -R29.reuse ;  /* 0x000000010808a824 */ /* 0x100fe400078e0a1d */
[--C-:B------:R-:W-:Y:S01]  /*16a70*/  @!P5 IMAD.IADD R6, R6, 0x1, -R29.reuse ;  /* 0x000000010606d824 */ /* 0x100fe200078e0a1d */
[----:B0-----:R-:W4:Y:S01]  /*16a80*/  LDL.LU R2, [R1+0x3c0] ;  /* 0x0003c00001027983 */ /* 0x001f220000300800 */
[----:B------:R-:W-:-:S03]  /*16a90*/  @!P3 IMAD.IADD R9, R9, 0x1, -R29 ;  /* 0x000000010909b824 */ /* 0x000fc600078e0a1d */
[----:B------:R-:W-:Y:S01]  /*16aa0*/  STL [R1+0x5824], R3 ;  /* 0x0058240301007387 */ /* 0x000fe20000100800 */
[----:B------:R-:W-:-:S03]  /*16ab0*/  @!P1 IMAD.IADD R10, R10, 0x1, -R29 ;  /* 0x000000010a0a9824 */ /* 0x000fc600078e0a1d */
[----:B------:R-:W-:Y:S01]  /*16ac0*/  STL [R1+0x5828], R4 ;  /* 0x0058280401007387 */ /* 0x000fe20000100800 */
[----:B------:R-:W-:-:S03]  /*16ad0*/  @!P0 IMAD.IADD R11, R11, 0x1, -R29 ;  /* 0x000000010b0b8824 */ /* 0x000fc600078e0a1d */
[----:B------:R-:W-:Y:S04]  /*16ae0*/  STL [R1+0x5830], R5 ;  /* 0x0058300501007387 */ /* 0x000fe80000100800 */
[----:B------:R-:W-:Y:S04]  /*16af0*/  STL [R1+0x5834], R6 ;  /* 0x0058340601007387 */ /* 0x000fe80000100800 */
[----:B------:R-:W-:Y:S04]  /*16b00*/  STL [R1+0x5838], R7 ;  /* 0x0058380701007387 */ /* 0x000fe80000100800 */
[----:B------:R-:W-:Y:S04]  /*16b10*/  STL [R1+0x583c], R8 ;  /* 0x00583c0801007387 */ /* 0x000fe80000100800 */
[----:B------:R0:W-:Y:S04]  /*16b20*/  STL [R1+0x5840], R9 ;  /* 0x0058400901007387 */ /* 0x0001e80000100800 */
[----:B0-----:R-:W5:Y:S04]  /*16b30*/  LDL R9, [R1+0x1038] ;  /* 0x0010380001097983 */ /* 0x001f680000100800 */
[----:B------:R0:W-:Y:S04]  /*16b40*/  STL [R1+0x5844], R10 ;  /* 0x0058440a01007387 */ /* 0x0001e80000100800 */
[----:B------:R1:W-:Y:S01]  /*16b50*/  STL [R1+0x5848], R11 ;  /* 0x0058480b01007387 */ /* 0x0003e20000100800 */
[----:B0-----:R-:W-:-:S03]  /*16b60*/  LOP3.LUT R10, R0, 0x30, R14, 0xf8, !PT ;  /* 0x00000030000a7812 */ /* 0x001fc600078ef80e */
[----:B------:R-:W5:Y:S04]  /*16b70*/  LDL.LU R14, [R1+0x5850] ;  /* 0x00585000010e7983 */ /* 0x000f680000300800 */
[----:B------:R-:W5:Y:S01]  /*16b80*/  LDL R5, [R1+0x3104] ;  /* 0x0031040001057983 */ /* 0x000f620000100800 */
[C---:B------:R-:W-:Y:S02]  /*16b90*/  ISETP.GT.U32.AND P1, PT, R29.reuse, R19, PT ;  /* 0x000000131d00720c */ /* 0x040fe40003f24070 */
[C---:B------:R-:W-:Y:S01]  /*16ba0*/  ISETP.GT.U32.AND P5, PT, R29.reuse, R12, PT ;  /* 0x0000000c1d00720c */ /* 0x040fe20003fa4070 */
[----:B-1----:R-:W0:Y:S01]  /*16bb0*/  S2R R11, SR_TID.X ;  /* 0x00000000000b7919 */ /* 0x002e220000002100 */
[C---:B------:R-:W-:Y:S02]  /*16bc0*/  ISETP.GT.U32.AND P2, PT, R29.reuse, R17, PT ;  /* 0x000000111d00720c */ /* 0x040fe40003f44070 */
[C---:B------:R-:W-:Y:S01]  /*16bd0*/  ISETP.GT.U32.AND P0, PT, R29.reuse, R20, PT ;  /* 0x000000141d00720c */ /* 0x040fe20003f04070 */
[----:B------:R-:W5:Y:S01]  /*16be0*/  LDL R7, [R1+0x310c] ;  /* 0x00310c0001077983 */ /* 0x000f620000100800 */
[----:B------:R-:W-:-:S03]  /*16bf0*/  ISETP.GT.U32.AND P6, PT, R29, R13, PT ;  /* 0x0000000d1d00720c */ /* 0x000fc60003fc4070 */
[----:B------:R-:W5:Y:S02]  /*16c00*/  LDL R8, [R1+0x3110] ;  /* 0x0031100001087983 */ /* 0x000f640000100800 */
[--C-:B------:R-:W-:Y:S01]  /*16c10*/  @!P1 IMAD.IADD R19, R19, 0x1, -R29.reuse ;  /* 0x0000000113139824 */ /* 0x100fe200078e0a1d */
[C---:B------:R-:W-:Y:S01]  /*16c20*/  ISETP.GT.U32.AND P1, PT, R29.reuse, R26, PT ;  /* 0x0000001a1d00720c */ /* 0x040fe20003f24070 */
[--C-:B------:R-:W-:Y:S01]  /*16c30*/  @!P5 IMAD.IADD R12, R12, 0x1, -R29.reuse ;  /* 0x000000010c0cd824 */ /* 0x100fe200078e0a1d */
[----:B------:R-:W-:Y:S01]  /*16c40*/  ISETP.GT.U32.AND P5, PT, R29, R21, PT ;  /* 0x000000151d00720c */ /* 0x000fe20003fa4070 */
[--C-:B------:R-:W-:Y:S01]  /*16c50*/  @!P2 IMAD.IADD R17, R17, 0x1, -R29.reuse ;  /* 0x000000011111a824 */ /* 0x100fe200078e0a1d */
[----:B------:R-:W5:Y:S01]  /*16c60*/  LDL R6, [R1+0x3108] ;  /* 0x0031080001067983 */ /* 0x000f620000100800 */
[--C-:B------:R-:W-:Y:S02]  /*16c70*/  @!P0 IMAD.IADD R20, R20, 0x1, -R29.reuse ;  /* 0x0000000114148824 */ /* 0x100fe400078e0a1d */
[--C-:B------:R-:W-:Y:S01]  /*16c80*/  @!P6 IMAD.IADD R13, R13, 0x1, -R29.reuse ;  /* 0x000000010d0de824 */ /* 0x100fe200078e0a1d */
[C---:B------:R-:W-:Y:S01]  /*16c90*/  ISETP.GT.U32.AND P6, PT, R29.reuse, R22, PT ;  /* 0x000000161d00720c */ /* 0x040fe20003fc4070 */
[----:B------:R-:W5:Y:S04]  /*16ca0*/  LDL R4, [R1+0x3100] ;  /* 0x0031000001047983 */ /* 0x000f680000100800 */
[--C-:B------:R-:W-:Y:S01]  /*16cb0*/  @!P1 IMAD.IADD R26, R26, 0x1, -R29.reuse ;  /* 0x000000011a1a9824 */ /* 0x100fe200078e0a1d */
[----:B------:R-:W-:Y:S01]  /*16cc0*/  ISETP.GT.U32.AND P1, PT, R29, R20, PT ;  /* 0x000000141d00720c */ /* 0x000fe20003f24070 */
[--C-:B------:R-:W-:Y:S01]  /*16cd0*/  @!P5 IMAD.IADD R21, R21, 0x1, -R29.reuse ;  /* 0x000000011515d824 */ /* 0x100fe200078e0a1d */
[----:B------:R-:W-:Y:S01]  /*16ce0*/  ISETP.GT.U32.AND P5, PT, R29, R28, PT ;  /* 0x0000001c1d00720c */ /* 0x000fe20003fa4070 */
[----:B------:R-:W5:Y:S04]  /*16cf0*/  LDL R3, [R1+0x103c] ;  /* 0x00103c0001037983 */ /* 0x000f680000100800 */
[----:B------:R-:W-:Y:S01]  /*16d00*/  @!P6 IMAD.IADD R22, R22, 0x1, -R29 ;  /* 0x000000011616e824 */ /* 0x000fe200078e0a1d */
[----:B0-----:R-:W-:Y:S01]  /*16d10*/  SHF.R.U32.HI R0, RZ, 0x1, R11 ;  /* 0x00000001ff007819 */ /* 0x001fe2000001160b */
[----:B------:R-:W-:-:S04]  /*16d20*/  IMAD.SHL.U32 R11, R11, 0x2, RZ ;  /* 0x000000020b0b7824 */ /* 0x000fc800078e00ff */
[--C-:B------:R-:W-:Y:S01]  /*16d30*/  @!P1 IMAD.IADD R20, R20, 0x1, -R29.reuse ;  /* 0x0000000114149824 */ /* 0x100fe200078e0a1d */
[C---:B------:R-:W-:Y:S01]  /*16d40*/  ISETP.GT.U32.AND P1, PT, R29.reuse, R26, PT ;  /* 0x0000001a1d00720c */ /* 0x040fe20003f24070 */
[----:B------:R-:W-:Y:S01]  /*16d50*/  @!P5 IMAD.IADD R28, R28, 0x1, -R29 ;  /* 0x000000011c1cd824 */ /* 0x000fe200078e0a1d */
[----:B------:R-:W-:-:S11]  /*16d60*/  ISETP.GT.U32.AND P5, PT, R29, R22, PT ;  /* 0x000000161d00720c */ /* 0x000fd60003fa4070 */
[--C-:B------:R-:W-:Y:S02]  /*16d70*/  @!P1 IMAD.IADD R26, R26, 0x1, -R29.reuse ;  /* 0x000000011a1a9824 */ /* 0x100fe400078e0a1d */
[----:B------:R-:W-:Y:S01]  /*16d80*/  @!P5 IMAD.IADD R22, R22, 0x1, -R29 ;  /* 0x000000011616d824 */ /* 0x000fe200078e0a1d */
[----:B--2---:R-:W-:-:S13]  /*16d90*/  ISETP.GT.U32.AND P4, PT, R29, R16, PT ;  /* 0x000000101d00720c */ /* 0x004fda0003f84070 */
[----:B------:R-:W-:Y:S01]  /*16da0*/  @!P4 IMAD.IADD R16, R16, 0x1, -R29 ;  /* 0x000000011010c824 */ /* 0x000fe200078e0a1d */
[----:B------:R-:W-:-:S13]  /*16db0*/  ISETP.GT.U32.AND P4, PT, R29, R23, PT ;  /* 0x000000171d00720c */ /* 0x000fda0003f84070 */
[----:B------:R-:W-:Y:S01]  /*16dc0*/  @!P4 IMAD.IADD R23, R23, 0x1, -R29 ;  /* 0x000000011717c824 */ /* 0x000fe200078e0a1d */
[----:B------:R-:W-:-:S13]  /*16dd0*/  ISETP.GT.U32.AND P4, PT, R29, R17, PT ;  /* 0x000000111d00720c */ /* 0x000fda0003f84070 */
[----:B------:R-:W-:Y:S01]  /*16de0*/  @!P4 IMAD.IADD R17, R17, 0x1, -R29 ;  /* 0x000000011111c824 */ /* 0x000fe200078e0a1d */
[----:B------:R-:W-:-:S13]  /*16df0*/  ISETP.GT.U32.AND P4, PT, R29, R23, PT ;  /* 0x000000171d00720c */ /* 0x000fda0003f84070 */
[----:B------:R-:W-:Y:S01]  /*16e00*/  @!P4 IMAD.IADD R23, R23, 0x1, -R29 ;  /* 0x000000011717c824 */ /* 0x000fe200078e0a1d */
[----:B---3--:R-:W-:Y:S02]  /*16e10*/  ISETP.GE.AND P4, PT, R15, RZ, PT ;  /* 0x000000ff0f00720c */ /* 0x008fe40003f86270 */
[----:B----4-:R-:W-:Y:S02]  /*16e20*/  LOP3.LUT R0, R2, 0x10, R0, 0xf8, !PT ;  /* 0x0000001002007812 */ /* 0x010fe400078ef800 */
[----:B------:R-:W2:Y:S04]  /*16e30*/  LDL R2, [R1+0x56d8] ;  /* 0x0056d80001027983 */ /* 0x000ea80000100800 */
[----:B------:R0:W-:Y:S02]  /*16e40*/  STL [R1+0x56f0], R0 ;  /* 0x0056f00001007387 */ /* 0x0001e40000100800 */
[----:B0-----:R-:W-:-:S05]  /*16e50*/  LOP3.LUT R0, R10, 0x30, R11, 0x78, !PT ;  /* 0x000000300a007812 */ /* 0x001fca00078e780b */
[----:B------:R0:W-:Y:S04]  /*16e60*/  STL [R1+0x1030], R0 ;  /* 0x0010300001007387 */ /* 0x0001e80000100800 */
[----:B------:R-:W3:Y:S04]  /*16e70*/  LDL R15, [R1+0x56d4] ;  /* 0x0056d400010f7983 */ /* 0x000ee80000100800 */
[----:B------:R-:W4:Y:S01]  /*16e80*/  LDL.LU R11, [R1+0x58] ;  /* 0x00005800010b7983 */ /* 0x000f220000300800 */
[----:B-----5:R-:W-:Y:S01]  /*16e90*/  ISETP.GE.AND P5, PT, R9, RZ, PT ;  /* 0x000000ff0900720c */ /* 0x020fe20003fa6270 */
[----:B------:R-:W-:-:S02]  /*16ea0*/  IMAD.MOV.U32 R10, RZ, RZ, R14 ;  /* 0x000000ffff0a7224 */ /* 0x000fc400078e000e */
[----:B------:R-:W5:Y:S01]  /*16eb0*/  LDL.LU R14, [R1+0x584c] ;  /* 0x00584c00010e7983 */ /* 0x000f620000300800 */
[----:B------:R-:W-:-:S03]  /*16ec0*/  ISETP.GE.AND P1, PT, R5, RZ, PT ;  /* 0x000000ff0500720c */ /* 0x000fc60003f26270 */
[----:B------:R-:W2:Y:S04]  /*16ed0*/  LDL.LU R5, [R1+0x50] ;  /* 0x0000500001057983 */ /* 0x000ea80000300800 */
[----:B------:R-:W2:Y:S01]  /*16ee0*/  LDL.LU R9, [R1+0x4c] ;  /* 0x00004c0001097983 */ /* 0x000ea20000300800 */
[C---:B------:R-:W-:Y:S02]  /*16ef0*/  ISETP.GT.U32.AND P3, PT, R29.reuse, R18, PT ;  /* 0x000000121d00720c */ /* 0x040fe40003f64070 */
[C---:B------:R-:W-:Y:S02]  /*16f00*/  ISETP.GT.U32.AND P2, PT, R29.reuse, R24, PT ;  /* 0x000000181d00720c */ /* 0x040fe40003f44070 */
[----:B------:R-:W-:-:S09]  /*16f10*/  ISETP.GT.U32.AND P0, PT, R29, R27, PT ;  /* 0x0000001b1d00720c */ /* 0x000fd20003f04070 */
[--C-:B------:R-:W-:Y:S01]  /*16f20*/  @!P3 IMAD.IADD R18, R18, 0x1, -R29.reuse ;  /* 0x000000011212b824 */ /* 0x100fe200078e0a1d */
[----:B------:R-:W-:Y:S01]  /*16f30*/  ISETP.GT.U32.AND P3, PT, R29, R25, PT ;  /* 0x000000191d00720c */ /* 0x000fe20003f64070 */
[----:B------:R-:W-:-:S03]  /*16f40*/  @!P2 IMAD.IADD R24, R24, 0x1, -R29 ;  /* 0x000000011818a824 */ /* 0x000fc600078e0a1d */
[----:B------:R-:W-:Y:S01]  /*16f50*/  ISETP.GT.U32.AND P2, PT, R29, R18, PT ;  /* 0x000000121d00720c */ /* 0x000fe20003f44070 */
[----:B------:R-:W-:Y:S01]  /*16f60*/  @!P0 IMAD.IADD R27, R27, 0x1, -R29 ;  /* 0x000000011b1b8824 */ /* 0x000fe200078e0a1d */
[----:B------:R-:W-:-:S07]  /*16f70*/  ISETP.GT.U32.AND P0, PT, R29, R21, PT ;  /* 0x000000151d00720c */ /* 0x000fce0003f04070 */
[----:B------:R-:W-:Y:S01]  /*16f80*/  @!P3 IMAD.IADD R25, R25, 0x1, -R29 ;  /* 0x000000011919b824 */ /* 0x000fe200078e0a1d */
[----:B------:R-:W-:-:S03]  /*16f90*/  ISETP.GT.U32.AND P3, PT, R29, R19, PT ;  /* 0x000000131d00720c */ /* 0x000fc60003f64070 */
[--C-:B------:R-:W-:Y:S01]  /*16fa0*/  @!P2 IMAD.IADD R18, R18, 0x1, -R29.reuse ;  /* 0x000000011212a824 */ /* 0x100fe200078e0a1d */
[C---:B------:R-:W-:Y:S02]  /*16fb0*/  ISETP.GT.U32.AND P2, PT, R29.reuse, R24, PT ;  /* 0x000000181d00720c */ /* 0x040fe40003f44070 */
[----:B------:R-:W-:Y:S01]  /*16fc0*/  ISETP.GT.U32.AND P6, PT, R29, R16, PT ;  /* 0x000000101d00720c */ /* 0x000fe20003fc4070 */
[----:B------:R-:W-:-:S06]  /*16fd0*/  @!P0 IMAD.IADD R21, R21, 0x1, -R29 ;  /* 0x0000000115158824 */ /* 0x000fcc00078e0a1d */
[----:B------:R-:W-:Y:S01]  /*16fe0*/  @!P3 IMAD.IADD R19, R19, 0x1, -R29 ;  /* 0x000000011313b824 */ /* 0x000fe200078e0a1d */
[----:B------:R-:W-:-:S03]  /*16ff0*/  ISETP.GT.U32.AND P3, PT, R29, R25, PT ;  /* 0x000000191d00720c */ /* 0x000fc60003f64070 */
[--C-:B------:R-:W-:Y:S01]  /*17000*/  @!P2 IMAD.IADD R24, R24, 0x1, -R29.reuse ;  /* 0x000000011818a824 */ /* 0x100fe200078e0a1d */
[----:B------:R-:W-:Y:S02]  /*17010*/  ISETP.GE.AND P2, PT, R7, RZ, PT ;  /* 0x000000ff0700720c */ /* 0x000fe40003f46270 */
[C---:B------:R-:W-:Y:S01]  /*17020*/  ISETP.GT.U32.AND P0, PT, R29.reuse, R28, PT ;  /* 0x0000001c1d00720c */ /* 0x040fe20003f04070 */
[--C-:B------:R-:W-:Y:S01]  /*17030*/  @!P6 IMAD.IADD R16, R16, 0x1, -R29.reuse ;  /* 0x000000011010e824 */ /* 0x100fe200078e0a1d */
[----:B------:R-:W-:Y:S01]  /*17040*/  ISETP.GT.U32.AND P6, PT, R29, R27, PT ;  /* 0x0000001b1d00720c */ /* 0x000fe20003fc4070 */
[----:B------:R-:W3:Y:S04]  /*17050*/  LDL R7, [R1+0x56c8] ;  /* 0x0056c80001077983 */ /* 0x000ee80000100800 */
[----:B------:R-:W-:Y:S01]  /*17060*/  @!P3 IMAD.IADD R25, R25, 0x1, -R29 ;  /* 0x000000011919b824 */ /* 0x000fe200078e0a1d */
[----:B------:R-:W-:-:S05]  /*17070*/  ISETP.GE.AND P3, PT, R8, RZ, PT ;  /* 0x000000ff0800720c */ /* 0x000fca0003f66270 */
[--C-:B------:R-:W-:Y:S01]  /*17080*/  @!P0 IMAD.IADD R28, R28, 0x1, -R29.reuse ;  /* 0x000000011c1c8824 */ /* 0x100fe200078e0a1d */
[----:B------:R-:W-:Y:S01]  /*17090*/  ISETP.GE.AND P0, PT, R6, RZ, PT ;  /* 0x000000ff0600720c */ /* 0x000fe20003f06270 */
[----:B------:R-:W-:Y:S02]  /*170a0*/  @!P6 IMAD.IADD R27, R27, 0x1, -R29 ;  /* 0x000000011b1be824 */ /* 0x000fe400078e0a1d */
[----:B------:R-:W-:Y:S01]  /*170b0*/  @!P4 IMAD.MOV R10, RZ, RZ, -R10 ;  /* 0x000000ffff0ac224 */ /* 0x000fe200078e0a0a */
[----:B------:R-:W-:Y:S01]  /*170c0*/  ISETP.GE.AND P4, PT, R3, RZ, PT ;  /* 0x000000ff0300720c */ /* 0x000fe20003f86270 */
[----:B--2---:R-:W-:Y:S01]  /*170d0*/  @!P2 IMAD.MOV R9, RZ, RZ, -R9 ;  /* 0x000000ffff09a224 */ /* 0x004fe200078e0a09 */
[----:B------:R-:W-:Y:S02]  /*170e0*/  ISETP.GE.AND P2, PT, R2, RZ, PT ;  /* 0x000000ff0200720c */ /* 0x000fe40003f46270 */
[----:B------:R-:W2:Y:S04]  /*170f0*/  LDL R2, [R1+0x56c4] ;  /* 0x0056c40001027983 */ /* 0x000ea80000100800 */
[----:B------:R-:W2:Y:S04]  /*17100*/  LDL.LU R8, [R1+0x3bc] ;  /* 0x0003bc0001087983 */ /* 0x000ea80000300800 */
[----:B------:R-:W3:Y:S01]  /*17110*/  LDL.LU R6, [R1+0x48] ;  /* 0x0000480001067983 */ /* 0x000ee20000300800 */
[----:B------:R-:W-:Y:S01]  /*17120*/  @!P3 IMAD.MOV R5, RZ, RZ, -R5 ;  /* 0x000000ffff05b224 */ /* 0x000fe200078e0a05 */
[----:B-----5:R-:W-:-:S02]  /*17130*/  ISETP.NE.AND P3, PT, R14, RZ, PT ;  /* 0x000000ff0e00720c */ /* 0x020fc40003f65270 */
[----:B------:R-:W5:Y:S01]  /*17140*/  LDL.LU R29, [R1+0x3a8] ;  /* 0x0003a800011d7983 */ /* 0x000f620000300800 */
[----:B0-----:R-:W-:-:S03]  /*17150*/  LOP3.LUT R0, RZ, R14, RZ, 0x33, !PT ;  /* 0x0000000eff007212 */ /* 0x001fc600078e33ff */
[----:B------:R-:W5:Y:S04]  /*17160*/  LDL R3, [R1+0x56c0] ;  /* 0x0056c00001037983 */ /* 0x000f680000100800 */
[----:B------:R-:W5:Y:S01]  /*17170*/  LDL.LU R14, [R1+0x3b0] ;  /* 0x0003b000010e7983 */ /* 0x000f620000300800 */
[----:B----4-:R-:W-:Y:S01]  /*17180*/  @!P5 IMAD.MOV R11, RZ, RZ, -R11 ;  /* 0x000000ffff0bd224 */ /* 0x010fe200078e0a0b */
[----:B------:R-:W-:Y:S02]  /*17190*/  ISETP.GE.AND P5, PT, R4, RZ, PT ;  /* 0x000000ff0400720c */ /* 0x000fe40003fa6270 */
[C---:B------:R-:W-:Y:S01]  /*171a0*/  SEL R10, R0.reuse, R10, !P3 ;  /* 0x0000000a000a7207 */ /* 0x040fe20005800000 */
[----:B------:R-:W4:Y:S01]  /*171b0*/  LDL R4, [R1+0x56bc] ;  /* 0x0056bc0001047983 */ /* 0x000f220000100800 */
[----:B------:R-:W-:-:S02]  /*171c0*/  SEL R11, R0, R11, !P3 ;  /* 0x0000000b000b7207 */ /* 0x000fc40005800000 */
[C---:B------:R-:W-:Y:S02]  /*171d0*/  SEL R5, R0.reuse, R5, !P3 ;  /* 0x0000000500057207 */ /* 0x040fe40005800000 */
[----:B------:R-:W-:Y:S01]  /*171e0*/  SEL R9, R0, R9, !P3 ;  /* 0x0000000900097207 */ /* 0x000fe20005800000 */
[----:B--2---:R-:W-:Y:S01]  /*171f0*/  @!P0 IMAD.MOV R8, RZ, RZ, -R8 ;  /* 0x000000ffff088224 */ /* 0x004fe200078e0a08 */
[----:B---3--:R-:W-:Y:S02]  /*17200*/  ISETP.GE.AND P0, PT, R15, RZ, PT ;  /* 0x000000ff0f00720c */ /* 0x008fe40003f06270 */
[----:B------:R-:W2:Y:S01]  /*17210*/  LDL R15, [R1+0x56b8] ;  /* 0x0056b800010f7983 */ /* 0x000ea20000100800 */
[----:B------:R-:W-:-:S03]  /*17220*/  @!P1 IMAD.MOV R6, RZ, RZ, -R6 ;  /* 0x000000ffff069224 */ /* 0x000fc600078e0a06 */
[----:B------:R0:W-:Y:S01]  /*17230*/  STL [R1+0x548], R11 ;  /* 0x0005480b01007387 */ /* 0x0001e20000100800 */
[C---:B------:R-:W-:Y:S01]  /*17240*/  SEL R8, R0.reuse, R8, !P3 ;  /* 0x0000000800087207 */ /* 0x040fe20005800000 */
[----:B-----5:R-:W-:Y:S01]  /*17250*/  @!P5 IMAD.MOV R29, RZ, RZ, -R29 ;  /* 0x000000ffff1dd224 */ /* 0x020fe200078e0a1d */
[----:B------:R-:W-:Y:S01]  /*17260*/  SEL R6, R0, R6, !P3 ;  /* 0x0000000600067207 */ /* 0x000fe20005800000 */
[----:B0-----:R-:W3:Y:S04]  /*17270*/  LDL.LU R11, [R1+0x5848] ;  /* 0x00584800010b7983 */ /* 0x001ee80000300800 */
[----:B------:R0:W-:Y:S01]  /*17280*/  STL [R1+0x544], R10 ;  /* 0x0005440a01007387 */ /* 0x0001e20000100800 */
[----:B------:R-:W-:-:S03]  /*17290*/  @!P4 IMAD.MOV R14, RZ, RZ, -R14 ;  /* 0x000000ffff0ec224 */ /* 0x000fc600078e0a0e */
[----:B0-----:R-:W5:Y:S04]  /*172a0*/  LDL.LU R10, [R1+0x5844] ;  /* 0x00584400010a7983 */ /* 0x001f680000300800 */
[----:B------:R0:W-:Y:S04]  /*172b0*/  STL [R1+0x540], R5 ;  /* 0x0005400501007387 */ /* 0x0001e80000100800 */
[----:B0-----:R-:W2:Y:S04]  /*172c0*/  LDL R5, [R1+0x563c] ;  /* 0x00563c0001057983 */ /* 0x001ea80000100800 */
[----:B------:R0:W-:Y:S04]  /*172d0*/  STL [R1+0x53c], R9 ;  /* 0x00053c0901007387 */ /* 0x0001e80000100800 */
[----:B0-----:R-:W2:Y:S04]  /*172e0*/  LDL.LU R9, [R1+0x5840] ;  /* 0x0058400001097983 */ /* 0x001ea80000300800 */
[----:B------:R0:W-:Y:S04]  /*172f0*/  STL [R1+0x538], R8 ;  /* 0x0005380801007387 */ /* 0x0001e80000100800 */
[----:B0-----:R-:W2:Y:S04]  /*17300*/  LDL.LU R8, [R1+0x583c] ;  /* 0x00583c0001087983 */ /* 0x001ea80000300800 */
[----:B------:R0:W-:Y:S02]  /*17310*/  STL [R1+0x534], R6 ;  /* 0x0005340601007387 */ /* 0x0001e40000100800 */
[----:B0-----:R-:W-:-:S02]  /*17320*/  SEL R6, R0, R29, !P3 ;  /* 0x0000001d00067207 */ /* 0x001fc40005800000 */
[----:B------:R-:W-:Y:S01]  /*17330*/  SEL R0, R0, R14, !P3 ;  /* 0x0000000e00007207 */ /* 0x000fe20005800000 */
[----:B------:R-:W2:Y:S04]  /*17340*/  LDL R29, [R1+0x56cc] ;  /* 0x0056cc00011d7983 */ /* 0x000ea80000100800 */
[----:B------:R0:W-:Y:S04]  /*17350*/  STL [R1+0x530], R6 ;  /* 0x0005300601007387 */ /* 0x0001e80000100800 */
[----:B------:R-:W3:Y:S04]  /*17360*/  LDL R14, [R1+0x5638] ;  /* 0x00563800010e7983 */ /* 0x000ee80000100800 */
[----:B0-----:R-:W3:Y:S04]  /*17370*/  LDL R6, [R1+0x56b4] ;  /* 0x0056b40001067983 */ /* 0x001ee80000100800 */
[----:B------:R0:W-:Y:S04]  /*17380*/  STL [R1+0x56f4], R0 ;  /* 0x0056f40001007387 */ /* 0x0001e80000100800 */
[----:B0-----:R-:W3:Y:S01]  /*17390*/  LDL R0, [R1+0x56d0] ;  /* 0x0056d00001007983 */ /* 0x001ee20000100800 */
[----:B--2---:R-:W-:-:S03]  /*173a0*/  ISETP.GE.AND P1, PT, R29, RZ, PT ;  /* 0x000000ff1d00720c */ /* 0x004fc60003f26270 */
[----:B------:R-:W2:Y:S01]  /*173b0*/  LDL R29, [R1+0x56b0] ;  /* 0x0056b000011d7983 */ /* 0x000ea20000100800 */
[----:B---3--:R-:W-:-:S03]  /*173c0*/  ISETP.GE.AND P5, PT, R0, RZ, PT ;  /* 0x000000ff0000720c */ /* 0x008fc60003fa6270 */
[----:B------:R-:W3:Y:S01]  /*173d0*/  LDL.LU R0, [R1+0x3b4] ;  /* 0x0003b40001007983 */ /* 0x000ee20000300800 */
[----:B------:R-:W-:Y:S02]  /*173e0*/  ISETP.GE.AND P4, PT, R2, RZ, PT ;  /* 0x000000ff0200720c */ /* 0x000fe40003f86270 */
[----:B------:R-:W-:Y:S01]  /*173f0*/  ISETP.GE.AND P3, PT, R7, RZ, PT ;  /* 0x000000ff0700720c */ /* 0x000fe20003f66270 */
[----:B------:R-:W2:Y:S04]  /*17400*/  LDL R2, [R1+0x56ac] ;  /* 0x0056ac0001027983 */ /* 0x000ea80000100800 */
[----:B------:R-:W2:Y:S01]  /*17410*/  LDL.LU R7, [R1+0x3b8] ;  /* 0x0003b80001077983 */ /* 0x000ea20000300800 */
[----:B---3--:R-:W-:Y:S01]  /*17420*/  @!P2 IMAD.MOV R0, RZ, RZ, -R0 ;  /* 0x000000ffff00a224 */ /* 0x008fe200078e0a00 */
[----:B------:R-:W-:-:S02]  /*17430*/  ISETP.GE.AND P2, PT, R3, RZ, PT ;  /* 0x000000ff0300720c */ /* 0x000fc40003f46270 */
[----:B------:R-:W3:Y:S04]  /*17440*/  LDL R3, [R1+0x56a8] ;  /* 0x0056a80001037983 */ /* 0x000ee80000100800 */
[----:B------:R0:W-:Y:S04]  /*17450*/  STL [R1+0x3e0], R0 ;  /* 0x0003e00001007387 */ /* 0x0001e80000100800 */
[----:B0-----:R-:W3:Y:S01]  /*17460*/  LDL.LU R0, [R1+0x3ac] ;  /* 0x0003ac0001007983 */ /* 0x001ee20000300800 */
[----:B--2---:R-:W-:Y:S01]  /*17470*/  @!P0 IMAD.MOV R7, RZ, RZ, -R7 ;  /* 0x000000ffff078224 */ /* 0x004fe200078e0a07 */
[----:B----4-:R-:W-:-:S02]  /*17480*/  ISETP.GE.AND P0, PT, R4, RZ, PT ;  /* 0x000000ff0400720c */ /* 0x010fc40003f06270 */
[----:B------:R-:W2:Y:S04]  /*17490*/  LDL R4, [R1+0x56a4] ;  /* 0x0056a40001047983 */ /* 0x000ea80000100800 */
[----:B------:R0:W-:Y:S04]  /*174a0*/  STL [R1+0x3dc], R7 ;  /* 0x0003dc0701007387 */ /* 0x0001e80000100800 */
[----:B0-----:R-:W4:Y:S01]  /*174b0*/  LDL.LU R7, [R1+0x394] ;  /* 0x0003940001077983 */ /* 0x001f220000300800 */
[----:B---3--:R-:W-:Y:S01]  /*174c0*/  @!P5 IMAD.MOV R0, RZ, RZ, -R0 ;  /* 0x000000ffff00d224 */ /* 0x008fe200078e0a00 */
[----:B------:R-:W-:-:S02]  /*174d0*/  ISETP.GE.AND P5, PT, R15, RZ, PT ;  /* 0x000000ff0f00720c */ /* 0x000fc40003fa6270 */
[----:B------:R-:W3:Y:S04]  /*174e0*/  LDL R15, [R1+0x56a0] ;  /* 0x0056a000010f7983 */ /* 0x000ee80000100800 */
[----:B------:R0:W-:Y:S04]  /*174f0*/  STL [R1+0x3d8], R0 ;  /* 0x0003d80001007387 */ /* 0x0001e80000100800 */
[----:B0-----:R-:W2:Y:S01]  /*17500*/  LDL.LU R0, [R1+0x39c] ;  /* 0x00039c0001007983 */ /* 0x001ea20000300800 */
[----:B----4-:R-:W-:Y:S01]  /*17510*/  @!P1 IMAD.MOV R7, RZ, RZ, -R7 ;  /* 0x000000ffff079224 */ /* 0x010fe200078e0a07 */
[----:B------:R-:W-:-:S02]  /*17520*/  ISETP.GE.AND P1, PT, R5, RZ, PT ;  /* 0x000000ff0500720c */ /* 0x000fc40003f26270 */
[----:B------:R-:W4:Y:S04]  /*17530*/  LDL R5, [R1+0x569c] ;  /* 0x00569c0001057983 */ /* 0x000f280000100800 */
[----:B------:R0:W-:Y:S04]  /*17540*/  STL [R1+0x3d4], R7 ;  /* 0x0003d40701007387 */ /* 0x0001e80000100800 */
[----:B0-----:R-:W3:Y:S01]  /*17550*/  LDL.LU R7, [R1+0x3a0] ;  /* 0x0003a00001077983 */ /* 0x001ee20000300800 */
[----:B--2---:R-:W-:Y:S01]  /*17560*/  @!P3 IMAD.MOV R0, RZ, RZ, -R0 ;  /* 0x000000ffff00b224 */ /* 0x004fe200078e0a00 */
[----:B------:R-:W-:-:S02]  /*17570*/  ISETP.GE.AND P3, PT, R14, RZ, PT ;  /* 0x000000ff0e00720c */ /* 0x000fc40003f66270 */
[----:B------:R-:W2:Y:S04]  /*17580*/  LDL R14, [R1+0x5698] ;  /* 0x00569800010e7983 */ /* 0x000ea80000100800 */
[----:B------:R0:W-:Y:S04]  /*17590*/  STL [R1+0x3d0], R0 ;  /* 0x0003d00001007387 */ /* 0x0001e80000100800 */
[----:B0-----:R-:W2:Y:S01]  /*175a0*/  LDL.LU R0, [R1+0x3a4] ;  /* 0x0003a40001007983 */ /* 0x001ea20000300800 */
[----:B---3--:R-:W-:Y:S01]  /*175b0*/  @!P4 IMAD.MOV R7, RZ, RZ, -R7 ;  /* 0x000000ffff07c224 */ /* 0x008fe200078e0a07 */
[----:B------:R-:W-:-:S02]  /*175c0*/  ISETP.GE.AND P4, PT, R6, RZ, PT ;  /* 0x000000ff0600720c */ /* 0x000fc40003f86270 */
[----:B------:R-:W3:Y:S04]  /*175d0*/  LDL R6, [R1+0x5694] ;  /* 0x0056940001067983 */ /* 0x000ee80000100800 */
        /* <DEDUP_REMOVED lines=28> */
[----:B----4-:R-:W-:-:S02]  /*177a0*/  ISETP.GE.AND P4, PT, R5, RZ, PT ;  /* 0x000000ff0500720c */ /* 0x010fc40003f86270 */
[----:B------:R-:W3:Y:S04]  /*177b0*/  LDL R5, [R1+0x567c] ;  /* 0x00567c0001057983 */ /* 0x000ee80000100800 */
[----:B------:R0:W-:Y:S04]  /*177c0*/  STL [R1+0x3b4], R7 ;  /* 0x0003b40701007387 */ /* 0x0001e80000100800 */
[----:B0-----:R-:W4:Y:S01]  /*177d0*/  LDL.LU R7, [R1+0x36c] ;  /* 0x00036c0001077983 */ /* 0x001f220000300800 */
[----:B--2---:R-:W-:Y:S01]  /*177e0*/  @!P2 IMAD.MOV R0, RZ, RZ, -R0 ;  /* 0x000000ffff00a224 */ /* 0x004fe200078e0a00 */
[----:B------:R-:W-:-:S02]  /*177f0*/  ISETP.GE.AND P2, PT, R14, RZ, PT ;  /* 0x000000ff0e00720c */ /* 0x000fc40003f46270 */
[----:B------:R-:W2:Y:S04]  /*17800*/  LDL R14, [R1+0x5678] ;  /* 0x00567800010e7983 */ /* 0x000ea80000100800 */
        /* <DEDUP_REMOVED lines=832> */
[----:B---3--:R-:W-:-:S05]  /*1ac10*/  @!P4 IMAD.MOV R7, RZ, RZ, -R7 ;  /* 0x000000ffff07c224 */ /* 0x008fca00078e0a07 */
[----:B------:R0:W-:Y:S01]  /*1ac20*/  STL [R1+0xf4], R7 ;  /* 0x0000f40701007387 */ /* 0x0001e20000100800 */
[----:B------:R-:W-:-:S03]  /*1ac30*/  ISETP.GE.AND P4, PT, R5, RZ, PT ;  /* 0x000000ff0500720c */ /* 0x000fc60003f86270 */
[----:B0-----:R-:W3:Y:S04]  /*1ac40*/  LDL.LU R7, [R1+0xb8] ;  /* 0x0000b80001077983 */ /* 0x001ee80000300800 */
[----:B------:R-:W5:Y:S01]  /*1ac50*/  LDL R5, [R1+0x5218] ;  /* 0x0052180001057983 */ /* 0x000f620000100800 */
[----:B--2---:R-:W-:-:S05]  /*1ac60*/  @!P2 IMAD.MOV R0, RZ, RZ, -R0 ;  /* 0x000000ffff00a224 */ /* 0x004fca00078e0a00 */
[----:B------:R0:W-:Y:S04]  /*1ac70*/  STL [R1+0xf0], R0 ;  /* 0x0000f00001007387 */ /* 0x0001e80000100800 */
[----:B0-----:R-:W2:Y:S01]  /*1ac80*/  LDL.LU R0, [R1+0xac] ;  /* 0x0000ac0001007983 */ /* 0x001ea20000300800 */
[----:B------:R-:W-:Y:S01]  /*1ac90*/  ISETP.GE.AND P2, PT, R14, RZ, PT ;  /* 0x000000ff0e00720c */ /* 0x000fe20003f46270 */
[----:B---3--:R-:W-:Y:S01]  /*1aca0*/  @!P0 IMAD.MOV R7, RZ, RZ, -R7 ;  /* 0x000000ffff078224 */ /* 0x008fe200078e0a07 */
[----:B----4-:R-:W-:Y:S01]  /*1acb0*/  ISETP.GE.AND P0, PT, R6, RZ, PT ;  /* 0x000000ff0600720c */ /* 0x010fe20003f06270 */
[----:B------:R-:W3:Y:S04]  /*1acc0*/  LDL R14, [R1+0x521c] ;  /* 0x00521c00010e7983 */ /* 0x000ee80000100800 */
[----:B------:R-:W4:Y:S04]  /*1acd0*/  LDL.LU R6, [R1+0x80] ;  /* 0x0000800001067983 */ /* 0x000f280000300800 */
[----:B------:R0:W-:Y:S04]  /*1ace0*/  STL [R1+0xec], R7 ;  /* 0x0000ec0701007387 */ /* 0x0001e80000100800 */
[----:B0-----:R-:W3:Y:S01]  /*1acf0*/  LDL R7, [R1+0x5220] ;  /* 0x0052200001077983 */ /* 0x001ee20000100800 */
[----:B--2---:R-:W-:-:S05]  /*1ad00*/  @!P5 IMAD.MOV R0, RZ, RZ, -R0 ;  /* 0x000000ffff00d224 */ /* 0x004fca00078e0a00 */
[----:B------:R0:W-:Y:S04]  /*1ad10*/  STL [R1+0xe4], R0 ;  /* 0x0000e40001007387 */ /* 0x0001e80000100800 */
[----:B0-----:R-:W2:Y:S01]  /*1ad20*/  LDL.LU R0, [R1+0x88] ;  /* 0x0000880001007983 */ /* 0x001ea20000300800 */
[----:B----4-:R-:W-:Y:S01]  /*1ad30*/  @!P1 IMAD.MOV R6, RZ, RZ, -R6 ;  /* 0x000000ffff069224 */ /* 0x010fe200078e0a06 */
[----:B------:R-:W-:Y:S02]  /*1ad40*/  ISETP.GE.AND P5, PT, R29, RZ, PT ;  /* 0x000000ff1d00720c */ /* 0x000fe40003fa6270 */
[----:B------:R-:W-:Y:S01]  /*1ad50*/  ISETP.GE.AND P1, PT, R2, RZ, PT ;  /* 0x000000ff0200720c */ /* 0x000fe20003f26270 */
[----:B------:R-:W4:Y:S04]  /*1ad60*/  LDL R29, [R1+0x5224] ;  /* 0x00522400011d7983 */ /* 0x000f280000100800 */
        /* <DEDUP_REMOVED lines=9> */
[----:B------:R-:W-:-:S04]  /*1ae00*/  ISETP.GE.AND P4, PT, R4, RZ, PT ;  /* 0x000000ff0400720c */ /* 0x000fc80003f86270 */
[----:B------:R0:W-:Y:S04]  /*1ae10*/  STL [R1+0xd4], R6 ;  /* 0x0000d40601007387 */ /* 0x0001e80000100800 */
[----:B0-----:R-:W3:Y:S04]  /*1ae20*/  LDL R6, [R1+0x5230] ;  /* 0x0052300001067983 */ /* 0x001ee80000100800 */
[----:B------:R-:W3:Y:S01]  /*1ae30*/  LDL.LU R4, [R1+0x84] ;  /* 0x0000840001047983 */ /* 0x000ee20000300800 */
[----:B--2---:R-:W-:Y:S01]  /*1ae40*/  @!P2 IMAD.MOV R0, RZ, RZ, -R0 ;  /* 0x000000ffff00a224 */ /* 0x004fe200078e0a00 */
[----:B------:R-:W-:-:S04]  /*1ae50*/  ISETP.GE.AND P2, PT, R15, RZ, PT ;  /* 0x000000ff0f00720c */ /* 0x000fc80003f46270 */
[----:B------:R0:W-:Y:S04]  /*1ae60*/  STL [R1+0xc4], R0 ;  /* 0x0000c40001007387 */ /* 0x0001e80000100800 */
[----:B0-----:R-:W2:Y:S04]  /*1ae70*/  LDL R0, [R1+0x5234] ;  /* 0x0052340001007983 */ /* 0x001ea80000100800 */
[----:B------:R-:W2:Y:S01]  /*1ae80*/  LDL.LU R15, [R1+0x6c] ;  /* 0x00006c00010f7983 */ /* 0x000ea20000300800 */
[----:B---3--:R-:W-:Y:S01]  /*1ae90*/  @!P0 IMAD.MOV R4, RZ, RZ, -R4 ;  /* 0x000000ffff048224 */ /* 0x008fe200078e0a04 */
[----:B-----5:R-:W-:-:S04]  /*1aea0*/  ISETP.GE.AND P0, PT, R5, RZ, PT ;  /* 0x000000ff0500720c */ /* 0x020fc80003f06270 */
[----:B------:R0:W-:Y:S04]  /*1aeb0*/  STL [R1+0xc0], R4 ;  /* 0x0000c00401007387 */ /* 0x0001e80000100800 */
[----:B0-----:R-:W3:Y:S04]  /*1aec0*/  LDL R4, [R1+0x5238] ;  /* 0x0052380001047983 */ /* 0x001ee80000100800 */
[----:B------:R-:W5:Y:S01]  /*1aed0*/  LDL.LU R5, [R1+0x74] ;  /* 0x0000740001057983 */ /* 0x000f620000300800 */
[----:B--2---:R-:W-:Y:S01]  /*1aee0*/  @!P5 IMAD.MOV R15, RZ, RZ, -R15 ;  /* 0x000000ffff0fd224 */ /* 0x004fe200078e0a0f */
[----:B------:R-:W-:-:S04]  /*1aef0*/  ISETP.GE.AND P5, PT, R14, RZ, PT ;  /* 0x000000ff0e00720c */ /* 0x000fc80003fa6270 */
[----:B------:R0:W-:Y:S04]  /*1af00*/  STL [R1+0xbc], R15 ;  /* 0x0000bc0f01007387 */ /* 0x0001e80000100800 */
[----:B0-----:R-:W2:Y:S04]  /*1af10*/  LDL R15, [R1+0x523c] ;  /* 0x00523c00010f7983 */ /* 0x001ea80000100800 */
[----:B------:R-:W2:Y:S01]  /*1af20*/  LDL.LU R14, [R1+0x78] ;  /* 0x00007800010e7983 */ /* 0x000ea20000300800 */
[----:B-----5:R-:W-:Y:S01]  /*1af30*/  @!P1 IMAD.MOV R5, RZ, RZ, -R5 ;  /* 0x000000ffff059224 */ /* 0x020fe200078e0a05 */
[----:B------:R-:W-:-:S04]  /*1af40*/  ISETP.GE.AND P1, PT, R7, RZ, PT ;  /* 0x000000ff0700720c */ /* 0x000fc80003f26270 */
[----:B------:R0:W-:Y:S04]  /*1af50*/  STL [R1+0xb8], R5 ;  /* 0x0000b80501007387 */ /* 0x0001e80000100800 */
[----:B0-----:R-:W5:Y:S04]  /*1af60*/  LDL R5, [R1+0x5240] ;  /* 0x0052400001057983 */ /* 0x001f680000100800 */
[----:B------:R-:W3:Y:S01]  /*1af70*/  LDL.LU R7, [R1+0x7c] ;  /* 0x00007c0001077983 */ /* 0x000ee20000300800 */
[----:B--2---:R-:W-:Y:S01]  /*1af80*/  @!P3 IMAD.MOV R14, RZ, RZ, -R14 ;  /* 0x000000ffff0eb224 */ /* 0x004fe200078e0a0e */
[----:B----4-:R-:W-:-:S04]  /*1af90*/  ISETP.GE.AND P3, PT, R29, RZ, PT ;  /* 0x000000ff1d00720c */ /* 0x010fc80003f66270 */
[----:B------:R0:W-:Y:S04]  /*1afa0*/  STL [R1+0xb4], R14 ;  /* 0x0000b40e01007387 */ /* 0x0001e80000100800 */
[----:B0-----:R-:W2:Y:S04]  /*1afb0*/  LDL R14, [R1+0x5244] ;  /* 0x00524400010e7983 */ /* 0x001ea80000100800 */
[----:B------:R-:W4:Y:S01]  /*1afc0*/  LDL.LU R29, [R1+0x70] ;  /* 0x00007000011d7983 */ /* 0x000f220000300800 */
[----:B---3--:R-:W-:Y:S01]  /*1afd0*/  @!P4 IMAD.MOV R7, RZ, RZ, -R7 ;  /* 0x000000ffff07c224 */ /* 0x008fe200078e0a07 */
[----:B------:R-:W-:-:S02]  /*1afe0*/  ISETP.GE.AND P4, PT, R2, RZ, PT ;  /* 0x000000ff0200720c */ /* 0x000fc40003f86270 */
[----:B------:R-:W3:Y:S04]  /*1aff0*/  LDL R2, [R1+0x5248] ;  /* 0x0052480001027983 */ /* 0x000ee80000100800 */
[----:B------:R0:W-:Y:S04]  /*1b000*/  STL [R1+0xb0], R7 ;  /* 0x0000b00701007387 */ /* 0x0001e80000100800 */
[----:B0-----:R-:W2:Y:S01]  /*1b010*/  LDL.LU R7, [R1+0x40] ;  /* 0x0000400001077983 */ /* 0x001ea20000300800 */
[----:B----4-:R-:W-:Y:S01]  /*1b020*/  @!P2 IMAD.MOV R29, RZ, RZ, -R29 ;  /* 0x000000ffff1da224 */ /* 0x010fe200078e0a1d */
[----:B------:R-:W-:-:S02]  /*1b030*/  ISETP.GE.AND P2, PT, R3, RZ, PT ;  /* 0x000000ff0300720c */ /* 0x000fc40003f46270 */
[----:B------:R-:W4:Y:S04]  /*1b040*/  LDL.LU R3, [R1+0x3c] ;  /* 0x00003c0001037983 */ /* 0x000f280000300800 */
[----:B------:R0:W-:Y:S04]  /*1b050*/  STL [R1+0xac], R29 ;  /* 0x0000ac1d01007387 */ /* 0x0001e80000100800 */
[----:B0-----:R-:W3:Y:S01]  /*1b060*/  LDL R29, [R1+0x524c] ;  /* 0x00524c00011d7983 */ /* 0x001ee20000100800 */
[----:B--2---:R-:W-:Y:S01]  /*1b070*/  @!P0 IMAD.MOV R7, RZ, RZ, -R7 ;  /* 0x000000ffff078224 */ /* 0x004fe200078e0a07 */
[----:B------:R-:W-:-:S04]  /*1b080*/  ISETP.GE.AND P0, PT, R6, RZ, PT ;  /* 0x000000ff0600720c */ /* 0x000fc80003f06270 */
[----:B------:R0:W-:Y:S04]  /*1b090*/  STL [R1+0xa0], R7 ;  /* 0x0000a00701007387 */ /* 0x0001e80000100800 */
[----:B0-----:R-:W2:Y:S04]  /*1b0a0*/  LDL.LU R7, [R1+0x5838] ;  /* 0x0058380001077983 */ /* 0x001ea80000300800 */
[----:B------:R-:W2:Y:S01]  /*1b0b0*/  LDL.LU R6, [R1+0x38] ;  /* 0x0000380001067983 */ /* 0x000ea20000300800 */
[----:B----4-:R-:W-:Y:S01]  /*1b0c0*/  @!P5 IMAD.MOV R3, RZ, RZ, -R3 ;  /* 0x000000ffff03d224 */ /* 0x010fe200078e0a03 */
[----:B------:R-:W-:-:S04]  /*1b0d0*/  ISETP.GE.AND P5, PT, R0, RZ, PT ;  /* 0x000000ff0000720c */ /* 0x000fc80003fa6270 */
[----:B------:R0:W-:Y:S04]  /*1b0e0*/  STL [R1+0x90], R3 ;  /* 0x0000900301007387 */ /* 0x0001e80000100800 */
[----:B0-----:R-:W4:Y:S04]  /*1b0f0*/  LDL R3, [R1+0x5250] ;  /* 0x0052500001037983 */ /* 0x001f280000100800 */
[----:B------:R-:W3:Y:S01]  /*1b100*/  LDL.LU R0, [R1+0x68] ;  /* 0x0000680001007983 */ /* 0x000ee20000300800 */
[----:B--2---:R-:W-:Y:S01]  /*1b110*/  @!P1 IMAD.MOV R6, RZ, RZ, -R6 ;  /* 0x000000ffff069224 */ /* 0x004fe200078e0a06 */
[----:B------:R-:W-:-:S02]  /*1b120*/  ISETP.GE.AND P1, PT, R4, RZ, PT ;  /* 0x000000ff0400720c */ /* 0x000fc40003f26270 */
[----:B------:R-:W2:Y:S04]  /*1b130*/  LDL R4, [R1+0x5254] ;  /* 0x0052540001047983 */ /* 0x000ea80000100800 */
[----:B------:R0:W-:Y:S04]  /*1b140*/  STL [R1+0x8c], R6 ;  /* 0x00008c0601007387 */ /* 0x0001e80000100800 */
[----:B0-----:R-:W2:Y:S01]  /*1b150*/  LDL.LU R6, [R1+0x34] ;  /* 0x0000340001067983 */ /* 0x001ea20000300800 */
[----:B---3--:R-:W-:-:S05]  /*1b160*/  @!P3 IMAD.MOV R0, RZ, RZ, -R0 ;  /* 0x000000ffff00b224 */ /* 0x008fca00078e0a00 */
[----:B------:R0:W-:Y:S04]  /*1b170*/  STL [R1+0x88], R0 ;  /* 0x0000880001007387 */ /* 0x0001e80000100800 */
[----:B0-----:R-:W3:Y:S01]  /*1b180*/  LDL.LU R0, [R1+0x30] ;  /* 0x0000300001007983 */ /* 0x001ee20000300800 */
[----:B------:R-:W-:-:S03]  /*1b190*/  ISETP.GE.AND P3, PT, R15, RZ, PT ;  /* 0x000000ff0f00720c */ /* 0x000fc60003f66270 */
[----:B------:R-:W4:Y:S01]  /*1b1a0*/  LDL R15, [R1+0x5258] ;  /* 0x00525800010f7983 */ /* 0x000f220000100800 */
[----:B--2---:R-:W-:Y:S01]  /*1b1b0*/  @!P4 IMAD.MOV R6, RZ, RZ, -R6 ;  /* 0x000000ffff06c224 */ /* 0x004fe200078e0a06 */
[----:B-----5:R-:W-:Y:S02]  /*1b1c0*/  ISETP.GE.AND P4, PT, R5, RZ, PT ;  /* 0x000000ff0500720c */ /* 0x020fe40003f86270 */
[----:B------:R-:W2:Y:S04]  /*1b1d0*/  LDL.LU R5, [R1+0x2c] ;  /* 0x00002c0001057983 */ /* 0x000ea80000300800 */
[----:B------:R0:W-:Y:S04]  /*1b1e0*/  STL [R1+0x84], R6 ;  /* 0x0000840601007387 */ /* 0x0001e80000100800 */
[----:B0-----:R-:W5:Y:S01]  /*1b1f0*/  LDL R6, [R1+0x525c] ;  /* 0x00525c0001067983 */ /* 0x001f620000100800 */
[----:B---3--:R-:W-:-:S05]  /*1b200*/  @!P2 IMAD.MOV R0, RZ, RZ, -R0 ;  /* 0x000000ffff00a224 */ /* 0x008fca00078e0a00 */
[----:B------:R0:W-:Y:S04]  /*1b210*/  STL [R1+0x80], R0 ;  /* 0x0000800001007387 */ /* 0x0001e80000100800 */
[----:B0-----:R-:W3:Y:S01]  /*1b220*/  LDL.LU R0, [R1+0x28] ;  /* 0x0000280001007983 */ /* 0x001ee20000300800 */
[----:B--2---:R-:W-:Y:S01]  /*1b230*/  @!P0 IMAD.MOV R5, RZ, RZ, -R5 ;  /* 0x000000ffff058224 */ /* 0x004fe200078e0a05 */
[----:B------:R-:W-:-:S04]  /*1b240*/  ISETP.GE.AND P0, PT, R2, RZ, PT ;  /* 0x000000ff0200720c */ /* 0x000fc80003f06270 */
[----:B------:R0:W-:Y:S01]  /*1b250*/  STL [R1+0x7c], R5 ;  /* 0x00007c0501007387 */ /* 0x0001e20000100800 */
[----:B------:R-:W-:-:S03]  /*1b260*/  ISETP.GE.AND P2, PT, R14, RZ, PT ;  /* 0x000000ff0e00720c */ /* 0x000fc60003f46270 */
[----:B0-----:R-:W2:Y:S04]  /*1b270*/  LDL R5, [R1+0x5564] ;  /* 0x0055640001057983 */ /* 0x001ea80000100800 */
[----:B------:R-:W2:Y:S04]  /*1b280*/  LDL.LU R2, [R1+0x24] ;  /* 0x0000240001027983 */ /* 0x000ea80000300800 */
[----:B------:R-:W5:Y:S01]  /*1b290*/  LDL R14, [R1+0x5568] ;  /* 0x00556800010e7983 */ /* 0x000f620000100800 */
[----:B---3--:R-:W-:-:S05]  /*1b2a0*/  @!P5 IMAD.MOV R0, RZ, RZ, -R0 ;  /* 0x000000ffff00d224 */ /* 0x008fca00078e0a00 */
[----:B------:R0:W-:Y:S04]  /*1b2b0*/  STL [R1+0x78], R0 ;  /* 0x0000780001007387 */ /* 0x0001e80000100800 */
[----:B0-----:R-:W3:Y:S01]  /*1b2c0*/  LDL.LU R0, [R1+0x20] ;  /* 0x0000200001007983 */ /* 0x001ee20000300800 */
[----:B--2---:R-:W-:Y:S01]  /*1b2d0*/  @!P1 IMAD.MOV R2, RZ, RZ, -R2 ;  /* 0x000000ffff029224 */ /* 0x004fe200078e0a02 */
[----:B----4-:R-:W-:-:S04]  /*1b2e0*/  ISETP.GE.AND P1, PT, R3, RZ, PT ;  /* 0x000000ff0300720c */ /* 0x010fc80003f26270 */
[----:B------:R0:W-:Y:S01]  /*1b2f0*/  STL [R1+0x74], R2 ;  /* 0x0000740201007387 */ /* 0x0001e20000100800 */
[----:B------:R-:W-:-:S03]  /*1b300*/  ISETP.GE.AND P5, PT, R29, RZ, PT ;  /* 0x000000ff1d00720c */ /* 0x000fc60003fa6270 */
[----:B0-----:R-:W2:Y:S04]  /*1b310*/  LDL R2, [R1+0x556c] ;  /* 0x00556c0001027983 */ /* 0x001ea80000100800 */
[----:B------:R-:W4:Y:S04]  /*1b320*/  LDL.LU R3, [R1+0x60] ;  /* 0x0000600001037983 */ /* 0x000f280000300800 */
[----:B------:R-:W2:Y:S01]  /*1b330*/  LDL R29, [R1+0x5570] ;  /* 0x00557000011d7983 */ /* 0x000ea20000100800 */
[----:B---3--:R-:W-:-:S05]  /*1b340*/  @!P3 IMAD.MOV R0, RZ, RZ, -R0 ;  /* 0x000000ffff00b224 */ /* 0x008fca00078e0a00 */
[----:B------:R0:W-:Y:S04]  /*1b350*/  STL [R1+0x70], R0 ;  /* 0x0000700001007387 */ /* 0x0001e80000100800 */
[----:B0-----:R-:W3:Y:S01]  /*1b360*/  LDL.LU R0, [R1+0x64] ;  /* 0x0000640001007983 */ /* 0x001ee20000300800 */
[----:B------:R-:W-:-:S03]  /*1b370*/  ISETP.GE.AND P3, PT, R4, RZ, PT ;  /* 0x000000ff0400720c */ /* 0x000fc60003f66270 */
[----:B------:R-:W2:Y:S01]  /*1b380*/  LDL R4, [R1+0x5574] ;  /* 0x0055740001047983 */ /* 0x000ea20000100800 */
[----:B----4-:R-:W-:-:S05]  /*1b390*/  @!P4 IMAD.MOV R3, RZ, RZ, -R3 ;  /* 0x000000ffff03c224 */ /* 0x010fca00078e0a03 */
[----:B------:R0:W-:Y:S01]  /*1b3a0*/  STL [R1+0x6c], R3 ;  /* 0x00006c0301007387 */ /* 0x0001e20000100800 */
[----:B------:R-:W-:-:S03]  /*1b3b0*/  ISETP.GE.AND P4, PT, R15, RZ, PT ;  /* 0x000000ff0f00720c */ /* 0x000fc60003f86270 */
[----:B0-----:R-:W4:Y:S04]  /*1b3c0*/  LDL.LU R3, [R1+0x148] ;  /* 0x0001480001037983 */ /* 0x001f280000300800 */
[----:B------:R-:W2:Y:S01]  /*1b3d0*/  LDL R15, [R1+0x5578] ;  /* 0x00557800010f7983 */ /* 0x000ea20000100800 */
[----:B---3--:R-:W-:-:S05]  /*1b3e0*/  @!P2 IMAD.MOV R0, RZ, RZ, -R0 ;  /* 0x000000ffff00a224 */ /* 0x008fca00078e0a00 */
[----:B------:R0:W-:Y:S04]  /*1b3f0*/  STL [R1+0x68], R0 ;  /* 0x0000680001007387 */ /* 0x0001e80000100800 */
[----:B0-----:R-:W3:Y:S01]  /*1b400*/  LDL.LU R0, [R1+0x158] ;  /* 0x0001580001007983 */ /* 0x001ee20000300800 */
[----:B-----5:R-:W-:Y:S01]  /*1b410*/  ISETP.GE.AND P2, PT, R6, RZ, PT ;  /* 0x000000ff0600720c */ /* 0x020fe20003f46270 */
[----:B----4-:R-:W-:Y:S01]  /*1b420*/  @!P0 IMAD.MOV R3, RZ, RZ, -R3 ;  /* 0x000000ffff038224 */ /* 0x010fe200078e0a03 */
[----:B------:R-:W-:-:S04]  /*1b430*/  ISETP.GE.AND P0, PT, R5, RZ, PT ;  /* 0x000000ff0500720c */ /* 0x000fc80003f06270 */
[----:B------:R0:W-:Y:S04]  /*1b440*/  STL [R1+0x64], R3 ;  /* 0x0000640301007387 */ /* 0x0001e80000100800 */
[----:B0-----:R-:W4:Y:S04]  /*1b450*/  LDL R3, [R1+0x557c] ;  /* 0x00557c0001037983 */ /* 0x001f280000100800 */
[----:B------:R-:W5:Y:S04]  /*1b460*/  LDL.LU R5, [R1+0x140] ;  /* 0x0001400001057983 */ /* 0x000f680000300800 */
[----:B------:R-:W4:Y:S01]  /*1b470*/  LDL R6, [R1+0x5580] ;  /* 0x0055800001067983 */ /* 0x000f220000100800 */
[----:B---3--:R-:W-:-:S05]  /*1b480*/  @!P5 IMAD.MOV R0, RZ, RZ, -R0 ;  /* 0x000000ffff00d224 */ /* 0x008fca00078e0a00 */
[----:B------:R0:W-:Y:S04]  /*1b490*/  STL [R1+0x60], R0 ;  /* 0x0000600001007387 */ /* 0x0001e80000100800 */
[----:B0-----:R-:W3:Y:S01]  /*1b4a0*/  LDL.LU R0, [R1+0x100] ;  /* 0x0001000001007983 */ /* 0x001ee20000300800 */
[----:B------:R-:W-:Y:S01]  /*1b4b0*/  ISETP.GE.AND P5, PT, R14, RZ, PT ;  /* 0x000000ff0e00720c */ /* 0x000fe20003fa6270 */
[----:B-----5:R-:W-:Y:S01]  /*1b4c0*/  @!P1 IMAD.MOV R5, RZ, RZ, -R5 ;  /* 0x000000ffff059224 */ /* 0x020fe200078e0a05 */
[----:B--2---:R-:W-:-:S04]  /*1b4d0*/  ISETP.GE.AND P1, PT, R2, RZ, PT ;  /* 0x000000ff0200720c */ /* 0x004fc80003f26270 */
[----:B------:R0:W-:Y:S04]  /*1b4e0*/  STL [R1+0x5c], R5 ;  /* 0x00005c0501007387 */ /* 0x0001e80000100800 */
[----:B0-----:R-:W2:Y:S04]  /*1b4f0*/  LDL R5, [R1+0x5584] ;  /* 0x0055840001057983 */ /* 0x001ea80000100800 */
[----:B------:R-:W5:Y:S04]  /*1b500*/  LDL.LU R2, [R1+0x108] ;  /* 0x0001080001027983 */ /* 0x000f680000300800 */
[----:B------:R-:W2:Y:S01]  /*1b510*/  LDL R14, [R1+0x5588] ;  /* 0x00558800010e7983 */ /* 0x000ea20000100800 */
[----:B---3--:R-:W-:-:S05]  /*1b520*/  @!P3 IMAD.MOV R0, RZ, RZ, -R0 ;  /* 0x000000ffff00b224 */ /* 0x008fca00078e0a00 */
[----:B------:R0:W-:Y:S04]  /*1b530*/  STL [R1+0x58], R0 ;  /* 0x0000580001007387 */ /* 0x0001e80000100800 */
[----:B0-----:R-:W3:Y:S01]  /*1b540*/  LDL.LU R0, [R1+0x118] ;  /* 0x0001180001007983 */ /* 0x001ee20000300800 */
[----:B------:R-:W-:Y:S01]  /*1b550*/  ISETP.GE.AND P3, PT, R29, RZ, PT ;  /* 0x000000ff1d00720c */ /* 0x000fe20003f66270 */
[----:B-----5:R-:W-:Y:S01]  /*1b560*/  @!P4 IMAD.MOV R2, RZ, RZ, -R2 ;  /* 0x000000ffff02c224 */ /* 0x020fe200078e0a02 */
[----:B------:R-:W-:-:S04]  /*1b570*/  ISETP.GE.AND P4, PT, R4, RZ, PT ;  /* 0x000000ff0400720c */ /* 0x000fc80003f86270 */
[----:B------:R0:W-:Y:S04]  /*1b580*/  STL [R1+0x54], R2 ;  /* 0x0000540201007387 */ /* 0x0001e80000100800 */
[----:B0-----:R-:W5:Y:S04]  /*1b590*/  LDL R2, [R1+0x558c] ;  /* 0x00558c0001027983 */ /* 0x001f680000100800 */
[----:B------:R-:W2:Y:S04]  /*1b5a0*/  LDL.LU R4, [R1+0x120] ;  /* 0x0001200001047983 */ /* 0x000ea80000300800 */
[----:B------:R-:W5:Y:S01]  /*1b5b0*/  LDL R29, [R1+0x5590] ;  /* 0x00559000011d7983 */ /* 0x000f620000100800 */
[----:B---3--:R-:W-:-:S05]  /*1b5c0*/  @!P2 IMAD.MOV R0, RZ, RZ, -R0 ;  /* 0x000000ffff00a224 */ /* 0x008fca00078e0a00 */
[----:B------:R0:W-:Y:S04]  /*1b5d0*/  STL [R1+0x50], R0 ;  /* 0x0000500001007387 */ /* 0x0001e80000100800 */
[----:B0-----:R-:W3:Y:S01]  /*1b5e0*/  LDL.LU R0, [R1+0x104] ;  /* 0x0001040001007983 */ /* 0x001ee20000300800 */
[----:B------:R-:W-:-:S03]  /*1b5f0*/  ISETP.GE.AND P2, PT, R15, RZ, PT ;  /* 0x000000ff0f00720c */ /* 0x000fc60003f46270 */
[----:B------:R-:W5:Y:S01]  /*1b600*/  LDL R15, [R1+0x5594] ;  /* 0x00559400010f7983 */ /* 0x000f620000100800 */
[----:B--2---:R-:W-:Y:S01]  /*1b610*/  @!P0 IMAD.MOV R4, RZ, RZ, -R4 ;  /* 0x000000ffff048224 */ /* 0x004fe200078e0a04 */
[----:B----4-:R-:W-:-:S04]  /*1b620*/  ISETP.GE.AND P0, PT, R3, RZ, PT ;  /* 0x000000ff0300720c */ /* 0x010fc80003f06270 */
[----:B------:R0:W-:Y:S04]  /*1b630*/  STL [R1+0x4c], R4 ;  /* 0x00004c0401007387 */ /* 0x0001e80000100800 */
[----:B------:R-:W2:Y:S04]  /*1b640*/  LDL.LU R3, [R1+0xc8] ;  /* 0x0000c80001037983 */ /* 0x000ea80000300800 */
[----:B0-----:R-:W4:Y:S01]  /*1b650*/  LDL R4, [R1+0x5598] ;  /* 0x0055980001047983 */ /* 0x001f220000100800 */
[----:B---3--:R-:W-:-:S05]  /*1b660*/  @!P5 IMAD.MOV R0, RZ, RZ, -R0 ;  /* 0x000000ffff00d224 */ /* 0x008fca00078e0a00 */
[----:B------:R0:W-:Y:S04]  /*1b670*/  STL [R1+0x48], R0 ;  /* 0x0000480001007387 */ /* 0x0001e80000100800 */
[----:B0-----:R-:W3:Y:S01]  /*1b680*/  LDL.LU R0, [R1+0xd0] ;  /* 0x0000d00001007983 */ /* 0x001ee20000300800 */
[----:B------:R-:W-:Y:S01]  /*1b690*/  ISETP.GE.AND P5, PT, R6, RZ, PT ;  /* 0x000000ff0600720c */ /* 0x000fe20003fa6270 */
[----:B--2---:R-:W-:-:S05]  /*1b6a0*/  @!P1 IMAD.MOV R3, RZ, RZ, -R3 ;  /* 0x000000ffff039224 */ /* 0x004fca00078e0a03 */
[----:B------:R0:W-:Y:S01]  /*1b6b0*/  STL [R1+0x44], R3 ;  /* 0x0000440301007387 */ /* 0x0001e20000100800 */
[----:B------:R-:W-:-:S03]  /*1b6c0*/  ISETP.GE.AND P1, PT, R5, RZ, PT ;  /* 0x000000ff0500720c */ /* 0x000fc60003f26270 */
[----:B0-----:R-:W2:Y:S04]  /*1b6d0*/  LDL R3, [R1+0x559c] ;  /* 0x00559c0001037983 */ /* 0x001ea80000100800 */
[----:B------:R-:W2:Y:S04]  /*1b6e0*/  LDL.LU R6, [R1+0xd8] ;  /* 0x0000d80001067983 */ /* 0x000ea80000300800 */
[----:B------:R-:W4:Y:S01]  /*1b6f0*/  LDL R5, [R1+0x55a0] ;  /* 0x0055a00001057983 */ /* 0x000f220000100800 */
[----:B---3--:R-:W-:-:S05]  /*1b700*/  @!P3 IMAD.MOV R0, RZ, RZ, -R0 ;  /* 0x000000ffff00b224 */ /* 0x008fca00078e0a00 */
[----:B------:R0:W-:Y:S04]  /*1b710*/  STL [R1+0x40], R0 ;  /* 0x0000400001007387 */ /* 0x0001e80000100800 */
[----:B0-----:R-:W3:Y:S01]  /*1b720*/  LDL.LU R0, [R1+0xe8] ;  /* 0x0000e80001007983 */ /* 0x001ee20000300800 */
[----:B------:R-:W-:Y:S01]  /*1b730*/  ISETP.GE.AND P3, PT, R14, RZ, PT ;  /* 0x000000ff0e00720c */ /* 0x000fe20003f66270 */
[----:B--2---:R-:W-:Y:S01]  /*1b740*/  @!P4 IMAD.MOV R6, RZ, RZ, -R6 ;  /* 0x000000ffff06c224 */ /* 0x004fe200078e0a06 */
[----:B-----5:R-:W-:-:S04]  /*1b750*/  ISETP.GE.AND P4, PT, R2, RZ, PT ;  /* 0x000000ff0200720c */ /* 0x020fc80003f86270 */
        /* <DEDUP_REMOVED lines=25> */
[----:B------:R-:W-:-:S04]  /*1b8f0*/  ISETP.GE.AND P3, PT, R5, RZ, PT ;  /* 0x000000ff0500720c */ /* 0x000fc80003f66270 */
[----:B------:R0:W-:Y:S04]  /*1b900*/  STL [R1+0x28], R0 ;  /* 0x0000280001007387 */ /* 0x0001e80000100800 */
[----:B0-----:R-:W4:Y:S04]  /*1b910*/  LDL R0, [R1+0x55bc] ;  /* 0x0055bc0001007983 */ /* 0x001f280000100800 */
[----:B------:R-:W3:Y:S01]  /*1b920*/  LDL.LU R5, [R1+0x98] ;  /* 0x0000980001057983 */ /* 0x000ee20000300800 */
[----:B--2---:R-:W-:Y:S01]  /*1b930*/  @!P4 IMAD.MOV R29, RZ, RZ, -R29 ;  /* 0x000000ffff1dc224 */ /* 0x004fe200078e0a1d */
[----:B------:R-:W-:-:S04]  /*1b940*/  ISETP.GE.AND P4, PT, R6, RZ, PT ;  /* 0x000000ff0600720c */ /* 0x000fc80003f86270 */
[----:B------:R0:W-:Y:S04]  /*1b950*/  STL [R1+0x24], R29 ;  /* 0x0000241d01007387 */ /* 0x0001e80000100800 */
[----:B0-----:R-:W2:Y:S04]  /*1b960*/  LDL R29, [R1+0x55c0] ;  /* 0x0055c000011d7983 */ /* 0x001ea80000100800 */
[----:B------:R-:W2:Y:S01]  /*1b970*/  LDL.LU R6, [R1+0x1c] ;  /* 0x00001c0001067983 */ /* 0x000ea20000300800 */
[----:B---3--:R-:W-:Y:S01]  /*1b980*/  @!P2 IMAD.MOV R5, RZ, RZ, -R5 ;  /* 0x000000ffff05a224 */ /* 0x008fe200078e0a05 */
[----:B------:R-:W-:-:S02]  /*1b990*/  ISETP.GE.AND P2, PT, R2, RZ, PT ;  /* 0x000000ff0200720c */ /* 0x000fc40003f46270 */
[----:B------:R-:W3:Y:S04]  /*1b9a0*/  LDL R2, [R1+0x55c4] ;  /* 0x0055c40001027983 */ /* 0x000ee80000100800 */
[----:B------:R0:W-:Y:S04]  /*1b9b0*/  STL [R1+0x20], R5 ;  /* 0x0000200501007387 */ /* 0x0001e80000100800 */
[----:B0-----:R-:W3:Y:S01]  /*1b9c0*/  LDL.LU R5, [R1+0x18] ;  /* 0x0000180001057983 */ /* 0x001ee20000300800 */
[----:B--2---:R-:W-:Y:S01]  /*1b9d0*/  @!P0 IMAD.MOV R6, RZ, RZ, -R6 ;  /* 0x000000ffff068224 */ /* 0x004fe200078e0a06 */
[----:B-----5:R-:W-:-:S04]  /*1b9e0*/  ISETP.GE.AND P0, PT, R14, RZ, PT ;  /* 0x000000ff0e00720c */ /* 0x020fc80003f06270 */
[----:B------:R0:W-:Y:S04]  /*1b9f0*/  STL [R1+0x1c], R6 ;  /* 0x00001c0601007387 */ /* 0x0001e80000100800 */
[----:B0-----:R-:W2:Y:S04]  /*1ba00*/  LDL.LU R6, [R1+0x5834] ;  /* 0x0058340001067983 */ /* 0x001ea80000300800 */
[----:B------:R-:W5:Y:S01]  /*1ba10*/  LDL.LU R14, [R1+0x14] ;  /* 0x00001400010e7983 */ /* 0x000f620000300800 */
[----:B---3--:R-:W-:Y:S01]  /*1ba20*/  @!P5 IMAD.MOV R5, RZ, RZ, -R5 ;  /* 0x000000ffff05d224 */ /* 0x008fe200078e0a05 */
[----:B------:R-:W-:-:S04]  /*1ba30*/  ISETP.GE.AND P5, PT, R15, RZ, PT ;  /* 0x000000ff0f00720c */ /* 0x000fc80003fa6270 */
[----:B------:R0:W-:Y:S04]  /*1ba40*/  STL [R1+0x18], R5 ;  /* 0x0000180501007387 */ /* 0x0001e80000100800 */
[----:B0-----:R-:W3:Y:S04]  /*1ba50*/  LDL.LU R5, [R1+0x5830] ;  /* 0x0058300001057983 */ /* 0x001ee80000300800 */
[----:B------:R-:W2:Y:S01]  /*1ba60*/  LDL.LU R15, [R1+0x10] ;  /* 0x00001000010f7983 */ /* 0x000ea20000300800 */
[----:B-----5:R-:W-:Y:S01]  /*1ba70*/  @!P1 IMAD.MOV R14, RZ, RZ, -R14 ;  /* 0x000000ffff0e9224 */ /* 0x020fe200078e0a0e */
[----:B------:R-:W-:-:S04]  /*1ba80*/  ISETP.GE.AND P1, PT, R4, RZ, PT ;  /* 0x000000ff0400720c */ /* 0x000fc80003f26270 */
[----:B------:R0:W-:Y:S04]  /*1ba90*/  STL [R1+0x14], R14 ;  /* 0x0000140e01007387 */ /* 0x0001e80000100800 */
[----:B0-----:R-:W5:Y:S04]  /*1baa0*/  LDL R14, [R1+0x55cc] ;  /* 0x0055cc00010e7983 */ /* 0x001f680000100800 */
[----:B------:R-:W3:Y:S01]  /*1bab0*/  LDL.LU R4, [R1+0xc] ;  /* 0x00000c0001047983 */ /* 0x000ee20000300800 */
[----:B--2---:R-:W-:-:S05]  /*1bac0*/  @!P3 IMAD.MOV R15, RZ, RZ, -R15 ;  /* 0x000000ffff0fb224 */ /* 0x004fca00078e0a0f */
[----:B------:R0:W-:Y:S04]  /*1bad0*/  STL [R1+0x10], R15 ;  /* 0x0000100f01007387 */ /* 0x0001e80000100800 */
[----:B0-----:R-:W2:Y:S01]  /*1bae0*/  LDL.LU R15, [R1+0x582c] ;  /* 0x00582c00010f7983 */ /* 0x001ea20000300800 */
[----:B------:R-:W-:Y:S01]  /*1baf0*/  ISETP.GE.AND P3, PT, R3, RZ, PT ;  /* 0x000000ff0300720c */ /* 0x000fe20003f66270 */
[----:B---3--:R-:W-:Y:S01]  /*1bb00*/  @!P4 IMAD.MOV R4, RZ, RZ, -R4 ;  /* 0x000000ffff04c224 */ /* 0x008fe200078e0a04 */
[----:B----4-:R-:W-:Y:S01]  /*1bb10*/  ISETP.GE.AND P4, PT, R0, RZ, PT ;  /* 0x000000ff0000720c */ /* 0x010fe20003f86270 */
[----:B--2---:R-:W-:Y:S02]  /*1bb20*/  IMAD.MOV.U32 R3, RZ, RZ, R15 ;  /* 0x000000ffff037224 */ /* 0x004fe400078e000f */
[----:B------:R-:W2:Y:S04]  /*1bb30*/  LDL R15, [R1+0x55d0] ;  /* 0x0055d000010f7983 */ /* 0x000ea80000100800 */
[----:B------:R0:W-:Y:S04]  /*1bb40*/  STL [R1+0xc], R4 ;  /* 0x00000c0401007387 */ /* 0x0001e80000100800 */
[----:B0-----:R-:W3:Y:S04]  /*1bb50*/  LDL.LU R4, [R1+0x5828] ;  /* 0x0058280001047983 */ /* 0x001ee80000300800 */
[----:B------:R-:W4:Y:S01]  /*1bb60*/  LDL.LU R0, [R1+0x4] ;  /* 0x0000040001007983 */ /* 0x000f220000300800 */
[----:B------:R-:W-:Y:S01]  /*1bb70*/  @!P2 IMAD.MOV R3, RZ, RZ, -R3 ;  /* 0x000000ffff03a224 */ /* 0x000fe200078e0a03 */
[----:B------:R-:W-:-:S04]  /*1bb80*/  ISETP.GE.AND P2, PT, R29, RZ, PT ;  /* 0x000000ff1d00720c */ /* 0x000fc80003f46270 */
[----:B------:R0:W-:Y:S04]  /*1bb90*/  STL [R1+0x8], R3 ;  /* 0x0000080301007387 */ /* 0x0001e80000100800 */
[----:B0-----:R-:W2:Y:S04]  /*1bba0*/  LDL.LU R3, [R1+0x5824] ;  /* 0x0058240001037983 */ /* 0x001ea80000300800 */
[----:B------:R-:W2:Y:S01]  /*1bbb0*/  LDL.LU R29, [R1] ;  /* 0x00000000011d7983 */ /* 0x000ea20000300800 */
[----:B----4-:R-:W-:Y:S01]  /*1bbc0*/  @!P0 IMAD.MOV R0, RZ, RZ, -R0 ;  /* 0x000000ffff008224 */ /* 0x010fe200078e0a00 */
[----:B------:R-:W-:-:S04]  /*1bbd0*/  ISETP.GE.AND P0, PT, R2, RZ, PT ;  /* 0x000000ff0200720c */ /* 0x000fc80003f06270 */
[----:B------:R0:W-:Y:S04]  /*1bbe0*/  STL [R1+0x5758], R0 ;  /* 0x0057580001007387 */ /* 0x0001e80000100800 */
[----:B0-----:R-:W4:Y:S04]  /*1bbf0*/  LDL R0, [R1+0x55c8] ;  /* 0x0055c80001007983 */ /* 0x001f280000100800 */
[----:B------:R-:W3:Y:S01]  /*1bc00*/  LDL.LU R2, [R1+0x5820] ;  /* 0x0058200001027983 */ /* 0x000ee20000300800 */
[----:B--2---:R-:W-:-:S05]  /*1bc10*/  @!P5 IMAD.MOV R29, RZ, RZ, -R29 ;  /* 0x000000ffff1dd224 */ /* 0x004fca00078e0a1d */
[----:B------:R0:W-:Y:S04]  /*1bc20*/  STL [R1+0x575c], R29 ;  /* 0x00575c1d01007387 */ /* 0x0001e80000100800 */
[----:B0-----:R-:W2:Y:S01]  /*1bc30*/  LDL R29, [R1+0x55dc] ;  /* 0x0055dc00011d7983 */ /* 0x001ea20000100800 */
[----:B----4-:R-:W-:-:S03]  /*1bc40*/  ISETP.GE.AND P5, PT, R0, RZ, PT ;  /* 0x000000ff0000720c */ /* 0x010fc60003fa6270 */
[----:B------:R-:W4:Y:S01]  /*1bc50*/  LDL R0, [R1+0x55e0] ;  /* 0x0055e00001007983 */ /* 0x000f220000100800 */
[----:B---3--:R-:W-:-:S05]  /*1bc60*/  @!P1 IMAD.MOV R2, RZ, RZ, -R2 ;  /* 0x000000ffff029224 */ /* 0x008fca00078e0a02 */
[----:B------:R0:W-:Y:S04]  /*1bc70*/  STL [R1+0x5760], R2 ;  /* 0x0057600201007387 */ /* 0x0001e80000100800 */
[----:B0-----:R-:W3:Y:S01]  /*1bc80*/  LDL R2, [R1+0x55d4] ;  /* 0x0055d40001027983 */ /* 0x001ee20000100800 */
[----:B------:R-:W-:Y:S01]  /*1bc90*/  @!P3 IMAD.MOV R3, RZ, RZ, -R3 ;  /* 0x000000ffff03b224 */ /* 0x000fe200078e0a03 */
[----:B-----5:R-:W-:Y:S02]  /*1bca0*/  ISETP.GE.AND P1, PT, R14, RZ, PT ;  /* 0x000000ff0e00720c */ /* 0x020fe40003f26270 */
[----:B------:R-:W5:Y:S04]  /*1bcb0*/  LDL R14, [R1+0x55e4] ;  /* 0x0055e400010e7983 */ /* 0x000f680000100800 */
[----:B------:R0:W-:Y:S04]  /*1bcc0*/  STL [R1+0x5764], R3 ;  /* 0x0057640301007387 */ /* 0x0001e80000100800 */
[----:B0-----:R-:W5:Y:S01]  /*1bcd0*/  LDL R3, [R1+0x55d8] ;  /* 0x0055d80001037983 */ /* 0x001f620000100800 */
[----:B------:R-:W-:Y:S01]  /*1bce0*/  @!P4 IMAD.MOV R4, RZ, RZ, -R4 ;  /* 0x000000ffff04c224 */ /* 0x000fe200078e0a04 */
[----:B------:R-:W-:Y:S01]  /*1bcf0*/  ISETP.GE.AND P3, PT, R15, RZ, PT ;  /* 0x000000ff0f00720c */ /* 0x000fe20003f66270 */
[----:B------:R-:W-:Y:S01]  /*1bd00*/  @!P2 IMAD.MOV R5, RZ, RZ, -R5 ;  /* 0x000000ffff05a224 */ /* 0x000fe200078e0a05 */
[----:B------:R-:W5:Y:S01]  /*1bd10*/  LDL.LU R15, [R1+0x581c] ;  /* 0x00581c00010f7983 */ /* 0x000f620000300800 */
[----:B------:R-:W-:-:S02]  /*1bd20*/  @!P0 IMAD.MOV R6, RZ, RZ, -R6 ;  /* 0x000000ffff068224 */ /* 0x000fc400078e0a06 */
[----:B------:R-:W-:Y:S01]  /*1bd30*/  @!P5 IMAD.MOV R7, RZ, RZ, -R7 ;  /* 0x000000ffff07d224 */ /* 0x000fe200078e0a07 */
[----:B------:R-:W-:Y:S01]  /*1bd40*/  STL [R1+0x5768], R4 ;  /* 0x0057680401007387 */ /* 0x000fe20000100800 */
[----:B--2---:R-:W-:Y:S02]  /*1bd50*/  ISETP.GE.AND P0, PT, R29, RZ, PT ;  /* 0x000000ff1d00720c */ /* 0x004fe40003f06270 */
[----:B----4-:R-:W-:Y:S02]  /*1bd60*/  ISETP.GE.AND P5, PT, R0, RZ, PT ;  /* 0x000000ff0000720c */ /* 0x010fe40003fa6270 */
[----:B---3--:R-:W-:Y:S02]  /*1bd70*/  ISETP.GE.AND P4, PT, R2, RZ, PT ;  /* 0x000000ff0200720c */ /* 0x008fe40003f86270 */
[----:B------:R-:W2:Y:S04]  /*1bd80*/  LDL R2, [R1+0x55ec] ;  /* 0x0055ec0001027983 */ /* 0x000ea80000100800 */
[----:B------:R0:W-:Y:S04]  /*1bd90*/  STL [R1+0x576c], R5 ;  /* 0x00576c0501007387 */ /* 0x0001e80000100800 */
[----:B------:R-:W-:Y:S04]  /*1bda0*/  STL [R1+0x5770], R6 ;  /* 0x0057700601007387 */ /* 0x000fe80000100800 */
[----:B------:R-:W3:Y:S04]  /*1bdb0*/  LDL R29, [R1+0x1034] ;  /* 0x00103400011d7983 */ /* 0x000ee80000100800 */
[----:B------:R-:W-:Y:S04]  /*1bdc0*/  STL [R1+0x5774], R7 ;  /* 0x0057740701007387 */ /* 0x000fe80000100800 */
[----:B------:R-:W4:Y:S01]  /*1bdd0*/  LDL R0, [R1+0x55f0] ;  /* 0x0055f00001007983 */ /* 0x000f220000100800 */
[----:B-----5:R-:W-:Y:S01]  /*1bde0*/  ISETP.GE.AND P2, PT, R3, RZ, PT ;  /* 0x000000ff0300720c */ /* 0x020fe20003f46270 */
[----:B------:R-:W-:Y:S01]  /*1bdf0*/  @!P1 IMAD.MOV R8, RZ, RZ, -R8 ;  /* 0x000000ffff089224 */ /* 0x000fe200078e0a08 */
[----:B------:R-:W-:Y:S01]  /*1be00*/  ISETP.GE.AND P1, PT, R14, RZ, PT ;  /* 0x000000ff0e00720c */ /* 0x000fe20003f26270 */
[----:B------:R-:W-:-:S03]  /*1be10*/  @!P3 IMAD.MOV R9, RZ, RZ, -R9 ;  /* 0x000000ffff09b224 */ /* 0x000fc600078e0a09 */
[----:B------:R-:W-:Y:S01]  /*1be20*/  STL [R1+0x5778], R8 ;  /* 0x0057780801007387 */ /* 0x000fe20000100800 */
[----:B------:R-:W-:-:S03]  /*1be30*/  @!P4 IMAD.MOV R10, RZ, RZ, -R10 ;  /* 0x000000ffff0ac224 */ /* 0x000fc600078e0a0a */
[----:B------:R-:W5:Y:S01]  /*1be40*/  LDL R14, [R1+0x55f4] ;  /* 0x0055f400010e7983 */ /* 0x000f620000100800 */
[----:B------:R-:W-:Y:S01]  /*1be50*/  ISETP.GE.AND P3, PT, R15, RZ, PT ;  /* 0x000000ff0f00720c */ /* 0x000fe20003f66270 */
[----:B------:R-:W-:Y:S02]  /*1be60*/  @!P0 IMAD.MOV R12, RZ, RZ, -R12 ;  /* 0x000000ffff0c8224 */ /* 0x000fe400078e0a0c */
[----:B------:R-:W-:Y:S01]  /*1be70*/  @!P2 IMAD.MOV R11, RZ, RZ, -R11 ;  /* 0x000000ffff0ba224 */ /* 0x000fe200078e0a0b */
[----:B------:R-:W-:Y:S01]  /*1be80*/  STL [R1+0x577c], R9 ;  /* 0x00577c0901007387 */ /* 0x000fe20000100800 */
[----:B------:R-:W-:-:S03]  /*1be90*/  @!P5 IMAD.MOV R13, RZ, RZ, -R13 ;  /* 0x000000ffff0dd224 */ /* 0x000fc600078e0a0d */
[----:B------:R-:W3:Y:S04]  /*1bea0*/  LDL.LU R15, [R1+0x5818] ;  /* 0x00581800010f7983 */ /* 0x000ee80000300800 */
[----:B------:R-:W-:Y:S04]  /*1beb0*/  STL [R1+0x5780], R10 ;  /* 0x0057800a01007387 */ /* 0x000fe80000100800 */
[----:B0-----:R-:W3:Y:S04]  /*1bec0*/  LDL R5, [R1+0x55f8] ;  /* 0x0055f80001057983 */ /* 0x001ee80000100800 */
[----:B------:R-:W3:Y:S04]  /*1bed0*/  LDL R4, [R1+0x55fc] ;  /* 0x0055fc0001047983 */ /* 0x000ee80000100800 */
[----:B------:R-:W3:Y:S04]  /*1bee0*/  LDL R3, [R1+0x5600] ;  /* 0x0056000001037983 */ /* 0x000ee80000100800 */
[----:B------:R-:W-:Y:S04]  /*1bef0*/  STL [R1+0x5784], R11 ;  /* 0x0057840b01007387 */ /* 0x000fe80000100800 */
[----:B------:R0:W-:Y:S01]  /*1bf00*/  STL [R1+0x5788], R12 ;  /* 0x0057880c01007387 */ /* 0x0001e20000100800 */
[----:B--2---:R-:W-:-:S03]  /*1bf10*/  ISETP.GE.AND P4, PT, R2, RZ, PT ;  /* 0x000000ff0200720c */ /* 0x004fc60003f86270 */
[----:B------:R-:W2:Y:S04]  /*1bf20*/  LDL R2, [R1+0x5604] ;  /* 0x0056040001027983 */ /* 0x000ea80000100800 */
[----:B------:R-:W-:Y:S01]  /*1bf30*/  STL [R1+0x578c], R13 ;  /* 0x00578c0d01007387 */ /* 0x000fe20000100800 */
[----:B----4-:R-:W-:-:S03]  /*1bf40*/  ISETP.GE.AND P5, PT, R0, RZ, PT ;  /* 0x000000ff0000720c */ /* 0x010fc60003fa6270 */
[----:B------:R-:W4:Y:S01]  /*1bf50*/  LDL R0, [R1+0x5608] ;  /* 0x0056080001007983 */ /* 0x000f220000100800 */
[----:B------:R-:W-:Y:S01]  /*1bf60*/  @!P1 IMAD.MOV R16, RZ, RZ, -R16 ;  /* 0x000000ffff109224 */ /* 0x000fe200078e0a10 */
[----:B-----5:R-:W-:-:S13]  /*1bf70*/  ISETP.GE.AND P1, PT, R14, RZ, PT ;  /* 0x000000ff0e00720c */ /* 0x020fda0003f26270 */
[----:B------:R-:W-:Y:S01]  /*1bf80*/  @!P1 IMAD.MOV R21, RZ, RZ, -R21 ;  /* 0x000000ffff159224 */ /* 0x000fe200078e0a15 */
[----:B---3--:R-:W-:Y:S01]  /*1bf90*/  ISETP.GE.AND P0, PT, R29, RZ, PT ;  /* 0x000000ff1d00720c */ /* 0x008fe20003f06270 */
[----:B------:R-:W-:Y:S01]  /*1bfa0*/  @!P3 IMAD.MOV R17, RZ, RZ, -R17 ;  /* 0x000000ffff11b224 */ /* 0x000fe200078e0a11 */
[----:B------:R-:W-:Y:S01]  /*1bfb0*/  ISETP.GE.AND P3, PT, R5, RZ, PT ;  /* 0x000000ff0500720c */ /* 0x000fe20003f66270 */
[----:B------:R-:W-:Y:S01]  /*1bfc0*/  @!P4 IMAD.MOV R18, RZ, RZ, -R18 ;  /* 0x000000ffff12c224 */ /* 0x000fe200078e0a12 */
[----:B------:R-:W-:Y:S01]  /*1bfd0*/  ISETP.GE.AND P4, PT, R4, RZ, PT ;  /* 0x000000ff0400720c */ /* 0x000fe20003f86270 */
[----:B------:R-:W-:Y:S04]  /*1bfe0*/  STL [R1+0x5790], R16 ;  /* 0x0057901001007387 */ /* 0x000fe80000100800 */
[----:B------:R-:W3:Y:S04]  /*1bff0*/  LDL R29, [R1+0x560c] ;  /* 0x00560c00011d7983 */ /* 0x000ee80000100800 */
[----:B------:R-:W-:Y:S01]  /*1c000*/  @!P0 IMAD.MOV R19, RZ, RZ, -R19 ;  /* 0x000000ffff138224 */ /* 0x000fe200078e0a13 */
[----:B------:R-:W5:Y:S01]  /*1c010*/  LDL R14, [R1+0x5610] ;  /* 0x00561000010e7983 */ /* 0x000f620000100800 */
[----:B------:R-:W-:-:S02]  /*1c020*/  @!P5 IMAD.MOV R20, RZ, RZ, -R20 ;  /* 0x000000ffff14d224 */ /* 0x000fc400078e0a14 */
[----:B------:R-:W-:Y:S01]  /*1c030*/  @!P3 IMAD.MOV R22, RZ, RZ, -R22 ;  /* 0x000000ffff16b224 */ /* 0x000fe200078e0a16 */
[----:B------:R-:W-:Y:S01]  /*1c040*/  STL [R1+0x5794], R17 ;  /* 0x0057941101007387 */ /* 0x000fe20000100800 */
[----:B------:R-:W-:-:S03]  /*1c050*/  @!P4 IMAD.MOV R23, RZ, RZ, -R23 ;  /* 0x000000ffff17c224 */ /* 0x000fc600078e0a17 */
[----:B------:R-:W-:Y:S04]  /*1c060*/  STL [R1+0x5798], R18 ;  /* 0x0057981201007387 */ /* 0x000fe80000100800 */
[----:B------:R-:W-:Y:S04]  /*1c070*/  STL [R1+0x579c], R19 ;  /* 0x00579c1301007387 */ /* 0x000fe80000100800 */
[----:B------:R-:W-:Y:S04]  /*1c080*/  STL [R1+0x57a0], R20 ;  /* 0x0057a01401007387 */ /* 0x000fe80000100800 */
[----:B------:R-:W-:Y:S04]  /*1c090*/  STL [R1+0x57a4], R21 ;  /* 0x0057a41501007387 */ /* 0x000fe80000100800 */
[----:B------:R-:W-:Y:S04]  /*1c0a0*/  STL [R1+0x57a8], R22 ;  /* 0x0057a81601007387 */ /* 0x000fe80000100800 */
[----:B------:R-:W-:Y:S01]  /*1c0b0*/  STL [R1+0x57ac], R23 ;  /* 0x0057ac1701007387 */ /* 0x000fe20000100800 */
[----:B------:R-:W-:-:S02]  /*1c0c0*/  ISETP.GE.AND P0, PT, R3, RZ, PT ;  /* 0x000000ff0300720c */ /* 0x000fc40003f06270 */
[----:B----4-:R-:W-:Y:S02]  /*1c0d0*/  ISETP.GE.AND P1, PT, R0, RZ, PT ;  /* 0x000000ff0000720c */ /* 0x010fe40003f26270 */
[----:B------:R-:W1:Y:S01]  /*1c0e0*/  S2R R0, SR_TID.X ;  /* 0x0000000000007919 */ /* 0x000e620000002100 */
[----:B--2---:R-:W-:Y:S02]  /*1c0f0*/  ISETP.GE.AND P5, PT, R2, RZ, PT ;  /* 0x000000ff0200720c */ /* 0x004fe40003fa6270 */
[----:B-1----:R-:W-:-:S05]  /*1c100*/  LOP3.LUT R0, R0, 0x3f, RZ, 0xc0, !PT ;  /* 0x0000003f00007812 */ /* 0x002fca00078ec0ff */
[----:B0-----:R-:W-:-:S05]  /*1c110*/  IMAD R12, R0, UR64, RZ ;  /* 0x00000040000c7c24 */ /* 0x001fca000f8e02ff */
[----:B------:R0:W-:Y:S04]  /*1c120*/  STL [R1+0x528], R12 ;  /* 0x0005280c01007387 */ /* 0x0001e80000100800 */
[----:B------:R-:W0:Y:S04]  /*1c130*/  LDL.LU R11, [R1+0x3e0] ;  /* 0x0003e000010b7983 */ /* 0x000e280000300800 */
[----:B------:R-:W2:Y:S04]  /*1c140*/  LDL.LU R10, [R1+0x3dc] ;  /* 0x0003dc00010a7983 */ /* 0x000ea80000300800 */
[----:B------:R-:W4:Y:S04]  /*1c150*/  LDL.LU R9, [R1+0x3d8] ;  /* 0x0003d80001097983 */ /* 0x000f280000300800 */
[----:B------:R-:W4:Y:S04]  /*1c160*/  LDL.LU R8, [R1+0x3d4] ;  /* 0x0003d40001087983 */ /* 0x000f280000300800 */
[----:B------:R-:W4:Y:S04]  /*1c170*/  LDL.LU R7, [R1+0x3d0] ;  /* 0x0003d00001077983 */ /* 0x000f280000300800 */
[----:B------:R-:W4:Y:S04]  /*1c180*/  LDL.LU R6, [R1+0x3cc] ;  /* 0x0003cc0001067983 */ /* 0x000f280000300800 */
[----:B------:R-:W4:Y:S04]  /*1c190*/  LDL.LU R5, [R1+0x3c8] ;  /* 0x0003c80001057983 */ /* 0x000f280000300800 */
[----:B------:R-:W4:Y:S04]  /*1c1a0*/  LDL.LU R4, [R1+0x3c4] ;  /* 0x0003c40001047983 */ /* 0x000f280000300800 */
[----:B------:R-:W4:Y:S04]  /*1c1b0*/  LDL.LU R3, [R1+0x3c0] ;  /* 0x0003c00001037983 */ /* 0x000f280000300800 */
[----:B------:R-:W4:Y:S01]  /*1c1c0*/  LDL.LU R2, [R1+0x3bc] ;  /* 0x0003bc0001027983 */ /* 0x000f220000300800 */
[----:B---3--:R-:W-:-:S02]  /*1c1d0*/  ISETP.GE.AND P3, PT, R29, RZ, PT ;  /* 0x000000ff1d00720c */ /* 0x008fc40003f66270 */
[----:B-----5:R-:W-:Y:S01]  /*1c1e0*/  ISETP.GE.AND P4, PT, R14, RZ, PT ;  /* 0x000000ff0e00720c */ /* 0x020fe20003f86270 */
[----:B------:R-:W-:Y:S01]  /*1c1f0*/  @!P0 IMAD.MOV R24, RZ, RZ, -R24 ;  /* 0x000000ffff188224 */ /* 0x000fe200078e0a18 */
[----:B------:R-:W-:Y:S01]  /*1c200*/  IADD3 R14, P6, PT, R12, UR26, RZ ;  /* 0x0000001a0c0e7c10 */ /* 0x000fe2000ffde0ff */
[----:B------:R-:W-:Y:S01]  /*1c210*/  @!P5 IMAD.MOV R25, RZ, RZ, -R25 ;  /* 0x000000ffff19d224 */ /* 0x000fe200078e0a19 */
[----:B------:R-:W-:Y:S01]  /*1c220*/  ISETP.NE.AND P2, PT, R15, RZ, PT ;  /* 0x000000ff0f00720c */ /* 0x000fe20003f45270 */
[----:B------:R-:W3:Y:S01]  /*1c230*/  LDL.LU R29, [R1+0x3b8] ;  /* 0x0003b800011d7983 */ /* 0x000ee20000300800 */
[----:B------:R-:W-:Y:S01]  /*1c240*/  LOP3.LUT R15, RZ, R15, RZ, 0x33, !PT ;  /* 0x0000000fff0f7212 */ /* 0x000fe200078e33ff */
[----:B------:R-:W-:Y:S01]  /*1c250*/  @!P1 IMAD.MOV R26, RZ, RZ, -R26 ;  /* 0x000000ffff1a9224 */ /* 0x000fe200078e0a1a */
[----:B------:R-:W-:Y:S01]  /*1c260*/  UIMAD UR69, UR5, 0x3f, URZ ;  /* 0x0000003f054578a4 */ /* 0x000fe2000f8e02ff */
[----:B------:R-:W5:Y:S01]  /*1c270*/  LDL.LU R0, [R1+0x3b4] ;  /* 0x0003b40001007983 */ /* 0x000f620000300800 */
[----:B------:R-:W-:Y:S01]  /*1c280*/  UIMAD UR71, UR5, 0x3e, URZ ;  /* 0x0000003e054778a4 */ /* 0x000fe2000f8e02ff */
[----:B------:R-:W-:Y:S01]  /*1c290*/  @!P3 IMAD.MOV R27, RZ, RZ, -R27 ;  /* 0x000000ffff1bb224 */ /* 0x000fe200078e0a1b */
[----:B------:R-:W-:Y:S01]  /*1c2a0*/  UIMAD UR73, UR5, 0x3d, URZ ;  /* 0x0000003d054978a4 */ /* 0x000fe2000f8e02ff */
[----:B------:R-:W-:Y:S01]  /*1c2b0*/  STL [R1+0x5754], R14 ;  /* 0x0057540e01007387 */ /* 0x000fe20000100800 */
[----:B------:R-:W-:Y:S01]  /*1c2c0*/  @!P4 IMAD.MOV R28, RZ, RZ, -R28 ;  /* 0x000000ffff1cc224 */ /* 0x000fe200078e0a1c */
[----:B------:R-:W-:-:S02]  /*1c2d0*/  UIMAD UR75, UR5, 0x3c, URZ ;  /* 0x0000003c054b78a4 */ /* 0x000fc4000f8e02ff */
[----:B------:R-:W-:Y:S01]  /*1c2e0*/  STL [R1+0x57b0], R24 ;  /* 0x0057b01801007387 */ /* 0x000fe20000100800 */
[----:B------:R-:W-:Y:S02]  /*1c2f0*/  UIMAD UR68, UR5, 0x3a, URZ ;  /* 0x0000003a054478a4 */ /* 0x000fe4000f8e02ff */
[----:B------:R-:W-:Y:S01]  /*1c300*/  UIMAD UR76, UR5, 0x39, URZ ;  /* 0x00000039054c78a4 */ /* 0x000fe2000f8e02ff */
[----:B------:R-:W-:Y:S01]  /*1c310*/  STL [R1+0x57b4], R25 ;  /* 0x0057b41901007387 */ /* 0x000fe20000100800 */
[----:B------:R-:W-:Y:S02]  /*1c320*/  UIMAD UR72, UR5, 0x38, URZ ;  /* 0x00000038054878a4 */ /* 0x000fe4000f8e02ff */
[----:B------:R-:W-:Y:S01]  /*1c330*/  UIMAD UR70, UR5, 0x36, URZ ;  /* 0x00000036054678a4 */ /* 0x000fe2000f8e02ff */
[----:B------:R-:W-:Y:S01]  /*1c340*/  STL [R1+0x57b8], R26 ;  /* 0x0057b81a01007387 */ /* 0x000fe20000100800 */
[----:B------:R-:W-:Y:S02]  /*1c350*/  UIMAD UR74, UR5, 0x35, URZ ;  /* 0x00000035054a78a4 */ /* 0x000fe4000f8e02ff */
[----:B------:R-:W-:Y:S01]  /*1c360*/  UIMAD UR77, UR5, 0x34, URZ ;  /* 0x00000034054d78a4 */ /* 0x000fe2000f8e02ff */
[----:B------:R-:W-:Y:S01]  /*1c370*/  STL [R1+0x57bc], R27 ;  /* 0x0057bc1b01007387 */ /* 0x000fe20000100800 */
[----:B------:R-:W-:-:S02]  /*1c380*/  UIMAD UR67, UR5, 0x33, URZ ;  /* 0x00000033054378a4 */ /* 0x000fc4000f8e02ff */
[----:B------:R-:W-:Y:S01]  /*1c390*/  UIMAD UR53, UR53, 0x2d, URZ ;  /* 0x0000002d353578a4 */ /* 0x000fe2000f8e02ff */
[----:B------:R1:W-:Y:S01]  /*1c3a0*/  STL [R1+0x57c0], R28 ;  /* 0x0057c01c01007387 */ /* 0x0003e20000100800 */
[----:B------:R-:W-:Y:S02]  /*1c3b0*/  UIMAD UR57, UR57, 0x2c, URZ ;  /* 0x0000002c393978a4 */ /* 0x000fe4000f8e02ff */
[----:B------:R-:W-:Y:S02]  /*1c3c0*/  UIMAD UR42, UR42, 0x2b, URZ ;  /* 0x0000002b2a2a78a4 */ /* 0x000fe4000f8e02ff */
[----:B------:R-:W-:Y:S02]  /*1c3d0*/  UIMAD UR43, UR43, 0x2a, URZ ;  /* 0x0000002a2b2b78a4 */ /* 0x000fe4000f8e02ff */
[----:B------:R-:W-:Y:S02]  /*1c3e0*/  UIMAD UR44, UR44, 0x29, URZ ;  /* 0x000000292c2c78a4 */ /* 0x000fe4000f8e02ff */
[----:B------:R-:W-:-:S02]  /*1c3f0*/  UIMAD UR45, UR45, 0x28, URZ ;  /* 0x000000282d2d78a4 */ /* 0x000fc4000f8e02ff */
[----:B------:R-:W-:Y:S02]  /*1c400*/  UIMAD UR46, UR46, 0x27, URZ ;  /* 0x000000272e2e78a4 */ /* 0x000fe4000f8e02ff */
[----:B------:R-:W-:Y:S02]  /*1c410*/  UIMAD UR47, UR47, 0x26, URZ ;  /* 0x000000262f2f78a4 */ /* 0x000fe4000f8e02ff */
[----:B------:R-:W-:Y:S02]  /*1c420*/  UIMAD UR48, UR48, 0x25, URZ ;  /* 0x00000025303078a4 */ /* 0x000fe4000f8e02ff */
[----:B------:R-:W-:Y:S02]  /*1c430*/  UIMAD UR49, UR49, 0x24, URZ ;  /* 0x00000024313178a4 */ /* 0x000fe4000f8e02ff */
[----:B------:R-:W-:Y:S02]  /*1c440*/  UIMAD UR50, UR50, 0x23, URZ ;  /* 0x00000023323278a4 */ /* 0x000fe4000f8e02ff */
[----:B------:R-:W-:-:S02]  /*1c450*/  UIMAD UR51, UR51, 0x22, URZ ;  /* 0x00000022333378a4 */ /* 0x000fc4000f8e02ff */
[----:B------:R-:W-:Y:S02]  /*1c460*/  UIMAD UR52, UR52, 0x21, URZ ;  /* 0x00000021343478a4 */ /* 0x000fe4000f8e02ff */
[----:B------:R-:W-:Y:S02]  /*1c470*/  USHF.L.U32 UR54, UR54, 0x5, URZ ;  /* 0x0000000536367899 */ /* 0x000fe400080006ff */
        /* <DEDUP_REMOVED lines=15> */
[----:B------:R-:W-:-:S02]  /*1c570*/  USHF.L.U32 UR21, UR21, 0x4, URZ ;  /* 0x0000000415157899 */ /* 0x000fc400080006ff */
        /* <DEDUP_REMOVED lines=11> */
[----:B------:R-:W-:-:S02]  /*1c630*/  USHF.L.U32 UR37, UR37, 0x2, URZ ;  /* 0x0000000225257899 */ /* 0x000fc400080006ff */
[----:B------:R-:W-:Y:S02]  /*1c640*/  UIMAD UR38, UR38, 0x3, URZ ;  /* 0x00000003262678a4 */ /* 0x000fe4000f8e02ff */
[----:B------:R-:W-:Y:S01]  /*1c650*/  USHF.L.U32 UR39, UR39, 0x1, URZ ;  /* 0x0000000127277899 */ /* 0x000fe200080006ff */
[----:B------:R-:W0:Y:S02]  /*1c660*/  LDCU UR26, c[0x0][0x3a8] ;  /* 0x00007500ff1a77ac */ /* 0x000e240008000800 */
[C---:B0-----:R-:W-:Y:S02]  /*1c670*/  SEL R12, R15.reuse, R11, !P2 ;  /* 0x0000000b0f0c7207 */ /* 0x041fe40005000000 */
[----:B--2---:R-:W-:-:S03]  /*1c680*/  SEL R11, R15, R10, !P2 ;  /* 0x0000000a0f0b7207 */ /* 0x004fc60005000000 */
[----:B------:R-:W-:Y:S01]  /*1c690*/  STL [R1+0x524], R12 ;  /* 0x0005240c01007387 */ /* 0x000fe20000100800 */
[----:B----4-:R-:W-:-:S03]  /*1c6a0*/  SEL R10, R15, R9, !P2 ;  /* 0x000000090f0a7207 */ /* 0x010fc60005000000 */
[----:B------:R-:W-:Y:S01]  /*1c6b0*/  STL [R1+0x520], R11 ;  /* 0x0005200b01007387 */ /* 0x000fe20000100800 */
[----:B------:R-:W-:-:S03]  /*1c6c0*/  SEL R9, R15, R8, !P2 ;  /* 0x000000080f097207 */ /* 0x000fc60005000000 */
        /* <DEDUP_REMOVED lines=12> */
[----:B------:R-:W-:Y:S04]  /*1c790*/  STL [R1+0x504], R4 ;  /* 0x0005040401007387 */ /* 0x000fe80000100800 */
[----:B------:R-:W-:Y:S04]  /*1c7a0*/  STL [R1+0x500], R3 ;  /* 0x0005000301007387 */ /* 0x000fe80000100800 */
[----:B-1----:R-:W2:Y:S01]  /*1c7b0*/  LDL.LU R28, [R1+0x3a4] ;  /* 0x0003a400011c7983 */ /* 0x002ea20000300800 */
[C---:B---3--:R-:W-:Y:S02]  /*1c7c0*/  SEL R2, R15.reuse, R29, !P2 ;  /* 0x0000001d0f027207 */ /* 0x048fe40005000000 */
[----:B-----5:R-:W-:-:S03]  /*1c7d0*/  SEL R0, R15, R0, !P2 ;  /* 0x000000000f007207 */ /* 0x020fc60005000000 */
[----:B------:R-:W-:Y:S04]  /*1c7e0*/  STL [R1+0x158], R2 ;  /* 0x0001580201007387 */ /* 0x000fe80000100800 */
[----:B--2---:R0:W-:Y:S04]  /*1c7f0*/  STL [R1+0x580c], R28 ;  /* 0x00580c1c01007387 */ /* 0x0041e80000100800 */
[----:B------:R-:W-:Y:S04]  /*1c800*/  STL [R1+0x4fc], R0 ;  /* 0x0004fc0001007387 */ /* 0x000fe80000100800 */
[----:B0-----:R-:W2:Y:S04]  /*1c810*/  LDL.LU R28, [R1+0x3a8] ;  /* 0x0003a800011c7983 */ /* 0x001ea80000300800 */
[----:B--2---:R0:W-:Y:S04]  /*1c820*/  STL [R1+0x5810], R28 ;  /* 0x0058101c01007387 */ /* 0x0041e80000100800 */
[----:B0-----:R-:W2:Y:S04]  /*1c830*/  LDL.LU R28, [R1+0x3ac] ;  /* 0x0003ac00011c7983 */ /* 0x001ea80000300800 */
[----:B--2---:R0:W-:Y:S04]  /*1c840*/  STL [R1+0x5814], R28 ;  /* 0x0058141c01007387 */ /* 0x0041e80000100800 */
[----:B0-----:R-:W2:Y:S04]  /*1c850*/  LDL.LU R28, [R1+0x3b0] ;  /* 0x0003b000011c7983 */ /* 0x001ea80000300800 */
[----:B------:R-:W3:Y:S04]  /*1c860*/  LDL.LU R27, [R1+0x3a0] ;  /* 0x0003a000011b7983 */ /* 0x000ee80000300800 */
[----:B------:R-:W4:Y:S04]  /*1c870*/  LDL.LU R26, [R1+0x39c] ;  /* 0x00039c00011a7983 */ /* 0x000f280000300800 */
[----:B------:R-:W5:Y:S04]  /*1c880*/  LDL.LU R25, [R1+0x398] ;  /* 0x0003980001197983 */ /* 0x000f680000300800 */
[----:B------:R-:W3:Y:S04]  /*1c890*/  LDL.LU R24, [R1+0x394] ;  /* 0x0003940001187983 */ /* 0x000ee80000300800 */
        /* <DEDUP_REMOVED lines=22> */
[----:B------:R-:W3:Y:S01]  /*1ca00*/  LDL.LU R0, [R1+0x338] ;  /* 0x0003380001007983 */ /* 0x000ee20000300800 */
[----:B--2---:R-:W-:-:S05]  /*1ca10*/  SEL R28, R15, R28, !P2 ;  /* 0x0000001c0f1c7207 */ /* 0x004fca0005000000 */
[----:B------:R0:W-:Y:S04]  /*1ca20*/  STL [R1+0x4f8], R28 ;  /* 0x0004f81c01007387 */ /* 0x0001e80000100800 */
[----:B0-----:R-:W2:Y:S02]  /*1ca30*/  LDL.LU R28, [R1+0x5814] ;  /* 0x00581400011c7983 */ /* 0x001ea40000300800 */
[----:B--2---:R-:W-:-:S05]  /*1ca40*/  SEL R28, R15, R28, !P2 ;  /* 0x0000001c0f1c7207 */ /* 0x004fca0005000000 */
[----:B------:R0:W-:Y:S04]  /*1ca50*/  STL [R1+0x4f4], R28 ;  /* 0x0004f41c01007387 */ /* 0x0001e80000100800 */
[----:B0-----:R-:W2:Y:S02]  /*1ca60*/  LDL.LU R28, [R1+0x5810] ;  /* 0x00581000011c7983 */ /* 0x001ea40000300800 */
[----:B--2---:R-:W-:-:S05]  /*1ca70*/  SEL R28, R15, R28, !P2 ;  /* 0x0000001c0f1c7207 */ /* 0x004fca0005000000 */
[----:B------:R0:W-:Y:S04]  /*1ca80*/  STL [R1+0x148], R28 ;  /* 0x0001481c01007387 */ /* 0x0001e80000100800 */
[----:B0-----:R-:W2:Y:S01]  /*1ca90*/  LDL.LU R28, [R1+0x580c] ;  /* 0x00580c00011c7983 */ /* 0x001ea20000300800 */
[C---:B---3--:R-:W-:Y:S02]  /*1caa0*/  SEL R27, R15.reuse, R27, !P2 ;  /* 0x0000001b0f1b7207 */ /* 0x048fe40005000000 */
[C---:B----4-:R-:W-:Y:S02]  /*1cab0*/  SEL R26, R15.reuse, R26, !P2 ;  /* 0x0000001a0f1a7207 */ /* 0x050fe40005000000 */
[C---:B-----5:R-:W-:Y:S02]  /*1cac0*/  SEL R25, R15.reuse, R25, !P2 ;  /* 0x000000190f197207 */ /* 0x060fe40005000000 */
[----:B------:R-:W-:-:S02]  /*1cad0*/  SEL R24, R15, R24, !P2 ;  /* 0x000000180f187207 */ /* 0x000fc40005000000 */
[C---:B------:R-:W-:Y:S02]  /*1cae0*/  SEL R14, R15.reuse, R14, !P2 ;  /* 0x0000000e0f0e7207 */ /* 0x040fe40005000000 */
[C---:B------:R-:W-:Y:S02]  /*1caf0*/  SEL R23, R15.reuse, R23, !P2 ;  /* 0x000000170f177207 */ /* 0x040fe40005000000 */
[C---:B------:R-:W-:Y:S02]  /*1cb00*/  SEL R22, R15.reuse, R22, !P2 ;  /* 0x000000160f167207 */ /* 0x040fe40005000000 */
[C---:B------:R-:W-:Y:S02]  /*1cb10*/  SEL R20, R15.reuse, R20, !P2 ;  /* 0x000000140f147207 */ /* 0x040fe40005000000 */
[C---:B------:R-:W-:Y:S02]  /*1cb20*/  SEL R19, R15.reuse, R19, !P2 ;  /* 0x000000130f137207 */ /* 0x040fe40005000000 */
[----:B------:R-:W-:-:S02]  /*1cb30*/  SEL R17, R15, R17, !P2 ;  /* 0x000000110f117207 */ /* 0x000fc40005000000 */
[C---:B------:R-:W-:Y:S02]  /*1cb40*/  SEL R16, R15.reuse, R16, !P2 ;  /* 0x000000100f107207 */ /* 0x040fe40005000000 */
[----:B--2---:R-:W-:-:S05]  /*1cb50*/  SEL R28, R15, R28, !P2 ;  /* 0x0000001c0f1c7207 */ /* 0x004fca0005000000 */
[----:B------:R-:W-:Y:S04]  /*1cb60*/  STL [R1+0x4f0], R28 ;  /* 0x0004f01c01007387 */ /* 0x000fe80000100800 */
[----:B------:R-:W-:Y:S04]  /*1cb70*/  STL [R1+0x140], R27 ;  /* 0x0001401b01007387 */ /* 0x000fe80000100800 */
[----:B------:R-:W-:Y:S04]  /*1cb80*/  STL [R1+0x4ec], R26 ;  /* 0x0004ec1a01007387 */ /* 0x000fe80000100800 */
[----:B------:R-:W-:Y:S04]  /*1cb90*/  STL [R1+0x4e8], R25 ;  /* 0x0004e81901007387 */ /* 0x000fe80000100800 */
[----:B------:R-:W-:Y:S04]  /*1cba0*/  STL [R1+0x4e4], R24 ;  /* 0x0004e41801007387 */ /* 0x000fe80000100800 */
[----:B------:R0:W-:Y:S04]  /*1cbb0*/  STL [R1+0x4e0], R14 ;  /* 0x0004e00e01007387 */ /* 0x0001e80000100800 */
[----:B------:R-:W-:Y:S01]  /*1cbc0*/  STL [R1+0x4dc], R23 ;  /* 0x0004dc1701007387 */ /* 0x000fe20000100800 */
[----:B0-----:R-:W-:-:S03]  /*1cbd0*/  SEL R14, R15, R21, !P2 ;  /* 0x000000150f0e7207 */ /* 0x001fc60005000000 */
[----:B------:R-:W-:Y:S04]  /*1cbe0*/  STL [R1+0x4d8], R22 ;  /* 0x0004d81601007387 */ /* 0x000fe80000100800 */
[----:B------:R0:W-:Y:S04]  /*1cbf0*/  STL [R1+0x120], R14 ;  /* 0x0001200e01007387 */ /* 0x0001e80000100800 */
[----:B------:R-:W-:Y:S01]  /*1cc00*/  STL [R1+0x4d4], R20 ;  /* 0x0004d41401007387 */ /* 0x000fe20000100800 */
[----:B0-----:R-:W-:-:S03]  /*1cc10*/  SEL R14, R15, R18, !P2 ;  /* 0x000000120f0e7207 */ /* 0x001fc60005000000 */
[----:B------:R-:W-:Y:S04]  /*1cc20*/  STL [R1+0x118], R19 ;  /* 0x0001181301007387 */ /* 0x000fe80000100800 */
[----:B------:R0:W-:Y:S04]  /*1cc30*/  STL [R1+0x4d0], R14 ;  /* 0x0004d00e01007387 */ /* 0x0001e80000100800 */
[----:B------:R-:W-:Y:S01]  /*1cc40*/  STL [R1+0x4cc], R17 ;  /* 0x0004cc1101007387 */ /* 0x000fe20000100800 */
[C---:B0-----:R-:W-:Y:S02]  /*1cc50*/  SEL R14, R15.reuse, R13, !P2 ;  /* 0x0000000d0f0e7207 */ /* 0x041fe40005000000 */
[----:B------:R-:W-:-:S02]  /*1cc60*/  SEL R13, R15, R12, !P2 ;  /* 0x0000000c0f0d7207 */ /* 0x000fc40005000000 */
[C---:B------:R-:W-:Y:S01]  /*1cc70*/  SEL R12, R15.reuse, R11, !P2 ;  /* 0x0000000b0f0c7207 */ /* 0x040fe20005000000 */
[----:B------:R-:W-:Y:S01]  /*1cc80*/  STL [R1+0x4c8], R16 ;  /* 0x0004c81001007387 */ /* 0x000fe20000100800 */
[C---:B------:R-:W-:Y:S02]  /*1cc90*/  SEL R11, R15.reuse, R10, !P2 ;  /* 0x0000000a0f0b7207 */ /* 0x040fe40005000000 */
[C---:B------:R-:W-:Y:S01]  /*1cca0*/  SEL R10, R15.reuse, R9, !P2 ;  /* 0x000000090f0a7207 */ /* 0x040fe20005000000 */
[----:B------:R-:W-:Y:S01]  /*1ccb0*/  STL [R1+0x108], R14 ;  /* 0x0001080e01007387 */ /* 0x000fe20000100800 */
[C---:B------:R-:W-:Y:S02]  /*1ccc0*/  SEL R9, R15.reuse, R8, !P2 ;  /* 0x000000080f097207 */ /* 0x040fe40005000000 */
[C---:B------:R-:W-:Y:S01]  /*1ccd0*/  SEL R8, R15.reuse, R7, !P2 ;  /* 0x000000070f087207 */ /* 0x040fe20005000000 */
[----:B------:R-:W-:Y:S01]  /*1cce0*/  STL [R1+0x104], R13 ;  /* 0x0001040d01007387 */ /* 0x000fe20000100800 */
[----:B------:R-:W-:-:S02]  /*1ccf0*/  SEL R7, R15, R6, !P2 ;  /* 0x000000060f077207 */ /* 0x000fc40005000000 */
[C---:B------:R-:W-:Y:S01]  /*1cd00*/  SEL R6, R15.reuse, R5, !P2 ;  /* 0x000000050f067207 */ /* 0x040fe20005000000 */
        /* <DEDUP_REMOVED lines=8> */
[----:B------:R-:W-:Y:S04]  /*1cd90*/  STL [R1+0x4b4], R7 ;  /* 0x0004b40701007387 */ /* 0x000fe80000100800 */
[----:B------:R-:W-:Y:S04]  /*1cda0*/  STL [R1+0xe8], R6 ;  /* 0x0000e80601007387 */ /* 0x000fe80000100800 */
[----:B------:R-:W-:Y:S04]  /*1cdb0*/  STL [R1+0x4b0], R5 ;  /* 0x0004b00501007387 */ /* 0x000fe80000100800 */
[----:B------:R-:W-:Y:S04]  /*1cdc0*/  STL [R1+0x4ac], R4 ;  /* 0x0004ac0401007387 */ /* 0x000fe80000100800 */
[----:B------:R-:W-:Y:S04]  /*1cdd0*/  STL [R1+0xd8], R3 ;  /* 0x0000d80301007387 */ /* 0x000fe80000100800 */
[----:B------:R-:W2:Y:S01]  /*1cde0*/  LDL.LU R28, [R1+0x328] ;  /* 0x00032800011c7983 */ /* 0x000ea20000300800 */
[----:B------:R-:W-:-:S02]  /*1cdf0*/  SEL R2, R15, R29, !P2 ;  /* 0x0000001d0f027207 */ /* 0x000fc40005000000 */
[----:B------:R-:W-:-:S03]  /*1ce00*/  SEL R0, R15, R0, !P2 ;  /* 0x000000000f007207 */ /* 0x000fc60005000000 */
        /* <DEDUP_REMOVED lines=182> */
[----:B------:R-:W-:Y:S01]  /*1d970*/  STL [R1], R12 ;  /* 0x0000000c01007387 */ /* 0x000fe20000100800 */
        /* <DEDUP_REMOVED lines=382> */
[----:B--2---:R-:W-:-:S05]  /*1f160*/  SEL R28, R15, R28, !P2 ;  /* 0x0000001c0f1c7207 */ /* 0x004fca0005000000 */
[----:B------:R0:W-:Y:S04]  /*1f170*/  STL [R1+0x24c], R28 ;  /* 0x00024c1c01007387 */ /* 0x0001e80000100800 */
[----:B0-----:R-:W2:Y:S04]  /*1f180*/  LDL.LU R28, [R1+0x57c0] ;  /* 0x0057c000011c7983 */ /* 0x001ea80000300800 */
[----:B------:R0:W-:Y:S04]  /*1f190*/  STL [R1+0x248], R27 ;  /* 0x0002481b01007387 */ /* 0x0001e80000100800 */
[----:B0-----:R-:W3:Y:S04]  /*1f1a0*/  LDL.LU R27, [R1+0x57bc] ;  /* 0x0057bc00011b7983 */ /* 0x001ee80000300800 */
[----:B------:R0:W-:Y:S04]  /*1f1b0*/  STL [R1+0x244], R26 ;  /* 0x0002441a01007387 */ /* 0x0001e80000100800 */
[----:B0-----:R-:W4:Y:S04]  /*1f1c0*/  LDL.LU R26, [R1+0x57b8] ;  /* 0x0057b800011a7983 */ /* 0x001f280000300800 */
[----:B------:R0:W-:Y:S04]  /*1f1d0*/  STL [R1+0x240], R25 ;  /* 0x0002401901007387 */ /* 0x0001e80000100800 */
[----:B0-----:R-:W5:Y:S04]  /*1f1e0*/  LDL.LU R25, [R1+0x57b4] ;  /* 0x0057b40001197983 */ /* 0x001f680000300800 */
[----:B------:R0:W-:Y:S04]  /*1f1f0*/  STL [R1+0x23c], R24 ;  /* 0x00023c1801007387 */ /* 0x0001e80000100800 */
[----:B0-----:R-:W2:Y:S04]  /*1f200*/  LDL.LU R24, [R1+0x57b0] ;  /* 0x0057b00001187983 */ /* 0x001ea80000300800 */
        /* <DEDUP_REMOVED lines=43> */
[----:B0-----:R-:W2:Y:S01]  /*1f4c0*/  LDL.LU R0, [R1+0x5758] ;  /* 0x0057580001007983 */ /* 0x001ea20000300800 */
[----:B------:R-:W-:-:S05]  /*1f4d0*/  SEL R14, R15, R14, !P2 ;  /* 0x0000000e0f0e7207 */ /* 0x000fca0005000000 */
[----:B------:R2:W-:Y:S02]  /*1f4e0*/  STL [R1+0x1e0], R14 ;  /* 0x0001e00e01007387 */ /* 0x0005e40000100800 */
[C---:B--2---:R-:W-:Y:S02]  /*1f4f0*/  SEL R14, R15.reuse, R0, !P2 ;  /* 0x000000000f0e7207 */ /* 0x044fe40005000000 */
[----:B------:R-:W-:-:S03]  /*1f500*/  SEL R0, R15, R29, !P2 ;  /* 0x0000001d0f007207 */ /* 0x000fc60005000000 */
[----:B------:R0:W-:Y:S04]  /*1f510*/  STL [R1+0x1dc], R14 ;  /* 0x0001dc0e01007387 */ /* 0x0001e80000100800 */
[----:B------:R1:W-:Y:S01]  /*1f520*/  STL [R1+0x1d8], R0 ;  /* 0x0001d80001007387 */ /* 0x0003e20000100800 */
[C---:B0-----:R-:W-:Y:S02]  /*1f530*/  SEL R14, R15.reuse, R2, !P2 ;  /* 0x000000020f0e7207 */ /* 0x041fe40005000000 */
[C---:B------:R-:W-:Y:S02]  /*1f540*/  SEL R2, R15.reuse, R3, !P2 ;  /* 0x000000030f027207 */ /* 0x040fe40005000000 */
[C---:B-1----:R-:W-:Y:S01]  /*1f550*/  SEL R0, R15.reuse, R4, !P2 ;  /* 0x000000040f007207 */ /* 0x042fe20005000000 */
[----:B------:R-:W-:Y:S01]  /*1f560*/  STL [R1+0x1d4], R14 ;  /* 0x0001d40e01007387 */ /* 0x000fe20000100800 */
[----:B------:R-:W-:-:S03]  /*1f570*/  SEL R3, R15, R5, !P2 ;  /* 0x000000050f037207 */ /* 0x000fc60005000000 */
[----:B------:R0:W-:Y:S04]  /*1f580*/  STL [R1+0x1d0], R2 ;  /* 0x0001d00201007387 */ /* 0x0001e80000100800 */
[----:B------:R1:W-:Y:S01]  /*1f590*/  STL [R1+0x1cc], R0 ;  /* 0x0001cc0001007387 */ /* 0x0003e20000100800 */
[----:B0-----:R-:W-:-:S03]  /*1f5a0*/  SEL R2, R15, R6, !P2 ;  /* 0x000000060f027207 */ /* 0x001fc60005000000 */
[----:B------:R0:W-:Y:S01]  /*1f5b0*/  STL [R1+0x1c8], R3 ;  /* 0x0001c80301007387 */ /* 0x0001e20000100800 */
[----:B-1----:R-:W-:-:S03]  /*1f5c0*/  SEL R0, R15, R7, !P2 ;  /* 0x000000070f007207 */ /* 0x002fc60005000000 */
[----:B------:R1:W-:Y:S01]  /*1f5d0*/  STL [R1+0x1c4], R2 ;  /* 0x0001c40201007387 */ /* 0x0003e20000100800 */
[----:B0-----:R-:W-:-:S03]  /*1f5e0*/  SEL R3, R15, R8, !P2 ;  /* 0x000000080f037207 */ /* 0x001fc60005000000 */
[----:B-1----:R-:W2:Y:S04]  /*1f5f0*/  LDL.LU R2, [R1+0x528] ;  /* 0x0005280001027983 */ /* 0x002ea80000300800 */
[----:B------:R0:W-:Y:S01]  /*1f600*/  STL [R1+0x1c0], R0 ;  /* 0x0001c00001007387 */ /* 0x0001e20000100800 */
[----:B------:R-:W-:-:S03]  /*1f610*/  SEL R4, R15, R10, !P2 ;  /* 0x0000000a0f047207 */ /* 0x000fc60005000000 */
[----:B------:R1:W-:Y:S04]  /*1f620*/  STL [R1+0x1bc], R3 ;  /* 0x0001bc0301007387 */ /* 0x0003e80000100800 */
[----:B------:R-:W2:Y:S01]  /*1f630*/  LDL.LU R5, [R1+0x520] ;  /* 0x0005200001057983 */ /* 0x000ea20000300800 */
[----:B0-----:R-:W-:-:S05]  /*1f640*/  SEL R0, R15, R9, !P2 ;  /* 0x000000090f007207 */ /* 0x001fca0005000000 */
[----:B------:R0:W-:Y:S01]  /*1f650*/  STL [R1+0x1b8], R0 ;  /* 0x0001b80001007387 */ /* 0x0001e20000100800 */
[----:B-1----:R-:W-:-:S03]  /*1f660*/  SEL R3, R15, R12, !P2 ;  /* 0x0000000c0f037207 */ /* 0x002fc60005000000 */
[----:B------:R-:W-:Y:S04]  /*1f670*/  STL [R1+0x1b4], R4 ;  /* 0x0001b40401007387 */ /* 0x000fe80000100800 */
[----:B------:R-:W2:Y:S01]  /*1f680*/  LDL.LU R6, [R1+0x51c] ;  /* 0x00051c0001067983 */ /* 0x000ea20000300800 */
[----:B0-----:R-:W-:-:S05]  /*1f690*/  SEL R0, R15, R11, !P2 ;  /* 0x0000000b0f007207 */ /* 0x001fca0005000000 */
[----:B------:R0:W-:Y:S04]  /*1f6a0*/  STL [R1+0x1b0], R0 ;  /* 0x0001b00001007387 */ /* 0x0001e80000100800 */
[----:B------:R1:W-:Y:S01]  /*1f6b0*/  STL [R1+0x1ac], R3 ;  /* 0x0001ac0301007387 */ /* 0x0003e20000100800 */
[----:B0-----:R-:W-:-:S03]  /*1f6c0*/  SEL R0, R15, R13, !P2 ;  /* 0x0000000d0f007207 */ /* 0x001fc60005000000 */
[----:B------:R-:W2:Y:S01]  /*1f6d0*/  LDL.LU R13, [R1+0x524] ;  /* 0x00052400010d7983 */ /* 0x000ea20000300800 */
[----:B-1----:R-:W-:-:S03]  /*1f6e0*/  SEL R3, R15, R16, !P2 ;  /* 0x000000100f037207 */ /* 0x002fc60005000000 */
[----:B------:R0:W-:Y:S04]  /*1f6f0*/  STL [R1+0x1a8], R0 ;  /* 0x0001a80001007387 */ /* 0x0001e80000100800 */
[----:B------:R-:W2:Y:S04]  /*1f700*/  LDL.LU R7, [R1+0x518] ;  /* 0x0005180001077983 */ /* 0x000ea80000300800 */
[----:B------:R1:W-:Y:S04]  /*1f710*/  STL [R1+0x1a4], R3 ;  /* 0x0001a40301007387 */ /* 0x0003e80000100800 */
[----:B------:R-:W2:Y:S01]  /*1f720*/  LDL.LU R8, [R1+0x514] ;  /* 0x0005140001087983 */ /* 0x000ea20000300800 */
[----:B0-----:R-:W-:-:S02]  /*1f730*/  SEL R0, R15, R17, !P2 ;  /* 0x000000110f007207 */ /* 0x001fc40005000000 */
[----:B-1----:R-:W-:-:S03]  /*1f740*/  SEL R3, R15, R18, !P2 ;  /* 0x000000120f037207 */ /* 0x002fc60005000000 */
[----:B------:R-:W-:Y:S01]  /*1f750*/  STL [R1+0x1a0], R0 ;  /* 0x0001a00001007387 */ /* 0x000fe20000100800 */
[----:B------:R-:W-:-:S03]  /*1f760*/  SEL R4, R15, R20, !P2 ;  /* 0x000000140f047207 */ /* 0x000fc60005000000 */
[----:B------:R0:W-:Y:S04]  /*1f770*/  STL [R1+0x19c], R3 ;  /* 0x00019c0301007387 */ /* 0x0001e80000100800 */
[----:B------:R-:W2:Y:S01]  /*1f780*/  LDL.LU R9, [R1+0x510] ;  /* 0x0005100001097983 */ /* 0x000ea20000300800 */
[----:B0-----:R-:W-:-:S03]  /*1f790*/  SEL R3, R15, R21, !P2 ;  /* 0x000000150f037207 */ /* 0x001fc60005000000 */
[----:B------:R0:W-:Y:S04]  /*1f7a0*/  STL [R1+0x194], R4 ;  /* 0x0001940401007387 */ /* 0x0001e80000100800 */
[----:B------:R1:W-:Y:S04]  /*1f7b0*/  STL [R1+0x190], R3 ;  /* 0x0001900301007387 */ /* 0x0003e80000100800 */
[----:B------:R-:W2:Y:S01]  /*1f7c0*/  LDL.LU R10, [R1+0x50c] ;  /* 0x00050c00010a7983 */ /* 0x000ea20000300800 */
[C---:B0-----:R-:W-:Y:S02]  /*1f7d0*/  SEL R4, R15.reuse, R22, !P2 ;  /* 0x000000160f047207 */ /* 0x041fe40005000000 */
[----:B-1----:R-:W-:-:S03]  /*1f7e0*/  SEL R3, R15, R23, !P2 ;  /* 0x000000170f037207 */ /* 0x002fc60005000000 */
[----:B------:R5:W-:Y:S04]  /*1f7f0*/  STL [R1+0x18c], R4 ;  /* 0x00018c0401007387 */ /* 0x000be80000100800 */
[----:B------:R-:W2:Y:S04]  /*1f800*/  LDL.LU R11, [R1+0x508] ;  /* 0x00050800010b7983 */ /* 0x000ea80000300800 */
[----:B------:R4:W-:Y:S04]  /*1f810*/  STL [R1+0x188], R3 ;  /* 0x0001880301007387 */ /* 0x0009e80000100800 */
[----:B------:R-:W2:Y:S01]  /*1f820*/  LDL.LU R12, [R1+0x504] ;  /* 0x00050400010c7983 */ /* 0x000ea20000300800 */
[----:B-----5:R-:W-:-:S02]  /*1f830*/  SEL R4, R15, R25, !P2 ;  /* 0x000000190f047207 */ /* 0x020fc40005000000 */
[----:B----4-:R-:W-:-:S03]  /*1f840*/  SEL R3, R15, R26, !P2 ;  /* 0x0000001a0f037207 */ /* 0x010fc60005000000 */
[----:B------:R3:W-:Y:S04]  /*1f850*/  STL [R1+0x12c], R4 ;  /* 0x00012c0401007387 */ /* 0x0007e80000100800 */
[----:B------:R-:W4:Y:S04]  /*1f860*/  LDL.LU R29, [R1+0x500] ;  /* 0x00050000011d7983 */ /* 0x000f280000300800 */
[----:B------:R0:W-:Y:S01]  /*1f870*/  STL [R1+0xdc], R3 ;  /* 0x0000dc0301007387 */ /* 0x0001e20000100800 */
[----:B---3--:R-:W-:-:S03]  /*1f880*/  SEL R4, R15, R27, !P2 ;  /* 0x0000001b0f047207 */ /* 0x008fc60005000000 */
[----:B0-----:R-:W3:Y:S04]  /*1f890*/  LDL.LU R3, [R1+0x158] ;  /* 0x0001580001037983 */ /* 0x001ee80000300800 */
[----:B------:R0:W-:Y:S01]  /*1f8a0*/  STL [R1+0x68], R4 ;  /* 0x0000680401007387 */ /* 0x0001e20000100800 */
[----:B------:R-:W-:-:S03]  /*1f8b0*/  SEL R14, R15, R24, !P2 ;  /* 0x000000180f0e7207 */ /* 0x000fc60005000000 */
[----:B0-----:R-:W5:Y:S04]  /*1f8c0*/  LDL.LU R4, [R1+0x4fc] ;  /* 0x0004fc0001047983 */ /* 0x001f680000300800 */
[----:B------:R-:W3:Y:S01]  /*1f8d0*/  LDL.LU R24, [R1+0x4f8] ;  /* 0x0004f80001187983 */ /* 0x000ee20000300800 */
[----:B------:R-:W-:Y:S01]  /*1f8e0*/  SEL R0, R15, R19, !P2 ;  /* 0x000000130f007207 */ /* 0x000fe20005000000 */
[----:B--2---:R-:W-:Y:S02]  /*1f8f0*/  IMAD R5, R5, UR66, RZ ;  /* 0x0000004205057c24 */ /* 0x004fe4000f8e02ff */
[----:B------:R-:W-:-:S05]  /*1f900*/  IMAD R13, R13, UR66, RZ ;  /* 0x000000420d0d7c24 */ /* 0x000fca000f8e02ff */
[----:B------:R0:W-:Y:S04]  /*1f910*/  STL [R1+0x180], R13 ;  /* 0x0001800d01007387 */ /* 0x0001e80000100800 */
[----:B------:R-:W2:Y:S04]  /*1f920*/  LDL.LU R23, [R1+0x4f4] ;  /* 0x0004f40001177983 */ /* 0x000ea80000300800 */
[----:B------:R1:W-:Y:S01]  /*1f930*/  STL [R1+0x17c], R5 ;  /* 0x00017c0501007387 */ /* 0x0003e20000100800 */
[----:B0-----:R-:W-:-:S03]  /*1f940*/  IMAD R13, R6, UR66, RZ ;  /* 0x00000042060d7c24 */ /* 0x001fc6000f8e02ff */
[----:B-1----:R-:W2:Y:S04]  /*1f950*/  LDL.LU R5, [R1+0x148] ;  /* 0x0001480001057983 */ /* 0x002ea80000300800 */
[----:B------:R-:W2:Y:S04]  /*1f960*/  LDL.LU R22, [R1+0x4f0] ;  /* 0x0004f00001167983 */ /* 0x000ea80000300800 */
[----:B------:R-:W2:Y:S04]  /*1f970*/  LDL.LU R6, [R1+0x140] ;  /* 0x0001400001067983 */ /* 0x000ea80000300800 */
[----:B------:R0:W-:Y:S04]  /*1f980*/  STL [R1+0x178], R13 ;  /* 0x0001780d01007387 */ /* 0x0001e80000100800 */
[----:B------:R-:W2:Y:S01]  /*1f990*/  LDL.LU R21, [R1+0x4ec] ;  /* 0x0004ec0001157983 */ /* 0x000ea20000300800 */
[----:B------:R-:W-:-:S02]  /*1f9a0*/  IMAD R8, R8, UR66, RZ ;  /* 0x0000004208087c24 */ /* 0x000fc4000f8e02ff */
[----:B0-----:R-:W-:Y:S02]  /*1f9b0*/  IMAD R13, R7, UR66, RZ ;  /* 0x00000042070d7c24 */ /* 0x001fe4000f8e02ff */
[----:B------:R-:W2:Y:S04]  /*1f9c0*/  LDL.LU R7, [R1+0x4e8] ;  /* 0x0004e80001077983 */ /* 0x000ea80000300800 */
[----:B------:R-:W-:Y:S04]  /*1f9d0*/  STL [R1+0x174], R13 ;  /* 0x0001740d01007387 */ /* 0x000fe80000100800 */
[----:B------:R-:W2:Y:S04]  /*1f9e0*/  LDL.LU R20, [R1+0x4e4] ;  /* 0x0004e40001147983 */ /* 0x000ea80000300800 */
[----:B------:R-:W2:Y:S04]  /*1f9f0*/  LDL.LU R19, [R1+0x4e0] ;  /* 0x0004e00001137983 */ /* 0x000ea80000300800 */
[----:B------:R0:W-:Y:S01]  /*1fa00*/  STL [R1+0x170], R8 ;  /* 0x0001700801007387 */ /* 0x0001e20000100800 */
[----:B------:R-:W-:-:S03]  /*1fa10*/  IMAD R16, R9, UR66, RZ ;  /* 0x0000004209107c24 */ /* 0x000fc6000f8e02ff */
[----:B0-----:R-:W2:Y:S04]  /*1fa20*/  LDL.LU R8, [R1+0x4dc] ;  /* 0x0004dc0001087983 */ /* 0x001ea80000300800 */
[----:B------:R-:W2:Y:S01]  /*1fa30*/  LDL.LU R9, [R1+0x4d8] ;  /* 0x0004d80001097983 */ /* 0x000ea20000300800 */
[----:B------:R-:W-:-:S03]  /*1fa40*/  IMAD R13, R10, UR66, RZ ;  /* 0x000000420a0d7c24 */ /* 0x000fc6000f8e02ff */
[----:B------:R0:W-:Y:S04]  /*1fa50*/  STL [R1+0x16c], R16 ;  /* 0x00016c1001007387 */ /* 0x0001e80000100800 */
[----:B------:R-:W2:Y:S04]  /*1fa60*/  LDL.LU R18, [R1+0x120] ;  /* 0x0001200001127983 */ /* 0x000ea80000300800 */
[----:B------:R-:W2:Y:S01]  /*1fa70*/  LDL.LU R10, [R1+0x4d4] ;  /* 0x0004d400010a7983 */ /* 0x000ea20000300800 */
[----:B0-----:R-:W-:-:S03]  /*1fa80*/  IMAD R16, R11, UR66, RZ ;  /* 0x000000420b107c24 */ /* 0x001fc6000f8e02ff */
[----:B------:R0:W-:Y:S04]  /*1fa90*/  STL [R1+0x168], R13 ;  /* 0x0001680d01007387 */ /* 0x0001e80000100800 */
[----:B------:R-:W2:Y:S04]  /*1faa0*/  LDL.LU R11, [R1+0x118] ;  /* 0x00011800010b7983 */ /* 0x000ea80000300800 */
[----:B------:R4:W-:Y:S01]  /*1fab0*/  STL [R1+0x164], R16 ;  /* 0x0001641001007387 */ /* 0x0009e20000100800 */
[----:B0-----:R-:W-:-:S03]  /*1fac0*/  IMAD R13, R12, UR66, RZ ;  /* 0x000000420c0d7c24 */ /* 0x001fc6000f8e02ff */
[----:B------:R-:W2:Y:S04]  /*1fad0*/  LDL.LU R17, [R1+0x4d0] ;  /* 0x0004d00001117983 */ /* 0x000ea80000300800 */
[----:B------:R-:W2:Y:S01]  /*1fae0*/  LDL.LU R12, [R1+0x4cc] ;  /* 0x0004cc00010c7983 */ /* 0x000ea20000300800 */
[----:B----4-:R-:W-:-:S03]  /*1faf0*/  IMAD R16, R29, UR66, RZ ;  /* 0x000000421d107c24 */ /* 0x010fc6000f8e02ff */
[----:B------:R3:W-:Y:S04]  /*1fb00*/  STL [R1+0x160], R13 ;  /* 0x0001600d01007387 */ /* 0x0007e80000100800 */
[----:B------:R-:W4:Y:S01]  /*1fb10*/  LDL.LU R29, [R1+0x4c8] ;  /* 0x0004c800011d7983 */ /* 0x000f220000300800 */
[----:B-----5:R-:W-:-:S03]  /*1fb20*/  IMAD R25, R4, UR66, RZ ;  /* 0x0000004204197c24 */ /* 0x020fc6000f8e02ff */
[----:B------:R0:W-:Y:S01]  /*1fb30*/  STL [R1+0x15c], R16 ;  /* 0x00015c1001007387 */ /* 0x0001e20000100800 */
[----:B---3--:R-:W-:-:S03]  /*1fb40*/  IMAD R13, R3, UR66, RZ ;  /* 0x00000042030d7c24 */ /* 0x008fc6000f8e02ff */
[----:B0-----:R-:W3:Y:S04]  /*1fb50*/  LDL.LU R16, [R1+0x108] ;  /* 0x0001080001107983 */ /* 0x001ee80000300800 */
[----:B------:R-:W5:Y:S04]  /*1fb60*/  LDL.LU R3, [R1+0x104] ;  /* 0x0001040001037983 */ /* 0x000f680000300800 */
[----:B------:R0:W-:Y:S04]  /*1fb70*/  STL [R1+0x158], R13 ;  /* 0x0001580d01007387 */ /* 0x0001e80000100800 */
[----:B0-----:R-:W3:Y:S04]  /*1fb80*/  LDL.LU R13, [R1+0x100] ;  /* 0x00010000010d7983 */ /* 0x001ee80000300800 */
[----:B------:R-:W5:Y:S04]  /*1fb90*/  LDL.LU R4, [R1+0x4c4] ;  /* 0x0004c40001047983 */ /* 0x000f680000300800 */
[----:B------:R0:W-:Y:S02]  /*1fba0*/  STL [R1+0x154], R25 ;  /* 0x0001541901007387 */ /* 0x0001e40000100800 */
[----:B0-----:R-:W-:-:S05]  /*1fbb0*/  IMAD R25, R24, UR66, RZ ;  /* 0x0000004218197c24 */ /* 0x001fca000f8e02ff */
[----:B------:R-:W-:Y:S01]  /*1fbc0*/  STL [R1+0x150], R25 ;  /* 0x0001501901007387 */ /* 0x000fe20000100800 */
[----:B--2---:R-:W-:Y:S02]  /*1fbd0*/  IMAD R23, R23, UR66, RZ ;  /* 0x0000004217177c24 */ /* 0x004fe4000f8e02ff */
[----:B------:R-:W-:Y:S02]  /*1fbe0*/  IMAD R24, R5, UR66, RZ ;  /* 0x0000004205187c24 */ /* 0x000fe4000f8e02ff */
[----:B------:R-:W2:Y:S04]  /*1fbf0*/  LDL.LU R5, [R1+0x4c0] ;  /* 0x0004c00001057983 */ /* 0x000ea80000300800 */
[----:B------:R0:W-:Y:S04]  /*1fc00*/  STL [R1+0x14c], R23 ;  /* 0x00014c1701007387 */ /* 0x0001e80000100800 */
[----:B------:R-:W-:Y:S01]  /*1fc10*/  STL [R1+0x148], R24 ;  /* 0x0001481801007387 */ /* 0x000fe20000100800 */
[----:B0-----:R-:W-:-:S02]  /*1fc20*/  IMAD R23, R22, UR66, RZ ;  /* 0x0000004216177c24 */ /* 0x001fc4000f8e02ff */
[----:B------:R-:W-:Y:S02]  /*1fc30*/  IMAD R22, R6, UR66, RZ ;  /* 0x0000004206167c24 */ /* 0x000fe4000f8e02ff */
[----:B------:R-:W2:Y:S01]  /*1fc40*/  LDL.LU R6, [R1+0x4bc] ;  /* 0x0004bc0001067983 */ /* 0x000ea20000300800 */
[----:B------:R-:W-:-:S03]  /*1fc50*/  IMAD R21, R21, UR66, RZ ;  /* 0x0000004215157c24 */ /* 0x000fc6000f8e02ff */
[----:B------:R-:W-:Y:S04]  /*1fc60*/  STL [R1+0x144], R23 ;  /* 0x0001441701007387 */ /* 0x000fe80000100800 */
[----:B------:R0:W-:Y:S02]  /*1fc70*/  STL [R1+0x140], R22 ;  /* 0x0001401601007387 */ /* 0x0001e40000100800 */
[----:B0-----:R-:W-:Y:S02]  /*1fc80*/  IMAD R22, R7, UR66, RZ ;  /* 0x0000004207167c24 */ /* 0x001fe4000f8e02ff */
[----:B------:R-:W2:Y:S04]  /*1fc90*/  LDL.LU R7, [R1+0x4b8] ;  /* 0x0004b80001077983 */ /* 0x000ea80000300800 */
[----:B------:R0:W-:Y:S04]  /*1fca0*/  STL [R1+0x13c], R21 ;  /* 0x00013c1501007387 */ /* 0x0001e80000100800 */
[----:B------:R-:W-:Y:S01]  /*1fcb0*/  STL [R1+0x138], R22 ;  /* 0x0001381601007387 */ /* 0x000fe20000100800 */
[----:B0-----:R-:W-:-:S02]  /*1fcc0*/  IMAD R21, R20, UR66, RZ ;  /* 0x0000004214157c24 */ /* 0x001fc4000f8e02ff */
[----:B------:R-:W-:Y:S02]  /*1fcd0*/  IMAD R20, R19, UR66, RZ ;  /* 0x0000004213147c24 */ /* 0x000fe4000f8e02ff */
[----:B------:R-:W-:Y:S01]  /*1fce0*/  IMAD R19, R8, UR66, RZ ;  /* 0x0000004208137c24 */ /* 0x000fe2000f8e02ff */
[----:B------:R-:W-:Y:S04]  /*1fcf0*/  STL [R1+0x134], R21 ;  /* 0x0001341501007387 */ /* 0x000fe80000100800 */
[----:B------:R-:W2:Y:S04]  /*1fd00*/  LDL.LU R8, [R1+0x4b4] ;  /* 0x0004b40001087983 */ /* 0x000ea80000300800 */
[----:B------:R0:W-:Y:S04]  /*1fd10*/  STL [R1+0x130], R20 ;  /* 0x0001301401007387 */ /* 0x0001e80000100800 */
[----:B------:R1:W-:Y:S01]  /*1fd20*/  STL [R1+0x128], R19 ;  /* 0x0001281301007387 */ /* 0x0003e20000100800 */
[----:B0-----:R-:W-:-:S03]  /*1fd30*/  IMAD R20, R9, UR66, RZ ;  /* 0x0000004209147c24 */ /* 0x001fc6000f8e02ff */
[----:B------:R-:W2:Y:S01]  /*1fd40*/  LDL.LU R9, [R1+0xe8] ;  /* 0x0000e80001097983 */ /* 0x000ea20000300800 */
[----:B-1----:R-:W-:-:S03]  /*1fd50*/  IMAD R19, R18, UR66, RZ ;  /* 0x0000004212137c24 */ /* 0x002fc6000f8e02ff */
[----:B------:R-:W-:Y:S01]  /*1fd60*/  STL [R1+0x124], R20 ;  /* 0x0001241401007387 */ /* 0x000fe20000100800 */
[----:B------:R-:W-:-:S03]  /*1fd70*/  IMAD R18, R10, UR66, RZ ;  /* 0x000000420a127c24 */ /* 0x000fc6000f8e02ff */
        /* <DEDUP_REMOVED lines=11> */
[----:B----4-:R-:W-:-:S03]  /*1fe30*/  IMAD R18, R29, UR66, RZ ;  /* 0x000000421d127c24 */ /* 0x010fc6000f8e02ff */
[----:B------:R-:W4:Y:S01]  /*1fe40*/  LDL.LU R29, [R1+0x4a8] ;  /* 0x0004a800011d7983 */ /* 0x000f220000300800 */
[----:B---3--:R-:W-:-:S03]  /*1fe50*/  IMAD R17, R16, UR66, RZ ;  /* 0x0000004210117c24 */ /* 0x008fc6000f8e02ff */
[----:B------:R-:W-:Y:S01]  /*1fe60*/  STL [R1+0x10c], R18 ;  /* 0x00010c1201007387 */ /* 0x000fe20000100800 */
[----:B-----5:R-:W-:-:S03]  /*1fe70*/  IMAD R16, R3, UR66, RZ ;  /* 0x0000004203107c24 */ /* 0x020fc6000f8e02ff */
[----:B------:R-:W3:Y:S01]  /*1fe80*/  LDL.LU R3, [R1+0xd0] ;  /* 0x0000d00001037983 */ /* 0x000ee20000300800 */
[----:B------:R-:W-:Y:S02]  /*1fe90*/  IMAD R13, R13, UR66, RZ ;  /* 0x000000420d0d7c24 */ /* 0x000fe4000f8e02ff */
[----:B------:R-:W-:Y:S01]  /*1fea0*/  IMAD R4, R4, UR66, RZ ;  /* 0x0000004204047c24 */ /* 0x000fe2000f8e02ff */
[----:B------:R-:W-:Y:S04]  /*1feb0*/  STL [R1+0x108], R17 ;  /* 0x0001081101007387 */ /* 0x000fe80000100800 */
[----:B------:R-:W-:Y:S04]  /*1fec0*/  STL [R1+0x104], R16 ;  /* 0x0001041001007387 */ /* 0x000fe80000100800 */
[----:B------:R-:W5:Y:S04]  /*1fed0*/  LDL.LU R24, [R1+0xcc] ;  /* 0x0000cc0001187983 */ /* 0x000f680000300800 */
[----:B------:R-:W-:Y:S04]  /*1fee0*/  STL [R1+0x100], R13 ;  /* 0x0001000d01007387 */ /* 0x000fe80000100800 */
[----:B------:R-:W5:Y:S04]  /*1fef0*/  LDL.LU R23, [R1+0xc8] ;  /* 0x0000c80001177983 */ /* 0x000f680000300800 */
[----:B------:R0:W-:Y:S04]  /*1ff00*/  STL [R1+0xfc], R4 ;  /* 0x0000fc0401007387 */ /* 0x0001e80000100800 */
[----:B0-----:R-:W5:Y:S04]  /*1ff10*/  LDL.LU R4, [R1+0x4a4] ;  /* 0x0004a40001047983 */ /* 0x001f680000300800 */
[----:B------:R-:W5:Y:S01]  /*1ff20*/  LDL.LU R22, [R1+0x4a0] ;  /* 0x0004a00001167983 */ /* 0x000f620000300800 */
[----:B--2---:R-:W-:-:S03]  /*1ff30*/  IMAD R13, R5, UR66, RZ ;  /* 0x00000042050d7c24 */ /* 0x004fc6000f8e02ff */
[----:B------:R-:W2:Y:S04]  /*1ff40*/  LDL.LU R5, [R1+0x49c] ;  /* 0x00049c0001057983 */ /* 0x000ea80000300800 */
[----:B------:R0:W-:Y:S04]  /*1ff50*/  STL [R1+0xf8], R13 ;  /* 0x0000f80d01007387 */ /* 0x0001e80000100800 */
[----:B------:R-:W2:Y:S01]  /*1ff60*/  LDL.LU R21, [R1+0x498] ;  /* 0x0004980001157983 */ /* 0x000ea20000300800 */
[----:B0-----:R-:W-:-:S03]  /*1ff70*/  IMAD R13, R6, UR66, RZ ;  /* 0x00000042060d7c24 */ /* 0x001fc6000f8e02ff */
[----:B------:R-:W2:Y:S04]  /*1ff80*/  LDL.LU R6, [R1+0x494] ;  /* 0x0004940001067983 */ /* 0x000ea80000300800 */
[----:B------:R-:W-:Y:S04]  /*1ff90*/  STL [R1+0xf4], R13 ;  /* 0x0000f40d01007387 */ /* 0x000fe80000100800 */
[----:B------:R-:W2:Y:S04]  /*1ffa0*/  LDL.LU R20, [R1+0x490] ;  /* 0x0004900001147983 */ /* 0x000ea80000300800 */
[----:B------:R-:W2:Y:S01]  /*1ffb0*/  LDL.LU R19, [R1+0x48c] ;  /* 0x00048c0001137983 */ /* 0x000ea20000300800 */
[----:B------:R-:W-:-:S05]  /*1ffc0*/  IMAD R7, R7, UR66, RZ ;  /* 0x0000004207077c24 */ /* 0x000fca000f8e02ff */
[----:B------:R0:W-:Y:S04]  /*1ffd0*/  STL [R1+0xf0], R7 ;  /* 0x0000f00701007387 */ /* 0x0001e80000100800 */
[----:B0-----:R-:W2:Y:S01]  /*1ffe0*/  LDL.LU R7, [R1+0xa8] ;  /* 0x0000a80001077983 */ /* 0x001ea20000300800 */
[----:B------:R-:W-:-:S03]  /*1fff0*/  IMAD R16, R8, UR66, RZ ;  /* 0x0000004208107c24 */ /* 0x000fc6000f8e02ff */
[----:B------:R-:W2:Y:S04]  /*20000*/  LDL.LU R8, [R1+0xa4] ;  /* 0x0000a40001087983 */ /* 0x000ea80000300800 */
[----:B------:R0:W-:Y:S04]  /*20010*/  STL [R1+0xec], R16 ;  /* 0x0000ec1001007387 */ /* 0x0001e80000100800 */
[----:B------:R-:W2:Y:S01]  /*20020*/  LDL.LU R18, [R1+0x488] ;  /* 0x0004880001127983 */ /* 0x000ea20000300800 */
[----:B------:R-:W-:-:S03]  /*20030*/  IMAD R13, R9, UR66, RZ ;  /* 0x00000042090d7c24 */ /* 0x000fc6000f8e02ff */
[----:B------:R-:W2:Y:S04]  /*20040*/  LDL.LU R9, [R1+0x9c] ;  /* 0x00009c0001097983 */ /* 0x000ea80000300800 */
[----:B------:R1:W-:Y:S01]  /*20050*/  STL [R1+0xe8], R13 ;  /* 0x0000e80d01007387 */ /* 0x0003e20000100800 */
[----:B0-----:R-:W-:-:S03]  /*20060*/  IMAD R16, R10, UR66, RZ ;  /* 0x000000420a107c24 */ /* 0x001fc6000f8e02ff */
[----:B------:R-:W2:Y:S04]  /*20070*/  LDL.LU R10, [R1+0x98] ;  /* 0x00009800010a7983 */ /* 0x000ea80000300800 */
[----:B------:R0:W-:Y:S04]  /*20080*/  STL [R1+0xe4], R16 ;  /* 0x0000e41001007387 */ /* 0x0001e80000100800 */
[----:B------:R-:W2:Y:S01]  /*20090*/  LDL.LU R17, [R1+0x94] ;  /* 0x0000940001117983 */ /* 0x000ea20000300800 */
[----:B-1----:R-:W-:-:S03]  /*200a0*/  IMAD R13, R11, UR66, RZ ;  /* 0x000000420b0d7c24 */ /* 0x002fc6000f8e02ff */
[----:B------:R-:W2:Y:S04]  /*200b0*/  LDL.LU R11, [R1+0x484] ;  /* 0x00048400010b7983 */ /* 0x000ea80000300800 */
[----:B------:R4:W-:Y:S01]  /*200c0*/  STL [R1+0xe0], R13 ;  /* 0x0000e00d01007387 */ /* 0x0009e20000100800 */
[----:B0-----:R-:W-:-:S03]  /*200d0*/  IMAD R16, R12, UR66, RZ ;  /* 0x000000420c107c24 */ /* 0x001fc6000f8e02ff */
[----:B------:R-:W2:Y:S04]  /*200e0*/  LDL.LU R12, [R1+0x480] ;  /* 0x00048000010c7983 */ /* 0x000ea80000300800 */
[----:B------:R0:W-:Y:S01]  /*200f0*/  STL [R1+0xd8], R16 ;  /* 0x0000d81001007387 */ /* 0x0001e20000100800 */
[----:B----4-:R-:W-:-:S03]  /*20100*/  IMAD R13, R29, UR66, RZ ;  /* 0x000000421d0d7c24 */ /* 0x010fc6000f8e02ff */
[----:B0-----:R-:W4:Y:S04]  /*20110*/  LDL.LU R16, [R1+0x47c] ;  /* 0x00047c0001107983 */ /* 0x001f280000300800 */
[----:B------:R-:W4:Y:S01]  /*20120*/  LDL.LU R29, [R1+0x478] ;  /* 0x00047800011d7983 */ /* 0x000f220000300800 */
[----:B---3--:R-:W-:-:S03]  /*20130*/  IMAD R25, R3, UR66, RZ ;  /* 0x0000004203197c24 */ /* 0x008fc6000f8e02ff */
[----:B------:R0:W-:Y:S04]  /*20140*/  STL [R1+0xd4], R13 ;  /* 0x0000d40d01007387 */ /* 0x0001e80000100800 */
[----:B0-----:R-:W3:Y:S04]  /*20150*/  LDL.LU R13, [R1+0x474] ;  /* 0x00047400010d7983 */ /* 0x001ee80000300800 */
[----:B------:R-:W3:Y:S04]  /*20160*/  LDL.LU R3, [R1+0x470] ;  /* 0x0004700001037983 */ /* 0x000ee80000300800 */
[----:B------:R0:W-:Y:S01]  /*20170*/  STL [R1+0xd0], R25 ;  /* 0x0000d01901007387 */ /* 0x0001e20000100800 */
[----:B-----5:R-:W-:-:S02]  /*20180*/  IMAD R23, R23, UR66, RZ ;  /* 0x0000004217177c24 */ /* 0x020fc4000f8e02ff */
[----:B0-----:R-:W-:Y:S02]  /*20190*/  IMAD R25, R24, UR66, RZ ;  /* 0x0000004218197c24 */ /* 0x001fe4000f8e02ff */
[----:B------:R-:W-:-:S03]  /*201a0*/  IMAD R24, R4, UR66, RZ ;  /* 0x0000004204187c24 */ /* 0x000fc6000f8e02ff */
[----:B------:R-:W-:Y:S04]  /*201b0*/  STL [R1+0xcc], R25 ;  /* 0x0000cc1901007387 */ /* 0x000fe80000100800 */
[----:B------:R-:W5:Y:S04]  /*201c0*/  LDL.LU R4, [R1+0x46c] ;  /* 0x00046c0001047983 */ /* 0x000f680000300800 */
[----:B------:R0:W-:Y:S04]  /*201d0*/  STL [R1+0xc8], R23 ;  /* 0x0000c81701007387 */ /* 0x0001e80000100800 */
[----:B------:R-:W-:Y:S01]  /*201e0*/  STL [R1+0xc4], R24 ;  /* 0x0000c41801007387 */ /* 0x000fe20000100800 */
[----:B0-----:R-:W-:-:S02]  /*201f0*/  IMAD R23, R22, UR66, RZ ;  /* 0x0000004216177c24 */ /* 0x001fc4000f8e02ff */
[----:B--2---:R-:W-:Y:S02]  /*20200*/  IMAD R22, R5, UR66, RZ ;  /* 0x0000004205167c24 */ /* 0x004fe4000f8e02ff */
[----:B------:R-:W2:Y:S04]  /*20210*/  LDL.LU R5, [R1+0x468] ;  /* 0x0004680001057983 */ /* 0x000ea80000300800 */
[----:B------:R-:W-:Y:S01]  /*20220*/  STL [R1+0xc0], R23 ;  /* 0x0000c01701007387 */ /* 0x000fe20000100800 */
[----:B------:R-:W-:-:S03]  /*20230*/  IMAD R21, R21, UR66, RZ ;  /* 0x0000004215157c24 */ /* 0x000fc6000f8e02ff */
[----:B------:R0:W-:Y:S02]  /*20240*/  STL [R1+0xbc], R22 ;  /* 0x0000bc1601007387 */ /* 0x0001e40000100800 */
[----:B0-----:R-:W-:Y:S02]  /*20250*/  IMAD R22, R6, UR66, RZ ;  /* 0x0000004206167c24 */ /* 0x001fe4000f8e02ff */
[----:B------:R-:W2:Y:S04]  /*20260*/  LDL.LU R6, [R1+0x464] ;  /* 0x0004640001067983 */ /* 0x000ea80000300800 */
[----:B------:R0:W-:Y:S04]  /*20270*/  STL [R1+0xb8], R21 ;  /* 0x0000b81501007387 */ /* 0x0001e80000100800 */
[----:B------:R-:W-:Y:S01]  /*20280*/  STL [R1+0xb4], R22 ;  /* 0x0000b41601007387 */ /* 0x000fe20000100800 */
[----:B0-----:R-:W-:-:S02]  /*20290*/  IMAD R21, R20, UR66, RZ ;  /* 0x0000004214157c24 */ /* 0x001fc4000f8e02ff */
[----:B------:R-:W-:-:S03]  /*202a0*/  IMAD R20, R19, UR66, RZ ;  /* 0x0000004213147c24 */ /* 0x000fc6000f8e02ff */
        /* <DEDUP_REMOVED lines=22> */
[----:B------:R-:W2:Y:S04]  /*20410*/  LDL.LU R12, [R1+0x44c] ;  /* 0x00044c00010c7983 */ /* 0x000ea80000300800 */
[----:B------:R-:W-:Y:S01]  /*20420*/  STL [R1+0x8c], R18 ;  /* 0x00008c1201007387 */ /* 0x000fe20000100800 */
[----:B----4-:R-:W-:Y:S02]  /*20430*/  IMAD R17, R16, UR66, RZ ;  /* 0x0000004210117c24 */ /* 0x010fe4000f8e02ff */
[----:B------:R-:W-:Y:S02]  /*20440*/  IMAD R16, R29, UR66, RZ ;  /* 0x000000421d107c24 */ /* 0x000fe4000f8e02ff */
[----:B------:R-:W4:Y:S04]  /*20450*/  LDL.LU R29, [R1+0x448] ;  /* 0x00044800011d7983 */ /* 0x000f280000300800 */
[----:B------:R-:W-:Y:S04]  /*20460*/  STL [R1+0x88], R17 ;  /* 0x0000881101007387 */ /* 0x000fe80000100800 */
[----:B------:R-:W-:Y:S01]  /*20470*/  STL [R1+0x84], R16 ;  /* 0x0000841001007387 */ /* 0x000fe20000100800 */
[----:B---3--:R-:W-:-:S03]  /*20480*/  IMAD R13, R13, UR66, RZ ;  /* 0x000000420d0d7c24 */ /* 0x008fc6000f8e02ff */
[----:B------:R-:W3:Y:S01]  /*20490*/  LDL.LU R24, [R1+0x444] ;  /* 0x0004440001187983 */ /* 0x000ee20000300800 */
[----:B------:R-:W-:-:S03]  /*204a0*/  IMAD R3, R3, UR66, RZ ;  /* 0x0000004203037c24 */ /* 0x000fc6000f8e02ff */
[----:B------:R-:W-:Y:S04]  /*204b0*/  STL [R1+0x80], R13 ;  /* 0x0000800d01007387 */ /* 0x000fe80000100800 */
[----:B------:R-:W3:Y:S04]  /*204c0*/  LDL.LU R23, [R1+0x440] ;  /* 0x0004400001177983 */ /* 0x000ee80000300800 */
[----:B------:R0:W-:Y:S04]  /*204d0*/  STL [R1+0x7c], R3 ;  /* 0x00007c0301007387 */ /* 0x0001e80000100800 */
[----:B0-----:R-:W3:Y:S04]  /*204e0*/  LDL.LU R3, [R1+0x43c] ;  /* 0x00043c0001037983 */ /* 0x001ee80000300800 */
[----:B------:R-:W3:Y:S01]  /*204f0*/  LDL.LU R22, [R1+0x438] ;  /* 0x0004380001167983 */ /* 0x000ee20000300800 */
[----:B-----5:R-:W-:-:S03]  /*20500*/  IMAD R13, R4, UR66, RZ ;  /* 0x00000042040d7c24 */ /* 0x020fc6000f8e02ff */
[----:B------:R-:W5:Y:S04]  /*20510*/  LDL.LU R4, [R1+0x434] ;  /* 0x0004340001047983 */ /* 0x000f680000300800 */
[----:B------:R2:W-:Y:S04]  /*20520*/  STL [R1+0x78], R13 ;  /* 0x0000780d01007387 */ /* 0x0005e80000100800 */
[----:B------:R-:W5:Y:S01]  /*20530*/  LDL.LU R21, [R1+0x430] ;  /* 0x0004300001157983 */ /* 0x000f620000300800 */
[----:B--2---:R-:W-:-:S03]  /*20540*/  IMAD R13, R5, UR66, RZ ;  /* 0x00000042050d7c24 */ /* 0x004fc6000f8e02ff */
        /* <DEDUP_REMOVED lines=24> */
[----:B-1----:R-:W-:-:S03]  /*206d0*/  IMAD R13, R12, UR66, RZ ;  /* 0x000000420c0d7c24 */ /* 0x002fc6000f8e02ff */
[----:B0-----:R-:W2:Y:S04]  /*206e0*/  LDL.LU R16, [R1+0x400] ;  /* 0x0004000001107983 */ /* 0x001ea80000300800 */
[----:B------:R-:W2:Y:S04]  /*206f0*/  LDL.LU R12, [R1+0x3fc] ;  /* 0x0003fc00010c7983 */ /* 0x000ea80000300800 */
[----:B------:R0:W-:Y:S04]  /*20700*/  STL [R1+0x54], R13 ;  /* 0x0000540d01007387 */ /* 0x0001e80000100800 */
[----:B0-----:R-:W2:Y:S01]  /*20710*/  LDL.LU R13, [R1] ;  /* 0x00000000010d7983 */ /* 0x001ea20000300800 */
[----:B----4-:R-:W-:-:S03]  /*20720*/  IMAD R25, R29, UR66, RZ ;  /* 0x000000421d197c24 */ /* 0x010fc6000f8e02ff */
[----:B------:R-:W4:Y:S04]  /*20730*/  LDL.LU R29, [R1+0x3f8] ;  /* 0x0003f800011d7983 */ /* 0x000f280000300800 */
[----:B------:R0:W-:Y:S01]  /*20740*/  STL [R1+0x50], R25 ;  /* 0x0000501901007387 */ /* 0x0001e20000100800 */
[----:B---3--:R-:W-:Y:S02]  /*20750*/  IMAD R23, R23, UR66, RZ ;  /* 0x0000004217177c24 */ /* 0x008fe4000f8e02ff */
[----:B0-----:R-:W-:-:S05]  /*20760*/  IMAD R25, R24, UR66, RZ ;  /* 0x0000004218197c24 */ /* 0x001fca000f8e02ff */
[----:B------:R-:W-:Y:S01]  /*20770*/  STL [R1+0x4c], R25 ;  /* 0x00004c1901007387 */ /* 0x000fe20000100800 */
[----:B------:R-:W-:-:S03]  /*20780*/  IMAD R24, R3, UR66, RZ ;  /* 0x0000004203187c24 */ /* 0x000fc6000f8e02ff */
[----:B------:R-:W3:Y:S04]  /*20790*/  LDL.LU R3, [R1+0x3f4] ;  /* 0x0003f40001037983 */ /* 0x000ee80000300800 */
[----:B------:R0:W-:Y:S04]  /*207a0*/  STL [R1+0x48], R23 ;  /* 0x0000481701007387 */ /* 0x0001e80000100800 */
[----:B------:R-:W-:Y:S01]  /*207b0*/  STL [R1+0x44], R24 ;  /* 0x0000441801007387 */ /* 0x000fe20000100800 */
[----:B0-----:R-:W-:Y:S02]  /*207c0*/  IMAD R23, R22, UR66, RZ ;  /* 0x0000004216177c24 */ /* 0x001fe4000f8e02ff */
[----:B-----5:R-:W-:-:S02]  /*207d0*/  IMAD R22, R4, UR66, RZ ;  /* 0x0000004204167c24 */ /* 0x020fc4000f8e02ff */
[----:B------:R-:W5:Y:S01]  /*207e0*/  LDL.LU R4, [R1+0x3f0] ;  /* 0x0003f00001047983 */ /* 0x000f620000300800 */
[----:B------:R-:W-:-:S03]  /*207f0*/  IMAD R21, R21, UR66, RZ ;  /* 0x0000004215157c24 */ /* 0x000fc6000f8e02ff */
[----:B------:R-:W-:Y:S04]  /*20800*/  STL [R1+0x40], R23 ;  /* 0x0000401701007387 */ /* 0x000fe80000100800 */
[----:B------:R2:W-:Y:S02]  /*20810*/  STL [R1+0x3c], R22 ;  /* 0x00003c1601007387 */ /* 0x0005e40000100800 */
[----:B--2---:R-:W-:Y:S02]  /*20820*/  IMAD R22, R5, UR66, RZ ;  /* 0x0000004205167c24 */ /* 0x004fe4000f8e02ff */
[----:B------:R-:W2:Y:S04]  /*20830*/  LDL.LU R5, [R1+0x3ec] ;  /* 0x0003ec0001057983 */ /* 0x000ea80000300800 */
[----:B------:R0:W-:Y:S04]  /*20840*/  STL [R1+0x38], R21 ;  /* 0x0000381501007387 */ /* 0x0001e80000100800 */
[----:B------:R-:W-:Y:S01]  /*20850*/  STL [R1+0x34], R22 ;  /* 0x0000341601007387 */ /* 0x000fe20000100800 */
[----:B------:R-:W-:-:S02]  /*20860*/  IMAD R19, R19, UR66, RZ ;  /* 0x0000004213137c24 */ /* 0x000fc4000f8e02ff */
[----:B0-----:R-:W-:-:S05]  /*20870*/  IMAD R21, R20, UR66, RZ ;  /* 0x0000004214157c24 */ /* 0x001fca000f8e02ff */
[----:B------:R-:W-:Y:S01]  /*20880*/  STL [R1+0x30], R21 ;  /* 0x0000301501007387 */ /* 0x000fe20000100800 */
[----:B------:R-:W-:-:S03]  /*20890*/  IMAD R20, R6, UR66, RZ ;  /* 0x0000004206147c24 */ /* 0x000fc6000f8e02ff */
[----:B------:R-:W2:Y:S04]  /*208a0*/  LDL.LU R6, [R1+0x3e8] ;  /* 0x0003e80001067983 */ /* 0x000ea80000300800 */
[----:B------:R0:W-:Y:S04]  /*208b0*/  STL [R1+0x2c], R19 ;  /* 0x00002c1301007387 */ /* 0x0001e80000100800 */
[----:B------:R-:W-:Y:S01]  /*208c0*/  STL [R1+0x28], R20 ;  /* 0x0000281401007387 */ /* 0x000fe20000100800 */
[----:B0-----:R-:W-:-:S03]  /*208d0*/  IMAD R19, R7, UR66, RZ ;  /* 0x0000004207137c24 */ /* 0x001fc6000f8e02ff */
[----:B------:R-:W2:Y:S04]  /*208e0*/  LDL.LU R7, [R1+0x3e4] ;  /* 0x0003e40001077983 */ /* 0x000ea80000300800 */
[----:B------:R0:W-:Y:S01]  /*208f0*/  STL [R1+0x24], R19 ;  /* 0x0000241301007387 */ /* 0x0001e20000100800 */
[----:B------:R-:W-:Y:S02]  /*20900*/  IMAD R18, R18, UR66, RZ ;  /* 0x0000004212127c24 */ /* 0x000fe4000f8e02ff */
[----:B0-----:R-:W-:Y:S02]  /*20910*/  IMAD R19, R8, UR66, RZ ;  /* 0x0000004208137c24 */ /* 0x001fe4000f8e02ff */
        /* <DEDUP_REMOVED lines=12> */
[----:B------:R-:W2:Y:S01]  /*209e0*/  LDL.LU R11, [R1+0x3d4] ;  /* 0x0003d400010b7983 */ /* 0x000ea20000300800 */
[----:B------:R-:W-:-:S03]  /*209f0*/  IMAD R16, R16, UR66, RZ ;  /* 0x0000004210107c24 */ /* 0x000fc6000f8e02ff */
[----:B------:R0:W-:Y:S02]  /*20a00*/  STL [R1+0xc], R17 ;  /* 0x00000c1101007387 */ /* 0x0001e40000100800 */
[----:B0-----:R-:W-:Y:S02]  /*20a10*/  IMAD R17, R12, UR66, RZ ;  /* 0x000000420c117c24 */ /* 0x001fe4000f8e02ff */
[----:B------:R-:W2:Y:S04]  /*20a20*/  LDL.LU R12, [R1+0x3d0] ;  /* 0x0003d000010c7983 */ /* 0x000ea80000300800 */
[----:B------:R0:W-:Y:S04]  /*20a30*/  STL [R1+0x8], R16 ;  /* 0x0000081001007387 */ /* 0x0001e80000100800 */
[----:B------:R-:W-:Y:S01]  /*20a40*/  STL [R1+0x4], R17 ;  /* 0x0000041101007387 */ /* 0x000fe20000100800 */
[----:B0-----:R-:W-:-:S03]  /*20a50*/  IMAD R16, R13, UR66, RZ ;  /* 0x000000420d107c24 */ /* 0x001fc6000f8e02ff */
[----:B------:R-:W2:Y:S04]  /*20a60*/  LDL.LU R13, [R1+0x3cc] ;  /* 0x0003cc00010d7983 */ /* 0x000ea80000300800 */
[----:B------:R0:W-:Y:S04]  /*20a70*/  STL [R1], R16 ;  /* 0x0000001001007387 */ /* 0x0001e80000100800 */
[----:B0-----:R-:W2:Y:S01]  /*20a80*/  LDL.LU R16, [R1+0x3c8] ;  /* 0x0003c80001107983 */ /* 0x001ea20000300800 */
[----:B----4-:R-:W-:Y:S02]  /*20a90*/  IMAD R29, R29, UR66, RZ ;  /* 0x000000421d1d7c24 */ /* 0x010fe4000f8e02ff */
[----:B---3--:R-:W-:-:S03]  /*20aa0*/  IMAD R3, R3, UR66, RZ ;  /* 0x0000004203037c24 */ /* 0x008fc6000f8e02ff */
[----:B------:R-:W-:Y:S04]  /*20ab0*/  STL [R1+0x5714], R29 ;  /* 0x0057141d01007387 */ /* 0x000fe80000100800 */
[----:B------:R-:W3:Y:S04]  /*20ac0*/  LDL.LU R17, [R1+0x3c4] ;  /* 0x0003c40001117983 */ /* 0x000ee80000300800 */
[----:B------:R-:W-:Y:S01]  /*20ad0*/  STL [R1+0x5710], R3 ;  /* 0x0057100301007387 */ /* 0x000fe20000100800 */
[----:B-----5:R-:W-:-:S03]  /*20ae0*/  IMAD R4, R4, UR66, RZ ;  /* 0x0000004204047c24 */ /* 0x020fc6000f8e02ff */
[----:B------:R-:W4:Y:S04]  /*20af0*/  LDL.LU R18, [R1+0x3c0] ;  /* 0x0003c00001127983 */ /* 0x000f280000300800 */
[----:B------:R0:W-:Y:S04]  /*20b00*/  STL [R1+0x570c], R4 ;  /* 0x00570c0401007387 */ /* 0x0001e80000100800 */
[----:B------:R-:W5:Y:S04]  /*20b10*/  LDL.LU R19, [R1+0x3bc] ;  /* 0x0003bc0001137983 */ /* 0x000f680000300800 */
[----:B------:R-:W5:Y:S01]  /*20b20*/  LDL.LU R20, [R1+0x3b8] ;  /* 0x0003b80001147983 */ /* 0x000f620000300800 */
[----:B--2---:R-:W-:-:S05]  /*20b30*/  IMAD R5, R5, UR66, RZ ;  /* 0x0000004205057c24 */ /* 0x004fca000f8e02ff */
[----:B------:R-:W-:Y:S01]  /*20b40*/  STL [R1+0x5708], R5 ;  /* 0x0057080501007387 */ /* 0x000fe20000100800 */
[----:B------:R-:W-:-:S05]  /*20b50*/  IMAD R6, R6, UR66, RZ ;  /* 0x0000004206067c24 */ /* 0x000fca000f8e02ff */
[----:B------:R-:W-:Y:S04]  /*20b60*/  STL [R1+0x5704], R6 ;  /* 0x0057040601007387 */ /* 0x000fe80000100800 */
[----:B------:R-:W2:Y:S01]  /*20b70*/  LDL.LU R21, [R1+0x3b4] ;  /* 0x0003b40001157983 */ /* 0x000ea20000300800 */
[----:B------:R-:W-:-:S05]  /*20b80*/  IMAD R7, R7, UR66, RZ ;  /* 0x0000004207077c24 */ /* 0x000fca000f8e02ff */
        /* <DEDUP_REMOVED lines=20> */
[----:B---3--:R-:W-:Y:S01]  /*20cd0*/  IMAD R17, R17, UR66, RZ ;  /* 0x0000004211117c24 */ /* 0x008fe2000f8e02ff */
[----:B------:R-:W-:-:S04]  /*20ce0*/  SEL R15, R15, R28, !P2 ;  /* 0x0000001c0f0f7207 */ /* 0x000fc80005000000 */
[----:B------:R-:W-:Y:S01]  /*20cf0*/  STL [R1+0x572c], R17 ;  /* 0x00572c1101007387 */ /* 0x000fe20000100800 */
[----:B----4-:R-:W-:Y:S02]  /*20d00*/  IMAD R18, R18, UR66, RZ ;  /* 0x0000004212127c24 */ /* 0x010fe4000f8e02ff */
[----:B-----5:R-:W-:-:S03]  /*20d10*/  IMAD R19, R19, UR66, RZ ;  /* 0x0000004213137c24 */ /* 0x020fc6000f8e02ff */
[----:B------:R1:W-:Y:S01]  /*20d20*/  STL [R1+0x5730], R18 ;  /* 0x0057301201007387 */ /* 0x0003e20000100800 */
[----:B------:R-:W-:-:S03]  /*20d30*/  IMAD R20, R20, UR66, RZ ;  /* 0x0000004214147c24 */ /* 0x000fc6000f8e02ff */
[----:B------:R-:W-:Y:S04]  /*20d40*/  STL [R1+0x5734], R19 ;  /* 0x0057341301007387 */ /* 0x000fe80000100800 */
[----:B------:R-:W3:Y:S04]  /*20d50*/  LDL.LU R27, [R1+0x39c] ;  /* 0x00039c00011b7983 */ /* 0x000ee80000300800 */
[----:B------:R-:W4:Y:S04]  /*20d60*/  LDL.LU R28, [R1+0x398] ;  /* 0x00039800011c7983 */ /* 0x000f280000300800 */
[----:B0-----:R-:W5:Y:S04]  /*20d70*/  LDL.LU R4, [R1+0x394] ;  /* 0x0003940001047983 */ /* 0x001f680000300800 */
[----:B------:R0:W-:Y:S04]  /*20d80*/  STL [R1+0x5738], R20 ;  /* 0x0057381401007387 */ /* 0x0001e80000100800 */
[----:B-1----:R-:W3:Y:S04]  /*20d90*/  LDL.LU R18, [R1+0x390] ;  /* 0x0003900001127983 */ /* 0x002ee80000300800 */
[----:B------:R-:W4:Y:S01]  /*20da0*/  LDL.LU R3, [R1+0x38c] ;  /* 0x00038c0001037983 */ /* 0x000f220000300800 */
[----:B--2---:R-:W-:-:S05]  /*20db0*/  IMAD R21, R21, UR66, RZ ;  /* 0x0000004215157c24 */ /* 0x004fca000f8e02ff */
[----:B------:R5:W-:Y:S04]  /*20dc0*/  STL [R1+0x573c], R21 ;  /* 0x00573c1501007387 */ /* 0x000be80000100800 */
[----:B------:R-:W2:Y:S04]  /*20dd0*/  LDL.LU R29, [R1+0x388] ;  /* 0x00038800011d7983 */ /* 0x000ea80000300800 */
[----:B------:R-:W2:Y:S04]  /*20de0*/  LDL.LU R16, [R1+0x384] ;  /* 0x0003840001107983 */ /* 0x000ea80000300800 */
[----:B------:R-:W2:Y:S01]  /*20df0*/  LDL.LU R5, [R1+0x380] ;  /* 0x0003800001057983 */ /* 0x000ea20000300800 */
[----:B------:R-:W-:-:S05]  /*20e00*/  IMAD R22, R22, UR66, RZ ;  /* 0x0000004216167c24 */ /* 0x000fca000f8e02ff */
[----:B------:R3:W-:Y:S04]  /*20e10*/  STL [R1+0x5740], R22 ;  /* 0x0057401601007387 */ /* 0x0007e80000100800 */
[----:B------:R-:W2:Y:S01]  /*20e20*/  LDL.LU R9, [R1+0x37c] ;  /* 0x00037c0001097983 */ /* 0x000ea20000300800 */
[----:B------:R-:W-:-:S05]  /*20e30*/  IMAD R23, R23, UR66, RZ ;  /* 0x0000004217177c24 */ /* 0x000fca000f8e02ff */
[----:B------:R-:W-:Y:S04]  /*20e40*/  STL [R1+0x5744], R23 ;  /* 0x0057441701007387 */ /* 0x000fe80000100800 */
[----:B------:R-:W2:Y:S04]  /*20e50*/  LDL.LU R13, [R1+0x378] ;  /* 0x00037800010d7983 */ /* 0x000ea80000300800 */
[----:B------:R-:W2:Y:S01]  /*20e60*/  LDL.LU R12, [R1+0x374] ;  /* 0x00037400010c7983 */ /* 0x000ea20000300800 */
[----:B------:R-:W-:-:S03]  /*20e70*/  IMAD R24, R24, UR66, RZ ;  /* 0x0000004218187c24 */ /* 0x000fc6000f8e02ff */
[----:B------:R-:W2:Y:S04]  /*20e80*/  LDL.LU R11, [R1+0x370] ;  /* 0x00037000010b7983 */ /* 0x000ea80000300800 */
[----:B------:R-:W-:Y:S04]  /*20e90*/  STL [R1+0x5748], R24 ;  /* 0x0057481801007387 */ /* 0x000fe80000100800 */
[----:B0-----:R-:W2:Y:S04]  /*20ea0*/  LDL.LU R20, [R1+0x36c] ;  /* 0x00036c0001147983 */ /* 0x001ea80000300800 */
[----:B------:R-:W2:Y:S01]  /*20eb0*/  LDL.LU R10, [R1+0x368] ;  /* 0x00036800010a7983 */ /* 0x000ea20000300800 */
[----:B------:R-:W-:-:S05]  /*20ec0*/  IMAD R25, R25, UR66, RZ ;  /* 0x0000004219197c24 */ /* 0x000fca000f8e02ff */
[----:B------:R-:W-:Y:S04]  /*20ed0*/  STL [R1+0x574c], R25 ;  /* 0x00574c1901007387 */ /* 0x000fe80000100800 */
[----:B------:R-:W2:Y:S04]  /*20ee0*/  LDL.LU R19, [R1+0x364] ;  /* 0x0003640001137983 */ /* 0x000ea80000300800 */
[----:B------:R-:W2:Y:S04]  /*20ef0*/  LDL.LU R8, [R1+0x360] ;  /* 0x0003600001087983 */ /* 0x000ea80000300800 */
[----:B------:R-:W2:Y:S04]  /*20f00*/  LDL.LU R17, [R1+0x35c] ;  /* 0x00035c0001117983 */ /* 0x000ea80000300800 */
[----:B------:R-:W2:Y:S01]  /*20f10*/  LDL.LU R7, [R1+0x358] ;  /* 0x0003580001077983 */ /* 0x000ea20000300800 */
[----:B------:R-:W-:-:S05]  /*20f20*/  IMAD R26, R26, UR66, RZ ;  /* 0x000000421a1a7c24 */ /* 0x000fca000f8e02ff */
[----:B------:R-:W-:Y:S04]  /*20f30*/  STL [R1+0x5750], R26 ;  /* 0x0057501a01007387 */ /* 0x000fe80000100800 */
[----:B------:R-:W2:Y:S01]  /*20f40*/  LDL.LU R6, [R1+0x354] ;  /* 0x0003540001067983 */ /* 0x000ea20000300800 */
[----:B-----5:R-:W-:-:S03]  /*20f50*/  IMAD R21, R4, UR66, RZ ;  /* 0x0000004204157c24 */ /* 0x020fc6000f8e02ff */
[----:B------:R-:W5:Y:S01]  /*20f60*/  LDL.LU R4, [R1+0x350] ;  /* 0x0003500001047983 */ /* 0x000f620000300800 */
[----:B---3--:R-:W-:-:S03]  /*20f70*/  IMAD R22, R18, UR66, RZ ;  /* 0x0000004212167c24 */ /* 0x008fc6000f8e02ff */
[----:B------:R4:W-:Y:S04]  /*20f80*/  STL [R1+0x394], R21 ;  /* 0x0003941501007387 */ /* 0x0009e80000100800 */
[----:B------:R-:W3:Y:S04]  /*20f90*/  LDL.LU R18, [R1+0x34c] ;  /* 0x00034c0001127983 */ /* 0x000ee80000300800 */
[----:B------:R2:W-:Y:S01]  /*20fa0*/  STL [R1+0x390], R22 ;  /* 0x0003901601007387 */ /* 0x0005e20000100800 */
[----:B----4-:R-:W-:-:S03]  /*20fb0*/  IMAD R21, R3, UR66, RZ ;  /* 0x0000004203157c24 */ /* 0x010fc6000f8e02ff */
[----:B------:R-:W4:Y:S04]  /*20fc0*/  LDL.LU R3, [R1+0x348] ;  /* 0x0003480001037983 */ /* 0x000f280000300800 */
[----:B------:R0:W-:Y:S01]  /*20fd0*/  STL [R1+0x38c], R21 ;  /* 0x00038c1501007387 */ /* 0x0001e20000100800 */
[----:B--2---:R-:W-:-:S03]  /*20fe0*/  IMAD R22, R29, UR66, RZ ;  /* 0x000000421d167c24 */ /* 0x004fc6000f8e02ff */
[----:B------:R-:W2:Y:S01]  /*20ff0*/  LDL.LU R29, [R1+0x344] ;  /* 0x00034400011d7983 */ /* 0x000ea20000300800 */
[----:B0-----:R-:W-:-:S03]  /*21000*/  IMAD R21, R16, UR66, RZ ;  /* 0x0000004210157c24 */ /* 0x001fc6000f8e02ff */
[----:B------:R-:W-:Y:S01]  /*21010*/  STL [R1+0x388], R22 ;  /* 0x0003881601007387 */ /* 0x000fe20000100800 */
[----:B------:R-:W-:-:S03]  /*21020*/  IMAD R16, R5, UR66, RZ ;  /* 0x0000004205107c24 */ /* 0x000fc6000f8e02ff */
[----:B------:R-:W2:Y:S04]  /*21030*/  LDL.LU R5, [R1+0x340] ;  /* 0x0003400001057983 */ /* 0x000ea80000300800 */
[----:B------:R-:W-:Y:S04]  /*21040*/  STL [R1+0x384], R21 ;  /* 0x0003841501007387 */ /* 0x000fe80000100800 */
[----:B------:R0:W-:Y:S04]  /*21050*/  STL [R1+0x380], R16 ;  /* 0x0003801001007387 */ /* 0x0001e80000100800 */
[----:B0-----:R-:W2:Y:S01]  /*21060*/  LDL.LU R16, [R1+0x33c] ;  /* 0x00033c0001107983 */ /* 0x001ea20000300800 */
[----:B------:R-:W-:-:S03]  /*21070*/  IMAD R21, R9, UR66, RZ ;  /* 0x0000004209157c24 */ /* 0x000fc6000f8e02ff */
[----:B------:R-:W2:Y:S04]  /*21080*/  LDL.LU R9, [R1+0x338] ;  /* 0x0003380001097983 */ /* 0x000ea80000300800 */
[----:B------:R0:W-:Y:S02]  /*21090*/  STL [R1+0x37c], R21 ;  /* 0x00037c1501007387 */ /* 0x0001e40000100800 */
[----:B0-----:R-:W-:Y:S02]  /*210a0*/  IMAD R21, R13, UR66, RZ ;  /* 0x000000420d157c24 */ /* 0x001fe4000f8e02ff */
[----:B------:R-:W2:Y:S01]  /*210b0*/  LDL.LU R13, [R1+0x334] ;  /* 0x00033400010d7983 */ /* 0x000ea20000300800 */
[----:B------:R-:W-:-:S03]  /*210c0*/  IMAD R12, R12, UR66, RZ ;  /* 0x000000420c0c7c24 */ /* 0x000fc6000f8e02ff */
[----:B------:R0:W-:Y:S04]  /*210d0*/  STL [R1+0x378], R21 ;  /* 0x0003781501007387 */ /* 0x0001e80000100800 */
[----:B------:R1:W-:Y:S01]  /*210e0*/  STL [R1+0x374], R12 ;  /* 0x0003740c01007387 */ /* 0x0003e20000100800 */
[----:B0-----:R-:W-:-:S03]  /*210f0*/  IMAD R21, R11, UR66, RZ ;  /* 0x000000420b157c24 */ /* 0x001fc6000f8e02ff */
[----:B-1----:R-:W2:Y:S04]  /*21100*/  LDL.LU R12, [R1+0x330] ;  /* 0x00033000010c7983 */ /* 0x002ea80000300800 */
[----:B------:R-:W2:Y:S01]  /*21110*/  LDL.LU R11, [R1+0x32c] ;  /* 0x00032c00010b7983 */ /* 0x000ea20000300800 */
[----:B------:R-:W-:-:S03]  /*21120*/  IMAD R20, R20, UR66, RZ ;  /* 0x0000004214147c24 */ /* 0x000fc6000f8e02ff */
[----:B------:R0:W-:Y:S02]  /*21130*/  STL [R1+0x370], R21 ;  /* 0x0003701501007387 */ /* 0x0001e40000100800 */
[----:B0-----:R-:W-:Y:S02]  /*21140*/  IMAD R21, R10, UR66, RZ ;  /* 0x000000420a157c24 */ /* 0x001fe4000f8e02ff */
[----:B------:R-:W2:Y:S04]  /*21150*/  LDL.LU R10, [R1+0x328] ;  /* 0x00032800010a7983 */ /* 0x000ea80000300800 */
[----:B------:R0:W-:Y:S04]  /*21160*/  STL [R1+0x36c], R20 ;  /* 0x00036c1401007387 */ /* 0x0001e80000100800 */
[----:B------:R-:W-:Y:S01]  /*21170*/  STL [R1+0x368], R21 ;  /* 0x0003681501007387 */ /* 0x000fe20000100800 */
[----:B0-----:R-:W-:-:S02]  /*21180*/  IMAD R20, R19, UR66, RZ ;  /* 0x0000004213147c24 */ /* 0x001fc4000f8e02ff */
[----:B------:R-:W-:Y:S02]  /*21190*/  IMAD R19, R8, UR66, RZ ;  /* 0x0000004208137c24 */ /* 0x000fe4000f8e02ff */
[----:B------:R-:W2:Y:S04]  /*211a0*/  LDL.LU R8, [R1+0x324] ;  /* 0x0003240001087983 */ /* 0x000ea80000300800 */
[----:B------:R-:W-:Y:S04]  /*211b0*/  STL [R1+0x364], R20 ;  /* 0x0003641401007387 */ /* 0x000fe80000100800 */
[----:B------:R0:W-:Y:S01]  /*211c0*/  STL [R1+0x360], R19 ;  /* 0x0003601301007387 */ /* 0x0001e20000100800 */
[----:B------:R-:W-:-:S02]  /*211d0*/  IMAD R17, R17, UR66, RZ ;  /* 0x0000004211117c24 */ /* 0x000fc4000f8e02ff */
[----:B0-----:R-:W-:Y:S02]  /*211e0*/  IMAD R19, R7, UR66, RZ ;  /* 0x0000004207137c24 */ /* 0x001fe4000f8e02ff */
[----:B------:R-:W2:Y:S04]  /*211f0*/  LDL.LU R7, [R1+0x320] ;  /* 0x0003200001077983 */ /* 0x000ea80000300800 */
[----:B------:R0:W-:Y:S04]  /*21200*/  STL [R1+0x35c], R17 ;  /* 0x00035c1101007387 */ /* 0x0001e80000100800 */
[----:B------:R5:W-:Y:S04]  /*21210*/  STL [R1+0x358], R19 ;  /* 0x0003581301007387 */ /* 0x000be80000100800 */
[----:B------:R-:W2:Y:S01]  /*21220*/  LDL.LU R21, [R1+0x31c] ;  /* 0x00031c0001157983 */ /* 0x000ea20000300800 */
[----:B0-----:R-:W-:-:S03]  /*21230*/  IMAD R17, R6, UR66, RZ ;  /* 0x0000004206117c24 */ /* 0x001fc6000f8e02ff */
[----:B------:R-:W2:Y:S01]  /*21240*/  LDL.LU R6, [R1+0x318] ;  /* 0x0003180001067983 */ /* 0x000ea20000300800 */
[----:B-----5:R-:W-:-:S03]  /*21250*/  IMAD R19, R4, UR66, RZ ;  /* 0x0000004204137c24 */ /* 0x020fc6000f8e02ff */
[----:B------:R0:W-:Y:S04]  /*21260*/  STL [R1+0x354], R17 ;  /* 0x0003541101007387 */ /* 0x0001e80000100800 */
[----:B0-----:R-:W5:Y:S04]  /*21270*/  LDL.LU R17, [R1+0x314] ;  /* 0x0003140001117983 */ /* 0x001f680000300800 */
[----:B------:R-:W5:Y:S04]  /*21280*/  LDL.LU R4, [R1+0x310] ;  /* 0x0003100001047983 */ /* 0x000f680000300800 */
[----:B------:R3:W-:Y:S02]  /*21290*/  STL [R1+0x350], R19 ;  /* 0x0003501301007387 */ /* 0x0007e40000100800 */
[----:B---3--:R-:W-:-:S02]  /*212a0*/  IMAD R19, R18, UR66, RZ ;  /* 0x0000004212137c24 */ /* 0x008fc4000f8e02ff */
[----:B----4-:R-:W-:Y:S02]  /*212b0*/  IMAD R18, R3, UR66, RZ ;  /* 0x0000004203127c24 */ /* 0x010fe4000f8e02ff */
[----:B------:R-:W3:Y:S04]  /*212c0*/  LDL.LU R3, [R1+0x30c] ;  /* 0x00030c0001037983 */ /* 0x000ee80000300800 */
[----:B------:R-:W-:Y:S04]  /*212d0*/  STL [R1+0x34c], R19 ;  /* 0x00034c1301007387 */ /* 0x000fe80000100800 */
[----:B------:R0:W-:Y:S04]  /*212e0*/  STL [R1+0x348], R18 ;  /* 0x0003481201007387 */ /* 0x0001e80000100800 */
[----:B0-----:R-:W4:Y:S01]  /*212f0*/  LDL.LU R18, [R1+0x308] ;  /* 0x0003080001127983 */ /* 0x001f220000300800 */
[----:B--2---:R-:W-:-:S03]  /*21300*/  IMAD R19, R29, UR66, RZ ;  /* 0x000000421d137c24 */ /* 0x004fc6000f8e02ff */
[----:B------:R-:W2:Y:S04]  /*21310*/  LDL.LU R29, [R1+0x304] ;  /* 0x00030400011d7983 */ /* 0x000ea80000300800 */
[----:B------:R0:W-:Y:S02]  /*21320*/  STL [R1+0x344], R19 ;  /* 0x0003441301007387 */ /* 0x0001e40000100800 */
[----:B0-----:R-:W-:Y:S02]  /*21330*/  IMAD R19, R5, UR66, RZ ;  /* 0x0000004205137c24 */ /* 0x001fe4000f8e02ff */
[----:B------:R-:W2:Y:S04]  /*21340*/  LDL.LU R5, [R1+0x300] ;  /* 0x0003000001057983 */ /* 0x000ea80000300800 */
[----:B------:R0:W-:Y:S01]  /*21350*/  STL [R1+0x340], R19 ;  /* 0x0003401301007387 */ /* 0x0001e20000100800 */
[----:B------:R-:W-:-:S03]  /*21360*/  IMAD R20, R16, UR66, RZ ;  /* 0x0000004210147c24 */ /* 0x000fc6000f8e02ff */
[----:B------:R-:W2:Y:S04]  /*21370*/  LDL.LU R16, [R1+0x2fc] ;  /* 0x0002fc0001107983 */ /* 0x000ea80000300800 */
[----:B------:R-:W-:Y:S01]  /*21380*/  STL [R1+0x33c], R20 ;  /* 0x00033c1401007387 */ /* 0x000fe20000100800 */
[----:B0-----:R-:W-:-:S03]  /*21390*/  IMAD R19, R9, UR66, RZ ;  /* 0x0000004209137c24 */ /* 0x001fc6000f8e02ff */
[----:B------:R-:W2:Y:S04]  /*213a0*/  LDL.LU R9, [R1+0x2f8] ;  /* 0x0002f80001097983 */ /* 0x000ea80000300800 */
[----:B------:R0:W-:Y:S02]  /*213b0*/  STL [R1+0x338], R19 ;  /* 0x0003381301007387 */ /* 0x0001e40000100800 */
[----:B0-----:R-:W-:Y:S02]  /*213c0*/  IMAD R19, R13, UR66, RZ ;  /* 0x000000420d137c24 */ /* 0x001fe4000f8e02ff */
[----:B------:R-:W2:Y:S04]  /*213d0*/  LDL.LU R13, [R1+0x2f4] ;  /* 0x0002f400010d7983 */ /* 0x000ea80000300800 */
[----:B------:R-:W-:Y:S04]  /*213e0*/  STL [R1+0x334], R19 ;  /* 0x0003341301007387 */ /* 0x000fe80000100800 */
[----:B------:R-:W2:Y:S01]  /*213f0*/  LDL.LU R20, [R1+0x2f0] ;  /* 0x0002f00001147983 */ /* 0x000ea20000300800 */
[----:B------:R-:W-:-:S02]  /*21400*/  IMAD R12, R12, UR66, RZ ;  /* 0x000000420c0c7c24 */ /* 0x000fc4000f8e02ff */
[----:B------:R-:W-:-:S03]  /*21410*/  IMAD R11, R11, UR66, RZ ;  /* 0x000000420b0b7c24 */ /* 0x000fc6000f8e02ff */
[----:B------:R0:W-:Y:S04]  /*21420*/  STL [R1+0x330], R12 ;  /* 0x0003300c01007387 */ /* 0x0001e80000100800 */
[----:B0-----:R-:W2:Y:S04]  /*21430*/  LDL.LU R12, [R1+0x2ec] ;  /* 0x0002ec00010c7983 */ /* 0x001ea80000300800 */
[----:B------:R0:W-:Y:S01]  /*21440*/  STL [R1+0x32c], R11 ;  /* 0x00032c0b01007387 */ /* 0x0001e20000100800 */
[----:B------:R-:W-:-:S03]  /*21450*/  IMAD R10, R10, UR66, RZ ;  /* 0x000000420a0a7c24 */ /* 0x000fc6000f8e02ff */
[----:B------:R-:W2:Y:S04]  /*21460*/  LDL.LU R19, [R1+0x2e8] ;  /* 0x0002e80001137983 */ /* 0x000ea80000300800 */
[----:B0-----:R-:W2:Y:S04]  /*21470*/  LDL.LU R11, [R1+0x2e4] ;  /* 0x0002e400010b7983 */ /* 0x001ea80000300800 */
[----:B------:R0:W-:Y:S01]  /*21480*/  STL [R1+0x328], R10 ;  /* 0x0003280a01007387 */ /* 0x0001e20000100800 */
[----:B------:R-:W-:-:S03]  /*21490*/  IMAD R22, R8, UR66, RZ ;  /* 0x0000004208167c24 */ /* 0x000fc6000f8e02ff */
[----:B0-----:R-:W2:Y:S04]  /*214a0*/  LDL.LU R10, [R1+0x2e0] ;  /* 0x0002e000010a7983 */ /* 0x001ea80000300800 */
[----:B------:R-:W2:Y:S04]  /*214b0*/  LDL.LU R8, [R1+0x2dc] ;  /* 0x0002dc0001087983 */ /* 0x000ea80000300800 */
[----:B------:R0:W-:Y:S01]  /*214c0*/  STL [R1+0x324], R22 ;  /* 0x0003241601007387 */ /* 0x0001e20000100800 */
[----:B------:R-:W-:-:S03]  /*214d0*/  IMAD R23, R7, UR66, RZ ;  /* 0x0000004207177c24 */ /* 0x000fc6000f8e02ff */
[----:B------:R-:W2:Y:S04]  /*214e0*/  LDL.LU R7, [R1+0x2d8] ;  /* 0x0002d80001077983 */ /* 0x000ea80000300800 */
[----:B------:R-:W-:Y:S01]  /*214f0*/  STL [R1+0x320], R23 ;  /* 0x0003201701007387 */ /* 0x000fe20000100800 */
[----:B0-----:R-:W-:Y:S02]  /*21500*/  IMAD R22, R21, UR66, RZ ;  /* 0x0000004215167c24 */ /* 0x001fe4000f8e02ff */
[----:B------:R-:W-:Y:S02]  /*21510*/  IMAD R21, R6, UR66, RZ ;  /* 0x0000004206157c24 */ /* 0x000fe4000f8e02ff */
[----:B------:R-:W2:Y:S04]  /*21520*/  LDL.LU R6, [R1+0x2d4] ;  /* 0x0002d40001067983 */ /* 0x000ea80000300800 */
[----:B------:R5:W-:Y:S04]  /*21530*/  STL [R1+0x31c], R22 ;  /* 0x00031c1601007387 */ /* 0x000be80000100800 */
[----:B------:R0:W-:Y:S01]  /*21540*/  STL [R1+0x318], R21 ;  /* 0x0003181501007387 */ /* 0x0001e20000100800 */
[----:B-----5:R-:W-:-:S03]  /*21550*/  IMAD R22, R17, UR66, RZ ;  /* 0x0000004211167c24 */ /* 0x020fc6000f8e02ff */
[----:B------:R-:W5:Y:S01]  /*21560*/  LDL.LU R17, [R1+0x2d0] ;  /* 0x0002d00001117983 */ /* 0x000f620000300800 */
[----:B0-----:R-:W-:-:S03]  /*21570*/  IMAD R21, R4, UR66, RZ ;  /* 0x0000004204157c24 */ /* 0x001fc6000f8e02ff */
[----:B------:R3:W-:Y:S04]  /*21580*/  STL [R1+0x314], R22 ;  /* 0x0003141601007387 */ /* 0x0007e80000100800 */
[----:B------:R-:W5:Y:S04]  /*21590*/  LDL.LU R4, [R1+0x2cc] ;  /* 0x0002cc0001047983 */ /* 0x000f680000300800 */
[----:B------:R4:W-:Y:S01]  /*215a0*/  STL [R1+0x310], R21 ;  /* 0x0003101501007387 */ /* 0x0009e20000100800 */
[----:B---3--:R-:W-:-:S03]  /*215b0*/  IMAD R22, R3, UR66, RZ ;  /* 0x0000004203167c24 */ /* 0x008fc6000f8e02ff */
[----:B------:R-:W3:Y:S04]  /*215c0*/  LDL.LU R3, [R1+0x2c8] ;  /* 0x0002c80001037983 */ /* 0x000ee80000300800 */
[----:B------:R-:W-:Y:S01]  /*215d0*/  STL [R1+0x30c], R22 ;  /* 0x00030c1601007387 */ /* 0x000fe20000100800 */
[----:B----4-:R-:W-:Y:S02]  /*215e0*/  IMAD R21, R18, UR66, RZ ;  /* 0x0000004212157c24 */ /* 0x010fe4000f8e02ff */
[----:B--2---:R-:W-:Y:S02]  /*215f0*/  IMAD R18, R29, UR66, RZ ;  /* 0x000000421d127c24 */ /* 0x004fe4000f8e02ff */
[----:B------:R-:W2:Y:S04]  /*21600*/  LDL.LU R29, [R1+0x2c4] ;  /* 0x0002c400011d7983 */ /* 0x000ea80000300800 */
[----:B------:R0:W-:Y:S04]  /*21610*/  STL [R1+0x308], R21 ;  /* 0x0003081501007387 */ /* 0x0001e80000100800 */
[----:B------:R1:W-:Y:S01]  /*21620*/  STL [R1+0x304], R18 ;  /* 0x0003041201007387 */ /* 0x0003e20000100800 */
[----:B0-----:R-:W-:-:S03]  /*21630*/  IMAD R21, R5, UR66, RZ ;  /* 0x0000004205157c24 */ /* 0x001fc6000f8e02ff */
[----:B-1----:R-:W4:Y:S04]  /*21640*/  LDL.LU R18, [R1+0x2c0] ;  /* 0x0002c00001127983 */ /* 0x002f280000300800 */
[----:B------:R-:W4:Y:S04]  /*21650*/  LDL.LU R5, [R1+0x2bc] ;  /* 0x0002bc0001057983 */ /* 0x000f280000300800 */
[----:B------:R0:W-:Y:S02]  /*21660*/  STL [R1+0x300], R21 ;  /* 0x0003001501007387 */ /* 0x0001e40000100800 */
[----:B0-----:R-:W-:-:S02]  /*21670*/  IMAD R21, R16, UR66, RZ ;  /* 0x0000004210157c24 */ /* 0x001fc4000f8e02ff */
[----:B------:R-:W-:Y:S02]  /*21680*/  IMAD R16, R9, UR66, RZ ;  /* 0x0000004209107c24 */ /* 0x000fe4000f8e02ff */
[----:B------:R-:W4:Y:S04]  /*21690*/  LDL.LU R9, [R1+0x2b8] ;  /* 0x0002b80001097983 */ /* 0x000f280000300800 */
[----:B------:R-:W-:Y:S04]  /*216a0*/  STL [R1+0x2fc], R21 ;  /* 0x0002fc1501007387 */ /* 0x000fe80000100800 */
[----:B------:R0:W-:Y:S04]  /*216b0*/  STL [R1+0x2f8], R16 ;  /* 0x0002f81001007387 */ /* 0x0001e80000100800 */
[----:B0-----:R-:W4:Y:S01]  /*216c0*/  LDL.LU R16, [R1+0x2b4] ;  /* 0x0002b40001107983 */ /* 0x001f220000300800 */
[----:B------:R-:W-:-:S03]  /*216d0*/  IMAD R21, R13, UR66, RZ ;  /* 0x000000420d157c24 */ /* 0x000fc6000f8e02ff */
[----:B------:R-:W4:Y:S04]  /*216e0*/  LDL.LU R13, [R1+0x2b0] ;  /* 0x0002b000010d7983 */ /* 0x000f280000300800 */
[----:B------:R0:W-:Y:S02]  /*216f0*/  STL [R1+0x2f4], R21 ;  /* 0x0002f41501007387 */ /* 0x0001e40000100800 */
[----:B0-----:R-:W-:Y:S02]  /*21700*/  IMAD R21, R20, UR66, RZ ;  /* 0x0000004214157c24 */ /* 0x001fe4000f8e02ff */
[----:B------:R-:W-:Y:S02]  /*21710*/  IMAD R20, R12, UR66, RZ ;  /* 0x000000420c147c24 */ /* 0x000fe4000f8e02ff */
[----:B------:R-:W4:Y:S04]  /*21720*/  LDL.LU R12, [R1+0x2ac] ;  /* 0x0002ac00010c7983 */ /* 0x000f280000300800 */
[----:B------:R-:W-:Y:S01]  /*21730*/  STL [R1+0x2f0], R21 ;  /* 0x0002f01501007387 */ /* 0x000fe20000100800 */
[----:B------:R-:W-:-:S03]  /*21740*/  IMAD R19, R19, UR66, RZ ;  /* 0x0000004213137c24 */ /* 0x000fc6000f8e02ff */
[----:B------:R0:W-:Y:S02]  /*21750*/  STL [R1+0x2ec], R20 ;  /* 0x0002ec1401007387 */ /* 0x0001e40000100800 */
[----:B0-----:R-:W-:Y:S02]  /*21760*/  IMAD R20, R11, UR66, RZ ;  /* 0x000000420b147c24 */ /* 0x001fe4000f8e02ff */
[----:B------:R-:W4:Y:S04]  /*21770*/  LDL.LU R11, [R1+0x2a8] ;  /* 0x0002a800010b7983 */ /* 0x000f280000300800 */
[----:B------:R0:W-:Y:S04]  /*21780*/  STL [R1+0x2e8], R19 ;  /* 0x0002e81301007387 */ /* 0x0001e80000100800 */
[----:B------:R-:W-:Y:S01]  /*21790*/  STL [R1+0x2e4], R20 ;  /* 0x0002e41401007387 */ /* 0x000fe20000100800 */
[----:B------:R-:W-:-:S02]  /*217a0*/  IMAD R8, R8, UR66, RZ ;  /* 0x0000004208087c24 */ /* 0x000fc4000f8e02ff */
[----:B0-----:R-:W-:Y:S02]  /*217b0*/  IMAD R19, R10, UR66, RZ ;  /* 0x000000420a137c24 */ /* 0x001fe4000f8e02ff */
[----:B------:R-:W4:Y:S04]  /*217c0*/  LDL.LU R10, [R1+0x2a4] ;  /* 0x0002a400010a7983 */ /* 0x000f280000300800 */
[----:B------:R-:W-:Y:S01]  /*217d0*/  STL [R1+0x2e0], R19 ;  /* 0x0002e01301007387 */ /* 0x000fe20000100800 */
[----:B------:R-:W-:-:S03]  /*217e0*/  IMAD R7, R7, UR66, RZ ;  /* 0x0000004207077c24 */ /* 0x000fc6000f8e02ff */
[----:B------:R0:W-:Y:S04]  /*217f0*/  STL [R1+0x2dc], R8 ;  /* 0x0002dc0801007387 */ /* 0x0001e80000100800 */
[----:B------:R-:W4:Y:S04]  /*21800*/  LDL.LU R21, [R1+0x2a0] ;  /* 0x0002a00001157983 */ /* 0x000f280000300800 */
[----:B0-----:R-:W4:Y:S04]  /*21810*/  LDL.LU R8, [R1+0x29c] ;  /* 0x00029c0001087983 */ /* 0x001f280000300800 */
[----:B------:R0:W-:Y:S01]  /*21820*/  STL [R1+0x2d8], R7 ;  /* 0x0002d80701007387 */ /* 0x0001e20000100800 */
[----:B------:R-:W-:-:S03]  /*21830*/  IMAD R19, R6, UR66, RZ ;  /* 0x0000004206137c24 */ /* 0x000fc6000f8e02ff */
[----:B0-----:R-:W4:Y:S04]  /*21840*/  LDL.LU R7, [R1+0x298] ;  /* 0x0002980001077983 */ /* 0x001f280000300800 */
[----:B------:R-:W4:Y:S04]  /*21850*/  LDL.LU R6, [R1+0x294] ;  /* 0x0002940001067983 */ /* 0x000f280000300800 */
[----:B------:R5:W-:Y:S02]  /*21860*/  STL [R1+0x2d4], R19 ;  /* 0x0002d41301007387 */ /* 0x000be40000100800 */
[----:B-----5:R-:W-:-:S02]  /*21870*/  IMAD R19, R17, UR66, RZ ;  /* 0x0000004211137c24 */ /* 0x020fc4000f8e02ff */
[----:B------:R-:W-:Y:S02]  /*21880*/  IMAD R17, R4, UR66, RZ ;  /* 0x0000004204117c24 */ /* 0x000fe4000f8e02ff */
[----:B------:R-:W5:Y:S04]  /*21890*/  LDL.LU R4, [R1+0x290] ;  /* 0x0002900001047983 */ /* 0x000f680000300800 */
[----:B------:R3:W-:Y:S04]  /*218a0*/  STL [R1+0x2d0], R19 ;  /* 0x0002d01301007387 */ /* 0x0007e80000100800 */
[----:B------:R0:W-:Y:S01]  /*218b0*/  STL [R1+0x2cc], R17 ;  /* 0x0002cc1101007387 */ /* 0x0001e20000100800 */
[----:B---3--:R-:W-:-:S03]  /*218c0*/  IMAD R19, R3, UR66, RZ ;  /* 0x0000004203137c24 */ /* 0x008fc6000f8e02ff */
[----:B0-----:R-:W3:Y:S04]  /*218d0*/  LDL.LU R17, [R1+0x28c] ;  /* 0x00028c0001117983 */ /* 0x001ee80000300800 */
[----:B------:R-:W3:Y:S04]  /*218e0*/  LDL.LU R3, [R1+0x288] ;  /* 0x0002880001037983 */ /* 0x000ee80000300800 */
[----:B------:R2:W-:Y:S02]  /*218f0*/  STL [R1+0x2c8], R19 ;  /* 0x0002c81301007387 */ /* 0x0005e40000100800 */
[----:B--2---:R-:W-:-:S02]  /*21900*/  IMAD R19, R29, UR66, RZ ;  /* 0x000000421d137c24 */ /* 0x004fc4000f8e02ff */
[----:B------:R-:W2:Y:S04]  /*21910*/  LDL.LU R29, [R1+0x284] ;  /* 0x00028400011d7983 */ /* 0x000ea80000300800 */
[----:B------:R0:W-:Y:S01]  /*21920*/  STL [R1+0x2c4], R19 ;  /* 0x0002c41301007387 */ /* 0x0001e20000100800 */
[----:B----4-:R-:W-:-:S03]  /*21930*/  IMAD R20, R18, UR66, RZ ;  /* 0x0000004212147c24 */ /* 0x010fc6000f8e02ff */
[----:B------:R-:W4:Y:S01]  /*21940*/  LDL.LU R18, [R1+0x280] ;  /* 0x0002800001127983 */ /* 0x000f220000300800 */
[----:B0-----:R-:W-:-:S03]  /*21950*/  IMAD R19, R5, UR66, RZ ;  /* 0x0000004205137c24 */ /* 0x001fc6000f8e02ff */
[----:B------:R-:W-:Y:S04]  /*21960*/  STL [R1+0x2c0], R20 ;  /* 0x0002c01401007387 */ /* 0x000fe80000100800 */
[----:B------:R-:W4:Y:S04]  /*21970*/  LDL.LU R5, [R1+0x27c] ;  /* 0x00027c0001057983 */ /* 0x000f280000300800 */
[----:B------:R0:W-:Y:S02]  /*21980*/  STL [R1+0x2bc], R19 ;  /* 0x0002bc1301007387 */ /* 0x0001e40000100800 */
[----:B0-----:R-:W-:-:S02]  /*21990*/  IMAD R19, R9, UR66, RZ ;  /* 0x0000004209137c24 */ /* 0x001fc4000f8e02ff */
[----:B------:R-:W4:Y:S04]  /*219a0*/  LDL.LU R9, [R1+0x278] ;  /* 0x0002780001097983 */ /* 0x000f280000300800 */
[----:B------:R-:W-:Y:S04]  /*219b0*/  STL [R1+0x2b8], R19 ;  /* 0x0002b81301007387 */ /* 0x000fe80000100800 */
[----:B------:R-:W4:Y:S01]  /*219c0*/  LDL.LU R20, [R1+0x274] ;  /* 0x0002740001147983 */ /* 0x000f220000300800 */
[----:B------:R-:W-:-:S05]  /*219d0*/  IMAD R16, R16, UR66, RZ ;  /* 0x0000004210107c24 */ /* 0x000fca000f8e02ff */
[----:B------:R0:W-:Y:S01]  /*219e0*/  STL [R1+0x2b4], R16 ;  /* 0x0002b41001007387 */ /* 0x0001e20000100800 */
[----:B------:R-:W-:-:S03]  /*219f0*/  IMAD R13, R13, UR66, RZ ;  /* 0x000000420d0d7c24 */ /* 0x000fc6000f8e02ff */
[----:B0-----:R-:W4:Y:S04]  /*21a00*/  LDL.LU R16, [R1+0x270] ;  /* 0x0002700001107983 */ /* 0x001f280000300800 */
[----:B------:R0:W-:Y:S04]  /*21a10*/  STL [R1+0x2b0], R13 ;  /* 0x0002b00d01007387 */ /* 0x0001e80000100800 */
[----:B------:R-:W4:Y:S04]  /*21a20*/  LDL.LU R19, [R1+0x26c] ;  /* 0x00026c0001137983 */ /* 0x000f280000300800 */
[----:B0-----:R-:W4:Y:S01]  /*21a30*/  LDL.LU R13, [R1+0x268] ;  /* 0x00026800010d7983 */ /* 0x001f220000300800 */
[----:B------:R-:W-:-:S05]  /*21a40*/  IMAD R12, R12, UR66, RZ ;  /* 0x000000420c0c7c24 */ /* 0x000fca000f8e02ff */
[----:B------:R0:W-:Y:S04]  /*21a50*/  STL [R1+0x2ac], R12 ;  /* 0x0002ac0c01007387 */ /* 0x0001e80000100800 */
[----:B0-----:R-:W4:Y:S01]  /*21a60*/  LDL.LU R12, [R1+0x264] ;  /* 0x00026400010c7983 */ /* 0x001f220000300800 */
[----:B------:R-:W-:-:S03]  /*21a70*/  IMAD R22, R11, UR66, RZ ;  /* 0x000000420b167c24 */ /* 0x000fc6000f8e02ff */
[----:B------:R-:W4:Y:S04]  /*21a80*/  LDL.LU R11, [R1+0x260] ;  /* 0x00026000010b7983 */ /* 0x000f280000300800 */
[----:B------:R0:W-:Y:S01]  /*21a90*/  STL [R1+0x2a8], R22 ;  /* 0x0002a81601007387 */ /* 0x0001e20000100800 */
[----:B------:R-:W-:-:S03]  /*21aa0*/  IMAD R23, R10, UR66, RZ ;  /* 0x000000420a177c24 */ /* 0x000fc6000f8e02ff */
[----:B------:R-:W4:Y:S04]  /*21ab0*/  LDL.LU R10, [R1+0x25c] ;  /* 0x00025c00010a7983 */ /* 0x000f280000300800 */
[----:B------:R-:W-:Y:S01]  /*21ac0*/  STL [R1+0x2a4], R23 ;  /* 0x0002a41701007387 */ /* 0x000fe20000100800 */
[----:B0-----:R-:W-:Y:S02]  /*21ad0*/  IMAD R22, R21, UR66, RZ ;  /* 0x0000004215167c24 */ /* 0x001fe4000f8e02ff */
[----:B------:R-:W-:Y:S02]  /*21ae0*/  IMAD R21, R8, UR66, RZ ;  /* 0x0000004208157c24 */ /* 0x000fe4000f8e02ff */
[----:B------:R-:W4:Y:S04]  /*21af0*/  LDL.LU R8, [R1+0x258] ;  /* 0x0002580001087983 */ /* 0x000f280000300800 */
[----:B------:R0:W-:Y:S04]  /*21b00*/  STL [R1+0x2a0], R22 ;  /* 0x0002a01601007387 */ /* 0x0001e80000100800 */
[----:B------:R1:W-:Y:S01]  /*21b10*/  STL [R1+0x29c], R21 ;  /* 0x00029c1501007387 */ /* 0x0003e20000100800 */
[----:B0-----:R-:W-:-:S03]  /*21b20*/  IMAD R22, R7, UR66, RZ ;  /* 0x0000004207167c24 */ /* 0x001fc6000f8e02ff */
[----:B------:R-:W4:Y:S01]  /*21b30*/  LDL.LU R7, [R1+0x254] ;  /* 0x0002540001077983 */ /* 0x000f220000300800 */
[----:B-1----:R-:W-:-:S03]  /*21b40*/  IMAD R21, R6, UR66, RZ ;  /* 0x0000004206157c24 */ /* 0x002fc6000f8e02ff */
[----:B------:R5:W-:Y:S04]  /*21b50*/  STL [R1+0x298], R22 ;  /* 0x0002981601007387 */ /* 0x000be80000100800 */
[----:B------:R-:W4:Y:S04]  /*21b60*/  LDL.LU R6, [R1+0x250] ;  /* 0x0002500001067983 */ /* 0x000f280000300800 */
[----:B------:R3:W-:Y:S01]  /*21b70*/  STL [R1+0x294], R21 ;  /* 0x0002941501007387 */ /* 0x0007e20000100800 */
[----:B-----5:R-:W-:-:S03]  /*21b80*/  IMAD R22, R4, UR66, RZ ;  /* 0x0000004204167c24 */ /* 0x020fc6000f8e02ff */
[----:B------:R-:W5:Y:S04]  /*21b90*/  LDL.LU R4, [R1+0x24c] ;  /* 0x00024c0001047983 */ /* 0x000f680000300800 */
[----:B------:R-:W-:Y:S01]  /*21ba0*/  STL [R1+0x290], R22 ;  /* 0x0002901601007387 */ /* 0x000fe20000100800 */
[----:B---3--:R-:W-:Y:S02]  /*21bb0*/  IMAD R21, R17, UR66, RZ ;  /* 0x0000004211157c24 */ /* 0x008fe4000f8e02ff */
[----:B------:R-:W-:Y:S02]  /*21bc0*/  IMAD R17, R3, UR66, RZ ;  /* 0x0000004203117c24 */ /* 0x000fe4000f8e02ff */
[----:B------:R-:W3:Y:S04]  /*21bd0*/  LDL.LU R3, [R1+0x248] ;  /* 0x0002480001037983 */ /* 0x000ee80000300800 */
[----:B------:R-:W-:Y:S04]  /*21be0*/  STL [R1+0x28c], R21 ;  /* 0x00028c1501007387 */ /* 0x000fe80000100800 */
[----:B------:R0:W-:Y:S04]  /*21bf0*/  STL [R1+0x288], R17 ;  /* 0x0002881101007387 */ /* 0x0001e80000100800 */
[----:B0-----:R-:W3:Y:S01]  /*21c00*/  LDL.LU R17, [R1+0x244] ;  /* 0x0002440001117983 */ /* 0x001ee20000300800 */
[----:B--2---:R-:W-:-:S03]  /*21c10*/  IMAD R21, R29, UR66, RZ ;  /* 0x000000421d157c24 */ /* 0x004fc6000f8e02ff */
[----:B------:R-:W2:Y:S04]  /*21c20*/  LDL.LU R29, [R1+0x240] ;  /* 0x00024000011d7983 */ /* 0x000ea80000300800 */
[----:B------:R4:W-:Y:S02]  /*21c30*/  STL [R1+0x284], R21 ;  /* 0x0002841501007387 */ /* 0x0009e40000100800 */
[----:B----4-:R-:W-:Y:S02]  /*21c40*/  IMAD R21, R18, UR66, RZ ;  /* 0x0000004212157c24 */ /* 0x010fe4000f8e02ff */
[----:B------:R-:W-:Y:S02]  /*21c50*/  IMAD R18, R5, UR66, RZ ;  /* 0x0000004205127c24 */ /* 0x000fe4000f8e02ff */
[----:B------:R-:W4:Y:S04]  /*21c60*/  LDL.LU R5, [R1+0x23c] ;  /* 0x00023c0001057983 */ /* 0x000f280000300800 */
        /* <DEDUP_REMOVED lines=16> */
[----:B0-----:R-:W-:-:S03]  /*21d70*/  IMAD R19, R12, UR66, RZ ;  /* 0x000000420c137c24 */ /* 0x001fc6000f8e02ff */
[----:B------:R-:W4:Y:S01]  /*21d80*/  LDL.LU R12, [R1+0x228] ;  /* 0x00022800010c7983 */ /* 0x000f220000300800 */
[----:B------:R-:W-:-:S03]  /*21d90*/  IMAD R11, R11, UR66, RZ ;  /* 0x000000420b0b7c24 */ /* 0x000fc6000f8e02ff */
[----:B------:R-:W-:Y:S04]  /*21da0*/  STL [R1+0x264], R19 ;  /* 0x0002641301007387 */ /* 0x000fe80000100800 */
        /* <DEDUP_REMOVED lines=8> */
[----:B------:R0:W-:Y:S02]  /*21e30*/  STL [R1+0x258], R19 ;  /* 0x0002581301007387 */ /* 0x0001e40000100800 */
[----:B0-----:R-:W-:Y:S02]  /*21e40*/  IMAD R19, R7, UR66, RZ ;  /* 0x0000004207137c24 */ /* 0x001fe4000f8e02ff */
[----:B------:R-:W4:Y:S01]  /*21e50*/  LDL.LU R7, [R1+0x214] ;  /* 0x0002140001077983 */ /* 0x000f220000300800 */
[----:B------:R-:W-:-:S03]  /*21e60*/  IMAD R6, R6, UR66, RZ ;  /* 0x0000004206067c24 */ /* 0x000fc6000f8e02ff */
[----:B------:R-:W-:Y:S04]  /*21e70*/  STL [R1+0x254], R19 ;  /* 0x0002541301007387 */ /* 0x000fe80000100800 */
[----:B------:R0:W-:Y:S04]  /*21e80*/  STL [R1+0x250], R6 ;  /* 0x0002500601007387 */ /* 0x0001e80000100800 */
[----:B0-----:R-:W4:Y:S01]  /*21e90*/  LDL.LU R6, [R1+0x210] ;  /* 0x0002100001067983 */ /* 0x001f220000300800 */
[----:B-----5:R-:W-:-:S03]  /*21ea0*/  IMAD R19, R4, UR66, RZ ;  /* 0x0000004204137c24 */ /* 0x020fc6000f8e02ff */
[----:B------:R-:W5:Y:S04]  /*21eb0*/  LDL.LU R4, [R1+0x20c] ;  /* 0x00020c0001047983 */ /* 0x000f680000300800 */
[----:B------:R3:W-:Y:S02]  /*21ec0*/  STL [R1+0x24c], R19 ;  /* 0x00024c1301007387 */ /* 0x0007e40000100800 */
[----:B---3--:R-:W-:Y:S02]  /*21ed0*/  IMAD R19, R3, UR66, RZ ;  /* 0x0000004203137c24 */ /* 0x008fe4000f8e02ff */
[----:B------:R-:W3:Y:S04]  /*21ee0*/  LDL.LU R3, [R1+0x208] ;  /* 0x0002080001037983 */ /* 0x000ee80000300800 */
[----:B------:R2:W-:Y:S01]  /*21ef0*/  STL [R1+0x248], R19 ;  /* 0x0002481301007387 */ /* 0x0005e20000100800 */
[----:B------:R-:W-:-:S03]  /*21f00*/  IMAD R20, R17, UR66, RZ ;  /* 0x0000004211147c24 */ /* 0x000fc6000f8e02ff */
[----:B------:R-:W3:Y:S04]  /*21f10*/  LDL.LU R17, [R1+0x204] ;  /* 0x0002040001117983 */ /* 0x000ee80000300800 */
[----:B------:R4:W-:Y:S01]  /*21f20*/  STL [R1+0x244], R20 ;  /* 0x0002441401007387 */ /* 0x0009e20000100800 */
[----:B--2---:R-:W-:-:S03]  /*21f30*/  IMAD R19, R29, UR66, RZ ;  /* 0x000000421d137c24 */ /* 0x004fc6000f8e02ff */
[----:B------:R-:W2:Y:S04]  /*21f40*/  LDL.LU R29, [R1+0x200] ;  /* 0x00020000011d7983 */ /* 0x000ea80000300800 */
[----:B------:R-:W-:Y:S01]  /*21f50*/  STL [R1+0x240], R19 ;  /* 0x0002401301007387 */ /* 0x000fe20000100800 */
[----:B----4-:R-:W-:-:S03]  /*21f60*/  IMAD R20, R5, UR66, RZ ;  /* 0x0000004205147c24 */ /* 0x010fc6000f8e02ff */
[----:B------:R-:W4:Y:S04]  /*21f70*/  LDL.LU R5, [R1+0x1fc] ;  /* 0x0001fc0001057983 */ /* 0x000f280000300800 */
[----:B------:R0:W-:Y:S04]  /*21f80*/  STL [R1+0x23c], R20 ;  /* 0x00023c1401007387 */ /* 0x0001e80000100800 */
[----:B0-----:R-:W4:Y:S01]  /*21f90*/  LDL.LU R20, [R1+0x1f8] ;  /* 0x0001f80001147983 */ /* 0x001f220000300800 */
[----:B------:R-:W-:Y:S02]  /*21fa0*/  IMAD R19, R18, UR66, RZ ;  /* 0x0000004212137c24 */ /* 0x000fe4000f8e02ff */
[----:B------:R-:W-:-:S03]  /*21fb0*/  IMAD R18, R9, UR66, RZ ;  /* 0x0000004209127c24 */ /* 0x000fc6000f8e02ff */
[----:B------:R0:W-:Y:S04]  /*21fc0*/  STL [R1+0x238], R19 ;  /* 0x0002381301007387 */ /* 0x0001e80000100800 */
[----:B------:R-:W4:Y:S04]  /*21fd0*/  LDL.LU R9, [R1+0x1f4] ;  /* 0x0001f40001097983 */ /* 0x000f280000300800 */
[----:B------:R1:W-:Y:S04]  /*21fe0*/  STL [R1+0x234], R18 ;  /* 0x0002341201007387 */ /* 0x0003e80000100800 */
[----:B0-----:R-:W4:Y:S01]  /*21ff0*/  LDL.LU R19, [R1+0x1f0] ;  /* 0x0001f00001137983 */ /* 0x001f220000300800 */
[----:B-1----:R-:W-:-:S03]  /*22000*/  IMAD R18, R16, UR66, RZ ;  /* 0x0000004210127c24 */ /* 0x002fc6000f8e02ff */
[----:B------:R-:W4:Y:S04]  /*22010*/  LDL.LU R16, [R1+0x1ec] ;  /* 0x0001ec0001107983 */ /* 0x000f280000300800 */
        /* <DEDUP_REMOVED lines=19> */
[----:B0-----:R-:W-:-:S03]  /*22150*/  IMAD R22, R7, UR66, RZ ;  /* 0x0000004207167c24 */ /* 0x001fc6000f8e02ff */
[----:B------:R-:W4:Y:S04]  /*22160*/  LDL.LU R7, [R1+0x1d0] ;  /* 0x0001d00001077983 */ /* 0x000f280000300800 */
[----:B------:R-:W-:Y:S01]  /*22170*/  STL [R1+0x214], R22 ;  /* 0x0002141601007387 */ /* 0x000fe20000100800 */
[----:B-1----:R-:W-:-:S03]  /*22180*/  IMAD R21, R6, UR66, RZ ;  /* 0x0000004206157c24 */ /* 0x002fc6000f8e02ff */
[----:B------:R-:W4:Y:S01]  /*22190*/  LDL.LU R6, [R1+0x1cc] ;  /* 0x0001cc0001067983 */ /* 0x000f220000300800 */
[----:B-----5:R-:W-:-:S03]  /*221a0*/  IMAD R4, R4, UR66, RZ ;  /* 0x0000004204047c24 */ /* 0x020fc6000f8e02ff */
[----:B------:R-:W-:Y:S04]  /*221b0*/  STL [R1+0x210], R21 ;  /* 0x0002101501007387 */ /* 0x000fe80000100800 */
[----:B------:R0:W-:Y:S04]  /*221c0*/  STL [R1+0x20c], R4 ;  /* 0x00020c0401007387 */ /* 0x0001e80000100800 */
[----:B0-----:R-:W5:Y:S01]  /*221d0*/  LDL.LU R4, [R1+0x1c8] ;  /* 0x0001c80001047983 */ /* 0x001f620000300800 */
[----:B---3--:R-:W-:-:S03]  /*221e0*/  IMAD R21, R3, UR66, RZ ;  /* 0x0000004203157c24 */ /* 0x008fc6000f8e02ff */
[----:B------:R-:W3:Y:S04]  /*221f0*/  LDL.LU R3, [R1+0x1c4] ;  /* 0x0001c40001037983 */ /* 0x000ee80000300800 */
[----:B------:R0:W-:Y:S02]  /*22200*/  STL [R1+0x208], R21 ;  /* 0x0002081501007387 */ /* 0x0001e40000100800 */
[----:B0-----:R-:W-:Y:S02]  /*22210*/  IMAD R21, R17, UR66, RZ ;  /* 0x0000004211157c24 */ /* 0x001fe4000f8e02ff */
[----:B--2---:R-:W-:Y:S02]  /*22220*/  IMAD R17, R29, UR66, RZ ;  /* 0x000000421d117c24 */ /* 0x004fe4000f8e02ff */
[----:B------:R-:W2:Y:S04]  /*22230*/  LDL.LU R29, [R1+0x1c0] ;  /* 0x0001c000011d7983 */ /* 0x000ea80000300800 */
[----:B------:R-:W-:Y:S04]  /*22240*/  STL [R1+0x204], R21 ;  /* 0x0002041501007387 */ /* 0x000fe80000100800 */
[----:B------:R0:W-:Y:S04]  /*22250*/  STL [R1+0x200], R17 ;  /* 0x0002001101007387 */ /* 0x0001e80000100800 */
[----:B0-----:R-:W2:Y:S01]  /*22260*/  LDL.LU R17, [R1+0x1bc] ;  /* 0x0001bc0001117983 */ /* 0x001ea20000300800 */
[----:B----4-:R-:W-:-:S03]  /*22270*/  IMAD R21, R5, UR66, RZ ;  /* 0x0000004205157c24 */ /* 0x010fc6000f8e02ff */
[----:B------:R-:W4:Y:S04]  /*22280*/  LDL.LU R5, [R1+0x1b8] ;  /* 0x0001b80001057983 */ /* 0x000f280000300800 */
[----:B------:R0:W-:Y:S01]  /*22290*/  STL [R1+0x1fc], R21 ;  /* 0x0001fc1501007387 */ /* 0x0001e20000100800 */
[----:B------:R-:W-:Y:S02]  /*222a0*/  IMAD R20, R20, UR66, RZ ;  /* 0x0000004214147c24 */ /* 0x000fe4000f8e02ff */
[----:B0-----:R-:W-:Y:S02]  /*222b0*/  IMAD R21, R9, UR66, RZ ;  /* 0x0000004209157c24 */ /* 0x001fe4000f8e02ff */
[----:B------:R-:W4:Y:S04]  /*222c0*/  LDL.LU R9, [R1+0x1b4] ;  /* 0x0001b40001097983 */ /* 0x000f280000300800 */
[----:B------:R0:W-:Y:S04]  /*222d0*/  STL [R1+0x1f8], R20 ;  /* 0x0001f81401007387 */ /* 0x0001e80000100800 */
[----:B------:R-:W-:Y:S01]  /*222e0*/  STL [R1+0x1f4], R21 ;  /* 0x0001f41501007387 */ /* 0x000fe20000100800 */
[----:B0-----:R-:W-:-:S02]  /*222f0*/  IMAD R20, R19, UR66, RZ ;  /* 0x0000004213147c24 */ /* 0x001fc4000f8e02ff */
[----:B------:R-:W-:Y:S02]  /*22300*/  IMAD R19, R16, UR66, RZ ;  /* 0x0000004210137c24 */ /* 0x000fe4000f8e02ff */
[----:B------:R-:W4:Y:S04]  /*22310*/  LDL.LU R16, [R1+0x1b0] ;  /* 0x0001b00001107983 */ /* 0x000f280000300800 */
[----:B------:R-:W-:Y:S04]  /*22320*/  STL [R1+0x1f0], R20 ;  /* 0x0001f01401007387 */ /* 0x000fe80000100800 */
[----:B------:R0:W-:Y:S01]  /*22330*/  STL [R1+0x1ec], R19 ;  /* 0x0001ec1301007387 */ /* 0x0001e20000100800 */
[----:B------:R-:W-:-:S02]  /*22340*/  IMAD R18, R18, UR66, RZ ;  /* 0x0000004212127c24 */ /* 0x000fc4000f8e02ff */
[----:B0-----:R-:W-:Y:S02]  /*22350*/  IMAD R19, R13, UR66, RZ ;  /* 0x000000420d137c24 */ /* 0x001fe4000f8e02ff */
[----:B------:R-:W4:Y:S04]  /*22360*/  LDL.LU R13, [R1+0x1ac] ;  /* 0x0001ac00010d7983 */ /* 0x000f280000300800 */
[----:B------:R0:W-:Y:S04]  /*22370*/  STL [R1+0x1e8], R18 ;  /* 0x0001e81201007387 */ /* 0x0001e80000100800 */
[----:B------:R-:W-:Y:S04]  /*22380*/  STL [R1+0x1e4], R19 ;  /* 0x0001e41301007387 */ /* 0x000fe80000100800 */
[----:B------:R-:W4:Y:S01]  /*22390*/  LDL.LU R21, [R1+0x1a8] ;  /* 0x0001a80001157983 */ /* 0x000f220000300800 */
[----:B0-----:R-:W-:-:S03]  /*223a0*/  IMAD R18, R12, UR66, RZ ;  /* 0x000000420c127c24 */ /* 0x001fc6000f8e02ff */
[----:B------:R-:W4:Y:S04]  /*223b0*/  LDL.LU R12, [R1+0x1a4] ;  /* 0x0001a400010c7983 */ /* 0x000f280000300800 */
[----:B------:R0:W-:Y:S04]  /*223c0*/  STL [R1+0x1e0], R18 ;  /* 0x0001e01201007387 */ /* 0x0001e80000100800 */
[----:B------:R-:W4:Y:S01]  /*223d0*/  LDL.LU R20, [R1+0x1a0] ;  /* 0x0001a00001147983 */ /* 0x000f220000300800 */
[----:B0-----:R-:W-:-:S03]  /*223e0*/  IMAD R18, R11, UR66, RZ ;  /* 0x000000420b127c24 */ /* 0x001fc6000f8e02ff */
[----:B------:R-:W4:Y:S04]  /*223f0*/  LDL.LU R11, [R1+0x19c] ;  /* 0x00019c00010b7983 */ /* 0x000f280000300800 */
[----:B------:R0:W-:Y:S02]  /*22400*/  STL [R1+0x1dc], R18 ;  /* 0x0001dc1201007387 */ /* 0x0001e40000100800 */
[----:B0-----:R-:W-:Y:S02]  /*22410*/  IMAD R18, R10, UR66, RZ ;  /* 0x000000420a127c24 */ /* 0x001fe4000f8e02ff */
[----:B------:R-:W4:Y:S01]  /*22420*/  LDL.LU R10, [R1+0x194] ;  /* 0x00019400010a7983 */ /* 0x000f220000300800 */
[----:B------:R-:W-:-:S03]  /*22430*/  IMAD R8, R8, UR66, RZ ;  /* 0x0000004208087c24 */ /* 0x000fc6000f8e02ff */
[----:B------:R0:W-:Y:S04]  /*22440*/  STL [R1+0x1d8], R18 ;  /* 0x0001d81201007387 */ /* 0x0001e80000100800 */
[----:B------:R1:W-:Y:S01]  /*22450*/  STL [R1+0x1d4], R8 ;  /* 0x0001d40801007387 */ /* 0x0003e20000100800 */
[----:B0-----:R-:W-:-:S03]  /*22460*/  IMAD R18, R7, UR66, RZ ;  /* 0x0000004207127c24 */ /* 0x001fc6000f8e02ff */
[----:B-1----:R-:W4:Y:S04]  /*22470*/  LDL.LU R8, [R1+0x190] ;  /* 0x0001900001087983 */ /* 0x002f280000300800 */
[----:B------:R-:W4:Y:S04]  /*22480*/  LDL.LU R7, [R1+0x18c] ;  /* 0x00018c0001077983 */ /* 0x000f280000300800 */
[----:B------:R0:W-:Y:S02]  /*22490*/  STL [R1+0x1d0], R18 ;  /* 0x0001d01201007387 */ /* 0x0001e40000100800 */
[----:B0-----:R-:W-:-:S02]  /*224a0*/  IMAD R18, R6, UR66, RZ ;  /* 0x0000004206127c24 */ /* 0x001fc4000f8e02ff */
[----:B------:R-:W4:Y:S04]  /*224b0*/  LDL.LU R6, [R1+0x188] ;  /* 0x0001880001067983 */ /* 0x000f280000300800 */
[----:B------:R3:W-:Y:S01]  /*224c0*/  STL [R1+0x1cc], R18 ;  /* 0x0001cc1201007387 */ /* 0x0007e20000100800 */
[----:B-----5:R-:W-:-:S03]  /*224d0*/  IMAD R19, R4, UR66, RZ ;  /* 0x0000004204137c24 */ /* 0x020fc6000f8e02ff */
[----:B------:R-:W5:Y:S01]  /*224e0*/  LDL.LU R4, [R1+0x12c] ;  /* 0x00012c0001047983 */ /* 0x000f620000300800 */
[----:B---3--:R-:W-:-:S03]  /*224f0*/  IMAD R18, R3, UR66, RZ ;  /* 0x0000004203127c24 */ /* 0x008fc6000f8e02ff */
[----:B------:R2:W-:Y:S04]  /*22500*/  STL [R1+0x1c8], R19 ;  /* 0x0001c81301007387 */ /* 0x0005e80000100800 */
[----:B------:R-:W3:Y:S04]  /*22510*/  LDL.LU R3, [R1+0xdc] ;  /* 0x0000dc0001037983 */ /* 0x000ee80000300800 */
[----:B------:R0:W-:Y:S01]  /*22520*/  STL [R1+0x1c4], R18 ;  /* 0x0001c41201007387 */ /* 0x0001e20000100800 */
[----:B--2---:R-:W-:-:S03]  /*22530*/  IMAD R19, R29, UR66, RZ ;  /* 0x000000421d137c24 */ /* 0x004fc6000f8e02ff */
[----:B------:R-:W2:Y:S04]  /*22540*/  LDL.LU R29, [R1+0x68] ;  /* 0x00006800011d7983 */ /* 0x000ea80000300800 */
[----:B------:R1:W-:Y:S01]  /*22550*/  STL [R1+0x1c0], R19 ;  /* 0x0001c01301007387 */ /* 0x0003e20000100800 */
[----:B0-----:R-:W-:Y:S02]  /*22560*/  IMAD R18, R17, UR66, RZ ;  /* 0x0000004211127c24 */ /* 0x001fe4000f8e02ff */
[----:B----4-:R-:W-:Y:S02]  /*22570*/  IMAD R17, R5, UR66, RZ ;  /* 0x0000004205117c24 */ /* 0x010fe4000f8e02ff */
[----:B------:R-:W4:Y:S04]  /*22580*/  LDL.LU R5, [R1+0x180] ;  /* 0x0001800001057983 */ /* 0x000f280000300800 */
[----:B------:R-:W-:Y:S04]  /*22590*/  STL [R1+0x1bc], R18 ;  /* 0x0001bc1201007387 */ /* 0x000fe80000100800 */
[----:B-1----:R-:W4:Y:S04]  /*225a0*/  LDL.LU R19, [R1+0x17c] ;  /* 0x00017c0001137983 */ /* 0x002f280000300800 */
[----:B------:R0:W-:Y:S02]  /*225b0*/  STL [R1+0x1b8], R17 ;  /* 0x0001b81101007387 */ /* 0x0001e40000100800 */
[----:B0-----:R-:W-:-:S02]  /*225c0*/  IMAD R17, R9, UR66, RZ ;  /* 0x0000004209117c24 */ /* 0x001fc4000f8e02ff */
[----:B------:R-:W4:Y:S04]  /*225d0*/  LDL.LU R9, [R1+0x178] ;  /* 0x0001780001097983 */ /* 0x000f280000300800 */
[----:B------:R-:W4:Y:S04]  /*225e0*/  LDL.LU R18, [R1+0x174] ;  /* 0x0001740001127983 */ /* 0x000f280000300800 */
[----:B------:R0:W-:Y:S01]  /*225f0*/  STL [R1+0x1b4], R17 ;  /* 0x0001b41101007387 */ /* 0x0001e20000100800 */
[----:B------:R-:W-:-:S03]  /*22600*/  IMAD R22, R16, UR66, RZ ;  /* 0x0000004210167c24 */ /* 0x000fc6000f8e02ff */
[----:B0-----:R-:W4:Y:S04]  /*22610*/  LDL.LU R17, [R1+0x170] ;  /* 0x0001700001117983 */ /* 0x001f280000300800 */
[----:B------:R-:W4:Y:S04]  /*22620*/  LDL.LU R16, [R1+0x16c] ;  /* 0x00016c0001107983 */ /* 0x000f280000300800 */
[----:B------:R0:W-:Y:S02]  /*22630*/  STL [R1+0x1b0], R22 ;  /* 0x0001b01601007387 */ /* 0x0001e40000100800 */
[----:B0-----:R-:W-:-:S02]  /*22640*/  IMAD R22, R13, UR66, RZ ;  /* 0x000000420d167c24 */ /* 0x001fc4000f8e02ff */
        /* <DEDUP_REMOVED lines=11> */
[----:B------:R0:W-:Y:S02]  /*22700*/  STL [R1+0x19c], R20 ;  /* 0x00019c1401007387 */ /* 0x0001e40000100800 */
[----:B0-----:R-:W-:-:S02]  /*22710*/  IMAD R20, R10, UR66, RZ ;  /* 0x000000420a147c24 */ /* 0x001fc4000f8e02ff */
[----:B------:R-:W4:Y:S04]  /*22720*/  LDL.LU R10, [R1+0x15c] ;  /* 0x00015c00010a7983 */ /* 0x000f280000300800 */
[----:B------:R0:W-:Y:S01]  /*22730*/  STL [R1+0x194], R20 ;  /* 0x0001941401007387 */ /* 0x0001e20000100800 */
[----:B------:R-:W-:-:S03]  /*22740*/  IMAD R21, R8, UR66, RZ ;  /* 0x0000004208157c24 */ /* 0x000fc6000f8e02ff */
[----:B------:R-:W4:Y:S01]  /*22750*/  LDL.LU R8, [R1+0x158] ;  /* 0x0001580001087983 */ /* 0x000f220000300800 */
[----:B0-----:R-:W-:-:S03]  /*22760*/  IMAD R20, R7, UR66, RZ ;  /* 0x0000004207147c24 */ /* 0x001fc6000f8e02ff */
[----:B------:R-:W-:Y:S04]  /*22770*/  STL [R1+0x190], R21 ;  /* 0x0001901501007387 */ /* 0x000fe80000100800 */
[----:B------:R-:W-:Y:S01]  /*22780*/  STL [R1+0x18c], R20 ;  /* 0x00018c1401007387 */ /* 0x000fe20000100800 */
[----:B------:R-:W-:Y:S02]  /*22790*/  IMAD R7, R6, UR66, RZ ;  /* 0x0000004206077c24 */ /* 0x000fe4000f8e02ff */
[----:B------:R-:W-:Y:S02]  /*227a0*/  IMAD R6, R14, UR66, RZ ;  /* 0x000000420e067c24 */ /* 0x000fe4000f8e02ff */
[----:B------:R-:W4:Y:S04]  /*227b0*/  LDL.LU R14, [R1+0x5754] ;  /* 0x00575400010e7983 */ /* 0x000f280000300800 */
[----:B------:R0:W-:Y:S04]  /*227c0*/  STL [R1+0x188], R7 ;  /* 0x0001880701007387 */ /* 0x0001e80000100800 */
[----:B0-----:R-:W4:Y:S01]  /*227d0*/  LDL.LU R7, [R1+0x154] ;  /* 0x0001540001077983 */ /* 0x001f220000300800 */
[----:B-----5:R-:W-:-:S03]  /*227e0*/  IMAD R20, R4, UR66, RZ ;  /* 0x0000004204147c24 */ /* 0x020fc6000f8e02ff */
[----:B------:R0:W-:Y:S01]  /*227f0*/  STL [R1+0x184], R6 ;  /* 0x0001840601007387 */ /* 0x0001e20000100800 */
[----:B---3--:R-:W-:-:S03]  /*22800*/  IMAD R4, R3, UR66, RZ ;  /* 0x0000004203047c24 */ /* 0x008fc6000f8e02ff */
[----:B0-----:R-:W3:Y:S04]  /*22810*/  LDL.LU R6, [R1+0x150] ;  /* 0x0001500001067983 */ /* 0x001ee80000300800 */
[----:B------:R-:W-:Y:S04]  /*22820*/  STL [R1+0x12c], R20 ;  /* 0x00012c1401007387 */ /* 0x000fe80000100800 */
[----:B------:R0:W-:Y:S04]  /*22830*/  STL [R1+0xdc], R4 ;  /* 0x0000dc0401007387 */ /* 0x0001e80000100800 */
[----:B0-----:R-:W5:Y:S01]  /*22840*/  LDL.LU R4, [R1+0x14c] ;  /* 0x00014c0001047983 */ /* 0x001f620000300800 */
[----:B------:R-:W-:Y:S01]  /*22850*/  LEA.HI.X.SX32 R2, R2, UR27, 0x1, P6 ;  /* 0x0000001b02027c11 */ /* 0x000fe2000b0f0eff */
[----:B------:R-:W-:Y:S01]  /*22860*/  IMAD R27, R27, UR66, RZ ;  /* 0x000000421b1b7c24 */ /* 0x000fe2000f8e02ff */
[----:B------:R-:W0:Y:S01]  /*22870*/  LDCU UR27, c[0x0][0x3a8] ;  /* 0x00007500ff1b77ac */ /* 0x000e220008000800 */
[----:B--2---:R-:W-:-:S05]  /*22880*/  IMAD R3, R29, UR66, RZ ;  /* 0x000000421d037c24 */ /* 0x004fca000f8e02ff */
[----:B------:R1:W-:Y:S04]  /*22890*/  STL [R1+0x68], R3 ;  /* 0x0000680301007387 */ /* 0x0003e80000100800 */
[----:B------:R-:W2:Y:S01]  /*228a0*/  LDL.LU R29, [R1+0x148] ;  /* 0x00014800011d7983 */ /* 0x000ea20000300800 */
[-C--:B----4-:R-:W-:Y:S02]  /*228b0*/  IADD3 R20, P3, PT, R5, R14.reuse, RZ ;  /* 0x0000000e05147210 */ /* 0x090fe40007f7e0ff */
[----:B-1----:R-:W-:-:S03]  /*228c0*/  IADD3 R3, P2, PT, R19, R14, RZ ;  /* 0x0000000e13037210 */ /* 0x002fc60007f5e0ff */
[----:B------:R-:W-:Y:S04]  /*228d0*/  STL [R1+0x4b60], R20 ;  /* 0x004b601401007387 */ /* 0x000fe80000100800 */
[----:B------:R1:W-:Y:S01]  /*228e0*/  STL [R1+0x4b64], R3 ;  /* 0x004b640301007387 */ /* 0x0003e20000100800 */
[----:B------:R-:W-:-:S03]  /*228f0*/  IADD3 R21, P1, PT, R9, R14, RZ ;  /* 0x0000000e09157210 */ /* 0x000fc60007f3e0ff */
[----:B-1----:R-:W4:Y:S01]  /*22900*/  LDL.LU R3, [R1+0x144] ;  /* 0x0001440001037983 */ /* 0x002f220000300800 */
[----:B------:R-:W-:-:S03]  /*22910*/  IADD3 R20, P0, PT, R18, R14, RZ ;  /* 0x0000000e12147210 */ /* 0x000fc60007f1e0ff */
[----:B------:R1:W-:Y:S04]  /*22920*/  STL [R1+0x4b68], R21 ;  /* 0x004b681501007387 */ /* 0x0003e80000100800 */
[----:B------:R0:W-:Y:S01]  /*22930*/  STL [R1+0x4b6c], R20 ;  /* 0x004b6c1401007387 */ /* 0x0001e20000100800 */
[-C--:B------:R-:W-:Y:S02]  /*22940*/  IADD3 R22, P4, PT, R17, R14.reuse, RZ ;  /* 0x0000000e11167210 */ /* 0x080fe40007f9e0ff */
[-C--:B-1----:R-:W-:Y:S01]  /*22950*/  IADD3 R21, P6, PT, R16, R14.reuse, RZ ;  /* 0x0000000e10157210 */ /* 0x082fe20007fde0ff */
[----:B0-----:R-:W4:Y:S04]  /*22960*/  LDL.LU R20, [R1+0x140] ;  /* 0x0001400001147983 */ /* 0x001f280000300800 */
[----:B------:R0:W-:Y:S04]  /*22970*/  STL [R1+0x4b70], R22 ;  /* 0x004b701601007387 */ /* 0x0001e80000100800 */
[----:B------:R1:W-:Y:S01]  /*22980*/  STL [R1+0x4b74], R21 ;  /* 0x004b741501007387 */ /* 0x0003e20000100800 */
[----:B0-----:R-:W-:-:S02]  /*22990*/  IADD3 R22, P5, PT, R13, R14, RZ ;  /* 0x0000000e0d167210 */ /* 0x001fc40007fbe0ff */
[-C--:B-1----:R-:W-:Y:S02]  /*229a0*/  LEA.HI.X.SX32 R21, R5, R2.reuse, 0x1, P3 ;  /* 0x0000000205157211 */ /* 0x082fe400018f0eff */
[----:B------:R-:W4:Y:S04]  /*229b0*/  LDL.LU R5, [R1+0x13c] ;  /* 0x00013c0001057983 */ /* 0x000f280000300800 */
[----:B------:R-:W-:Y:S04]  /*229c0*/  STL [R1+0x4b78], R22 ;  /* 0x004b781601007387 */ /* 0x000fe80000100800 */
[----:B------:R0:W-:Y:S02]  /*229d0*/  STL [R1+0x4b58], R21 ;  /* 0x004b581501007387 */ /* 0x0001e40000100800 */
[----:B0-----:R-:W-:-:S02]  /*229e0*/  LEA.HI.X.SX32 R21, R19, R2, 0x1, P2 ;  /* 0x0000000213157211 */ /* 0x001fc400010f0eff */
[----:B------:R-:W4:Y:S01]  /*229f0*/  LDL.LU R19, [R1+0x138] ;  /* 0x0001380001137983 */ /* 0x000f220000300800 */
[----:B------:R-:W-:-:S05]  /*22a00*/  IADD3 R22, P3, PT, R12, R14, RZ ;  /* 0x0000000e0c167210 */ /* 0x000fca0007f7e0ff */
[----:B------:R-:W-:Y:S04]  /*22a10*/  STL [R1+0x4b5c], R22 ;  /* 0x004b5c1601007387 */ /* 0x000fe80000100800 */
[----:B------:R0:W-:Y:S02]  /*22a20*/  STL [R1+0x4b50], R21 ;  /* 0x004b501501007387 */ /* 0x0001e40000100800 */
[----:B0-----:R-:W-:Y:S02]  /*22a30*/  LEA.HI.X.SX32 R21, R9, R2, 0x1, P1 ;  /* 0x0000000209157211 */ /* 0x001fe400008f0eff */
[----:B------:R-:W4:Y:S01]  /*22a40*/  LDL.LU R9, [R1+0x134] ;  /* 0x0001340001097983 */ /* 0x000f220000300800 */
[----:B------:R-:W-:-:S05]  /*22a50*/  IADD3 R22, P2, PT, R11, R14, RZ ;  /* 0x0000000e0b167210 */ /* 0x000fca0007f5e0ff */
[----:B------:R0:W-:Y:S04]  /*22a60*/  STL [R1+0x4b54], R22 ;  /* 0x004b541601007387 */ /* 0x0001e80000100800 */
[----:B------:R1:W-:Y:S01]  /*22a70*/  STL [R1+0x4b48], R21 ;  /* 0x004b481501007387 */ /* 0x0003e20000100800 */
[----:B0-----:R-:W-:Y:S02]  /*22a80*/  IADD3 R22, P1, PT, R10, R14, RZ ;  /* 0x0000000e0a167210 */ /* 0x001fe40007f3e0ff */
[----:B-1----:R-:W-:Y:S02]  /*22a90*/  LEA.HI.X.SX32 R21, R18, R2, 0x1, P0 ;  /* 0x0000000212157211 */ /* 0x002fe400000f0eff */
[----:B------:R-:W4:Y:S04]  /*22aa0*/  LDL.LU R18, [R1+0x130] ;  /* 0x0001300001127983 */ /* 0x000f280000300800 */
        /* <DEDUP_REMOVED lines=10> */
[----:B------:R3:W-:Y:S04]  /*22b50*/  STL [R1+0x4b3c], R22 ;  /* 0x004b3c1601007387 */ /* 0x0007e80000100800 */
[----:B------:R0:W-:Y:S01]  /*22b60*/  STL [R1+0x4b30], R21 ;  /* 0x004b301501007387 */ /* 0x0001e20000100800 */
[----:B---3--:R-:W-:Y:S02]  /*22b70*/  IADD3 R22, P6, PT, R6, R14, RZ ;  /* 0x0000000e06167210 */ /* 0x008fe40007fde0ff */
[----:B0-----:R-:W-:Y:S02]  /*22b80*/  LEA.HI.X.SX32 R21, R13, R2, 0x1, P5 ;  /* 0x000000020d157211 */ /* 0x001fe400028f0eff */
[----:B------:R-:W3:Y:S04]  /*22b90*/  LDL.LU R13, [R1+0x120] ;  /* 0x00012000010d7983 */ /* 0x000ee80000300800 */
[----:B------:R5:W-:Y:S04]  /*22ba0*/  STL [R1+0x4b34], R22 ;  /* 0x004b341601007387 */ /* 0x000be80000100800 */
[----:B------:R0:W-:Y:S01]  /*22bb0*/  STL [R1+0x4b28], R21 ;  /* 0x004b281501007387 */ /* 0x0001e20000100800 */
[----:B-----5:R-:W-:-:S02]  /*22bc0*/  IADD3 R22, P5, PT, R4, R14, RZ ;  /* 0x0000000e04167210 */ /* 0x020fc40007fbe0ff */
[-C--:B0-----:R-:W-:Y:S02]  /*22bd0*/  LEA.HI.X.SX32 R21, R12, R2.reuse, 0x1, P3 ;  /* 0x000000020c157211 */ /* 0x081fe400018f0eff */
[----:B------:R-:W5:Y:S04]  /*22be0*/  LDL.LU R12, [R1+0x11c] ;  /* 0x00011c00010c7983 */ /* 0x000f680000300800 */
[----:B------:R-:W-:Y:S04]  /*22bf0*/  STL [R1+0x4b2c], R22 ;  /* 0x004b2c1601007387 */ /* 0x000fe80000100800 */
[----:B------:R0:W-:Y:S02]  /*22c00*/  STL [R1+0x4b20], R21 ;  /* 0x004b201501007387 */ /* 0x0001e40000100800 */
[----:B0-----:R-:W-:-:S02]  /*22c10*/  LEA.HI.X.SX32 R21, R11, R2, 0x1, P2 ;  /* 0x000000020b157211 */ /* 0x001fc400010f0eff */
[----:B------:R-:W5:Y:S01]  /*22c20*/  LDL.LU R11, [R1+0x118] ;  /* 0x00011800010b7983 */ /* 0x000f620000300800 */
[----:B--2---:R-:W-:-:S05]  /*22c30*/  IADD3 R22, P3, PT, R29, R14, RZ ;  /* 0x0000000e1d167210 */ /* 0x004fca0007f7e0ff */
[----:B------:R-:W-:Y:S04]  /*22c40*/  STL [R1+0x4b24], R22 ;  /* 0x004b241601007387 */ /* 0x000fe80000100800 */
[----:B------:R0:W-:Y:S02]  /*22c50*/  STL [R1+0x4b18], R21 ;  /* 0x004b181501007387 */ /* 0x0001e40000100800 */
[----:B0-----:R-:W-:Y:S02]  /*22c60*/  LEA.HI.X.SX32 R21, R10, R2, 0x1, P1 ;  /* 0x000000020a157211 */ /* 0x001fe400008f0eff */
[----:B------:R-:W2:Y:S01]  /*22c70*/  LDL.LU R10, [R1+0x114] ;  /* 0x00011400010a7983 */ /* 0x000ea20000300800 */
[----:B----4-:R-:W-:-:S05]  /*22c80*/  IADD3 R22, P2, PT, R3, R14, RZ ;  /* 0x0000000e03167210 */ /* 0x010fca0007f5e0ff */
[----:B------:R-:W-:Y:S04]  /*22c90*/  STL [R1+0x4b1c], R22 ;  /* 0x004b1c1601007387 */ /* 0x000fe80000100800 */
[----:B------:R0:W-:Y:S02]  /*22ca0*/  STL [R1+0x4b10], R21 ;  /* 0x004b101501007387 */ /* 0x0001e40000100800 */
[----:B0-----:R-:W-:Y:S02]  /*22cb0*/  LEA.HI.X.SX32 R21, R8, R2, 0x1, P0 ;  /* 0x0000000208157211 */ /* 0x001fe400000f0eff */
        /* <DEDUP_REMOVED lines=27> */
[----:B------:R0:W-:Y:S01]  /*22e70*/  STL [R1+0x4aec], R22 ;  /* 0x004aec1601007387 */ /* 0x0001e20000100800 */
[----:B------:R-:W-:-:S03]  /*22e80*/  LEA.HI.X.SX32 R20, R20, R2, 0x1, P1 ;  /* 0x0000000214147211 */ /* 0x000fc600008f0eff */
[----:B------:R1:W-:Y:S01]  /*22e90*/  STL [R1+0x4ae0], R21 ;  /* 0x004ae01501007387 */ /* 0x0003e20000100800 */
[----:B0-----:R-:W-:-:S03]  /*22ea0*/  IADD3 R22, P2, PT, R16, R14, RZ ;  /* 0x0000000e10167210 */ /* 0x001fc60007f5e0ff */
[----:B-1----:R-:W4:Y:S04]  /*22eb0*/  LDL.LU R21, [R1+0xf8] ;  /* 0x0000f80001157983 */ /* 0x002f280000300800 */
[----:B------:R-:W-:Y:S04]  /*22ec0*/  STL [R1+0x4ae4], R22 ;  /* 0x004ae41601007387 */ /* 0x000fe80000100800 */
[----:B------:R0:W-:Y:S02]  /*22ed0*/  STL [R1+0x4ad8], R20 ;  /* 0x004ad81401007387 */ /* 0x0001e40000100800 */
[----:B0-----:R-:W-:-:S02]  /*22ee0*/  LEA.HI.X.SX32 R20, R5, R2, 0x1, P0 ;  /* 0x0000000205147211 */ /* 0x001fc400000f0eff */
[----:B------:R-:W4:Y:S01]  /*22ef0*/  LDL.LU R5, [R1+0xf4] ;  /* 0x0000f40001057983 */ /* 0x000f220000300800 */
[----:B---3--:R-:W-:-:S05]  /*22f00*/  IADD3 R22, P1, PT, R13, R14, RZ ;  /* 0x0000000e0d167210 */ /* 0x008fca0007f3e0ff */
[----:B------:R5:W-:Y:S04]  /*22f10*/  STL [R1+0x4adc], R22 ;  /* 0x004adc1601007387 */ /* 0x000be80000100800 */
[----:B------:R0:W-:Y:S01]  /*22f20*/  STL [R1+0x4ad0], R20 ;  /* 0x004ad01401007387 */ /* 0x0001e20000100800 */
[----:B------:R-:W-:Y:S02]  /*22f30*/  LEA.HI.X.SX32 R19, R19, R2, 0x1, P4 ;  /* 0x0000000213137211 */ /* 0x000fe400020f0eff */
[-C--:B-----5:R-:W-:Y:S01]  /*22f40*/  IADD3 R22, P0, PT, R12, R14.reuse, RZ ;  /* 0x0000000e0c167210 */ /* 0x0a0fe20007f1e0ff */
[----:B0-----:R-:W3:Y:S04]  /*22f50*/  LDL.LU R20, [R1+0xf0] ;  /* 0x0000f00001147983 */ /* 0x001ee80000300800 */
[----:B------:R0:W-:Y:S04]  /*22f60*/  STL [R1+0x4ad4], R22 ;  /* 0x004ad41601007387 */ /* 0x0001e80000100800 */
[----:B------:R1:W-:Y:S01]  /*22f70*/  STL [R1+0x4ac8], R19 ;  /* 0x004ac81301007387 */ /* 0x0003e20000100800 */
[----:B0-----:R-:W-:-:S02]  /*22f80*/  IADD3 R22, P4, PT, R11, R14, RZ ;  /* 0x0000000e0b167210 */ /* 0x001fc40007f9e0ff */
[-C--:B-1----:R-:W-:Y:S02]  /*22f90*/  LEA.HI.X.SX32 R19, R9, R2.reuse, 0x1, P6 ;  /* 0x0000000209137211 */ /* 0x082fe400030f0eff */
[----:B------:R-:W5:Y:S04]  /*22fa0*/  LDL.LU R9, [R1+0xec] ;  /* 0x0000ec0001097983 */ /* 0x000f680000300800 */
[----:B------:R-:W-:Y:S04]  /*22fb0*/  STL [R1+0x4acc], R22 ;  /* 0x004acc1601007387 */ /* 0x000fe80000100800 */
[----:B------:R0:W-:Y:S01]  /*22fc0*/  STL [R1+0x4ac0], R19 ;  /* 0x004ac01301007387 */ /* 0x0001e20000100800 */
[----:B------:R-:W-:-:S03]  /*22fd0*/  LEA.HI.X.SX32 R18, R18, R2, 0x1, P5 ;  /* 0x0000000212127211 */ /* 0x000fc600028f0eff */
[----:B0-----:R-:W5:Y:S01]  /*22fe0*/  LDL.LU R19, [R1+0xe8] ;  /* 0x0000e80001137983 */ /* 0x001f620000300800 */
[----:B--2---:R-:W-:-:S05]  /*22ff0*/  IADD3 R22, P6, PT, R10, R14, RZ ;  /* 0x0000000e0a167210 */ /* 0x004fca0007fde0ff */
[----:B------:R-:W-:Y:S04]  /*23000*/  STL [R1+0x4ac4], R22 ;  /* 0x004ac41601007387 */ /* 0x000fe80000100800 */
[----:B------:R0:W-:Y:S01]  /*23010*/  STL [R1+0x4ab8], R18 ;  /* 0x004ab81201007387 */ /* 0x0001e20000100800 */
[----:B------:R-:W-:-:S03]  /*23020*/  LEA.HI.X.SX32 R17, R17, R2, 0x1, P3 ;  /* 0x0000000211117211 */ /* 0x000fc600018f0eff */
[----:B0-----:R-:W2:Y:S01]  /*23030*/  LDL.LU R18, [R1+0xe4] ;  /* 0x0000e40001127983 */ /* 0x001ea20000300800 */
[-C--:B------:R-:W-:Y:S02]  /*23040*/  LEA.HI.X.SX32 R16, R16, R2.reuse, 0x1, P2 ;  /* 0x0000000210107211 */ /* 0x080fe400010f0eff */
[-C--:B------:R-:W-:Y:S02]  /*23050*/  LEA.HI.X.SX32 R13, R13, R2.reuse, 0x1, P1 ;  /* 0x000000020d0d7211 */ /* 0x080fe400008f0eff */
[-C--:B------:R-:W-:Y:S02]  /*23060*/  LEA.HI.X.SX32 R12, R12, R2.reuse, 0x1, P0 ;  /* 0x000000020c0c7211 */ /* 0x080fe400000f0eff */
[----:B------:R-:W-:Y:S02]  /*23070*/  LEA.HI.X.SX32 R11, R11, R2, 0x1, P4 ;  /* 0x000000020b0b7211 */ /* 0x000fe400020f0eff */
[----:B----4-:R-:W-:-:S05]  /*23080*/  IADD3 R22, P5, PT, R8, R14, RZ ;  /* 0x0000000e08167210 */ /* 0x010fca0007fbe0ff */
[----:B------:R-:W-:Y:S04]  /*23090*/  STL [R1+0x4abc], R22 ;  /* 0x004abc1601007387 */ /* 0x000fe80000100800 */
[----:B------:R0:W-:Y:S04]  /*230a0*/  STL [R1+0x4ab0], R17 ;  /* 0x004ab01101007387 */ /* 0x0001e80000100800 */
[----:B0-----:R-:W4:Y:S01]  /*230b0*/  LDL.LU R17, [R1+0xe0] ;  /* 0x0000e00001117983 */ /* 0x001f220000300800 */
[----:B------:R-:W-:-:S05]  /*230c0*/  IADD3 R22, P3, PT, R7, R14, RZ ;  /* 0x0000000e07167210 */ /* 0x000fca0007f7e0ff */
        /* <DEDUP_REMOVED lines=15> */
[----:B------:R-:W-:Y:S02]  /*231c0*/  LEA.HI.X.SX32 R10, R10, R2, 0x1, P6 ;  /* 0x000000020a0a7211 */ /* 0x000fe400030f0eff */
[----:B------:R-:W-:-:S02]  /*231d0*/  IADD3 R22, P4, PT, R3, R14, RZ ;  /* 0x0000000e03167210 */ /* 0x000fc40007f9e0ff */
[----:B------:R-:W-:-:S03]  /*231e0*/  LEA.HI.X.SX32 R8, R8, R2, 0x1, P5 ;  /* 0x0000000208087211 */ /* 0x000fc600028f0eff */
[----:B------:R0:W-:Y:S04]  /*231f0*/  STL [R1+0x4a94], R22 ;  /* 0x004a941601007387 */ /* 0x0001e80000100800 */
[----:B------:R1:W-:Y:S01]  /*23200*/  STL [R1+0x4a88], R10 ;  /* 0x004a880a01007387 */ /* 0x0003e20000100800 */
[----:B0-----:R-:W-:-:S03]  /*23210*/  IADD3 R22, P6, PT, R21, R14, RZ ;  /* 0x0000000e15167210 */ /* 0x001fc60007fde0ff */
[----:B-1----:R-:W4:Y:S04]  /*23220*/  LDL.LU R10, [R1+0xc8] ;  /* 0x0000c800010a7983 */ /* 0x002f280000300800 */
[----:B------:R-:W-:Y:S04]  /*23230*/  STL [R1+0x4a8c], R22 ;  /* 0x004a8c1601007387 */ /* 0x000fe80000100800 */
[----:B------:R0:W-:Y:S01]  /*23240*/  STL [R1+0x4a80], R8 ;  /* 0x004a800801007387 */ /* 0x0001e20000100800 */
[----:B------:R-:W-:-:S03]  /*23250*/  LEA.HI.X.SX32 R7, R7, R2, 0x1, P3 ;  /* 0x0000000207077211 */ /* 0x000fc600018f0eff */
[----:B0-----:R-:W4:Y:S01]  /*23260*/  LDL.LU R8, [R1+0xc4] ;  /* 0x0000c40001087983 */ /* 0x001f220000300800 */
[----:B------:R-:W-:-:S05]  /*23270*/  IADD3 R22, P5, PT, R5, R14, RZ ;  /* 0x0000000e05167210 */ /* 0x000fca0007fbe0ff */
[----:B------:R-:W-:Y:S04]  /*23280*/  STL [R1+0x4a84], R22 ;  /* 0x004a841601007387 */ /* 0x000fe80000100800 */
[----:B------:R0:W-:Y:S04]  /*23290*/  STL [R1+0x4a78], R7 ;  /* 0x004a780701007387 */ /* 0x0001e80000100800 */
[----:B0-----:R-:W4:Y:S01]  /*232a0*/  LDL.LU R7, [R1+0xc0] ;  /* 0x0000c00001077983 */ /* 0x001f220000300800 */
[----:B---3--:R-:W-:Y:S02]  /*232b0*/  IADD3 R22, P3, PT, R20, R14, RZ ;  /* 0x0000000e14167210 */ /* 0x008fe40007f7e0ff */
[----:B------:R-:W-:-:S03]  /*232c0*/  LEA.HI.X.SX32 R23, R6, R2, 0x1, P2 ;  /* 0x0000000206177211 */ /* 0x000fc600010f0eff */
[----:B------:R5:W-:Y:S04]  /*232d0*/  STL [R1+0x4a7c], R22 ;  /* 0x004a7c1601007387 */ /* 0x000be80000100800 */
[----:B------:R-:W3:Y:S04]  /*232e0*/  LDL.LU R6, [R1+0xbc] ;  /* 0x0000bc0001067983 */ /* 0x000ee80000300800 */
[----:B------:R0:W-:Y:S01]  /*232f0*/  STL [R1+0x4a70], R23 ;  /* 0x004a701701007387 */ /* 0x0001e20000100800 */
[----:B-----5:R-:W-:Y:S02]  /*23300*/  IADD3 R22, P2, PT, R9, R14, RZ ;  /* 0x0000000e09167210 */ /* 0x020fe40007f5e0ff */
[----:B0-----:R-:W-:-:S03]  /*23310*/  LEA.HI.X.SX32 R23, R4, R2, 0x1, P1 ;  /* 0x0000000204177211 */ /* 0x001fc600008f0eff */
[----:B------:R0:W-:Y:S04]  /*23320*/  STL [R1+0x4a74], R22 ;  /* 0x004a741601007387 */ /* 0x0001e80000100800 */
[----:B------:R-:W5:Y:S04]  /*23330*/  LDL.LU R4, [R1+0xb8] ;  /* 0x0000b80001047983 */ /* 0x000f680000300800 */
[----:B------:R1:W-:Y:S01]  /*23340*/  STL [R1+0x4a68], R23 ;  /* 0x004a681701007387 */ /* 0x0003e20000100800 */
[----:B0-----:R-:W-:Y:S02]  /*23350*/  IADD3 R22, P1, PT, R19, R14, RZ ;  /* 0x0000000e13167210 */ /* 0x001fe40007f3e0ff */
[----:B-1----:R-:W-:-:S03]  /*23360*/  LEA.HI.X.SX32 R23, R29, R2, 0x1, P0 ;  /* 0x000000021d177211 */ /* 0x002fc600000f0eff */
[----:B------:R2:W-:Y:S04]  /*23370*/  STL [R1+0x4a6c], R22 ;  /* 0x004a6c1601007387 */ /* 0x0005e80000100800 */
[----:B------:R-:W5:Y:S04]  /*23380*/  LDL.LU R29, [R1+0xb4] ;  /* 0x0000b400011d7983 */ /* 0x000f680000300800 */
[----:B------:R0:W-:Y:S01]  /*23390*/  STL [R1+0x4a60], R23 ;  /* 0x004a601701007387 */ /* 0x0001e20000100800 */
[----:B--2---:R-:W-:Y:S02]  /*233a0*/  IADD3 R22, P0, PT, R18, R14, RZ ;  /* 0x0000000e12167210 */ /* 0x004fe40007f1e0ff */
[----:B0-----:R-:W-:-:S03]  /*233b0*/  LEA.HI.X.SX32 R23, R3, R2, 0x1, P4 ;  /* 0x0000000203177211 */ /* 0x001fc600020f0eff */
[----:B------:R-:W-:Y:S04]  /*233c0*/  STL [R1+0x4a64], R22 ;  /* 0x004a641601007387 */ /* 0x000fe80000100800 */
[----:B------:R-:W2:Y:S04]  /*233d0*/  LDL.LU R3, [R1+0xb0] ;  /* 0x0000b00001037983 */ /* 0x000ea80000300800 */
[----:B------:R0:W-:Y:S02]  /*233e0*/  STL [R1+0x4a58], R23 ;  /* 0x004a581701007387 */ /* 0x0001e40000100800 */
[----:B0-----:R-:W-:-:S02]  /*233f0*/  LEA.HI.X.SX32 R23, R21, R2, 0x1, P6 ;  /* 0x0000000215177211 */ /* 0x001fc400030f0eff */
[----:B------:R-:W-:Y:S02]  /*23400*/  LEA.HI.X.SX32 R20, R20, R2, 0x1, P3 ;  /* 0x0000000214147211 */ /* 0x000fe400018f0eff */
[----:B----4-:R-:W-:-:S05]  /*23410*/  IADD3 R22, P4, PT, R17, R14, RZ ;  /* 0x0000000e11167210 */ /* 0x010fca0007f9e0ff */
[----:B------:R0:W-:Y:S04]  /*23420*/  STL [R1+0x4a5c], R22 ;  /* 0x004a5c1601007387 */ /* 0x0001e80000100800 */
[----:B------:R-:W-:Y:S01]  /*23430*/  STL [R1+0x4a50], R23 ;  /* 0x004a501701007387 */ /* 0x000fe20000100800 */
[----:B0-----:R-:W-:-:S03]  /*23440*/  LEA.HI.X.SX32 R22, R5, R2, 0x1, P5 ;  /* 0x0000000205167211 */ /* 0x001fc600028f0eff */
[----:B------:R-:W4:Y:S01]  /*23450*/  LDL.LU R5, [R1+0xac] ;  /* 0x0000ac0001057983 */ /* 0x000f220000300800 */
[----:B------:R-:W-:-:S05]  /*23460*/  IADD3 R21, P6, PT, R16, R14, RZ ;  /* 0x0000000e10157210 */ /* 0x000fca0007fde0ff */
[----:B------:R-:W-:Y:S04]  /*23470*/  STL [R1+0x4a54], R21 ;  /* 0x004a541501007387 */ /* 0x000fe80000100800 */
[----:B------:R0:W-:Y:S04]  /*23480*/  STL [R1+0x4a48], R22 ;  /* 0x004a481601007387 */ /* 0x0001e80000100800 */
[----:B0-----:R-:W4:Y:S01]  /*23490*/  LDL.LU R22, [R1+0xa8] ;  /* 0x0000a80001167983 */ /* 0x001f220000300800 */
[----:B------:R-:W-:-:S05]  /*234a0*/  IADD3 R21, P5, PT, R13, R14, RZ ;  /* 0x0000000e0d157210 */ /* 0x000fca0007fbe0ff */
[----:B------:R-:W-:Y:S04]  /*234b0*/  STL [R1+0x4a4c], R21 ;  /* 0x004a4c1501007387 */ /* 0x000fe80000100800 */
[----:B------:R0:W-:Y:S02]  /*234c0*/  STL [R1+0x4a40], R20 ;  /* 0x004a401401007387 */ /* 0x0001e40000100800 */
[----:B0-----:R-:W-:Y:S02]  /*234d0*/  LEA.HI.X.SX32 R20, R9, R2, 0x1, P2 ;  /* 0x0000000209147211 */ /* 0x001fe400010f0eff */
[----:B------:R-:W-:Y:S01]  /*234e0*/  IADD3 R21, P3, PT, R12, R14, RZ ;  /* 0x0000000e0c157210 */ /* 0x000fe20007f7e0ff */
[----:B------:R-:W4:Y:S04]  /*234f0*/  LDL.LU R9, [R1+0xa4] ;  /* 0x0000a40001097983 */ /* 0x000f280000300800 */
[----:B------:R0:W-:Y:S04]  /*23500*/  STL [R1+0x4a44], R21 ;  /* 0x004a441501007387 */ /* 0x0001e80000100800 */
[----:B------:R1:W-:Y:S04]  /*23510*/  STL [R1+0x4a38], R20 ;  /* 0x004a381401007387 */ /* 0x0003e80000100800 */
[----:B0-----:R-:W4:Y:S01]  /*23520*/  LDL.LU R21, [R1+0xa0] ;  /* 0x0000a00001157983 */ /* 0x001f220000300800 */
[----:B-1----:R-:W-:-:S02]  /*23530*/  LEA.HI.X.SX32 R20, R19, R2, 0x1, P1 ;  /* 0x0000000213147211 */ /* 0x002fc400008f0eff */
[----:B------:R-:W-:-:S05]  /*23540*/  IADD3 R23, P2, PT, R11, R14, RZ ;  /* 0x0000000e0b177210 */ /* 0x000fca0007f5e0ff */
[----:B------:R-:W-:Y:S04]  /*23550*/  STL [R1+0x4a3c], R23 ;  /* 0x004a3c1701007387 */ /* 0x000fe80000100800 */
[----:B------:R0:W-:Y:S04]  /*23560*/  STL [R1+0x4a30], R20 ;  /* 0x004a301401007387 */ /* 0x0001e80000100800 */
[----:B0-----:R-:W4:Y:S01]  /*23570*/  LDL.LU R20, [R1+0x9c] ;  /* 0x00009c0001147983 */ /* 0x001f220000300800 */
[----:B------:R-:W-:Y:S02]  /*23580*/  IADD3 R19, P1, PT, R10, R14, RZ ;  /* 0x0000000e0a137210 */ /* 0x000fe40007f3e0ff */
[----:B------:R-:W-:-:S03]  /*23590*/  LEA.HI.X.SX32 R18, R18, R2, 0x1, P0 ;  /* 0x0000000212127211 */ /* 0x000fc600000f0eff */
[----:B------:R0:W-:Y:S04]  /*235a0*/  STL [R1+0x4a34], R19 ;  /* 0x004a341301007387 */ /* 0x0001e80000100800 */
[----:B------:R1:W-:Y:S01]  /*235b0*/  STL [R1+0x4a28], R18 ;  /* 0x004a281201007387 */ /* 0x0003e20000100800 */
[----:B0-----:R-:W-:Y:S02]  /*235c0*/  IADD3 R19, P0, PT, R8, R14, RZ ;  /* 0x0000000e08137210 */ /* 0x001fe40007f1e0ff */
[----:B-1----:R-:W-:-:S03]  /*235d0*/  LEA.HI.X.SX32 R18, R17, R2, 0x1, P4 ;  /* 0x0000000211127211 */ /* 0x002fc600020f0eff */
[----:B------:R0:W-:Y:S04]  /*235e0*/  STL [R1+0x4a2c], R19 ;  /* 0x004a2c1301007387 */ /* 0x0001e80000100800 */
[----:B0-----:R-:W4:Y:S01]  /*235f0*/  LDL.LU R19, [R1+0x98] ;  /* 0x0000980001137983 */ /* 0x001f220000300800 */
[----:B------:R-:W-:-:S03]  /*23600*/  IADD3 R17, P4, PT, R7, R14, RZ ;  /* 0x0000000e07117210 */ /* 0x000fc60007f9e0ff */
[----:B------:R0:W-:Y:S04]  /*23610*/  STL [R1+0x4a20], R18 ;  /* 0x004a201201007387 */ /* 0x0001e80000100800 */
[----:B------:R3:W-:Y:S04]  /*23620*/  STL [R1+0x4a24], R17 ;  /* 0x004a241101007387 */ /* 0x0007e80000100800 */
[----:B0-----:R-:W4:Y:S01]  /*23630*/  LDL.LU R18, [R1+0x94] ;  /* 0x0000940001127983 */ /* 0x001f220000300800 */
[----:B------:R-:W-:Y:S02]  /*23640*/  LEA.HI.X.SX32 R16, R16, R2, 0x1, P6 ;  /* 0x0000000210107211 */ /* 0x000fe400030f0eff */
[----:B---3--:R-:W-:-:S03]  /*23650*/  IADD3 R17, P6, PT, R6, R14, RZ ;  /* 0x0000000e06117210 */ /* 0x008fc60007fde0ff */
[----:B------:R0:W-:Y:S04]  /*23660*/  STL [R1+0x4a18], R16 ;  /* 0x004a181001007387 */ /* 0x0001e80000100800 */
[----:B------:R1:W-:Y:S01]  /*23670*/  STL [R1+0x4a1c], R17 ;  /* 0x004a1c1101007387 */ /* 0x0003e20000100800 */
[----:B0-----:R-:W-:-:S03]  /*23680*/  LEA.HI.X.SX32 R16, R13, R2, 0x1, P5 ;  /* 0x000000020d107211 */ /* 0x001fc600028f0eff */
[----:B-1----:R-:W3:Y:S01]  /*23690*/  LDL.LU R17, [R1+0x90] ;  /* 0x0000900001117983 */ /* 0x002ee20000300800 */
[----:B-----5:R-:W-:Y:S02]  /*236a0*/  IADD3 R13, P5, PT, R4, R14, RZ ;  /* 0x0000000e040d7210 */ /* 0x020fe40007fbe0ff */
[----:B------:R-:W-:Y:S01]  /*236b0*/  LEA.HI.X.SX32 R12, R12, R2, 0x1, P3 ;  /* 0x000000020c0c7211 */ /* 0x000fe200018f0eff */
[----:B------:R0:W-:Y:S04]  /*236c0*/  STL [R1+0x4a10], R16 ;  /* 0x004a101001007387 */ /* 0x0001e80000100800 */
[----:B------:R1:W-:Y:S04]  /*236d0*/  STL [R1+0x4a14], R13 ;  /* 0x004a140d01007387 */ /* 0x0003e80000100800 */
[----:B0-----:R-:W5:Y:S01]  /*236e0*/  LDL.LU R16, [R1+0x8c] ;  /* 0x00008c0001107983 */ /* 0x001f620000300800 */
[----:B-1----:R-:W-:-:S03]  /*236f0*/  IADD3 R13, P3, PT, R29, R14, RZ ;  /* 0x0000000e1d0d7210 */ /* 0x002fc60007f7e0ff */
[----:B------:R-:W-:Y:S04]  /*23700*/  STL [R1+0x4a08], R12 ;  /* 0x004a080c01007387 */ /* 0x000fe80000100800 */
[----:B------:R0:W-:Y:S04]  /*23710*/  STL [R1+0x4a0c], R13 ;  /* 0x004a0c0d01007387 */ /* 0x0001e80000100800 */
[----:B0-----:R-:W5:Y:S01]  /*23720*/  LDL.LU R13, [R1+0x88] ;  /* 0x00008800010d7983 */ /* 0x001f620000300800 */
[----:B------:R-:W-:Y:S02]  /*23730*/  LEA.HI.X.SX32 R12, R11, R2, 0x1, P2 ;  /* 0x000000020b0c7211 */ /* 0x000fe400010f0eff */
[----:B--2---:R-:W-:-:S03]  /*23740*/  IADD3 R11, P2, PT, R3, R14, RZ ;  /* 0x0000000e030b7210 */ /* 0x004fc60007f5e0ff */
[----:B------:R0:W-:Y:S04]  /*23750*/  STL [R1+0x4a00], R12 ;  /* 0x004a000c01007387 */ /* 0x0001e80000100800 */
[----:B------:R1:W-:Y:S01]  /*23760*/  STL [R1+0x4a04], R11 ;  /* 0x004a040b01007387 */ /* 0x0003e20000100800 */
[----:B------:R-:W-:-:S03]  /*23770*/  LEA.HI.X.SX32 R10, R10, R2, 0x1, P1 ;  /* 0x000000020a0a7211 */ /* 0x000fc600008f0eff */
[----:B0-----:R-:W2:Y:S04]  /*23780*/  LDL.LU R12, [R1+0x84] ;  /* 0x00008400010c7983 */ /* 0x001ea80000300800 */
[----:B------:R0:W-:Y:S04]  /*23790*/  STL [R1+0x49f8], R10 ;  /* 0x0049f80a01007387 */ /* 0x0001e80000100800 */
[----:B-1----:R-:W2:Y:S01]  /*237a0*/  LDL.LU R11, [R1+0x80] ;  /* 0x00008000010b7983 */ /* 0x002ea20000300800 */
[-C--:B0-----:R-:W-:Y:S02]  /*237b0*/  LEA.HI.X.SX32 R10, R8, R2.reuse, 0x1, P0 ;  /* 0x00000002080a7211 */ /* 0x081fe400000f0eff */
[----:B------:R-:W-:-:S02]  /*237c0*/  LEA.HI.X.SX32 R7, R7, R2, 0x1, P4 ;  /* 0x0000000207077211 */ /* 0x000fc400020f0eff */
[----:B----4-:R-:W-:-:S05]  /*237d0*/  IADD3 R23, P1, PT, R5, R14, RZ ;  /* 0x0000000e05177210 */ /* 0x010fca0007f3e0ff */
[----:B------:R-:W-:Y:S04]  /*237e0*/  STL [R1+0x49fc], R23 ;  /* 0x0049fc1701007387 */ /* 0x000fe80000100800 */
[----:B------:R0:W-:Y:S04]  /*237f0*/  STL [R1+0x49f0], R10 ;  /* 0x0049f00a01007387 */ /* 0x0001e80000100800 */
[----:B0-----:R-:W4:Y:S01]  /*23800*/  LDL.LU R10, [R1+0x7c] ;  /* 0x00007c00010a7983 */ /* 0x001f220000300800 */
[----:B------:R-:W-:-:S05]  /*23810*/  IADD3 R8, P0, PT, R22, R14, RZ ;  /* 0x0000000e16087210 */ /* 0x000fca0007f1e0ff */
[----:B------:R0:W-:Y:S04]  /*23820*/  STL [R1+0x49f4], R8 ;  /* 0x0049f40801007387 */ /* 0x0001e80000100800 */
[----:B------:R1:W-:Y:S04]  /*23830*/  STL [R1+0x49e8], R7 ;  /* 0x0049e80701007387 */ /* 0x0003e80000100800 */
[----:B0-----:R-:W4:Y:S01]  /*23840*/  LDL.LU R8, [R1+0x78] ;  /* 0x0000780001087983 */ /* 0x001f220000300800 */
[----:B-1----:R-:W-:Y:S02]  /*23850*/  LEA.HI.X.SX32 R7, R6, R2, 0x1, P6 ;  /* 0x0000000206077211 */ /* 0x002fe400030f0eff */
[----:B------:R-:W-:-:S05]  /*23860*/  IADD3 R23, P4, PT, R9, R14, RZ ;  /* 0x0000000e09177210 */ /* 0x000fca0007f9e0ff */
[----:B------:R0:W-:Y:S04]  /*23870*/  STL [R1+0x49ec], R23 ;  /* 0x0049ec1701007387 */ /* 0x0001e80000100800 */
[----:B------:R-:W4:Y:S01]  /*23880*/  LDL.LU R6, [R1+0x74] ;  /* 0x0000740001067983 */ /* 0x000f220000300800 */
[----:B0-----:R-:W-:-:S03]  /*23890*/  IADD3 R23, P6, PT, R21, R14, RZ ;  /* 0x0000000e15177210 */ /* 0x001fc60007fde0ff */
[----:B------:R0:W-:Y:S04]  /*238a0*/  STL [R1+0x49e0], R7 ;  /* 0x0049e00701007387 */ /* 0x0001e80000100800 */
[----:B------:R1:W-:Y:S01]  /*238b0*/  STL [R1+0x49e4], R23 ;  /* 0x0049e41701007387 */ /* 0x0003e20000100800 */
[----:B0-----:R-:W-:-:S03]  /*238c0*/  LEA.HI.X.SX32 R7, R4, R2, 0x1, P5 ;  /* 0x0000000204077211 */ /* 0x001fc600028f0eff */
[----:B------:R-:W4:Y:S04]  /*238d0*/  LDL.LU R4, [R1+0x70] ;  /* 0x0000700001047983 */ /* 0x000f280000300800 */
[----:B------:R0:W-:Y:S01]  /*238e0*/  STL [R1+0x49d8], R7 ;  /* 0x0049d80701007387 */ /* 0x0001e20000100800 */
[----:B-1----:R-:W-:Y:S02]  /*238f0*/  IADD3 R23, P5, PT, R20, R14, RZ ;  /* 0x0000000e14177210 */ /* 0x002fe40007fbe0ff */
[----:B0-----:R-:W-:-:S03]  /*23900*/  LEA.HI.X.SX32 R7, R29, R2, 0x1, P3 ;  /* 0x000000021d077211 */ /* 0x001fc600018f0eff */
[----:B------:R-:W-:Y:S04]  /*23910*/  STL [R1+0x49dc], R23 ;  /* 0x0049dc1701007387 */ /* 0x000fe80000100800 */
[----:B------:R-:W4:Y:S04]  /*23920*/  LDL.LU R29, [R1+0x6c] ;  /* 0x00006c00011d7983 */ /* 0x000f280000300800 */
[----:B------:R0:W-:Y:S02]  /*23930*/  STL [R1+0x49d0], R7 ;  /* 0x0049d00701007387 */ /* 0x0001e40000100800 */
[----:B0-----:R-:W-:-:S02]  /*23940*/  LEA.HI.X.SX32 R7, R3, R2, 0x1, P2 ;  /* 0x0000000203077211 */ /* 0x001fc400010f0eff */
[----:B------:R-:W4:Y:S01]  /*23950*/  LDL.LU R3, [R1+0x64] ;  /* 0x0000640001037983 */ /* 0x000f220000300800 */
[----:B------:R-:W-:-:S05]  /*23960*/  IADD3 R23, P3, PT, R19, R14, RZ ;  /* 0x0000000e13177210 */ /* 0x000fca0007f7e0ff */
[----:B------:R0:W-:Y:S04]  /*23970*/  STL [R1+0x49d4], R23 ;  /* 0x0049d41701007387 */ /* 0x0001e80000100800 */
[----:B------:R1:W-:Y:S01]  /*23980*/  STL [R1+0x49c8], R7 ;  /* 0x0049c80701007387 */ /* 0x0003e20000100800 */
[----:B0-----:R-:W-:Y:S02]  /*23990*/  IADD3 R23, P2, PT, R18, R14, RZ ;  /* 0x0000000e12177210 */ /* 0x001fe40007f5e0ff */
[----:B-1----:R-:W-:Y:S02]  /*239a0*/  LEA.HI.X.SX32 R7, R5, R2, 0x1, P1 ;  /* 0x0000000205077211 */ /* 0x002fe400008f0eff */
[----:B------:R-:W4:Y:S04]  /*239b0*/  LDL.LU R5, [R1+0x60] ;  /* 0x0000600001057983 */ /* 0x000f280000300800 */
[----:B------:R-:W-:Y:S04]  /*239c0*/  STL [R1+0x49cc], R23 ;  /* 0x0049cc1701007387 */ /* 0x000fe80000100800 */
[----:B------:R0:W-:Y:S04]  /*239d0*/  STL [R1+0x49c0], R7 ;  /* 0x0049c00701007387 */ /* 0x0001e80000100800 */
[----:B0-----:R-:W4:Y:S01]  /*239e0*/  LDL.LU R7, [R1+0x5c] ;  /* 0x00005c0001077983 */ /* 0x001f220000300800 */
[----:B---3--:R-:W-:-:S02]  /*239f0*/  IADD3 R23, P1, PT, R17, R14, RZ ;  /* 0x0000000e11177210 */ /* 0x008fc40007f3e0ff */
[-C--:B------:R-:W-:Y:S02]  /*23a00*/  LEA.HI.X.SX32 R24, R22, R2.reuse, 0x1, P0 ;  /* 0x0000000216187211 */ /* 0x080fe400000f0eff */
[----:B------:R-:W-:Y:S01]  /*23a10*/  LEA.HI.X.SX32 R22, R9, R2, 0x1, P4 ;  /* 0x0000000209167211 */ /* 0x000fe200020f0eff */
[----:B------:R5:W-:Y:S04]  /*23a20*/  STL [R1+0x49c4], R23 ;  /* 0x0049c41701007387 */ /* 0x000be80000100800 */
[----:B------:R-:W-:Y:S04]  /*23a30*/  STL [R1+0x49b8], R24 ;  /* 0x0049b81801007387 */ /* 0x000fe80000100800 */
[----:B------:R-:W3:Y:S01]  /*23a40*/  LDL.LU R9, [R1+0x58] ;  /* 0x0000580001097983 */ /* 0x000ee20000300800 */
[----:B-----5:R-:W-:-:S05]  /*23a50*/  IADD3 R23, P0, PT, R16, R14, RZ ;  /* 0x0000000e10177210 */ /* 0x020fca0007f1e0ff */
[----:B------:R0:W-:Y:S04]  /*23a60*/  STL [R1+0x49bc], R23 ;  /* 0x0049bc1701007387 */ /* 0x0001e80000100800 */
[----:B------:R2:W-:Y:S01]  /*23a70*/  STL [R1+0x49b0], R22 ;  /* 0x0049b01601007387 */ /* 0x0005e20000100800 */
[----:B0-----:R-:W-:-:S05]  /*23a80*/  IADD3 R23, P4, PT, R13, R14, RZ ;  /* 0x0000000e0d177210 */ /* 0x001fca0007f9e0ff */
[----:B------:R-:W-:Y:S04]  /*23a90*/  STL [R1+0x49b4], R23 ;  /* 0x0049b41701007387 */ /* 0x000fe80000100800 */
[----:B------:R-:W5:Y:S01]  /*23aa0*/  LDL.LU R25, [R1+0x54] ;  /* 0x0000540001197983 */ /* 0x000f620000300800 */
[----:B------:R-:W-:-:S05]  /*23ab0*/  LEA.HI.X.SX32 R21, R21, R2, 0x1, P6 ;  /* 0x0000000215157211 */ /* 0x000fca00030f0eff */
[----:B------:R0:W-:Y:S01]  /*23ac0*/  STL [R1+0x49a8], R21 ;  /* 0x0049a81501007387 */ /* 0x0001e20000100800 */
[----:B--2---:R-:W-:-:S05]  /*23ad0*/  IADD3 R22, P6, PT, R12, R14, RZ ;  /* 0x0000000e0c167210 */ /* 0x004fca0007fde0ff */
[----:B------:R-:W-:Y:S01]  /*23ae0*/  STL [R1+0x49ac], R22 ;  /* 0x0049ac1601007387 */ /* 0x000fe20000100800 */
[----:B0-----:R-:W-:-:S05]  /*23af0*/  LEA.HI.X.SX32 R21, R20, R2, 0x1, P5 ;  /* 0x0000000214157211 */ /* 0x001fca00028f0eff */
[----:B------:R-:W-:Y:S04]  /*23b00*/  STL [R1+0x49a0], R21 ;  /* 0x0049a01501007387 */ /* 0x000fe80000100800 */
[----:B------:R-:W2:Y:S01]  /*23b10*/  LDL.LU R24, [R1+0x50] ;  /* 0x0000500001187983 */ /* 0x000ea20000300800 */
[----:B------:R-:W-:Y:S02]  /*23b20*/  IADD3 R20, P5, PT, R11, R14, RZ ;  /* 0x0000000e0b147210 */ /* 0x000fe40007fbe0ff */
[----:B------:R-:W-:-:S03]  /*23b30*/  LEA.HI.X.SX32 R19, R19, R2, 0x1, P3 ;  /* 0x0000000213137211 */ /* 0x000fc600018f0eff */
[----:B------:R4:W-:Y:S04]  /*23b40*/  STL [R1+0x49a4], R20 ;  /* 0x0049a41401007387 */ /* 0x0009e80000100800 */
[----:B------:R0:W-:Y:S01]  /*23b50*/  STL [R1+0x4998], R19 ;  /* 0x0049981301007387 */ /* 0x0001e20000100800 */
[-C--:B------:R-:W-:Y:S02]  /*23b60*/  LEA.HI.X.SX32 R18, R18, R2.reuse, 0x1, P2 ;  /* 0x0000000212127211 */ /* 0x080fe400010f0eff */
[-C--:B------:R-:W-:Y:S02]  /*23b70*/  LEA.HI.X.SX32 R16, R16, R2.reuse, 0x1, P0 ;  /* 0x0000000210107211 */ /* 0x080fe400000f0eff */
[----:B------:R-:W-:Y:S02]  /*23b80*/  LEA.HI.X.SX32 R13, R13, R2, 0x1, P4 ;  /* 0x000000020d0d7211 */ /* 0x000fe400020f0eff */
[----:B----4-:R-:W-:-:S05]  /*23b90*/  IADD3 R20, P3, PT, R10, R14, RZ ;  /* 0x0000000e0a147210 */ /* 0x010fca0007f7e0ff */
[----:B------:R-:W-:Y:S04]  /*23ba0*/  STL [R1+0x499c], R20 ;  /* 0x00499c1401007387 */ /* 0x000fe80000100800 */
[----:B------:R-:W4:Y:S04]  /*23bb0*/  LDL.LU R23, [R1+0x4c] ;  /* 0x00004c0001177983 */ /* 0x000f280000300800 */
[----:B------:R1:W-:Y:S01]  /*23bc0*/  STL [R1+0x4990], R18 ;  /* 0x0049901201007387 */ /* 0x0003e20000100800 */
[----:B0-----:R-:W-:Y:S02]  /*23bd0*/  IADD3 R19, P2, PT, R8, R14, RZ ;  /* 0x0000000e08137210 */ /* 0x001fe40007f5e0ff */
[----:B-1----:R-:W-:-:S03]  /*23be0*/  LEA.HI.X.SX32 R18, R17, R2, 0x1, P1 ;  /* 0x0000000211127211 */ /* 0x002fc600008f0eff */
[----:B------:R-:W-:Y:S04]  /*23bf0*/  STL [R1+0x4994], R19 ;  /* 0x0049941301007387 */ /* 0x000fe80000100800 */
[----:B------:R-:W-:Y:S04]  /*23c00*/  STL [R1+0x4988], R18 ;  /* 0x0049881201007387 */ /* 0x000fe80000100800 */
[----:B------:R-:W4:Y:S01]  /*23c10*/  LDL.LU R22, [R1+0x48] ;  /* 0x0000480001167983 */ /* 0x000f220000300800 */
[----:B------:R-:W-:-:S05]  /*23c20*/  IADD3 R17, P1, PT, R6, R14, RZ ;  /* 0x0000000e06117210 */ /* 0x000fca0007f3e0ff */
[----:B------:R0:W-:Y:S04]  /*23c30*/  STL [R1+0x498c], R17 ;  /* 0x00498c1101007387 */ /* 0x0001e80000100800 */
[----:B------:R1:W-:Y:S01]  /*23c40*/  STL [R1+0x4980], R16 ;  /* 0x0049801001007387 */ /* 0x0003e20000100800 */
[----:B0-----:R-:W-:-:S05]  /*23c50*/  IADD3 R17, P0, PT, R4, R14, RZ ;  /* 0x0000000e04117210 */ /* 0x001fca0007f1e0ff */
[----:B------:R-:W-:Y:S04]  /*23c60*/  STL [R1+0x4984], R17 ;  /* 0x0049841101007387 */ /* 0x000fe80000100800 */
[----:B------:R-:W4:Y:S04]  /*23c70*/  LDL.LU R21, [R1+0x44] ;  /* 0x0000440001157983 */ /* 0x000f280000300800 */
[----:B------:R0:W-:Y:S01]  /*23c80*/  STL [R1+0x4978], R13 ;  /* 0x0049780d01007387 */ /* 0x0001e20000100800 */
[----:B-1----:R-:W-:Y:S02]  /*23c90*/  IADD3 R16, P4, PT, R29, R14, RZ ;  /* 0x0000000e1d107210 */ /* 0x002fe40007f9e0ff */
[----:B0-----:R-:W-:-:S03]  /*23ca0*/  LEA.HI.X.SX32 R13, R12, R2, 0x1, P6 ;  /* 0x000000020c0d7211 */ /* 0x001fc600030f0eff */
[----:B------:R-:W-:Y:S04]  /*23cb0*/  STL [R1+0x497c], R16 ;  /* 0x00497c1001007387 */ /* 0x000fe80000100800 */
[----:B------:R-:W-:Y:S04]  /*23cc0*/  STL [R1+0x4970], R13 ;  /* 0x0049700d01007387 */ /* 0x000fe80000100800 */
[----:B------:R-:W4:Y:S01]  /*23cd0*/  LDL.LU R20, [R1+0x40] ;  /* 0x0000400001147983 */ /* 0x000f220000300800 */
[----:B------:R-:W-:Y:S02]  /*23ce0*/  IADD3 R12, P6, PT, R3, R14, RZ ;  /* 0x0000000e030c7210 */ /* 0x000fe40007fde0ff */
[----:B------:R-:W-:-:S03]  /*23cf0*/  LEA.HI.X.SX32 R11, R11, R2, 0x1, P5 ;  /* 0x000000020b0b7211 */ /* 0x000fc600028f0eff */
[----:B------:R-:W-:Y:S04]  /*23d00*/  STL [R1+0x4974], R12 ;  /* 0x0049740c01007387 */ /* 0x000fe80000100800 */
[----:B------:R0:W-:Y:S01]  /*23d10*/  STL [R1+0x4968], R11 ;  /* 0x0049680b01007387 */ /* 0x0001e20000100800 */
[-C--:B------:R-:W-:Y:S02]  /*23d20*/  LEA.HI.X.SX32 R8, R8, R2.reuse, 0x1, P2 ;  /* 0x0000000208087211 */ /* 0x080fe400010f0eff */
[----:B0-----:R-:W-:Y:S02]  /*23d30*/  LEA.HI.X.SX32 R11, R10, R2, 0x1, P3 ;  /* 0x000000020a0b7211 */ /* 0x001fe400018f0eff */
[----:B------:R-:W-:-:S05]  /*23d40*/  IADD3 R12, P5, PT, R5, R14, RZ ;  /* 0x0000000e050c7210 */ /* 0x000fca0007fbe0ff */
[----:B------:R-:W-:Y:S04]  /*23d50*/  STL [R1+0x496c], R12 ;  /* 0x00496c0c01007387 */ /* 0x000fe80000100800 */
[----:B------:R-:W4:Y:S04]  /*23d60*/  LDL.LU R19, [R1+0x3c] ;  /* 0x00003c0001137983 */ /* 0x000f280000300800 */
[----:B------:R-:W-:Y:S01]  /*23d70*/  STL [R1+0x4960], R11 ;  /* 0x0049600b01007387 */ /* 0x000fe20000100800 */
[----:B------:R-:W-:-:S05]  /*23d80*/  IADD3 R10, P3, PT, R7, R14, RZ ;  /* 0x0000000e070a7210 */ /* 0x000fca0007f7e0ff */
[----:B------:R3:W-:Y:S04]  /*23d90*/  STL [R1+0x4964], R10 ;  /* 0x0049640a01007387 */ /* 0x0007e80000100800 */
[----:B------:R-:W4:Y:S04]  /*23da0*/  LDL.LU R18, [R1+0x38] ;  /* 0x0000380001127983 */ /* 0x000f280000300800 */
[----:B------:R0:W-:Y:S01]  /*23db0*/  STL [R1+0x4958], R8 ;  /* 0x0049580801007387 */ /* 0x0001e20000100800 */
[----:B---3--:R-:W-:-:S03]  /*23dc0*/  IADD3 R10, P2, PT, R9, R14, RZ ;  /* 0x0000000e090a7210 */ /* 0x008fc60007f5e0ff */
[----:B------:R-:W3:Y:S04]  /*23dd0*/  LDL.LU R17, [R1+0x34] ;  /* 0x0000340001117983 */ /* 0x000ee80000300800 */
[----:B------:R-:W-:Y:S01]  /*23de0*/  STL [R1+0x495c], R10 ;  /* 0x00495c0a01007387 */ /* 0x000fe20000100800 */
[----:B0-----:R-:W-:-:S03]  /*23df0*/  LEA.HI.X.SX32 R8, R6, R2, 0x1, P1 ;  /* 0x0000000206087211 */ /* 0x001fc600008f0eff */
[----:B------:R-:W3:Y:S04]  /*23e00*/  LDL.LU R16, [R1+0x30] ;  /* 0x0000300001107983 */ /* 0x000ee80000300800 */
[----:B------:R-:W-:Y:S04]  /*23e10*/  STL [R1+0x4950], R8 ;  /* 0x0049500801007387 */ /* 0x000fe80000100800 */
[----:B------:R-:W3:Y:S01]  /*23e20*/  LDL.LU R13, [R1+0x2c] ;  /* 0x00002c00010d7983 */ /* 0x000ee20000300800 */
[----:B-----5:R-:W-:Y:S02]  /*23e30*/  IADD3 R6, P1, PT, R25, R14, RZ ;  /* 0x0000000e19067210 */ /* 0x020fe40007f3e0ff */
[----:B------:R-:W-:-:S03]  /*23e40*/  LEA.HI.X.SX32 R4, R4, R2, 0x1, P0 ;  /* 0x0000000204047211 */ /* 0x000fc600000f0eff */
[----:B------:R2:W-:Y:S04]  /*23e50*/  STL [R1+0x4954], R6 ;  /* 0x0049540601007387 */ /* 0x0005e80000100800 */
[----:B------:R-:W5:Y:S04]  /*23e60*/  LDL.LU R12, [R1+0x28] ;  /* 0x00002800010c7983 */ /* 0x000f680000300800 */
[----:B------:R0:W-:Y:S04]  /*23e70*/  STL [R1+0x4948], R4 ;  /* 0x0049480401007387 */ /* 0x0001e80000100800 */
[----:B------:R-:W5:Y:S01]  /*23e80*/  LDL.LU R11, [R1+0x24] ;  /* 0x00002400010b7983 */ /* 0x000f620000300800 */
[----:B--2---:R-:W-:-:S02]  /*23e90*/  IADD3 R6, P0, PT, R24, R14, RZ ;  /* 0x0000000e18067210 */ /* 0x004fc40007f1e0ff */
[----:B0-----:R-:W-:-:S03]  /*23ea0*/  LEA.HI.X.SX32 R4, R29, R2, 0x1, P4 ;  /* 0x000000021d047211 */ /* 0x001fc600020f0eff */
[----:B------:R-:W-:Y:S04]  /*23eb0*/  STL [R1+0x494c], R6 ;  /* 0x00494c0601007387 */ /* 0x000fe80000100800 */
[----:B------:R-:W2:Y:S04]  /*23ec0*/  LDL.LU R10, [R1+0x20] ;  /* 0x00002000010a7983 */ /* 0x000ea80000300800 */
[----:B------:R0:W-:Y:S04]  /*23ed0*/  STL [R1+0x4940], R4 ;  /* 0x0049400401007387 */ /* 0x0001e80000100800 */
[----:B------:R-:W2:Y:S01]  /*23ee0*/  LDL.LU R29, [R1+0x1c] ;  /* 0x00001c00011d7983 */ /* 0x000ea20000300800 */
[----:B0-----:R-:W-:-:S02]  /*23ef0*/  LEA.HI.X.SX32 R4, R3, R2, 0x1, P6 ;  /* 0x0000000203047211 */ /* 0x001fc400030f0eff */
[----:B----4-:R-:W-:-:S05]  /*23f00*/  IADD3 R6, P4, PT, R23, R14, RZ ;  /* 0x0000000e17067210 */ /* 0x010fca0007f9e0ff */
[----:B------:R0:W-:Y:S04]  /*23f10*/  STL [R1+0x4944], R6 ;  /* 0x0049440601007387 */ /* 0x0001e80000100800 */
[----:B------:R-:W4:Y:S04]  /*23f20*/  LDL.LU R3, [R1+0x18] ;  /* 0x0000180001037983 */ /* 0x000f280000300800 */
[----:B------:R1:W-:Y:S01]  /*23f30*/  STL [R1+0x4938], R4 ;  /* 0x0049380401007387 */ /* 0x0003e20000100800 */
[----:B0-----:R-:W-:-:S03]  /*23f40*/  LEA.HI.X.SX32 R6, R5, R2, 0x1, P5 ;  /* 0x0000000205067211 */ /* 0x001fc600028f0eff */
[----:B-1----:R-:W2:Y:S01]  /*23f50*/  LDL.LU R4, [R1+0x14] ;  /* 0x0000140001047983 */ /* 0x002ea20000300800 */
[----:B------:R-:W-:-:S05]  /*23f60*/  IADD3 R8, P6, PT, R22, R14, RZ ;  /* 0x0000000e16087210 */ /* 0x000fca0007fde0ff */
[----:B------:R0:W-:Y:S04]  /*23f70*/  STL [R1+0x493c], R8 ;  /* 0x00493c0801007387 */ /* 0x0001e80000100800 */
[----:B------:R-:W4:Y:S04]  /*23f80*/  LDL.LU R5, [R1+0x10] ;  /* 0x0000100001057983 */ /* 0x000f280000300800 */
[----:B------:R1:W-:Y:S01]  /*23f90*/  STL [R1+0x4930], R6 ;  /* 0x0049300601007387 */ /* 0x0003e20000100800 */
[----:B0-----:R-:W-:-:S03]  /*23fa0*/  LEA.HI.X.SX32 R8, R7, R2, 0x1, P3 ;  /* 0x0000000207087211 */ /* 0x001fc600018f0eff */
[----:B-1----:R-:W4:Y:S01]  /*23fb0*/  LDL.LU R6, [R1+0xc] ;  /* 0x00000c0001067983 */ /* 0x002f220000300800 */
[----:B------:R-:W-:-:S05]  /*23fc0*/  IADD3 R26, P5, PT, R21, R14, RZ ;  /* 0x0000000e151a7210 */ /* 0x000fca0007fbe0ff */
[----:B------:R-:W-:Y:S04]  /*23fd0*/  STL [R1+0x4934], R26 ;  /* 0x0049341a01007387 */ /* 0x000fe80000100800 */
[----:B------:R-:W4:Y:S04]  /*23fe0*/  LDL.LU R7, [R1+0x8] ;  /* 0x0000080001077983 */ /* 0x000f280000300800 */
[----:B------:R0:W-:Y:S04]  /*23ff0*/  STL [R1+0x4928], R8 ;  /* 0x0049280801007387 */ /* 0x0001e80000100800 */
[----:B0-----:R-:W4:Y:S01]  /*24000*/  LDL.LU R8, [R1+0x4] ;  /* 0x0000040001087983 */ /* 0x001f220000300800 */
[----:B------:R-:W-:-:S05]  /*24010*/  IADD3 R26, P3, PT, R20, R14, RZ ;  /* 0x0000000e141a7210 */ /* 0x000fca0007f7e0ff */
[----:B------:R0:W-:Y:S02]  /*24020*/  STL [R1+0x492c], R26 ;  /* 0x00492c1a01007387 */ /* 0x0001e40000100800 */
[-C--:B0-----:R-:W-:Y:S02]  /*24030*/  LEA.HI.X.SX32 R26, R9, R2.reuse, 0x1, P2 ;  /* 0x00000002091a7211 */ /* 0x081fe400010f0eff */
[----:B------:R-:W4:Y:S01]  /*24040*/  LDL.LU R9, [R1] ;  /* 0x0000000001097983 */ /* 0x000f220000300800 */
[----:B------:R-:W-:-:S03]  /*24050*/  LEA.HI.X.SX32 R25, R25, R2, 0x1, P1 ;  /* 0x0000000219197211 */ /* 0x000fc600008f0eff */
[----:B------:R0:W-:Y:S01]  /*24060*/  STL [R1+0x4920], R26 ;  /* 0x0049201a01007387 */ /* 0x0001e20000100800 */
[-C--:B------:R-:W-:Y:S02]  /*24070*/  LEA.HI.X.SX32 R24, R24, R2.reuse, 0x1, P0 ;  /* 0x0000000218187211 */ /* 0x080fe400000f0eff */
[----:B------:R-:W-:Y:S02]  /*24080*/  LEA.HI.X.SX32 R23, R23, R2, 0x1, P4 ;  /* 0x0000000217177211 */ /* 0x000fe400020f0eff */
[----:B0-----:R-:W-:-:S05]  /*24090*/  IADD3 R26, P2, PT, R19, R14, RZ ;  /* 0x0000000e131a7210 */ /* 0x001fca0007f5e0ff */
[----:B------:R0:W-:Y:S04]  /*240a0*/  STL [R1+0x4924], R26 ;  /* 0x0049241a01007387 */ /* 0x0001e80000100800 */
[----:B0-----:R-:W4:Y:S04]  /*240b0*/  LDL.LU R26, [R1+0x5750] ;  /* 0x00575000011a7983 */ /* 0x001f280000300800 */
[----:B------:R0:W-:Y:S02]  /*240c0*/  STL [R1+0x4918], R25 ;  /* 0x0049181901007387 */ /* 0x0001e40000100800 */
[----:B0-----:R-:W-:-:S05]  /*240d0*/  IADD3 R25, P1, PT, R18, R14, RZ ;  /* 0x0000000e12197210 */ /* 0x001fca0007f3e0ff */
[----:B------:R0:W-:Y:S04]  /*240e0*/  STL [R1+0x491c], R25 ;  /* 0x00491c1901007387 */ /* 0x0001e80000100800 */
[----:B0-----:R-:W4:Y:S04]  /*240f0*/  LDL.LU R25, [R1+0x574c] ;  /* 0x00574c0001197983 */ /* 0x001f280000300800 */
[----:B------:R3:W-:Y:S02]  /*24100*/  STL [R1+0x4910], R24 ;  /* 0x0049101801007387 */ /* 0x0007e40000100800 */
[----:B---3--:R-:W-:-:S05]  /*24110*/  IADD3 R24, P0, PT, R17, R14, RZ ;  /* 0x0000000e11187210 */ /* 0x008fca0007f1e0ff */
[----:B------:R0:W-:Y:S01]  /*24120*/  STL [R1+0x4914], R24 ;  /* 0x0049141801007387 */ /* 0x0001e20000100800 */
[----:B------:R-:W-:-:S03]  /*24130*/  LEA.HI.X.SX32 R22, R22, R2, 0x1, P6 ;  /* 0x0000000216167211 */ /* 0x000fc600030f0eff */
[----:B0-----:R-:W3:Y:S04]  /*24140*/  LDL.LU R24, [R1+0x5748] ;  /* 0x0057480001187983 */ /* 0x001ee80000300800 */
[----:B------:R0:W-:Y:S02]  /*24150*/  STL [R1+0x4908], R23 ;  /* 0x0049081701007387 */ /* 0x0001e40000100800 */
[----:B0-----:R-:W-:-:S05]  /*24160*/  IADD3 R23, P4, PT, R16, R14, RZ ;  /* 0x0000000e10177210 */ /* 0x001fca0007f9e0ff */
        /* <DEDUP_REMOVED lines=9> */
[----:B-----5:R-:W-:-:S05]  /*24200*/  IADD3 R21, P5, PT, R12, R14, RZ ;  /* 0x0000000e0c157210 */ /* 0x020fca0007fbe0ff */
[----:B------:R0:W-:Y:S01]  /*24210*/  STL [R1+0x48fc], R21 ;  /* 0x0048fc1501007387 */ /* 0x0001e20000100800 */
[----:B------:R-:W-:-:S03]  /*24220*/  LEA.HI.X.SX32 R19, R19, R2, 0x1, P2 ;  /* 0x0000000213137211 */ /* 0x000fc600010f0eff */
[----:B0-----:R-:W5:Y:S04]  /*24230*/  LDL.LU R21, [R1+0x573c] ;  /* 0x00573c0001157983 */ /* 0x001f680000300800 */
[----:B------:R0:W-:Y:S02]  /*24240*/  STL [R1+0x48f0], R20 ;  /* 0x0048f01401007387 */ /* 0x0001e40000100800 */
[----:B0-----:R-:W-:-:S05]  /*24250*/  IADD3 R20, P3, PT, R11, R14, RZ ;  /* 0x0000000e0b147210 */ /* 0x001fca0007f7e0ff */
[----:B------:R0:W-:Y:S01]  /*24260*/  STL [R1+0x48f4], R20 ;  /* 0x0048f41401007387 */ /* 0x0001e20000100800 */
[----:B------:R-:W-:-:S03]  /*24270*/  LEA.HI.X.SX32 R18, R18, R2, 0x1, P1 ;  /* 0x0000000212127211 */ /* 0x000fc600008f0eff */
[----:B0-----:R-:W3:Y:S04]  /*24280*/  LDL.LU R20, [R1+0x5738] ;  /* 0x0057380001147983 */ /* 0x001ee80000300800 */
[----:B------:R2:W-:Y:S02]  /*24290*/  STL [R1+0x48e8], R19 ;  /* 0x0048e81301007387 */ /* 0x0005e40000100800 */
[----:B--2---:R-:W-:-:S05]  /*242a0*/  IADD3 R19, P2, PT, R10, R14, RZ ;  /* 0x0000000e0a137210 */ /* 0x004fca0007f5e0ff */
[----:B------:R0:W-:Y:S01]  /*242b0*/  STL [R1+0x48ec], R19 ;  /* 0x0048ec1301007387 */ /* 0x0001e20000100800 */
[----:B------:R-:W-:-:S03]  /*242c0*/  LEA.HI.X.SX32 R17, R17, R2, 0x1, P0 ;  /* 0x0000000211117211 */ /* 0x000fc600000f0eff */
[----:B0-----:R-:W2:Y:S04]  /*242d0*/  LDL.LU R19, [R1+0x5734] ;  /* 0x0057340001137983 */ /* 0x001ea80000300800 */
[----:B------:R0:W-:Y:S02]  /*242e0*/  STL [R1+0x48e0], R18 ;  /* 0x0048e01201007387 */ /* 0x0001e40000100800 */
[----:B0-----:R-:W-:-:S05]  /*242f0*/  IADD3 R18, P1, PT, R29, R14, RZ ;  /* 0x0000000e1d127210 */ /* 0x001fca0007f3e0ff */
[----:B------:R0:W-:Y:S01]  /*24300*/  STL [R1+0x48e4], R18 ;  /* 0x0048e41201007387 */ /* 0x0001e20000100800 */
[----:B------:R-:W-:-:S03]  /*24310*/  LEA.HI.X.SX32 R16, R16, R2, 0x1, P4 ;  /* 0x0000000210107211 */ /* 0x000fc600020f0eff */
[----:B0-----:R-:W2:Y:S04]  /*24320*/  LDL.LU R18, [R1+0x5730] ;  /* 0x0057300001127983 */ /* 0x001ea80000300800 */
[----:B------:R4:W-:Y:S02]  /*24330*/  STL [R1+0x48d8], R17 ;  /* 0x0048d81101007387 */ /* 0x0009e40000100800 */
[----:B----4-:R-:W-:-:S05]  /*24340*/  IADD3 R17, P0, PT, R3, R14, RZ ;  /* 0x0000000e03117210 */ /* 0x010fca0007f1e0ff */
[----:B------:R0:W-:Y:S01]  /*24350*/  STL [R1+0x48dc], R17 ;  /* 0x0048dc1101007387 */ /* 0x0001e20000100800 */
[----:B------:R-:W-:-:S03]  /*24360*/  LEA.HI.X.SX32 R13, R13, R2, 0x1, P6 ;  /* 0x000000020d0d7211 */ /* 0x000fc600030f0eff */
[----:B0-----:R-:W4:Y:S04]  /*24370*/  LDL.LU R17, [R1+0x572c] ;  /* 0x00572c0001117983 */ /* 0x001f280000300800 */
[----:B------:R0:W-:Y:S02]  /*24380*/  STL [R1+0x48d0], R16 ;  /* 0x0048d01001007387 */ /* 0x0001e40000100800 */
[----:B0-----:R-:W-:-:S05]  /*24390*/  IADD3 R16, P4, PT, R4, R14, RZ ;  /* 0x0000000e04107210 */ /* 0x001fca0007f9e0ff */
        /* <DEDUP_REMOVED lines=20> */
[----:B------:R0:W-:Y:S04]  /*244e0*/  STL [R1+0x48b4], R10 ;  /* 0x0048b40a01007387 */ /* 0x0001e80000100800 */
[----:B0-----:R-:W2:Y:S04]  /*244f0*/  LDL.LU R10, [R1+0x5718] ;  /* 0x00571800010a7983 */ /* 0x001ea80000300800 */
[----:B------:R0:W-:Y:S02]  /*24500*/  STL [R1+0x48a8], R29 ;  /* 0x0048a81d01007387 */ /* 0x0001e40000100800 */
[----:B0-----:R-:W-:-:S05]  /*24510*/  IADD3 R29, P1, PT, R9, R14, RZ ;  /* 0x0000000e091d7210 */ /* 0x001fca0007f3e0ff */
[----:B------:R0:W-:Y:S04]  /*24520*/  STL [R1+0x48ac], R29 ;  /* 0x0048ac1d01007387 */ /* 0x0001e80000100800 */
[----:B0-----:R-:W2:Y:S01]  /*24530*/  LDL.LU R29, [R1+0x5714] ;  /* 0x00571400011d7983 */ /* 0x001ea20000300800 */
[----:B------:R-:W-:-:S05]  /*24540*/  LEA.HI.X.SX32 R3, R3, R2, 0x1, P0 ;  /* 0x0000000203037211 */ /* 0x000fca00000f0eff */
[----:B------:R2:W-:Y:S02]  /*24550*/  STL [R1+0x48a0], R3 ;  /* 0x0048a00301007387 */ /* 0x0005e40000100800 */
[----:B--2---:R-:W-:-:S05]  /*24560*/  IADD3 R3, P0, PT, R29, R14, RZ ;  /* 0x0000000e1d037210 */ /* 0x004fca0007f1e0ff */
        /* <DEDUP_REMOVED lines=35> */
[----:B------:R0:W-:Y:S02]  /*247a0*/  STL [R1+0x486c], R29 ;  /* 0x00486c1d01007387 */ /* 0x0001e40000100800 */
[----:B0-----:R-:W-:Y:S02]  /*247b0*/  LEA.HI.X.SX32 R29, R3, R2, 0x1, P4 ;  /* 0x00000002031d7211 */ /* 0x001fe400020f0eff */
[----:B------:R-:W-:-:S03]  /*247c0*/  IADD3 R3, P4, PT, R10, R14, RZ ;  /* 0x0000000e0a037210 */ /* 0x000fc60007f9e0ff */
[----:B------:R0:W-:Y:S04]  /*247d0*/  STL [R1+0x4860], R29 ;  /* 0x0048601d01007387 */ /* 0x0001e80000100800 */
[----:B------:R1:W-:Y:S01]  /*247e0*/  STL [R1+0x4864], R3 ;  /* 0x0048640301007387 */ /* 0x0003e20000100800 */
[-C--:B0-----:R-:W-:Y:S02]  /*247f0*/  LEA.HI.X.SX32 R29, R4, R2.reuse, 0x1, P6 ;  /* 0x00000002041d7211 */ /* 0x081fe400030f0eff */
[----:B------:R-:W-:Y:S02]  /*24800*/  LEA.HI.X.SX32 R4, R5, R2, 0x1, P5 ;  /* 0x0000000205047211 */ /* 0x000fe400028f0eff */
[-C--:B-1----:R-:W-:Y:S01]  /*24810*/  IADD3 R3, P6, PT, R11, R14.reuse, RZ ;  /* 0x0000000e0b037210 */ /* 0x082fe20007fde0ff */
[----:B------:R-:W-:Y:S01]  /*24820*/  STL [R1+0x4858], R29 ;  /* 0x0048581d01007387 */ /* 0x000fe20000100800 */
[----:B------:R-:W-:-:S03]  /*24830*/  IADD3 R5, P5, PT, R12, R14, RZ ;  /* 0x0000000e0c057210 */ /* 0x000fc60007fbe0ff */
[----:B------:R0:W-:Y:S04]  /*24840*/  STL [R1+0x485c], R3 ;  /* 0x00485c0301007387 */ /* 0x0001e80000100800 */
[----:B------:R1:W-:Y:S01]  /*24850*/  STL [R1+0x4850], R4 ;  /* 0x0048500401007387 */ /* 0x0003e20000100800 */
[----:B0-----:R-:W-:-:S03]  /*24860*/  LEA.HI.X.SX32 R3, R6, R2, 0x1, P3 ;  /* 0x0000000206037211 */ /* 0x001fc600018f0eff */
[----:B------:R0:W-:Y:S01]  /*24870*/  STL [R1+0x4854], R5 ;  /* 0x0048540501007387 */ /* 0x0001e20000100800 */
[----:B-1----:R-:W-:-:S03]  /*24880*/  IADD3 R4, P3, PT, R13, R14, RZ ;  /* 0x0000000e0d047210 */ /* 0x002fc60007f7e0ff */
[----:B------:R1:W-:Y:S04]  /*24890*/  STL [R1+0x4848], R3 ;  /* 0x0048480301007387 */ /* 0x0003e80000100800 */
[----:B------:R2:W-:Y:S01]  /*248a0*/  STL [R1+0x484c], R4 ;  /* 0x00484c0401007387 */ /* 0x0005e20000100800 */
[----:B0-----:R-:W-:Y:S02]  /*248b0*/  LEA.HI.X.SX32 R5, R7, R2, 0x1, P2 ;  /* 0x0000000207057211 */ /* 0x001fe400010f0eff */
[----:B-1----:R-:W-:-:S03]  /*248c0*/  IADD3 R3, P2, PT, R16, R14, RZ ;  /* 0x0000000e10037210 */ /* 0x002fc60007f5e0ff */
[----:B------:R4:W-:Y:S01]  /*248d0*/  STL [R1+0x4840], R5 ;  /* 0x0048400501007387 */ /* 0x0009e20000100800 */
[----:B--2---:R-:W-:-:S03]  /*248e0*/  LEA.HI.X.SX32 R4, R8, R2, 0x1, P1 ;  /* 0x0000000208047211 */ /* 0x004fc600008f0eff */
[----:B------:R0:W-:Y:S04]  /*248f0*/  STL [R1+0x4844], R3 ;  /* 0x0048440301007387 */ /* 0x0001e80000100800 */
[----:B------:R1:W-:Y:S01]  /*24900*/  STL [R1+0x4838], R4 ;  /* 0x0048380401007387 */ /* 0x0003e20000100800 */
[----:B----4-:R-:W-:Y:S02]  /*24910*/  IADD3 R5, P1, PT, R17, R14, RZ ;  /* 0x0000000e11057210 */ /* 0x010fe40007f3e0ff */
[----:B0-----:R-:W-:-:S03]  /*24920*/  LEA.HI.X.SX32 R3, R9, R2, 0x1, P0 ;  /* 0x0000000209037211 */ /* 0x001fc600000f0eff */
[----:B------:R0:W-:Y:S01]  /*24930*/  STL [R1+0x483c], R5 ;  /* 0x00483c0501007387 */ /* 0x0001e20000100800 */
[----:B-1----:R-:W-:-:S03]  /*24940*/  IADD3 R4, P0, PT, R18, R14, RZ ;  /* 0x0000000e12047210 */ /* 0x002fc60007f1e0ff */
[----:B------:R1:W-:Y:S01]  /*24950*/  STL [R1+0x4830], R3 ;  /* 0x0048300301007387 */ /* 0x0003e20000100800 */
[-C--:B------:R-:W-:Y:S02]  /*24960*/  LEA.HI.X.SX32 R6, R11, R2.reuse, 0x1, P6 ;  /* 0x000000020b067211 */ /* 0x080fe400030f0eff */
[----:B0-----:R-:W-:Y:S01]  /*24970*/  LEA.HI.X.SX32 R5, R10, R2, 0x1, P4 ;  /* 0x000000020a057211 */ /* 0x001fe200020f0eff */
[----:B-1----:R-:W2:Y:S04]  /*24980*/  LDL.LU R3, [R1+0x394] ;  /* 0x0003940001037983 */ /* 0x002ea80000300800 */
[----:B------:R0:W-:Y:S04]  /*24990*/  STL [R1+0x4834], R4 ;  /* 0x0048340401007387 */ /* 0x0001e80000100800 */
[----:B------:R3:W-:Y:S01]  /*249a0*/  STL [R1+0x4828], R5 ;  /* 0x0048280501007387 */ /* 0x0007e20000100800 */
[----:B0-----:R-:W-:-:S02]  /*249b0*/  IADD3 R4, P4, PT, R19, R14, RZ ;  /* 0x0000000e13047210 */ /* 0x001fc40007f9e0ff */
[----:B---3--:R-:W-:-:S03]  /*249c0*/  IADD3 R5, P6, PT, R20, R14, RZ ;  /* 0x0000000e14057210 */ /* 0x008fc60007fde0ff */
[----:B------:R0:W-:Y:S04]  /*249d0*/  STL [R1+0x482c], R4 ;  /* 0x00482c0401007387 */ /* 0x0001e80000100800 */
[----:B------:R5:W-:Y:S04]  /*249e0*/  STL [R1+0x4820], R6 ;  /* 0x0048200601007387 */ /* 0x000be80000100800 */
[----:B------:R-:W3:Y:S01]  /*249f0*/  LDL.LU R29, [R1+0x38c] ;  /* 0x00038c00011d7983 */ /* 0x000ee20000300800 */
[----:B0-----:R-:W-:-:S03]  /*24a00*/  LEA.HI.X.SX32 R4, R12, R2, 0x1, P5 ;  /* 0x000000020c047211 */ /* 0x001fc600028f0eff */
[----:B------:R0:W-:Y:S01]  /*24a10*/  STL [R1+0x4824], R5 ;  /* 0x0048240501007387 */ /* 0x0001e20000100800 */
[----:B-----5:R-:W-:-:S03]  /*24a20*/  IADD3 R6, P5, PT, R21, R14, RZ ;  /* 0x0000000e15067210 */ /* 0x020fc60007fbe0ff */
[----:B------:R1:W-:Y:S01]  /*24a30*/  STL [R1+0x4818], R4 ;  /* 0x0048180401007387 */ /* 0x0003e20000100800 */
[----:B0-----:R-:W-:-:S03]  /*24a40*/  LEA.HI.X.SX32 R5, R13, R2, 0x1, P3 ;  /* 0x000000020d057211 */ /* 0x001fc600018f0eff */
[----:B------:R0:W-:Y:S01]  /*24a50*/  STL [R1+0x481c], R6 ;  /* 0x00481c0601007387 */ /* 0x0001e20000100800 */
[----:B-1----:R-:W-:-:S03]  /*24a60*/  IADD3 R4, P3, PT, R22, R14, RZ ;  /* 0x0000000e16047210 */ /* 0x002fc60007f7e0ff */
[----:B------:R1:W-:Y:S01]  /*24a70*/  STL [R1+0x4810], R5 ;  /* 0x0048100501007387 */ /* 0x0003e20000100800 */
[----:B0-----:R-:W-:-:S03]  /*24a80*/  LEA.HI.X.SX32 R6, R16, R2, 0x1, P2 ;  /* 0x0000000210067211 */ /* 0x001fc600010f0eff */
[----:B------:R0:W-:Y:S01]  /*24a90*/  STL [R1+0x4814], R4 ;  /* 0x0048140401007387 */ /* 0x0001e20000100800 */
[----:B-1----:R-:W-:-:S03]  /*24aa0*/  IADD3 R5, P2, PT, R23, R14, RZ ;  /* 0x0000000e17057210 */ /* 0x002fc60007f5e0ff */
[----:B------:R-:W-:Y:S01]  /*24ab0*/  STL [R1+0x4808], R6 ;  /* 0x0048080601007387 */ /* 0x000fe20000100800 */
[----:B0-----:R-:W-:-:S03]  /*24ac0*/  LEA.HI.X.SX32 R4, R17, R2, 0x1, P1 ;  /* 0x0000000211047211 */ /* 0x001fc600008f0eff */
[----:B------:R-:W4:Y:S04]  /*24ad0*/  LDL.LU R17, [R1+0x380] ;  /* 0x0003800001117983 */ /* 0x000f280000300800 */
[----:B------:R0:W-:Y:S04]  /*24ae0*/  STL [R1+0x480c], R5 ;  /* 0x00480c0501007387 */ /* 0x0001e80000100800 */
[----:B------:R1:W-:Y:S01]  /*24af0*/  STL [R1+0x4800], R4 ;  /* 0x0048000401007387 */ /* 0x0003e20000100800 */
[----:B0-----:R-:W-:Y:S02]  /*24b00*/  IADD3 R5, P1, PT, R24, R14, RZ ;  /* 0x0000000e18057210 */ /* 0x001fe40007f3e0ff */
[----:B-1----:R-:W-:-:S02]  /*24b10*/  LEA.HI.X.SX32 R4, R18, R2, 0x1, P0 ;  /* 0x0000000212047211 */ /* 0x002fc400000f0eff */
[----:B------:R-:W5:Y:S04]  /*24b20*/  LDL.LU R18, [R1+0x384] ;  /* 0x0003840001127983 */ /* 0x000f680000300800 */
[----:B------:R0:W-:Y:S04]  /*24b30*/  STL [R1+0x4804], R5 ;  /* 0x0048040501007387 */ /* 0x0001e80000100800 */
[----:B------:R-:W3:Y:S04]  /*24b40*/  LDL.LU R16, [R1+0x37c] ;  /* 0x00037c0001107983 */ /* 0x000ee80000300800 */
[----:B------:R1:W-:Y:S01]  /*24b50*/  STL [R1+0x47f8], R4 ;  /* 0x0047f80401007387 */ /* 0x0003e20000100800 */
[----:B0-----:R-:W-:-:S02]  /*24b60*/  IADD3 R5, P0, PT, R25, R14, RZ ;  /* 0x0000000e19057210 */ /* 0x001fc40007f1e0ff */
[-C--:B-1----:R-:W-:Y:S02]  /*24b70*/  LEA.HI.X.SX32 R4, R19, R2.reuse, 0x1, P4 ;  /* 0x0000000213047211 */ /* 0x082fe400020f0eff */
[----:B------:R-:W3:Y:S04]  /*24b80*/  LDL.LU R19, [R1+0x388] ;  /* 0x0003880001137983 */ /* 0x000ee80000300800 */
[----:B------:R-:W-:Y:S04]  /*24b90*/  STL [R1+0x47fc], R5 ;  /* 0x0047fc0501007387 */ /* 0x000fe80000100800 */
[----:B------:R-:W3:Y:S04]  /*24ba0*/  LDL.LU R13, [R1+0x378] ;  /* 0x00037800010d7983 */ /* 0x000ee80000300800 */
[----:B------:R0:W-:Y:S02]  /*24bb0*/  STL [R1+0x47f0], R4 ;  /* 0x0047f00401007387 */ /* 0x0001e40000100800 */
[----:B0-----:R-:W-:-:S02]  /*24bc0*/  LEA.HI.X.SX32 R4, R20, R2, 0x1, P6 ;  /* 0x0000000214047211 */ /* 0x001fc400030f0eff */
[----:B------:R-:W3:Y:S01]  /*24bd0*/  LDL.LU R20, [R1+0x390] ;  /* 0x0003900001147983 */ /* 0x000ee20000300800 */
[----:B------:R-:W-:-:S05]  /*24be0*/  IADD3 R5, P4, PT, R26, R14, RZ ;  /* 0x0000000e1a057210 */ /* 0x000fca0007f9e0ff */
[----:B------:R0:W-:Y:S04]  /*24bf0*/  STL [R1+0x47f4], R5 ;  /* 0x0047f40501007387 */ /* 0x0001e80000100800 */
[----:B------:R-:W4:Y:S01]  /*24c00*/  LDL.LU R12, [R1+0x374] ;  /* 0x00037400010c7983 */ /* 0x000f220000300800 */
[----:B------:R-:W-:-:S03]  /*24c10*/  IMAD R28, R28, UR66, RZ ;  /* 0x000000421c1c7c24 */ /* 0x000fc6000f8e02ff */
[----:B------:R1:W-:Y:S01]  /*24c20*/  STL [R1+0x47e8], R4 ;  /* 0x0047e80401007387 */ /* 0x0003e20000100800 */
[----:B0-----:R-:W-:-:S03]  /*24c30*/  IADD3 R5, P6, PT, R27, R14, RZ ;  /* 0x0000000e1b057210 */ /* 0x001fc60007fde0ff */
[----:B------:R-:W4:Y:S01]  /*24c40*/  LDL.LU R11, [R1+0x370] ;  /* 0x00037000010b7983 */ /* 0x000f220000300800 */
[----:B-1----:R-:W-:-:S03]  /*24c50*/  LEA.HI.X.SX32 R4, R21, R2, 0x1, P5 ;  /* 0x0000000215047211 */ /* 0x002fc600028f0eff */
[----:B------:R0:W-:Y:S04]  /*24c60*/  STL [R1+0x47ec], R5 ;  /* 0x0047ec0501007387 */ /* 0x0001e80000100800 */
[----:B------:R1:W-:Y:S04]  /*24c70*/  STL [R1+0x47e0], R4 ;  /* 0x0047e00401007387 */ /* 0x0003e80000100800 */
[----:B------:R-:W4:Y:S01]  /*24c80*/  LDL.LU R10, [R1+0x36c] ;  /* 0x00036c00010a7983 */ /* 0x000f220000300800 */
[----:B0-----:R-:W-:Y:S02]  /*24c90*/  IADD3 R5, P5, PT, R28, R14, RZ ;  /* 0x0000000e1c057210 */ /* 0x001fe40007fbe0ff */
[----:B-1----:R-:W-:-:S03]  /*24ca0*/  LEA.HI.X.SX32 R4, R22, R2, 0x1, P3 ;  /* 0x0000000216047211 */ /* 0x002fc600018f0eff */
[----:B------:R-:W-:Y:S04]  /*24cb0*/  STL [R1+0x47e4], R5 ;  /* 0x0047e40501007387 */ /* 0x000fe80000100800 */
[----:B------:R0:W-:Y:S04]  /*24cc0*/  STL [R1+0x47d8], R4 ;  /* 0x0047d80401007387 */ /* 0x0001e80000100800 */
[----:B------:R-:W4:Y:S01]  /*24cd0*/  LDL.LU R9, [R1+0x368] ;  /* 0x0003680001097983 */ /* 0x000f220000300800 */
[----:B0-----:R-:W-:Y:S02]  /*24ce0*/  LEA.HI.X.SX32 R4, R23, R2, 0x1, P2 ;  /* 0x0000000217047211 */ /* 0x001fe400010f0eff */
[----:B--2---:R-:W-:-:S05]  /*24cf0*/  IADD3 R5, P3, PT, R3, R14, RZ ;  /* 0x0000000e03057210 */ /* 0x004fca0007f7e0ff */
[----:B------:R-:W-:Y:S04]  /*24d00*/  STL [R1+0x47dc], R5 ;  /* 0x0047dc0501007387 */ /* 0x000fe80000100800 */
[----:B------:R0:W-:Y:S04]  /*24d10*/  STL [R1+0x47d0], R4 ;  /* 0x0047d00401007387 */ /* 0x0001e80000100800 */
[----:B------:R-:W2:Y:S01]  /*24d20*/  LDL.LU R8, [R1+0x364] ;  /* 0x0003640001087983 */ /* 0x000ea20000300800 */
[----:B0-----:R-:W-:Y:S02]  /*24d30*/  LEA.HI.X.SX32 R4, R24, R2, 0x1, P1 ;  /* 0x0000000218047211 */ /* 0x001fe400008f0eff */
[----:B---3--:R-:W-:-:S05]  /*24d40*/  IADD3 R5, P2, PT, R20, R14, RZ ;  /* 0x0000000e14057210 */ /* 0x008fca0007f5e0ff */
[----:B------:R0:W-:Y:S04]  /*24d50*/  STL [R1+0x47d4], R5 ;  /* 0x0047d40501007387 */ /* 0x0001e80000100800 */
[----:B------:R1:W-:Y:S04]  /*24d60*/  STL [R1+0x47c8], R4 ;  /* 0x0047c80401007387 */ /* 0x0003e80000100800 */
[----:B------:R-:W3:Y:S01]  /*24d70*/  LDL.LU R7, [R1+0x360] ;  /* 0x0003600001077983 */ /* 0x000ee20000300800 */
[----:B0-----:R-:W-:Y:S02]  /*24d80*/  IADD3 R5, P1, PT, R29, R14, RZ ;  /* 0x0000000e1d057210 */ /* 0x001fe40007f3e0ff */
[----:B-1----:R-:W-:-:S03]  /*24d90*/  LEA.HI.X.SX32 R4, R25, R2, 0x1, P0 ;  /* 0x0000000219047211 */ /* 0x002fc600000f0eff */
[----:B------:R0:W-:Y:S04]  /*24da0*/  STL [R1+0x47cc], R5 ;  /* 0x0047cc0501007387 */ /* 0x0001e80000100800 */
[----:B------:R1:W-:Y:S04]  /*24db0*/  STL [R1+0x47c0], R4 ;  /* 0x0047c00401007387 */ /* 0x0003e80000100800 */
[----:B------:R-:W3:Y:S01]  /*24dc0*/  LDL.LU R6, [R1+0x35c] ;  /* 0x00035c0001067983 */ /* 0x000ee20000300800 */
[----:B0-----:R-:W-:Y:S02]  /*24dd0*/  IADD3 R5, P0, PT, R19, R14, RZ ;  /* 0x0000000e13057210 */ /* 0x001fe40007f1e0ff */
[----:B-1----:R-:W-:-:S03]  /*24de0*/  LEA.HI.X.SX32 R4, R26, R2, 0x1, P4 ;  /* 0x000000021a047211 */ /* 0x002fc600020f0eff */
[----:B------:R0:W-:Y:S01]  /*24df0*/  STL [R1+0x47c4], R5 ;  /* 0x0047c40501007387 */ /* 0x0001e20000100800 */
[----:B-----5:R-:W-:-:S03]  /*24e00*/  IADD3 R21, P4, PT, R18, R14, RZ ;  /* 0x0000000e12157210 */ /* 0x020fc60007f9e0ff */
[----:B------:R1:W-:Y:S04]  /*24e10*/  STL [R1+0x47b8], R4 ;  /* 0x0047b80401007387 */ /* 0x0003e80000100800 */
[----:B0-----:R-:W5:Y:S01]  /*24e20*/  LDL.LU R5, [R1+0x358] ;  /* 0x0003580001057983 */ /* 0x001f620000300800 */
[----:B-1----:R-:W-:-:S03]  /*24e30*/  LEA.HI.X.SX32 R4, R27, R2, 0x1, P6 ;  /* 0x000000021b047211 */ /* 0x002fc600030f0eff */
[----:B------:R0:W-:Y:S01]  /*24e40*/  STL [R1+0x47bc], R21 ;  /* 0x0047bc1501007387 */ /* 0x0001e20000100800 */
[----:B----4-:R-:W-:-:S03]  /*24e50*/  IADD3 R22, P6, PT, R17, R14, RZ ;  /* 0x0000000e11167210 */ /* 0x010fc60007fde0ff */
[----:B------:R1:W-:Y:S01]  /*24e60*/  STL [R1+0x47b0], R4 ;  /* 0x0047b00401007387 */ /* 0x0003e20000100800 */
[----:B0-----:R-:W-:-:S03]  /*24e70*/  LEA.HI.X.SX32 R21, R28, R2, 0x1, P5 ;  /* 0x000000021c157211 */ /* 0x001fc600028f0eff */
[----:B-1----:R-:W4:Y:S04]  /*24e80*/  LDL.LU R4, [R1+0x354] ;  /* 0x0003540001047983 */ /* 0x002f280000300800 */
[----:B------:R0:W-:Y:S04]  /*24e90*/  STL [R1+0x47b4], R22 ;  /* 0x0047b41601007387 */ /* 0x0001e80000100800 */
[----:B------:R1:W-:Y:S01]  /*24ea0*/  STL [R1+0x439c], R21 ;  /* 0x00439c1501007387 */ /* 0x0003e20000100800 */
[----:B0-----:R-:W-:Y:S02]  /*24eb0*/  IADD3 R22, P5, PT, R16, R14, RZ ;  /* 0x0000000e10167210 */ /* 0x001fe40007fbe0ff */
[----:B-1----:R-:W-:-:S02]  /*24ec0*/  LEA.HI.X.SX32 R21, R3, R2, 0x1, P3 ;  /* 0x0000000203157211 */ /* 0x002fc400018f0eff */
[----:B------:R-:W4:Y:S04]  /*24ed0*/  LDL.LU R3, [R1+0x350] ;  /* 0x0003500001037983 */ /* 0x000f280000300800 */
        /* <DEDUP_REMOVED lines=27> */
[----:B--2---:R-:W-:Y:S02]  /*25090*/  IADD3 R22, P6, PT, R8, R14, RZ ;  /* 0x0000000e08167210 */ /* 0x004fe40007fde0ff */
[----:B0-----:R-:W-:-:S02]  /*250a0*/  LEA.HI.X.SX32 R21, R16, R2, 0x1, P5 ;  /* 0x0000000210157211 */ /* 0x001fc400028f0eff */
[----:B------:R-:W2:Y:S04]  /*250b0*/  LDL.LU R16, [R1+0x338] ;  /* 0x0003380001107983 */ /* 0x000ea80000300800 */
[----:B------:R-:W-:Y:S04]  /*250c0*/  STL [R1+0x43ec], R22 ;  /* 0x0043ec1601007387 */ /* 0x000fe80000100800 */
[----:B------:R0:W-:Y:S02]  /*250d0*/  STL [R1+0x43b8], R21 ;  /* 0x0043b81501007387 */ /* 0x0001e40000100800 */
[----:B0-----:R-:W-:-:S02]  /*250e0*/  LEA.HI.X.SX32 R21, R13, R2, 0x1, P3 ;  /* 0x000000020d157211 */ /* 0x001fc400018f0eff */
[----:B------:R-:W2:Y:S01]  /*250f0*/  LDL.LU R13, [R1+0x334] ;  /* 0x00033400010d7983 */ /* 0x000ea20000300800 */
[----:B---3--:R-:W-:-:S05]  /*25100*/  IADD3 R22, P5, PT, R7, R14, RZ ;  /* 0x0000000e07167210 */ /* 0x008fca0007fbe0ff */
[----:B------:R-:W-:Y:S04]  /*25110*/  STL [R1+0x43f4], R22 ;  /* 0x0043f41601007387 */ /* 0x000fe80000100800 */
[----:B------:R0:W-:Y:S02]  /*25120*/  STL [R1+0x43c0], R21 ;  /* 0x0043c01501007387 */ /* 0x0001e40000100800 */
[----:B0-----:R-:W-:Y:S02]  /*25130*/  LEA.HI.X.SX32 R21, R12, R2, 0x1, P2 ;  /* 0x000000020c157211 */ /* 0x001fe400010f0eff */
[----:B------:R-:W3:Y:S01]  /*25140*/  LDL.LU R12, [R1+0x330] ;  /* 0x00033000010c7983 */ /* 0x000ee20000300800 */
[----:B------:R-:W-:-:S05]  /*25150*/  IADD3 R22, P3, PT, R6, R14, RZ ;  /* 0x0000000e06167210 */ /* 0x000fca0007f7e0ff */
[----:B------:R5:W-:Y:S04]  /*25160*/  STL [R1+0x43fc], R22 ;  /* 0x0043fc1601007387 */ /* 0x000be80000100800 */
[----:B------:R0:W-:Y:S01]  /*25170*/  STL [R1+0x43c8], R21 ;  /* 0x0043c81501007387 */ /* 0x0001e20000100800 */
[----:B-----5:R-:W-:Y:S02]  /*25180*/  IADD3 R22, P2, PT, R5, R14, RZ ;  /* 0x0000000e05167210 */ /* 0x020fe40007f5e0ff */
[----:B0-----:R-:W-:Y:S02]  /*25190*/  LEA.HI.X.SX32 R21, R11, R2, 0x1, P1 ;  /* 0x000000020b157211 */ /* 0x001fe400008f0eff */
[----:B------:R-:W5:Y:S04]  /*251a0*/  LDL.LU R11, [R1+0x32c] ;  /* 0x00032c00010b7983 */ /* 0x000f680000300800 */
[----:B------:R4:W-:Y:S04]  /*251b0*/  STL [R1+0x4404], R22 ;  /* 0x0044041601007387 */ /* 0x0009e80000100800 */
[----:B------:R0:W-:Y:S01]  /*251c0*/  STL [R1+0x43d0], R21 ;  /* 0x0043d01501007387 */ /* 0x0001e20000100800 */
[----:B----4-:R-:W-:-:S02]  /*251d0*/  IADD3 R22, P1, PT, R4, R14, RZ ;  /* 0x0000000e04167210 */ /* 0x010fc40007f3e0ff */
[----:B0-----:R-:W-:Y:S02]  /*251e0*/  LEA.HI.X.SX32 R21, R10, R2, 0x1, P0 ;  /* 0x000000020a157211 */ /* 0x001fe400000f0eff */
[----:B------:R-:W4:Y:S04]  /*251f0*/  LDL.LU R10, [R1+0x328] ;  /* 0x00032800010a7983 */ /* 0x000f280000300800 */
[----:B------:R0:W-:Y:S04]  /*25200*/  STL [R1+0x440c], R22 ;  /* 0x00440c1601007387 */ /* 0x0001e80000100800 */
[----:B------:R1:W-:Y:S01]  /*25210*/  STL [R1+0x43d8], R21 ;  /* 0x0043d81501007387 */ /* 0x0003e20000100800 */
[----:B0-----:R-:W-:-:S02]  /*25220*/  IADD3 R22, P0, PT, R3, R14, RZ ;  /* 0x0000000e03167210 */ /* 0x001fc40007f1e0ff */
[----:B-1----:R-:W-:Y:S02]  /*25230*/  LEA.HI.X.SX32 R21, R9, R2, 0x1, P4 ;  /* 0x0000000209157211 */ /* 0x002fe400020f0eff */
        /* <DEDUP_REMOVED lines=28> */
[----:B--2---:R-:W-:-:S02]  /*25400*/  IADD3 R22, P1, PT, R16, R14, RZ ;  /* 0x0000000e10167210 */ /* 0x004fc40007f3e0ff */
[----:B0-----:R-:W-:Y:S02]  /*25410*/  LEA.HI.X.SX32 R21, R3, R2, 0x1, P0 ;  /* 0x0000000203157211 */ /* 0x001fe400000f0eff */
[----:B------:R-:W2:Y:S04]  /*25420*/  LDL.LU R3, [R1+0x30c] ;  /* 0x00030c0001037983 */ /* 0x000ea80000300800 */
[----:B------:R0:W-:Y:S04]  /*25430*/  STL [R1+0x4444], R22 ;  /* 0x0044441601007387 */ /* 0x0001e80000100800 */
[----:B------:R1:W-:Y:S01]  /*25440*/  STL [R1+0x4410], R21 ;  /* 0x0044101501007387 */ /* 0x0003e20000100800 */
[----:B0-----:R-:W-:-:S02]  /*25450*/  IADD3 R22, P0, PT, R13, R14, RZ ;  /* 0x0000000e0d167210 */ /* 0x001fc40007f1e0ff */
[-C--:B-1----:R-:W-:Y:S02]  /*25460*/  LEA.HI.X.SX32 R21, R20, R2.reuse, 0x1, P4 ;  /* 0x0000000214157211 */ /* 0x082fe400020f0eff */
        /* <DEDUP_REMOVED lines=10> */
[----:B-----5:R-:W-:-:S05]  /*25510*/  IADD3 R22, P6, PT, R11, R14, RZ ;  /* 0x0000000e0b167210 */ /* 0x020fca0007fde0ff */
[----:B------:R-:W-:Y:S04]  /*25520*/  STL [R1+0x445c], R22 ;  /* 0x00445c1601007387 */ /* 0x000fe80000100800 */
[----:B------:R0:W-:Y:S02]  /*25530*/  STL [R1+0x4428], R21 ;  /* 0x0044281501007387 */ /* 0x0001e40000100800 */
[----:B0-----:R-:W-:Y:S02]  /*25540*/  LEA.HI.X.SX32 R21, R18, R2, 0x1, P3 ;  /* 0x0000000212157211 */ /* 0x001fe400018f0eff */
[-C--:B----4-:R-:W-:Y:S01]  /*25550*/  IADD3 R22, P5, PT, R10, R14.reuse, RZ ;  /* 0x0000000e0a167210 */ /* 0x090fe20007fbe0ff */
[----:B------:R-:W4:Y:S04]  /*25560*/  LDL.LU R18, [R1+0x2fc] ;  /* 0x0002fc0001127983 */ /* 0x000f280000300800 */
[----:B------:R0:W-:Y:S04]  /*25570*/  STL [R1+0x4464], R22 ;  /* 0x0044641601007387 */ /* 0x0001e80000100800 */
[----:B------:R1:W-:Y:S01]  /*25580*/  STL [R1+0x4430], R21 ;  /* 0x0044301501007387 */ /* 0x0003e20000100800 */
[----:B0-----:R-:W-:-:S02]  /*25590*/  IADD3 R22, P3, PT, R9, R14, RZ ;  /* 0x0000000e09167210 */ /* 0x001fc40007f7e0ff */
[----:B-1----:R-:W-:Y:S02]  /*255a0*/  LEA.HI.X.SX32 R21, R17, R2, 0x1, P2 ;  /* 0x0000000211157211 */ /* 0x002fe400010f0eff */
[----:B------:R-:W5:Y:S04]  /*255b0*/  LDL.LU R17, [R1+0x2f8] ;  /* 0x0002f80001117983 */ /* 0x000f680000300800 */
        /* <DEDUP_REMOVED lines=33> */
[----:B-1----:R-:W-:Y:S02]  /*257d0*/  LEA.HI.X.SX32 R21, R8, R2, 0x1, P2 ;  /* 0x0000000208157211 */ /* 0x002fe400010f0eff */
        /* <DEDUP_REMOVED lines=15> */
[----:B----4-:R-:W-:-:S05]  /*258d0*/  IADD3 R22, P0, PT, R18, R14, RZ ;  /* 0x0000000e12167210 */ /* 0x010fca0007f1e0ff */
[----:B------:R-:W-:Y:S04]  /*258e0*/  STL [R1+0x44bc], R22 ;  /* 0x0044bc1601007387 */ /* 0x000fe80000100800 */
[----:B------:R0:W-:Y:S02]  /*258f0*/  STL [R1+0x4488], R21 ;  /* 0x0044881501007387 */ /* 0x0001e40000100800 */
[----:B0-----:R-:W-:Y:S02]  /*25900*/  LEA.HI.X.SX32 R21, R4, R2, 0x1, P6 ;  /* 0x0000000204157211 */ /* 0x001fe400030f0eff */
[----:B------:R-:W4:Y:S01]  /*25910*/  LDL.LU R4, [R1+0x2cc] ;  /* 0x0002cc0001047983 */ /* 0x000f220000300800 */
[----:B-----5:R-:W-:-:S05]  /*25920*/  IADD3 R22, P4, PT, R17, R14, RZ ;  /* 0x0000000e11167210 */ /* 0x020fca0007f9e0ff */
[----:B------:R-:W-:Y:S04]  /*25930*/  STL [R1+0x44c4], R22 ;  /* 0x0044c41601007387 */ /* 0x000fe80000100800 */
[----:B------:R0:W-:Y:S02]  /*25940*/  STL [R1+0x4490], R21 ;  /* 0x0044901501007387 */ /* 0x0001e40000100800 */
[----:B0-----:R-:W-:Y:S02]  /*25950*/  LEA.HI.X.SX32 R21, R3, R2, 0x1, P5 ;  /* 0x0000000203157211 */ /* 0x001fe400028f0eff */
[-C--:B------:R-:W-:Y:S01]  /*25960*/  IADD3 R22, P6, PT, R16, R14.reuse, RZ ;  /* 0x0000000e10167210 */ /* 0x080fe20007fde0ff */
        /* <DEDUP_REMOVED lines=59> */
[----:B------:R-:W5:Y:S01]  /*25d20*/  LDL.LU R8, [R1+0x298] ;  /* 0x0002980001087983 */ /* 0x000f620000300800 */
[----:B------:R-:W-:-:S05]  /*25d30*/  IADD3 R22, P0, PT, R20, R14, RZ ;  /* 0x0000000e14167210 */ /* 0x000fca0007f1e0ff */
        /* <DEDUP_REMOVED lines=129> */
[----:B--2---:R-:W-:-:S05]  /*26550*/  IADD3 R22, P2, PT, R10, R14, RZ ;  /* 0x0000000e0a167210 */ /* 0x004fca0007f5e0ff */
[----:B------:R-:W-:Y:S04]  /*26560*/  STL [R1+0x45fc], R22 ;  /* 0x0045fc1601007387 */ /* 0x000fe80000100800 */
[----:B------:R0:W-:Y:S02]  /*26570*/  STL [R1+0x45c8], R21 ;  /* 0x0045c81501007387 */ /* 0x0001e40000100800 */
[----:B0-----:R-:W-:Y:S02]  /*26580*/  LEA.HI.X.SX32 R21, R17, R2, 0x1, P0 ;  /* 0x0000000211157211 */ /* 0x001fe400000f0eff */
[-C--:B------:R-:W-:Y:S01]  /*26590*/  IADD3 R22, P1, PT, R9, R14.reuse, RZ ;  /* 0x0000000e09167210 */ /* 0x080fe20007f3e0ff */
        /* <DEDUP_REMOVED lines=57> */
[----:B------:R0:W-:Y:S01]  /*26930*/  STL [R1+0x4628], R21 ;  /* 0x0046281501007387 */ /* 0x0001e20000100800 */
[-C--:B------:R-:W-:Y:S02]  /*26940*/  LEA.HI.X.SX32 R20, R20, R2.reuse, 0x1, P1 ;  /* 0x0000000214147211 */ /* 0x080fe400008f0eff */
[----:B0-----:R-:W-:Y:S02]  /*26950*/  LEA.HI.X.SX32 R21, R3, R2, 0x1, P2 ;  /* 0x0000000203157211 */ /* 0x001fe400010f0eff */
[----:B------:R-:W2:Y:S01]  /*26960*/  LDL.LU R3, [R1+0x1fc] ;  /* 0x0001fc0001037983 */ /* 0x000ea20000300800 */
[----:B------:R-:W-:-:S05]  /*26970*/  IADD3 R22, P3, PT, R16, R14, RZ ;  /* 0x0000000e10167210 */ /* 0x000fca0007f7e0ff */
[----:B------:R-:W-:Y:S04]  /*26980*/  STL [R1+0x4664], R22 ;  /* 0x0046641601007387 */ /* 0x000fe80000100800 */
[----:B------:R0:W-:Y:S04]  /*26990*/  STL [R1+0x4630], R21 ;  /* 0x0046301501007387 */ /* 0x0001e80000100800 */
[----:B0-----:R-:W2:Y:S01]  /*269a0*/  LDL.LU R21, [R1+0x1f8] ;  /* 0x0001f80001157983 */ /* 0x001ea20000300800 */
[----:B------:R-:W-:-:S05]  /*269b0*/  IADD3 R22, P2, PT, R13, R14, RZ ;  /* 0x0000000e0d167210 */ /* 0x000fca0007f5e0ff */
[----:B------:R0:W-:Y:S04]  /*269c0*/  STL [R1+0x466c], R22 ;  /* 0x00466c1601007387 */ /* 0x0001e80000100800 */
[----:B------:R1:W-:Y:S01]  /*269d0*/  STL [R1+0x4638], R20 ;  /* 0x0046381401007387 */ /* 0x0003e20000100800 */
[----:B0-----:R-:W-:Y:S02]  /*269e0*/  IADD3 R22, P1, PT, R12, R14, RZ ;  /* 0x0000000e0c167210 */ /* 0x001fe40007f3e0ff */
[-C--:B-1----:R-:W-:Y:S02]  /*269f0*/  LEA.HI.X.SX32 R20, R29, R2.reuse, 0x1, P0 ;  /* 0x000000021d147211 */ /* 0x082fe400000f0eff */
[----:B------:R-:W2:Y:S04]  /*26a00*/  LDL.LU R29, [R1+0x1f4] ;  /* 0x0001f400011d7983 */ /* 0x000ea80000300800 */
[----:B------:R0:W-:Y:S01]  /*26a10*/  STL [R1+0x4674], R22 ;  /* 0x0046741601007387 */ /* 0x0001e20000100800 */
[----:B------:R-:W-:-:S03]  /*26a20*/  LEA.HI.X.SX32 R23, R19, R2, 0x1, P4 ;  /* 0x0000000213177211 */ /* 0x000fc600020f0eff */
[----:B------:R1:W-:Y:S01]  /*26a30*/  STL [R1+0x4640], R20 ;  /* 0x0046401401007387 */ /* 0x0003e20000100800 */
[----:B0-----:R-:W-:-:S03]  /*26a40*/  IADD3 R22, P0, PT, R11, R14, RZ ;  /* 0x0000000e0b167210 */ /* 0x001fc60007f1e0ff */
[----:B-1----:R-:W2:Y:S04]  /*26a50*/  LDL.LU R20, [R1+0x1f0] ;  /* 0x0001f00001147983 */ /* 0x002ea80000300800 */
[----:B------:R0:W-:Y:S04]  /*26a60*/  STL [R1+0x467c], R22 ;  /* 0x00467c1601007387 */ /* 0x0001e80000100800 */
[----:B------:R-:W2:Y:S01]  /*26a70*/  LDL.LU R19, [R1+0x1ec] ;  /* 0x0001ec0001137983 */ /* 0x000ea20000300800 */
[----:B------:R-:W-:-:S03]  /*26a80*/  LEA.HI.X.SX32 R17, R17, R2, 0x1, P5 ;  /* 0x0000000211117211 */ /* 0x000fc600028f0eff */
[----:B------:R1:W-:Y:S01]  /*26a90*/  STL [R1+0x4648], R23 ;  /* 0x0046481701007387 */ /* 0x0003e20000100800 */
[----:B0-----:R-:W-:Y:S02]  /*26aa0*/  IADD3 R22, P4, PT, R10, R14, RZ ;  /* 0x0000000e0a167210 */ /* 0x001fe40007f9e0ff */
[----:B-1----:R-:W-:-:S03]  /*26ab0*/  LEA.HI.X.SX32 R23, R18, R2, 0x1, P6 ;  /* 0x0000000212177211 */ /* 0x002fc600030f0eff */
[----:B------:R0:W-:Y:S04]  /*26ac0*/  STL [R1+0x4684], R22 ;  /* 0x0046841601007387 */ /* 0x0001e80000100800 */
[----:B------:R-:W2:Y:S04]  /*26ad0*/  LDL.LU R18, [R1+0x1e8] ;  /* 0x0001e80001127983 */ /* 0x000ea80000300800 */
[----:B------:R-:W-:Y:S01]  /*26ae0*/  STL [R1+0x4650], R23 ;  /* 0x0046501701007387 */ /* 0x000fe20000100800 */
[----:B0-----:R-:W-:Y:S02]  /*26af0*/  IADD3 R22, P6, PT, R9, R14, RZ ;  /* 0x0000000e09167210 */ /* 0x001fe40007fde0ff */
[----:B------:R-:W-:-:S03]  /*26b00*/  LEA.HI.X.SX32 R16, R16, R2, 0x1, P3 ;  /* 0x0000000210107211 */ /* 0x000fc600018f0eff */
[----:B------:R-:W-:Y:S04]  /*26b10*/  STL [R1+0x468c], R22 ;  /* 0x00468c1601007387 */ /* 0x000fe80000100800 */
[----:B------:R0:W-:Y:S04]  /*26b20*/  STL [R1+0x4658], R17 ;  /* 0x0046581101007387 */ /* 0x0001e80000100800 */
[----:B0-----:R-:W2:Y:S01]  /*26b30*/  LDL.LU R17, [R1+0x1e4] ;  /* 0x0001e40001117983 */ /* 0x001ea20000300800 */
[----:B---3--:R-:W-:-:S05]  /*26b40*/  IADD3 R22, P5, PT, R8, R14, RZ ;  /* 0x0000000e08167210 */ /* 0x008fca0007fbe0ff */
[----:B------:R-:W-:Y:S04]  /*26b50*/  STL [R1+0x4694], R22 ;  /* 0x0046941601007387 */ /* 0x000fe80000100800 */
[----:B------:R0:W-:Y:S04]  /*26b60*/  STL [R1+0x4660], R16 ;  /* 0x0046601001007387 */ /* 0x0001e80000100800 */
[----:B0-----:R-:W3:Y:S01]  /*26b70*/  LDL.LU R16, [R1+0x1e0] ;  /* 0x0001e00001107983 */ /* 0x001ee20000300800 */
[----:B----4-:R-:W-:Y:S02]  /*26b80*/  IADD3 R22, P3, PT, R7, R14, RZ ;  /* 0x0000000e07167210 */ /* 0x010fe40007f7e0ff */
[----:B------:R-:W-:-:S03]  /*26b90*/  LEA.HI.X.SX32 R13, R13, R2, 0x1, P2 ;  /* 0x000000020d0d7211 */ /* 0x000fc600010f0eff */
[----:B------:R-:W-:Y:S01]  /*26ba0*/  STL [R1+0x469c], R22 ;  /* 0x00469c1601007387 */ /* 0x000fe20000100800 */
[----:B------:R-:W-:-:S03]  /*26bb0*/  LEA.HI.X.SX32 R12, R12, R2, 0x1, P1 ;  /* 0x000000020c0c7211 */ /* 0x000fc600008f0eff */
[----:B------:R0:W-:Y:S01]  /*26bc0*/  STL [R1+0x4668], R13 ;  /* 0x0046680d01007387 */ /* 0x0001e20000100800 */
[----:B------:R-:W-:-:S03]  /*26bd0*/  LEA.HI.X.SX32 R11, R11, R2, 0x1, P0 ;  /* 0x000000020b0b7211 */ /* 0x000fc600000f0eff */
[----:B0-----:R-:W4:Y:S01]  /*26be0*/  LDL.LU R13, [R1+0x1dc] ;  /* 0x0001dc00010d7983 */ /* 0x001f220000300800 */
[----:B-----5:R-:W-:-:S05]  /*26bf0*/  IADD3 R22, P2, PT, R6, R14, RZ ;  /* 0x0000000e06167210 */ /* 0x020fca0007f5e0ff */
[----:B------:R-:W-:Y:S04]  /*26c00*/  STL [R1+0x46a4], R22 ;  /* 0x0046a41601007387 */ /* 0x000fe80000100800 */
[----:B------:R0:W-:Y:S01]  /*26c10*/  STL [R1+0x4670], R12 ;  /* 0x0046700c01007387 */ /* 0x0001e20000100800 */
[----:B------:R-:W-:-:S03]  /*26c20*/  LEA.HI.X.SX32 R23, R10, R2, 0x1, P4 ;  /* 0x000000020a177211 */ /* 0x000fc600020f0eff */
[----:B0-----:R-:W5:Y:S01]  /*26c30*/  LDL.LU R12, [R1+0x1d8] ;  /* 0x0001d800010c7983 */ /* 0x001f620000300800 */
[----:B------:R-:W-:-:S05]  /*26c40*/  IADD3 R22, P1, PT, R5, R14, RZ ;  /* 0x0000000e05167210 */ /* 0x000fca0007f3e0ff */
[----:B------:R-:W-:Y:S04]  /*26c50*/  STL [R1+0x46ac], R22 ;  /* 0x0046ac1601007387 */ /* 0x000fe80000100800 */
[----:B------:R0:W-:Y:S01]  /*26c60*/  STL [R1+0x4678], R11 ;  /* 0x0046780b01007387 */ /* 0x0001e20000100800 */
[----:B------:R-:W-:-:S03]  /*26c70*/  LEA.HI.X.SX32 R9, R9, R2, 0x1, P6 ;  /* 0x0000000209097211 */ /* 0x000fc600030f0eff */
[----:B0-----:R-:W5:Y:S01]  /*26c80*/  LDL.LU R11, [R1+0x1d4] ;  /* 0x0001d400010b7983 */ /* 0x001f620000300800 */
[----:B------:R-:W-:-:S05]  /*26c90*/  IADD3 R22, P0, PT, R4, R14, RZ ;  /* 0x0000000e04167210 */ /* 0x000fca0007f1e0ff */
[----:B------:R2:W-:Y:S04]  /*26ca0*/  STL [R1+0x46b4], R22 ;  /* 0x0046b41601007387 */ /* 0x0005e80000100800 */
[----:B------:R-:W5:Y:S04]  /*26cb0*/  LDL.LU R10, [R1+0x1d0] ;  /* 0x0001d000010a7983 */ /* 0x000f680000300800 */
[----:B------:R-:W-:Y:S01]  /*26cc0*/  STL [R1+0x4680], R23 ;  /* 0x0046801701007387 */ /* 0x000fe20000100800 */
[----:B------:R-:W-:Y:S02]  /*26cd0*/  LEA.HI.X.SX32 R7, R7, R2, 0x1, P3 ;  /* 0x0000000207077211 */ /* 0x000fe400018f0eff */
[----:B--2---:R-:W-:-:S05]  /*26ce0*/  IADD3 R22, P4, PT, R3, R14, RZ ;  /* 0x0000000e03167210 */ /* 0x004fca0007f9e0ff */
[----:B------:R0:W-:Y:S04]  /*26cf0*/  STL [R1+0x46bc], R22 ;  /* 0x0046bc1601007387 */ /* 0x0001e80000100800 */
[----:B------:R1:W-:Y:S01]  /*26d00*/  STL [R1+0x4688], R9 ;  /* 0x0046880901007387 */ /* 0x0003e20000100800 */
[----:B0-----:R-:W-:-:S03]  /*26d10*/  LEA.HI.X.SX32 R22, R8, R2, 0x1, P5 ;  /* 0x0000000208167211 */ /* 0x001fc600028f0eff */
[----:B-1----:R-:W2:Y:S01]  /*26d20*/  LDL.LU R9, [R1+0x1cc] ;  /* 0x0001cc0001097983 */ /* 0x002ea20000300800 */
[----:B------:R-:W-:-:S05]  /*26d30*/  IADD3 R23, P6, PT, R21, R14, RZ ;  /* 0x0000000e15177210 */ /* 0x000fca0007fde0ff */
[----:B------:R-:W-:Y:S04]  /*26d40*/  STL [R1+0x46c4], R23 ;  /* 0x0046c41701007387 */ /* 0x000fe80000100800 */
[----:B------:R-:W-:Y:S01]  /*26d50*/  STL [R1+0x4690], R22 ;  /* 0x0046901601007387 */ /* 0x000fe20000100800 */
[----:B------:R-:W-:-:S05]  /*26d60*/  IADD3 R8, P5, PT, R29, R14, RZ ;  /* 0x0000000e1d087210 */ /* 0x000fca0007fbe0ff */
[----:B------:R0:W-:Y:S04]  /*26d70*/  STL [R1+0x46cc], R8 ;  /* 0x0046cc0801007387 */ /* 0x0001e80000100800 */
[----:B0-----:R-:W2:Y:S01]  /*26d80*/  LDL.LU R8, [R1+0x1c8] ;  /* 0x0001c80001087983 */ /* 0x001ea20000300800 */
[----:B------:R-:W-:-:S03]  /*26d90*/  IADD3 R22, P3, PT, R20, R14, RZ ;  /* 0x0000000e14167210 */ /* 0x000fc60007f7e0ff */
[----:B------:R0:W-:Y:S04]  /*26da0*/  STL [R1+0x4698], R7 ;  /* 0x0046980701007387 */ /* 0x0001e80000100800 */
[----:B------:R1:W-:Y:S01]  /*26db0*/  STL [R1+0x46d4], R22 ;  /* 0x0046d41601007387 */ /* 0x0003e20000100800 */
[-C--:B0-----:R-:W-:Y:S02]  /*26dc0*/  LEA.HI.X.SX32 R7, R6, R2.reuse, 0x1, P2 ;  /* 0x0000000206077211 */ /* 0x081fe400010f0eff */
[----:B------:R-:W-:Y:S02]  /*26dd0*/  LEA.HI.X.SX32 R6, R5, R2, 0x1, P1 ;  /* 0x0000000205067211 */ /* 0x000fe400008f0eff */
[----:B-1----:R-:W-:Y:S01]  /*26de0*/  IADD3 R22, P2, PT, R19, R14, RZ ;  /* 0x0000000e13167210 */ /* 0x002fe20007f5e0ff */
[----:B------:R0:W-:Y:S01]  /*26df0*/  STL [R1+0x46a0], R7 ;  /* 0x0046a00701007387 */ /* 0x0001e20000100800 */
[----:B------:R-:W-:-:S03]  /*26e00*/  LEA.HI.X.SX32 R4, R4, R2, 0x1, P0 ;  /* 0x0000000204047211 */ /* 0x000fc600000f0eff */
[----:B0-----:R-:W2:Y:S01]  /*26e10*/  LDL.LU R7, [R1+0x1c4] ;  /* 0x0001c40001077983 */ /* 0x001ea20000300800 */
[----:B------:R-:W-:-:S03]  /*26e20*/  IADD3 R5, P1, PT, R18, R14, RZ ;  /* 0x0000000e12057210 */ /* 0x000fc60007f3e0ff */
[----:B------:R-:W-:Y:S04]  /*26e30*/  STL [R1+0x46dc], R22 ;  /* 0x0046dc1601007387 */ /* 0x000fe80000100800 */
[----:B------:R0:W-:Y:S01]  /*26e40*/  STL [R1+0x46a8], R6 ;  /* 0x0046a80601007387 */ /* 0x0001e20000100800 */
[----:B------:R-:W-:-:S03]  /*26e50*/  LEA.HI.X.SX32 R23, R3, R2, 0x1, P4 ;  /* 0x0000000203177211 */ /* 0x000fc600020f0eff */
[----:B0-----:R-:W2:Y:S04]  /*26e60*/  LDL.LU R6, [R1+0x1c0] ;  /* 0x0001c00001067983 */ /* 0x001ea80000300800 */
[----:B------:R0:W-:Y:S01]  /*26e70*/  STL [R1+0x46e4], R5 ;  /* 0x0046e40501007387 */ /* 0x0001e20000100800 */
[----:B------:R-:W-:-:S03]  /*26e80*/  IADD3 R22, P0, PT, R17, R14, RZ ;  /* 0x0000000e11167210 */ /* 0x000fc60007f1e0ff */
[----:B0-----:R-:W2:Y:S04]  /*26e90*/  LDL.LU R5, [R1+0x1bc] ;  /* 0x0001bc0001057983 */ /* 0x001ea80000300800 */
[----:B------:R0:W-:Y:S04]  /*26ea0*/  STL [R1+0x46b0], R4 ;  /* 0x0046b00401007387 */ /* 0x0001e80000100800 */
[----:B0-----:R-:W2:Y:S04]  /*26eb0*/  LDL.LU R4, [R1+0x1b8] ;  /* 0x0001b80001047983 */ /* 0x001ea80000300800 */
[----:B------:R-:W-:Y:S04]  /*26ec0*/  STL [R1+0x46ec], R22 ;  /* 0x0046ec1601007387 */ /* 0x000fe80000100800 */
[----:B------:R-:W2:Y:S04]  /*26ed0*/  LDL.LU R3, [R1+0x1b4] ;  /* 0x0001b40001037983 */ /* 0x000ea80000300800 */
[----:B------:R0:W-:Y:S02]  /*26ee0*/  STL [R1+0x46b8], R23 ;  /* 0x0046b81701007387 */ /* 0x0001e40000100800 */
[----:B0-----:R-:W-:-:S02]  /*26ef0*/  LEA.HI.X.SX32 R23, R21, R2, 0x1, P6 ;  /* 0x0000000215177211 */ /* 0x001fc400030f0eff */
[----:B------:R-:W-:Y:S02]  /*26f00*/  LEA.HI.X.SX32 R21, R29, R2, 0x1, P5 ;  /* 0x000000021d157211 */ /* 0x000fe400028f0eff */
[----:B---3--:R-:W-:-:S05]  /*26f10*/  IADD3 R22, P4, PT, R16, R14, RZ ;  /* 0x0000000e10167210 */ /* 0x008fca0007f9e0ff */
[----:B------:R4:W-:Y:S04]  /*26f20*/  STL [R1+0x46f4], R22 ;  /* 0x0046f41601007387 */ /* 0x0009e80000100800 */
[----:B------:R-:W-:Y:S04]  /*26f30*/  STL [R1+0x46c0], R23 ;  /* 0x0046c01701007387 */ /* 0x000fe80000100800 */
[----:B------:R-:W3:Y:S01]  /*26f40*/  LDL.LU R29, [R1+0x1b0] ;  /* 0x0001b000011d7983 */ /* 0x000ee20000300800 */
[----:B------:R-:W-:Y:S02]  /*26f50*/  LEA.HI.X.SX32 R20, R20, R2, 0x1, P3 ;  /* 0x0000000214147211 */ /* 0x000fe400018f0eff */
[----:B----4-:R-:W-:-:S05]  /*26f60*/  IADD3 R22, P6, PT, R13, R14, RZ ;  /* 0x0000000e0d167210 */ /* 0x010fca0007fde0ff */
[----:B------:R5:W-:Y:S04]  /*26f70*/  STL [R1+0x46fc], R22 ;  /* 0x0046fc1601007387 */ /* 0x000be80000100800 */
[----:B------:R0:W-:Y:S01]  /*26f80*/  STL [R1+0x46c8], R21 ;  /* 0x0046c81501007387 */ /* 0x0001e20000100800 */
[----:B------:R-:W-:Y:S02]  /*26f90*/  LEA.HI.X.SX32 R18, R18, R2, 0x1, P1 ;  /* 0x0000000212127211 */ /* 0x000fe400008f0eff */
[----:B-----5:R-:W-:-:S05]  /*26fa0*/  IADD3 R22, P5, PT, R12, R14, RZ ;  /* 0x0000000e0c167210 */ /* 0x020fca0007fbe0ff */
[----:B------:R-:W-:Y:S04]  /*26fb0*/  STL [R1+0x4704], R22 ;  /* 0x0047041601007387 */ /* 0x000fe80000100800 */
[----:B------:R-:W4:Y:S04]  /*26fc0*/  LDL.LU R23, [R1+0x1ac] ;  /* 0x0001ac0001177983 */ /* 0x000f280000300800 */
[----:B------:R1:W-:Y:S01]  /*26fd0*/  STL [R1+0x46d0], R20 ;  /* 0x0046d01401007387 */ /* 0x0003e20000100800 */
[----:B0-----:R-:W-:Y:S02]  /*26fe0*/  IADD3 R21, P3, PT, R11, R14, RZ ;  /* 0x0000000e0b157210 */ /* 0x001fe40007f7e0ff */
[----:B-1----:R-:W-:-:S03]  /*26ff0*/  LEA.HI.X.SX32 R20, R19, R2, 0x1, P2 ;  /* 0x0000000213147211 */ /* 0x002fc600010f0eff */
[----:B------:R0:W-:Y:S04]  /*27000*/  STL [R1+0x470c], R21 ;  /* 0x00470c1501007387 */ /* 0x0001e80000100800 */
[----:B------:R-:W5:Y:S01]  /*27010*/  LDL.LU R22, [R1+0x1a8] ;  /* 0x0001a80001167983 */ /* 0x000f620000300800 */
[----:B------:R-:W-:-:S03]  /*27020*/  IADD3 R19, P2, PT, R10, R14, RZ ;  /* 0x0000000e0a137210 */ /* 0x000fc60007f5e0ff */
[----:B------:R1:W-:Y:S04]  /*27030*/  STL [R1+0x46d8], R20 ;  /* 0x0046d81401007387 */ /* 0x0003e80000100800 */
[----:B------:R-:W-:Y:S04]  /*27040*/  STL [R1+0x4714], R19 ;  /* 0x0047141301007387 */ /* 0x000fe80000100800 */
[----:B0-----:R-:W5:Y:S04]  /*27050*/  LDL.LU R21, [R1+0x1a4] ;  /* 0x0001a40001157983 */ /* 0x001f680000300800 */
[----:B------:R0:W-:Y:S01]  /*27060*/  STL [R1+0x46e0], R18 ;  /* 0x0046e01201007387 */ /* 0x0001e20000100800 */
[----:B------:R-:W-:-:S03]  /*27070*/  LEA.HI.X.SX32 R24, R16, R2, 0x1, P4 ;  /* 0x0000000210187211 */ /* 0x000fc600020f0eff */
[----:B-1----:R-:W5:Y:S01]  /*27080*/  LDL.LU R20, [R1+0x1a0] ;  /* 0x0001a00001147983 */ /* 0x002f620000300800 */
[-C--:B0-----:R-:W-:Y:S02]  /*27090*/  LEA.HI.X.SX32 R18, R17, R2.reuse, 0x1, P0 ;  /* 0x0000000211127211 */ /* 0x081fe400000f0eff */
[----:B------:R-:W-:Y:S02]  /*270a0*/  LEA.HI.X.SX32 R13, R13, R2, 0x1, P6 ;  /* 0x000000020d0d7211 */ /* 0x000fe400030f0eff */
[----:B--2---:R-:W-:-:S05]  /*270b0*/  IADD3 R19, P1, PT, R9, R14, RZ ;  /* 0x0000000e09137210 */ /* 0x004fca0007f3e0ff */
[----:B------:R0:W-:Y:S04]  /*270c0*/  STL [R1+0x471c], R19 ;  /* 0x00471c1301007387 */ /* 0x0001e80000100800 */
[----:B0-----:R-:W2:Y:S04]  /*270d0*/  LDL.LU R19, [R1+0x19c] ;  /* 0x00019c0001137983 */ /* 0x001ea80000300800 */
[----:B------:R0:W-:Y:S04]  /*270e0*/  STL [R1+0x46e8], R18 ;  /* 0x0046e81201007387 */ /* 0x0001e80000100800 */
[----:B0-----:R-:W2:Y:S01]  /*270f0*/  LDL.LU R18, [R1+0x194] ;  /* 0x0001940001127983 */ /* 0x001ea20000300800 */
[----:B------:R-:W-:-:S05]  /*27100*/  IADD3 R17, P0, PT, R8, R14, RZ ;  /* 0x0000000e08117210 */ /* 0x000fca0007f1e0ff */
[----:B------:R0:W-:Y:S01]  /*27110*/  STL [R1+0x4724], R17 ;  /* 0x0047241101007387 */ /* 0x0001e20000100800 */
[----:B------:R-:W-:-:S03]  /*27120*/  LEA.HI.X.SX32 R10, R10, R2, 0x1, P2 ;  /* 0x000000020a0a7211 */ /* 0x000fc600010f0eff */
[----:B0-----:R-:W2:Y:S04]  /*27130*/  LDL.LU R17, [R1+0x190] ;  /* 0x0001900001117983 */ /* 0x001ea80000300800 */
[----:B------:R-:W-:Y:S01]  /*27140*/  STL [R1+0x46f0], R24 ;  /* 0x0046f01801007387 */ /* 0x000fe20000100800 */
[----:B------:R-:W-:-:S05]  /*27150*/  IADD3 R16, P4, PT, R7, R14, RZ ;  /* 0x0000000e07107210 */ /* 0x000fca0007f9e0ff */
[----:B------:R0:W-:Y:S04]  /*27160*/  STL [R1+0x472c], R16 ;  /* 0x00472c1001007387 */ /* 0x0001e80000100800 */
[----:B------:R1:W-:Y:S01]  /*27170*/  STL [R1+0x46f8], R13 ;  /* 0x0046f80d01007387 */ /* 0x0003e20000100800 */
[----:B0-----:R-:W-:Y:S02]  /*27180*/  LEA.HI.X.SX32 R16, R12, R2, 0x1, P5 ;  /* 0x000000020c107211 */ /* 0x001fe400028f0eff */
[----:B------:R-:W-:Y:S02]  /*27190*/  IADD3 R24, P6, PT, R6, R14, RZ ;  /* 0x0000000e06187210 */ /* 0x000fe40007fde0ff */
[----:B------:R-:W-:-:S03]  /*271a0*/  LEA.HI.X.SX32 R12, R11, R2, 0x1, P3 ;  /* 0x000000020b0c7211 */ /* 0x000fc600018f0eff */
[----:B------:R-:W-:Y:S04]  /*271b0*/  STL [R1+0x4734], R24 ;  /* 0x0047341801007387 */ /* 0x000fe80000100800 */
[----:B------:R0:W-:Y:S01]  /*271c0*/  STL [R1+0x4700], R16 ;  /* 0x0047001001007387 */ /* 0x0001e20000100800 */
[----:B-1----:R-:W-:-:S05]  /*271d0*/  IADD3 R13, P5, PT, R5, R14, RZ ;  /* 0x0000000e050d7210 */ /* 0x002fca0007fbe0ff */
[----:B------:R1:W-:Y:S04]  /*271e0*/  STL [R1+0x473c], R13 ;  /* 0x00473c0d01007387 */ /* 0x0003e80000100800 */
[----:B------:R-:W-:Y:S04]  /*271f0*/  STL [R1+0x4708], R12 ;  /* 0x0047080c01007387 */ /* 0x000fe80000100800 */
[----:B0-----:R-:W2:Y:S01]  /*27200*/  LDL.LU R16, [R1+0x18c] ;  /* 0x00018c0001107983 */ /* 0x001ea20000300800 */
[----:B------:R-:W-:-:S05]  /*27210*/  IADD3 R11, P3, PT, R4, R14, RZ ;  /* 0x0000000e040b7210 */ /* 0x000fca0007f7e0ff */
[----:B------:R0:W-:Y:S04]  /*27220*/  STL [R1+0x4744], R11 ;  /* 0x0047440b01007387 */ /* 0x0001e80000100800 */
[----:B------:R0:W-:Y:S04]  /*27230*/  STL [R1+0x4710], R10 ;  /* 0x0047100a01007387 */ /* 0x0001e80000100800 */
[----:B-1----:R-:W2:Y:S01]  /*27240*/  LDL.LU R13, [R1+0x188] ;  /* 0x00018800010d7983 */ /* 0x002ea20000300800 */
[----:B0-----:R-:W-:Y:S02]  /*27250*/  IADD3 R11, P2, PT, R3, R14, RZ ;  /* 0x0000000e030b7210 */ /* 0x001fe40007f5e0ff */
[----:B------:R-:W-:-:S03]  /*27260*/  LEA.HI.X.SX32 R10, R9, R2, 0x1, P1 ;  /* 0x00000002090a7211 */ /* 0x000fc600008f0eff */
[----:B------:R0:W-:Y:S01]  /*27270*/  STL [R1+0x474c], R11 ;  /* 0x00474c0b01007387 */ /* 0x0001e20000100800 */
[----:B------:R-:W-:-:S03]  /*27280*/  LEA.HI.X.SX32 R8, R8, R2, 0x1, P0 ;  /* 0x0000000208087211 */ /* 0x000fc600000f0eff */
[----:B------:R-:W2:Y:S04]  /*27290*/  LDL.LU R12, [R1+0x184] ;  /* 0x00018400010c7983 */ /* 0x000ea80000300800 */
[----:B------:R1:W-:Y:S04]  /*272a0*/  STL [R1+0x4718], R10 ;  /* 0x0047180a01007387 */ /* 0x0003e80000100800 */
[----:B0-----:R-:W2:Y:S01]  /*272b0*/  LDL.LU R11, [R1+0x12c] ;  /* 0x00012c00010b7983 */ /* 0x001ea20000300800 */
[----:B---3--:R-:W-:-:S05]  /*272c0*/  IADD3 R9, P1, PT, R29, R14, RZ ;  /* 0x0000000e1d097210 */ /* 0x008fca0007f3e0ff */
[----:B------:R0:W-:Y:S04]  /*272d0*/  STL [R1+0x4754], R9 ;  /* 0x0047540901007387 */ /* 0x0001e80000100800 */
[----:B-1----:R-:W3:Y:S04]  /*272e0*/  LDL.LU R10, [R1+0xdc] ;  /* 0x0000dc00010a7983 */ /* 0x002ee80000300800 */
[----:B------:R1:W-:Y:S04]  /*272f0*/  STL [R1+0x4720], R8 ;  /* 0x0047200801007387 */ /* 0x0003e80000100800 */
[----:B0-----:R-:W3:Y:S01]  /*27300*/  LDL.LU R9, [R1+0x68] ;  /* 0x0000680001097983 */ /* 0x001ee20000300800 */
[----:B-1----:R-:W-:-:S02]  /*27310*/  LEA.HI.X.SX32 R8, R7, R2, 0x1, P4 ;  /* 0x0000000207087211 */ /* 0x002fc400020f0eff */
[-C--:B------:R-:W-:Y:S02]  /*27320*/  LEA.HI.X.SX32 R7, R6, R2.reuse, 0x1, P6 ;  /* 0x0000000206077211 */ /* 0x080fe400030f0eff */
[----:B------:R-:W-:Y:S02]  /*27330*/  LEA.HI.X.SX32 R6, R5, R2, 0x1, P5 ;  /* 0x0000000205067211 */ /* 0x000fe400028f0eff */
[----:B----4-:R-:W-:-:S05]  /*27340*/  IADD3 R24, P0, PT, R23, R14, RZ ;  /* 0x0000000e17187210 */ /* 0x010fca0007f1e0ff */
[----:B------:R5:W-:Y:S04]  /*27350*/  STL [R1+0x475c], R24 ;  /* 0x00475c1801007387 */ /* 0x000be80000100800 */
[----:B------:R0:W-:Y:S01]  /*27360*/  STL [R1+0x4728], R8 ;  /* 0x0047280801007387 */ /* 0x0001e20000100800 */
[----:B------:R-:W-:Y:S02]  /*27370*/  LEA.HI.X.SX32 R5, R4, R2, 0x1, P3 ;  /* 0x0000000204057211 */ /* 0x000fe400018f0eff */
[----:B-----5:R-:W-:-:S05]  /*27380*/  IADD3 R24, P4, PT, R22, R14, RZ ;  /* 0x0000000e16187210 */ /* 0x020fca0007f9e0ff */
[----:B------:R-:W-:Y:S04]  /*27390*/  STL [R1+0x4764], R24 ;  /* 0x0047641801007387 */ /* 0x000fe80000100800 */
[----:B------:R1:W-:Y:S01]  /*273a0*/  STL [R1+0x4730], R7 ;  /* 0x0047300701007387 */ /* 0x0003e20000100800 */
[----:B0-----:R-:W-:Y:S02]  /*273b0*/  IADD3 R8, P6, PT, R21, R14, RZ ;  /* 0x0000000e15087210 */ /* 0x001fe40007fde0ff */
[----:B------:R-:W-:-:S03]  /*273c0*/  LEA.HI.X.SX32 R4, R3, R2, 0x1, P2 ;  /* 0x0000000203047211 */ /* 0x000fc600010f0eff */
[----:B------:R-:W-:Y:S01]  /*273d0*/  STL [R1+0x476c], R8 ;  /* 0x00476c0801007387 */ /* 0x000fe20000100800 */
[----:B-1----:R-:W-:-:S03]  /*273e0*/  IADD3 R7, P5, PT, R20, R14, RZ ;  /* 0x0000000e14077210 */ /* 0x002fc60007fbe0ff */
[----:B------:R2:W-:Y:S04]  /*273f0*/  STL [R1+0x4738], R6 ;  /* 0x0047380601007387 */ /* 0x0005e80000100800 */
[----:B------:R-:W-:Y:S01]  /*27400*/  STL [R1+0x4774], R7 ;  /* 0x0047740701007387 */ /* 0x000fe20000100800 */
[----:B------:R-:W-:-:S03]  /*27410*/  LEA.HI.X.SX32 R3, R29, R2, 0x1, P1 ;  /* 0x000000021d037211 */ /* 0x000fc600008f0eff */
[----:B------:R0:W-:Y:S01]  /*27420*/  STL [R1+0x4740], R5 ;  /* 0x0047400501007387 */ /* 0x0001e20000100800 */
[-C--:B------:R-:W-:Y:S02]  /*27430*/  LEA.HI.X.SX32 R25, R23, R2.reuse, 0x1, P0 ;  /* 0x0000000217197211 */ /* 0x080fe400000f0eff */
[-C--:B------:R-:W-:Y:S02]  /*27440*/  LEA.HI.X.SX32 R23, R22, R2.reuse, 0x1, P4 ;  /* 0x0000000216177211 */ /* 0x080fe400020f0eff */
[----:B------:R-:W-:Y:S02]  /*27450*/  LEA.HI.X.SX32 R21, R21, R2, 0x1, P6 ;  /* 0x0000000215157211 */ /* 0x000fe400030f0eff */
[----:B--2---:R-:W-:-:S05]  /*27460*/  IADD3 R6, P3, PT, R19, R14, RZ ;  /* 0x0000000e13067210 */ /* 0x004fca0007f7e0ff */
[----:B------:R-:W-:Y:S04]  /*27470*/  STL [R1+0x477c], R6 ;  /* 0x00477c0601007387 */ /* 0x000fe80000100800 */
[----:B------:R-:W-:Y:S01]  /*27480*/  STL [R1+0x4748], R4 ;  /* 0x0047480401007387 */ /* 0x000fe20000100800 */
[----:B0-----:R-:W-:-:S05]  /*27490*/  IADD3 R5, P2, PT, R18, R14, RZ ;  /* 0x0000000e12057210 */ /* 0x001fca0007f5e0ff */
[----:B------:R-:W-:Y:S04]  /*274a0*/  STL [R1+0x4784], R5 ;  /* 0x0047840501007387 */ /* 0x000fe80000100800 */
[----:B------:R-:W2:Y:S04]  /*274b0*/  LDL.LU R8, [R1+0x548] ;  /* 0x0005480001087983 */ /* 0x000ea80000300800 */
[----:B------:R0:W-:Y:S04]  /*274c0*/  STL [R1+0x4750], R3 ;  /* 0x0047500301007387 */ /* 0x0001e80000100800 */
[----:B0-----:R-:W4:Y:S01]  /*274d0*/  LDL.LU R3, [R1+0x544] ;  /* 0x0005440001037983 */ /* 0x001f220000300800 */
[----:B------:R-:W-:-:S05]  /*274e0*/  IADD3 R4, P1, PT, R17, R14, RZ ;  /* 0x0000000e11047210 */ /* 0x000fca0007f3e0ff */
[----:B------:R0:W-:Y:S04]  /*274f0*/  STL [R1+0x478c], R4 ;  /* 0x00478c0401007387 */ /* 0x0001e80000100800 */
[----:B0-----:R-:W5:Y:S04]  /*27500*/  LDL.LU R4, [R1+0x540] ;  /* 0x0005400001047983 */ /* 0x001f680000300800 */
[----:B------:R-:W5:Y:S04]  /*27510*/  LDL.LU R5, [R1+0x53c] ;  /* 0x00053c0001057983 */ /* 0x000f680000300800 */
[----:B------:R-:W5:Y:S04]  /*27520*/  LDL.LU R6, [R1+0x538] ;  /* 0x0005380001067983 */ /* 0x000f680000300800 */
[----:B------:R-:W5:Y:S04]  /*27530*/  LDL.LU R7, [R1+0x534] ;  /* 0x0005340001077983 */ /* 0x000f680000300800 */
[----:B------:R-:W5:Y:S04]  /*27540*/  LDL.LU R29, [R1+0x530] ;  /* 0x00053000011d7983 */ /* 0x000f680000300800 */
[----:B------:R-:W-:Y:S01]  /*27550*/  STL [R1+0x4758], R25 ;  /* 0x0047581901007387 */ /* 0x000fe20000100800 */
[----:B------:R-:W-:Y:S01]  /*27560*/  LEA.HI.X.SX32 R18, R18, R2, 0x1, P2 ;  /* 0x0000000212127211 */ /* 0x000fe200010f0eff */
[----:B------:R-:W-:-:S02]  /*27570*/  IMAD R0, R0, UR66, RZ ;  /* 0x0000004200007c24 */ /* 0x000fc4000f8e02ff */
[----:B------:R-:W-:Y:S01]  /*27580*/  IMAD R15, R15, UR66, RZ ;  /* 0x000000420f0f7c24 */ /* 0x000fe2000f8e02ff */
[----:B------:R-:W-:-:S05]  /*27590*/  IADD3 R24, P0, PT, R16, R14, RZ ;  /* 0x0000000e10187210 */ /* 0x000fca0007f1e0ff */
[----:B------:R-:W-:Y:S04]  /*275a0*/  STL [R1+0x4794], R24 ;  /* 0x0047941801007387 */ /* 0x000fe80000100800 */
[----:B------:R0:W-:Y:S01]  /*275b0*/  STL [R1+0x4760], R23 ;  /* 0x0047601701007387 */ /* 0x0001e20000100800 */
[----:B------:R-:W-:-:S05]  /*275c0*/  IADD3 R22, P4, PT, R13, R14, RZ ;  /* 0x0000000e0d167210 */ /* 0x000fca0007f9e0ff */
[----:B------:R1:W-:Y:S04]  /*275d0*/  STL [R1+0x4798], R22 ;  /* 0x0047981601007387 */ /* 0x0003e80000100800 */
[----:B------:R1:W-:Y:S01]  /*275e0*/  STL [R1+0x4768], R21 ;  /* 0x0047681501007387 */ /* 0x0003e20000100800 */
[----:B0-----:R-:W-:Y:S02]  /*275f0*/  IADD3 R23, P6, PT, R12, R14, RZ ;  /* 0x0000000e0c177210 */ /* 0x001fe40007fde0ff */
[-C--:B-1----:R-:W-:Y:S02]  /*27600*/  LEA.HI.X.SX32 R22, R20, R2.reuse, 0x1, P5 ;  /* 0x0000000214167211 */ /* 0x082fe400028f0eff */
[----:B------:R-:W-:Y:S02]  /*27610*/  LEA.HI.X.SX32 R20, R19, R2, 0x1, P3 ;  /* 0x0000000213147211 */ /* 0x000fe400018f0eff */
[-C--:B------:R-:W-:Y:S01]  /*27620*/  IADD3 R21, P5, PT, R11, R14.reuse, RZ ;  /* 0x0000000e0b157210 */ /* 0x080fe20007fbe0ff */
[----:B------:R-:W-:Y:S04]  /*27630*/  STL [R1+0x479c], R23 ;  /* 0x00479c1701007387 */ /* 0x000fe80000100800 */
[----:B------:R-:W-:Y:S04]  /*27640*/  STL [R1+0x4770], R22 ;  /* 0x0047701601007387 */ /* 0x000fe80000100800 */
[----:B------:R-:W-:Y:S04]  /*27650*/  STL [R1+0x47a0], R21 ;  /* 0x0047a01501007387 */ /* 0x000fe80000100800 */
[----:B------:R0:W-:Y:S01]  /*27660*/  STL [R1+0x4778], R20 ;  /* 0x0047781401007387 */ /* 0x0001e20000100800 */
[----:B---3--:R-:W-:-:S05]  /*27670*/  IADD3 R19, P3, PT, R10, R14, RZ ;  /* 0x0000000e0a137210 */ /* 0x008fca0007f7e0ff */
[----:B------:R1:W-:Y:S01]  /*27680*/  STL [R1+0x47a4], R19 ;  /* 0x0047a41301007387 */ /* 0x0003e20000100800 */
[----:B0-----:R-:W-:-:S03]  /*27690*/  IADD3 R20, P2, PT, R9, R14, RZ ;  /* 0x0000000e09147210 */ /* 0x001fc60007f5e0ff */
[----:B------:R0:W-:Y:S01]  /*276a0*/  STL [R1+0x4780], R18 ;  /* 0x0047801201007387 */ /* 0x0001e20000100800 */
[-C--:B-1----:R-:W-:Y:S02]  /*276b0*/  LEA.HI.X.SX32 R19, R17, R2.reuse, 0x1, P1 ;  /* 0x0000000211137211 */ /* 0x082fe400008f0eff */
[----:B------:R-:W-:Y:S02]  /*276c0*/  LEA.HI.X.SX32 R17, R16, R2, 0x1, P0 ;  /* 0x0000000210117211 */ /* 0x000fe400000f0eff */
[-C--:B0-----:R-:W-:Y:S01]  /*276d0*/  IADD3 R18, P1, PT, R0, R14.reuse, RZ ;  /* 0x0000000e00127210 */ /* 0x081fe20007f3e0ff */
[----:B------:R-:W-:Y:S01]  /*276e0*/  STL [R1+0x47a8], R20 ;  /* 0x0047a81401007387 */ /* 0x000fe20000100800 */
[----:B------:R-:W-:Y:S02]  /*276f0*/  IADD3 R16, P0, PT, R15, R14, RZ ;  /* 0x0000000e0f107210 */ /* 0x000fe40007f1e0ff */
[-C--:B------:R-:W-:Y:S01]  /*27700*/  LEA.HI.X.SX32 R14, R13, R2.reuse, 0x1, P4 ;  /* 0x000000020d0e7211 */ /* 0x080fe200020f0eff */
[----:B------:R-:W-:Y:S01]  /*27710*/  STL [R1+0x4788], R19 ;  /* 0x0047881301007387 */ /* 0x000fe20000100800 */
[----:B------:R-:W-:-:S02]  /*27720*/  LEA.HI.X.SX32 R13, R12, R2, 0x1, P6 ;  /* 0x000000020c0d7211 */ /* 0x000fc400030f0eff */
[-C--:B------:R-:W-:Y:S01]  /*27730*/  LEA.HI.X.SX32 R12, R11, R2.reuse, 0x1, P5 ;  /* 0x000000020b0c7211 */ /* 0x080fe200028f0eff */
[----:B------:R-:W-:Y:S01]  /*27740*/  STL [R1+0x47ac], R18 ;  /* 0x0047ac1201007387 */ /* 0x000fe20000100800 */
[----:B------:R-:W-:-:S03]  /*27750*/  LEA.HI.X.SX32 R11, R10, R2, 0x1, P3 ;  /* 0x000000020a0b7211 */ /* 0x000fc600018f0eff */
[----:B------:R-:W-:Y:S04]  /*27760*/  STL [R1+0x4790], R17 ;  /* 0x0047901101007387 */ /* 0x000fe80000100800 */
[----:B------:R-:W-:Y:S01]  /*27770*/  STL [R1+0x4394], R16 ;  /* 0x0043941001007387 */ /* 0x000fe20000100800 */
[----:B------:R-:W-:-:S03]  /*27780*/  LEA.HI.X.SX32 R10, R0, R2, 0x1, P1 ;  /* 0x00000002000a7211 */ /* 0x000fc600008f0eff */
[----:B------:R-:W-:Y:S04]  /*27790*/  STL [R1+0x4380], R14 ;  /* 0x0043800e01007387 */ /* 0x000fe80000100800 */
[----:B------:R-:W-:Y:S04]  /*277a0*/  STL [R1+0x4384], R13 ;  /* 0x0043840d01007387 */ /* 0x000fe80000100800 */
[----:B------:R-:W-:Y:S04]  /*277b0*/  STL [R1+0x4388], R12 ;  /* 0x0043880c01007387 */ /* 0x000fe80000100800 */
[----:B------:R-:W-:Y:S04]  /*277c0*/  STL [R1+0x438c], R11 ;  /* 0x00438c0b01007387 */ /* 0x000fe80000100800 */
[----:B------:R-:W3:Y:S01]  /*277d0*/  LDL.LU R0, [R1+0x56f4] ;  /* 0x0056f40001007983 */ /* 0x000ee20000300800 */
[----:B------:R-:W-:-:S05]  /*277e0*/  LEA.HI.X.SX32 R9, R9, R2, 0x1, P2 ;  /* 0x0000000209097211 */ /* 0x000fca00010f0eff */
[----:B------:R0:W-:Y:S02]  /*277f0*/  STL [R1+0x4390], R9 ;  /* 0x0043900901007387 */ /* 0x0001e40000100800 */
[----:B0-----:R-:W-:Y:S02]  /*27800*/  LEA.HI.X.SX32 R9, R15, R2, 0x1, P0 ;  /* 0x000000020f097211 */ /* 0x001fe400000f0eff */
[----:B------:R0:W-:Y:S04]  /*27810*/  STL [R1+0x4398], R10 ;  /* 0x0043980a01007387 */ /* 0x0001e80000100800 */
[----:B------:R3:W-:Y:S01]  /*27820*/  STL [R1+0x33bc], R9 ;  /* 0x0033bc0901007387 */ /* 0x0007e20000100800 */
[----:B--2---:R-:W-:-:S05]  /*27830*/  IMAD R2, R8, UR65, RZ ;  /* 0x0000004108027c24 */ /* 0x004fca000f8e02ff */
[----:B------:R-:W-:Y:S01]  /*27840*/  IADD3 R17, P4, PT, R2, UR24, RZ ;  /* 0x0000001802117c10 */ /* 0x000fe2000ff9e0ff */
[----:B----4-:R-:W-:-:S03]  /*27850*/  IMAD R3, R3, UR65, RZ ;  /* 0x0000004103037c24 */ /* 0x010fc6000f8e02ff */
[----:B0-----:R-:W-:Y:S02]  /*27860*/  LEA.HI.X.SX32 R10, R2, UR25, 0x1, P4 ;  /* 0x00000019020a7c11 */ /* 0x001fe4000a0f0eff */
[----:B------:R-:W-:Y:S01]  /*27870*/  IADD3 R19, P5, PT, R3, UR24, RZ ;  /* 0x0000001803137c10 */ /* 0x000fe2000ffbe0ff */
[----:B-----5:R-:W-:Y:S02]  /*27880*/  IMAD R4, R4, UR65, RZ ;  /* 0x0000004104047c24 */ /* 0x020fe4000f8e02ff */
[----:B------:R-:W-:-:S03]  /*27890*/  IMAD R5, R5, UR65, RZ ;  /* 0x0000004105057c24 */ /* 0x000fc6000f8e02ff */
[----:B------:R-:W-:Y:S01]  /*278a0*/  IADD3 R20, P3, PT, R4, UR24, RZ ;  /* 0x0000001804147c10 */ /* 0x000fe2000ff7e0ff */
[----:B------:R-:W-:Y:S01]  /*278b0*/  IMAD R6, R6, UR65, RZ ;  /* 0x0000004106067c24 */ /* 0x000fe2000f8e02ff */
[----:B------:R-:W-:Y:S01]  /*278c0*/  IADD3 R21, P2, PT, R5, UR24, RZ ;  /* 0x0000001805157c10 */ /* 0x000fe2000ff5e0ff */
[----:B------:R-:W-:-:S03]  /*278d0*/  IMAD R7, R7, UR65, RZ ;  /* 0x0000004107077c24 */ /* 0x000fc6000f8e02ff */
[----:B------:R-:W-:Y:S01]  /*278e0*/  IADD3 R22, P1, PT, R6, UR24, RZ ;  /* 0x0000001806167c10 */ /* 0x000fe2000ff3e0ff */
[----:B------:R-:W-:Y:S01]  /*278f0*/  IMAD R8, R29, UR65, RZ ;  /* 0x000000411d087c24 */ /* 0x000fe2000f8e02ff */
[----:B------:R-:W-:Y:S02]  /*27900*/  IADD3 R23, P0, PT, R7, UR24, RZ ;  /* 0x0000001807177c10 */ /* 0x000fe4000ff1e0ff */
[----:B------:R-:W-:Y:S02]  /*27910*/  LEA.HI.X.SX32 R11, R3, UR25, 0x1, P5 ;  /* 0x00000019030b7c11 */ /* 0x000fe4000a8f0eff */
[----:B------:R-:W-:Y:S02]  /*27920*/  IADD3 R24, P4, PT, R8, UR24, RZ ;  /* 0x0000001808187c10 */ /* 0x000fe4000ff9e0ff */
[----:B------:R-:W-:Y:S02]  /*27930*/  LEA.HI.X.SX32 R12, R4, UR25, 0x1, P3 ;  /* 0x00000019040c7c11 */ /* 0x000fe400098f0eff */
[----:B------:R-:W-:-:S02]  /*27940*/  LEA.HI.X.SX32 R13, R5, UR25, 0x1, P2 ;  /* 0x00000019050d7c11 */ /* 0x000fc400090f0eff */
[----:B------:R-:W-:Y:S02]  /*27950*/  LEA.HI.X.SX32 R14, R6, UR25, 0x1, P1 ;  /* 0x00000019060e7c11 */ /* 0x000fe400088f0eff */
[----:B------:R-:W-:Y:S02]  /*27960*/  LEA.HI.X.SX32 R15, R7, UR25, 0x1, P0 ;  /* 0x00000019070f7c11 */ /* 0x000fe400080f0eff */
[----:B------:R-:W-:Y:S01]  /*27970*/  LEA.HI.X.SX32 R16, R8, UR25, 0x1, P4 ;  /* 0x0000001908107c11 */ /* 0x000fe2000a0f0eff */
[----:B---3--:R-:W-:Y:S02]  /*27980*/  IMAD R9, R0, UR65, RZ ;  /* 0x0000004100097c24 */ /* 0x008fe4000f8e02ff */
[----:B------:R-:W2:Y:S04]  /*27990*/  LDL.LU R0, [R1+0x56f0] ;  /* 0x0056f00001007983 */ /* 0x000ea80000300800 */
[----:B------:R-:W-:Y:S01]  /*279a0*/  STL [R1+0x312c], R17 ;  /* 0x00312c1101007387 */ /* 0x000fe20000100800 */
[----:B------:R-:W-:-:S03]  /*279b0*/  IADD3 R25, P5, PT, R9, UR24, RZ ;  /* 0x0000001809197c10 */ /* 0x000fc6000ffbe0ff */
[----:B------:R-:W-:Y:S04]  /*279c0*/  STL [R1+0x3134], R19 ;  /* 0x0031341301007387 */ /* 0x000fe80000100800 */
[----:B------:R-:W-:Y:S04]  /*279d0*/  STL [R1+0x313c], R20 ;  /* 0x00313c1401007387 */ /* 0x000fe80000100800 */
[----:B------:R-:W-:Y:S04]  /*279e0*/  STL [R1+0x3144], R21 ;  /* 0x0031441501007387 */ /* 0x000fe80000100800 */
[----:B------:R-:W-:Y:S04]  /*279f0*/  STL [R1+0x314c], R22 ;  /* 0x00314c1601007387 */ /* 0x000fe80000100800 */
[----:B------:R-:W-:Y:S04]  /*27a00*/  STL [R1+0x3154], R23 ;  /* 0x0031541701007387 */ /* 0x000fe80000100800 */
[----:B------:R-:W-:Y:S01]  /*27a10*/  STL [R1+0x315c], R24 ;  /* 0x00315c1801007387 */ /* 0x000fe20000100800 */
[----:B------:R-:W-:-:S03]  /*27a20*/  LEA.HI.X.SX32 R18, R9, UR25, 0x1, P5 ;  /* 0x0000001909127c11 */ /* 0x000fc6000a8f0eff */
[----:B------:R-:W-:Y:S04]  /*27a30*/  STL [R1+0x3128], R10 ;  /* 0x0031280a01007387 */ /* 0x000fe80000100800 */
        /* <DEDUP_REMOVED lines=8> */
[----:B------:R-:W-:Y:S04]  /*27ac0*/  STL [R1+0x327c], RZ ;  /* 0x00327cff01007387 */ /* 0x000fe80000100800 */
        /* <DEDUP_REMOVED lines=1995> */
[----:B------:R-:W-:Y:S01]  /*2f780*/  STL [R1+0x50c], RZ ;  /* 0x00050cff01007387 */ /* 0x000fe20000100800 */
[----:B------:R-:W-:-:S03]  /*2f790*/  IADD3 R4, P6, PT, R25, UR69, RZ ;  /* 0x0000004519047c10 */ /* 0x000fc6000ffde0ff */
[----:B------:R-:W-:Y:S01]  /*2f7a0*/  STL [R1+0x4f0], RZ ;  /* 0x0004f0ff01007387 */ /* 0x000fe20000100800 */
[----:B------:R-:W-:-:S03]  /*2f7b0*/  IADD3 R2, P5, PT, R24, UR69, RZ ;  /* 0x0000004518027c10 */ /* 0x000fc6000ffbe0ff */
[----:B------:R-:W-:Y:S04]  /*2f7c0*/  STL [R1+0x4f4], RZ ;  /* 0x0004f4ff01007387 */ /* 0x000fe80000100800 */
[----:B------:R-:W-:Y:S04]  /*2f7d0*/  STL [R1+0x4f8], RZ ;  /* 0x0004f8ff01007387 */ /* 0x000fe80000100800 */
[----:B------:R-:W-:Y:S01]  /*2f7e0*/  STL [R1+0x4fc], RZ ;  /* 0x0004fcff01007387 */ /* 0x000fe20000100800 */
[----:B------:R-:W-:-:S03]  /*2f7f0*/  IADD3 R3, P4, PT, R23, UR69, RZ ;  /* 0x0000004517037c10 */ /* 0x000fc6000ff9e0ff */
[----:B------:R0:W-:Y:S04]  /*2f800*/  STL [R1+0x33c4], R4 ;  /* 0x0033c40401007387 */ /* 0x0001e80000100800 */
[----:B------:R1:W-:Y:S01]  /*2f810*/  STL [R1+0x33cc], R2 ;  /* 0x0033cc0201007387 */ /* 0x0003e20000100800 */
[----:B------:R-:W-:-:S03]  /*2f820*/  USHF.R.S32.HI UR65, URZ, 0x1f, UR69 ;  /* 0x0000001fff417899 */ /* 0x000fc60008011445 */
[----:B------:R3:W-:Y:S01]  /*2f830*/  STL [R1+0x33d4], R3 ;  /* 0x0033d40301007387 */ /* 0x0007e20000100800 */
[----:B0-----:R-:W-:Y:S02]  /*2f840*/  IADD3 R4, P3, PT, R22, UR69, RZ ;  /* 0x0000004516047c10 */ /* 0x001fe4000ff7e0ff */
[----:B-1----:R-:W-:Y:S02]  /*2f850*/  IADD3 R2, P2, PT, R21, UR69, RZ ;  /* 0x0000004515027c10 */ /* 0x002fe4000ff5e0ff */
[----:B---3--:R-:W-:Y:S01]  /*2f860*/  IADD3 R3, P1, PT, R20, UR69, RZ ;  /* 0x0000004514037c10 */ /* 0x008fe2000ff3e0ff */
[----:B------:R0:W-:Y:S04]  /*2f870*/  STL [R1+0x33dc], R4 ;  /* 0x0033dc0401007387 */ /* 0x0001e80000100800 */
[----:B------:R1:W-:Y:S04]  /*2f880*/  STL [R1+0x33e4], R2 ;  /* 0x0033e40201007387 */ /* 0x0003e80000100800 */
[----:B------:R3:W-:Y:S01]  /*2f890*/  STL [R1+0x33ec], R3 ;  /* 0x0033ec0301007387 */ /* 0x0007e20000100800 */
[----:B0-----:R-:W-:-:S02]  /*2f8a0*/  IADD3 R4, P0, PT, R19, UR69, RZ ;  /* 0x0000004513047c10 */ /* 0x001fc4000ff1e0ff */
[----:B-1----:R-:W-:Y:S02]  /*2f8b0*/  IADD3.X R2, PT, PT, R18, UR65, RZ, P6, !PT ;  /* 0x0000004112027c10 */ /* 0x002fe4000b7fe4ff */
[----:B---3--:R-:W-:Y:S01]  /*2f8c0*/  IADD3 R3, P6, PT, R17, UR69, RZ ;  /* 0x0000004511037c10 */ /* 0x008fe2000ffde0ff */
[----:B------:R-:W-:Y:S04]  /*2f8d0*/  STL [R1+0x33f4], R4 ;  /* 0x0033f40401007387 */ /* 0x000fe80000100800 */
[----:B------:R0:W-:Y:S04]  /*2f8e0*/  STL [R1+0x33c0], R2 ;  /* 0x0033c00201007387 */ /* 0x0001e80000100800 */
[----:B------:R1:W-:Y:S01]  /*2f8f0*/  STL [R1+0x33fc], R3 ;  /* 0x0033fc0301007387 */ /* 0x0003e20000100800 */
[----:B0-----:R-:W-:-:S02]  /*2f900*/  IADD3.X R2, PT, PT, R16, UR65, RZ, P5, !PT ;  /* 0x0000004110027c10 */ /* 0x001fc4000affe4ff */
[----:B------:R-:W-:Y:S02]  /*2f910*/  IADD3.X R4, PT, PT, R15, UR65, RZ, P4, !PT ;  /* 0x000000410f047c10 */ /* 0x000fe4000a7fe4ff */
[----:B-1----:R-:W-:Y:S01]  /*2f920*/  IADD3.X R3, PT, PT, R14, UR65, RZ, P3, !PT ;  /* 0x000000410e037c10 */ /* 0x002fe20009ffe4ff */
[----:B------:R0:W-:Y:S04]  /*2f930*/  STL [R1+0x33c8], R2 ;  /* 0x0033c80201007387 */ /* 0x0001e80000100800 */
[----:B------:R1:W-:Y:S04]  /*2f940*/  STL [R1+0x33d0], R4 ;  /* 0x0033d00401007387 */ /* 0x0003e80000100800 */
[----:B------:R3:W-:Y:S01]  /*2f950*/  STL [R1+0x33d8], R3 ;  /* 0x0033d80301007387 */ /* 0x0007e20000100800 */
[----:B0-----:R-:W-:-:S02]  /*2f960*/  IADD3.X R2, PT, PT, R13, UR65, RZ, P2, !PT ;  /* 0x000000410d027c10 */ /* 0x001fc400097fe4ff */
[----:B-1----:R-:W-:Y:S02]  /*2f970*/  IADD3.X R4, PT, PT, R12, UR65, RZ, P1, !PT ;  /* 0x000000410c047c10 */ /* 0x002fe40008ffe4ff */
[----:B---3--:R-:W-:Y:S01]  /*2f980*/  IADD3.X R3, PT, PT, R11, UR65, RZ, P0, !PT ;  /* 0x000000410b037c10 */ /* 0x008fe200087fe4ff */
[----:B------:R0:W-:Y:S04]  /*2f990*/  STL [R1+0x33e0], R2 ;  /* 0x0033e00201007387 */ /* 0x0001e80000100800 */
[----:B------:R1:W-:Y:S04]  /*2f9a0*/  STL [R1+0x33e8], R4 ;  /* 0x0033e80401007387 */ /* 0x0003e80000100800 */
[----:B------:R3:W-:Y:S01]  /*2f9b0*/  STL [R1+0x33f0], R3 ;  /* 0x0033f00301007387 */ /* 0x0007e20000100800 */
[----:B0-----:R-:W-:-:S02]  /*2f9c0*/  IADD3.X R2, PT, PT, R10, UR65, RZ, P6, !PT ;  /* 0x000000410a027c10 */ /* 0x001fc4000b7fe4ff */
[----:B-1----:R-:W-:-:S03]  /*2f9d0*/  IADD3 R4, P6, PT, R25, UR71, RZ ;  /* 0x0000004719047c10 */ /* 0x002fc6000ffde0ff */
[----:B------:R0:W-:Y:S01]  /*2f9e0*/  STL [R1+0x33f8], R2 ;  /* 0x0033f80201007387 */ /* 0x0001e20000100800 */
[----:B---3--:R-:W-:-:S03]  /*2f9f0*/  IADD3 R3, P4, PT, R23, UR71, RZ ;  /* 0x0000004717037c10 */ /* 0x008fc6000ff9e0ff */
[----:B------:R1:W-:Y:S01]  /*2fa00*/  STL [R1+0x3404], R4 ;  /* 0x0034040401007387 */ /* 0x0003e20000100800 */
[----:B------:R-:W-:Y:S02]  /*2fa10*/  USHF.R.S32.HI UR65, URZ, 0x1f, UR71 ;  /* 0x0000001fff417899 */ /* 0x000fe40008011447 */
[----:B0-----:R-:W-:Y:S02]  /*2fa20*/  IADD3 R2, P5, PT, R24, UR71, RZ ;  /* 0x0000004718027c10 */ /* 0x001fe4000ffbe0ff */
[----:B-1----:R-:W-:-:S03]  /*2fa30*/  IADD3 R4, P3, PT, R22, UR71, RZ ;  /* 0x0000004716047c10 */ /* 0x002fc6000ff7e0ff */
[----:B------:R0:W-:Y:S04]  /*2fa40*/  STL [R1+0x340c], R2 ;  /* 0x00340c0201007387 */ /* 0x0001e80000100800 */
[----:B------:R1:W-:Y:S04]  /*2fa50*/  STL [R1+0x3414], R3 ;  /* 0x0034140301007387 */ /* 0x0003e80000100800 */
[----:B------:R3:W-:Y:S01]  /*2fa60*/  STL [R1+0x341c], R4 ;  /* 0x00341c0401007387 */ /* 0x0007e20000100800 */
[----:B0-----:R-:W-:Y:S02]  /*2fa70*/  IADD3 R2, P2, PT, R21, UR71, RZ ;  /* 0x0000004715027c10 */ /* 0x001fe4000ff5e0ff */
[----:B-1----:R-:W-:-:S02]  /*2fa80*/  IADD3 R3, P1, PT, R20, UR71, RZ ;  /* 0x0000004714037c10 */ /* 0x002fc4000ff3e0ff */
[----:B---3--:R-:W-:Y:S01]  /*2fa90*/  IADD3 R4, P0, PT, R19, UR71, RZ ;  /* 0x0000004713047c10 */ /* 0x008fe2000ff1e0ff */
[----:B------:R0:W-:Y:S04]  /*2faa0*/  STL [R1+0x3424], R2 ;  /* 0x0034240201007387 */ /* 0x0001e80000100800 */
[----:B------:R1:W-:Y:S04]  /*2fab0*/  STL [R1+0x342c], R3 ;  /* 0x00342c0301007387 */ /* 0x0003e80000100800 */
[----:B------:R3:W-:Y:S01]  /*2fac0*/  STL [R1+0x3434], R4 ;  /* 0x0034340401007387 */ /* 0x0007e20000100800 */
[----:B0-----:R-:W-:-:S02]  /*2fad0*/  IADD3.X R2, PT, PT, R18, UR65, RZ, P6, !PT ;  /* 0x0000004112027c10 */ /* 0x001fc4000b7fe4ff */
[----:B-1----:R-:W-:-:S03]  /*2fae0*/  IADD3 R3, P6, PT, R17, UR71, RZ ;  /* 0x0000004711037c10 */ /* 0x002fc6000ffde0ff */
[----:B------:R0:W-:Y:S04]  /*2faf0*/  STL [R1+0x3400], R2 ;  /* 0x0034000201007387 */ /* 0x0001e80000100800 */
[----:B------:R1:W-:Y:S01]  /*2fb00*/  STL [R1+0x343c], R3 ;  /* 0x00343c0301007387 */ /* 0x0003e20000100800 */
[----:B---3--:R-:W-:Y:S02]  /*2fb10*/  IADD3.X R4, PT, PT, R15, UR65, RZ, P4, !PT ;  /* 0x000000410f047c10 */ /* 0x008fe4000a7fe4ff */
[----:B0-----:R-:W-:Y:S02]  /*2fb20*/  IADD3.X R2, PT, PT, R16, UR65, RZ, P5, !PT ;  /* 0x0000004110027c10 */ /* 0x001fe4000affe4ff */
[----:B-1----:R-:W-:-:S03]  /*2fb30*/  IADD3.X R3, PT, PT, R14, UR65, RZ, P3, !PT ;  /* 0x000000410e037c10 */ /* 0x002fc60009ffe4ff */
[----:B------:R0:W-:Y:S04]  /*2fb40*/  STL [R1+0x3408], R2 ;  /* 0x0034080201007387 */ /* 0x0001e80000100800 */
[----:B------:R1:W-:Y:S04]  /*2fb50*/  STL [R1+0x3410], R4 ;  /* 0x0034100401007387 */ /* 0x0003e80000100800 */
[----:B------:R3:W-:Y:S01]  /*2fb60*/  STL [R1+0x3418], R3 ;  /* 0x0034180301007387 */ /* 0x0007e20000100800 */
[----:B0-----:R-:W-:Y:S02]  /*2fb70*/  IADD3.X R2, PT, PT, R13, UR65, RZ, P2, !PT ;  /* 0x000000410d027c10 */ /* 0x001fe400097fe4ff */
[----:B-1----:R-:W-:-:S02]  /*2fb80*/  IADD3.X R4, PT, PT, R12, UR65, RZ, P1, !PT ;  /* 0x000000410c047c10 */ /* 0x002fc40008ffe4ff */
        /* <DEDUP_REMOVED lines=61> */
[----:B------:R0:W-:Y:S01]  /*2ff60*/  STL [R1+0x3488], R2 ;  /* 0x0034880201007387 */ /* 0x0001e20000100800 */
[----:B------:R-:W-:-:S03]  /*2ff70*/  USHF.L.U32 UR24, UR64, 0x6, URZ ;  /* 0x0000000640187899 */ /* 0x000fc600080006ff */
[----:B------:R1:W-:Y:S01]  /*2ff80*/  STL [R1+0x3490], R4 ;  /* 0x0034900401007387 */ /* 0x0003e20000100800 */
[----:B------:R-:W-:-:S03]  /*2ff90*/  UIMAD UR64, UR5, 0x3b, URZ ;  /* 0x0000003b054078a4 */ /* 0x000fc6000f8e02ff */
[----:B------:R3:W-:Y:S01]  /*2ffa0*/  STL [R1+0x3498], R3 ;  /* 0x0034980301007387 */ /* 0x0007e20000100800 */
[----:B0-----:R-:W-:Y:S02]  /*2ffb0*/  IADD3.X R2, PT, PT, R13, UR65, RZ, P2, !PT ;  /* 0x000000410d027c10 */ /* 0x001fe400097fe4ff */
[----:B-1----:R-:W-:Y:S02]  /*2ffc0*/  IADD3.X R4, PT, PT, R12, UR65, RZ, P1, !PT ;  /* 0x000000410c047c10 */ /* 0x002fe40008ffe4ff */
[----:B---3--:R-:W-:Y:S01]  /*2ffd0*/  IADD3.X R3, PT, PT, R11, UR65, RZ, P0, !PT ;  /* 0x000000410b037c10 */ /* 0x008fe200087fe4ff */
[----:B------:R0:W-:Y:S04]  /*2ffe0*/  STL [R1+0x34a0], R2 ;  /* 0x0034a00201007387 */ /* 0x0001e80000100800 */
[----:B------:R1:W-:Y:S04]  /*2fff0*/  STL [R1+0x34a8], R4 ;  /* 0x0034a80401007387 */ /* 0x0003e80000100800 */
[----:B------:R3:W-:Y:S01]  /*30000*/  STL [R1+0x34b0], R3 ;  /* 0x0034b00301007387 */ /* 0x0007e20000100800 */
[----:B0-----:R-:W-:-:S02]  /*30010*/  IADD3.X R2, PT, PT, R10, UR65, RZ, P6, !PT ;  /* 0x000000410a027c10 */ /* 0x001fc4000b7fe4ff */
[----:B-1----:R-:W-:Y:S02]  /*30020*/  IADD3 R4, P6, PT, R25, UR64, RZ ;  /* 0x0000004019047c10 */ /* 0x002fe4000ffde0ff */
[----:B---3--:R-:W-:Y:S01]  /*30030*/  IADD3 R3, P5, PT, R24, UR64, RZ ;  /* 0x0000004018037c10 */ /* 0x008fe2000ffbe0ff */
        /* <DEDUP_REMOVED lines=11> */
[----:B-1----:R-:W-:Y:S02]  /*300f0*/  IADD3 R4, P0, PT, R19, UR64, RZ ;  /* 0x0000004013047c10 */ /* 0x002fe4000ff1e0ff */
[----:B---3--:R-:W-:Y:S01]  /*30100*/  IADD3.X R3, PT, PT, R18, UR65, RZ, P6, !PT ;  /* 0x0000004112037c10 */ /* 0x008fe2000b7fe4ff */
[----:B------:R0:W-:Y:S04]  /*30110*/  STL [R1+0x34ec], R2 ;  /* 0x0034ec0201007387 */ /* 0x0001e80000100800 */
[----:B------:R-:W-:Y:S04]  /*30120*/  STL [R1+0x34f4], R4 ;  /* 0x0034f40401007387 */ /* 0x000fe80000100800 */
[----:B------:R-:W-:Y:S01]  /*30130*/  STL [R1+0x34c0], R3 ;  /* 0x0034c00301007387 */ /* 0x000fe20000100800 */
[----:B0-----:R-:W-:-:S05]  /*30140*/  IADD3 R2, P6, PT, R17, UR64, RZ ;  /* 0x0000004011027c10 */ /* 0x001fca000ffde0ff */
[----:B------:R0:W-:Y:S04]  /*30150*/  STL [R1+0x34fc], R2 ;  /* 0x0034fc0201007387 */ /* 0x0001e80000100800 */
        /* <DEDUP_REMOVED lines=43> */
[----:B0-----:R-:W-:-:S03]  /*30410*/  IADD3.X R2, PT, PT, R16, UR65, RZ, P5, !PT ;  /* 0x0000004110027c10 */ /* 0x001fc6000affe4ff */
[----:B------:R-:W-:Y:S04]  /*30420*/  STL [R1+0x44c], RZ ;  /* 0x00044cff01007387 */ /* 0x000fe80000100800 */
[----:B------:R-:W-:Y:S04]  /*30430*/  STL [R1+0x430], RZ ;  /* 0x000430ff01007387 */ /* 0x000fe80000100800 */
[----:B------:R-:W-:Y:S04]  /*30440*/  STL [R1+0x434], RZ ;  /* 0x000434ff01007387 */ /* 0x000fe80000100800 */
[----:B------:R-:W-:Y:S01]  /*30450*/  STL [R1+0x438], RZ ;  /* 0x000438ff01007387 */ /* 0x000fe20000100800 */
[----:B------:R-:W-:-:S02]  /*30460*/  IADD3.X R4, PT, PT, R15, UR65, RZ, P4, !PT ;  /* 0x000000410f047c10 */ /* 0x000fc4000a7fe4ff */
[----:B------:R-:W-:Y:S01]  /*30470*/  IADD3.X R3, PT, PT, R14, UR65, RZ, P3, !PT ;  /* 0x000000410e037c10 */ /* 0x000fe20009ffe4ff */
        /* <DEDUP_REMOVED lines=10> */
[----:B-1----:R-:W-:Y:S01]  /*30520*/  IADD3 R4, P6, PT, R25, UR68, RZ ;  /* 0x0000004419047c10 */ /* 0x002fe2000ffde0ff */
[----:B------:R-:W-:Y:S02]  /*30530*/  USHF.R.S32.HI UR25, URZ, 0x1f, UR41 ;  /* 0x0000001fff197899 */ /* 0x000fe40008011429 */
[----:B------:R0:W-:Y:S01]  /*30540*/  STL [R1+0x34f8], R2 ;  /* 0x0034f80201007387 */ /* 0x0001e20000100800 */
[----:B---3--:R-:W-:-:S03]  /*30550*/  IADD3 R3, P4, PT, R23, UR68, RZ ;  /* 0x0000004417037c10 */ /* 0x008fc6000ff9e0ff */
[----:B------:R1:W-:Y:S01]  /*30560*/  STL [R1+0x3504], R4 ;  /* 0x0035040401007387 */ /* 0x0003e20000100800 */
[----:B------:R-:W-:Y:S02]  /*30570*/  ULEA.HI UR25, UR25, UR41, URZ, 0x6 ;  /* 0x0000002919197291 */ /* 0x000fe4000f8f30ff */
        /* <DEDUP_REMOVED lines=88> */
[----:B------:R-:W-:Y:S01]  /*30b00*/  UIMAD UR66, UR5, 0x37, URZ ;  /* 0x00000037054278a4 */ /* 0x000fe2000f8e02ff */
        /* <DEDUP_REMOVED lines=299> */
[----:B------:R1:W-:Y:S01]  /*31dc0*/  STL [R1+0x37d0], R4 ;  /* 0x0037d00401007387 */ /* 0x0003e20000100800 */
[----:B------:R-:W-:-:S03]  /*31dd0*/  USHF.L.U32 UR64, UR5, 0x6, URZ ;  /* 0x0000000605407899 */ /* 0x000fc600080006ff */
[----:B------:R3:W-:Y:S01]  /*31de0*/  STL [R1+0x37d8], R3 ;  /* 0x0037d80301007387 */ /* 0x0007e20000100800 */
[----:B------:R-:W-:Y:S01]  /*31df0*/  UIMAD UR5, UR5, 0x2e, URZ ;  /* 0x0000002e050578a4 */ /* 0x000fe2000f8e02ff */
[----:B0-----:R-:W-:Y:S02]  /*31e00*/  IADD3.X R2, PT, PT, R13, UR74, RZ, P2, !PT ;  /* 0x0000004a0d027c10 */ /* 0x001fe400097fe4ff */
        /* <DEDUP_REMOVED lines=504> */
[----:B------:R1:W-:Y:S04]  /*33d90*/  STL [R1+0x3bc4], R4 ;  /* 0x003bc40401007387 */ /* 0x0003e80000100800 */
[----:B------:R3:W-:Y:S01]  /*33da0*/  STL [R1+0x3bcc], R3 ;  /* 0x003bcc0301007387 */ /* 0x0007e20000100800 */
[----:B------:R-:W-:-:S02]  /*33db0*/  USHF.R.S32.HI UR53, URZ, 0x1f, UR56 ;  /* 0x0000001fff357899 */ /* 0x000fc40008011438 */
        /* <DEDUP_REMOVED lines=14> */
[----:B------:R-:W-:Y:S01]  /*33ea0*/  STL [R1+0x43c], RZ ;  /* 0x00043cff01007387 */ /* 0x000fe20000100800 */
[----:B------:R-:W-:Y:S02]  /*33eb0*/  USHF.R.S32.HI UR40, URZ, 0x1f, UR40 ;  /* 0x0000001fff287899 */ /* 0x000fe40008011428 */
[----:B------:R-:W-:Y:S02]  /*33ec0*/  USHF.R.S32.HI UR76, URZ, 0x1f, UR55 ;  /* 0x0000001fff4c7899 */ /* 0x000fe40008011437 */
[----:B------:R-:W-:Y:S02]  /*33ed0*/  USHF.R.S32.HI UR57, URZ, 0x1f, UR8 ;  /* 0x0000001fff397899 */ /* 0x000fe40008011408 */
[----:B------:R-:W-:-:S02]  /*33ee0*/  USHF.R.S32.HI UR41, URZ, 0x1f, UR9 ;  /* 0x0000001fff297899 */ /* 0x000fc40008011409 */
[----:B------:R-:W-:Y:S02]  /*33ef0*/  USHF.R.S32.HI UR42, URZ, 0x1f, UR10 ;  /* 0x0000001fff2a7899 */ /* 0x000fe4000801140a */
[----:B------:R-:W-:Y:S02]  /*33f00*/  USHF.R.S32.HI UR67, URZ, 0x1f, UR11 ;  /* 0x0000001fff437899 */ /* 0x000fe4000801140b */
        /* <DEDUP_REMOVED lines=23> */
[----:B------:R-:W-:Y:S01]  /*34080*/  USHF.R.S32.HI UR56, URZ, 0x1f, UR39 ;  /* 0x0000001fff387899 */ /* 0x000fe20008011427 */
[----:B0-----:R-:W-:Y:S01]  /*34090*/  IADD3.X R2, PT, PT, R16, UR53, RZ, P5, !PT ;  /* 0x0000003510027c10 */ /* 0x001fe2000affe4ff */
[----:B------:R-:W-:Y:S01]  /*340a0*/  USHF.R.S32.HI UR25, URZ, 0x6, UR25 ;  /* 0x00000006ff197899 */ /* 0x000fe20008011419 */
[----:B------:R-:W-:Y:S02]  /*340b0*/  IADD3.X R4, PT, PT, R15, UR53, RZ, P4, !PT ;  /* 0x000000350f047c10 */ /* 0x000fe4000a7fe4ff */
[----:B------:R-:W-:Y:S01]  /*340c0*/  IADD3.X R3, PT, PT, R14, UR53, RZ, P3, !PT ;  /* 0x000000350e037c10 */ /* 0x000fe20009ffe4ff */
[----:B------:R0:W-:Y:S04]  /*340d0*/  STL [R1+0x3bc8], R2 ;  /* 0x003bc80201007387 */ /* 0x0001e80000100800 */
[----:B------:R1:W-:Y:S04]  /*340e0*/  STL [R1+0x3bd0], R4 ;  /* 0x003bd00401007387 */ /* 0x0003e80000100800 */
[----:B------:R3:W-:Y:S01]  /*340f0*/  STL [R1+0x3bd8], R3 ;  /* 0x003bd80301007387 */ /* 0x0007e20000100800 */
[----:B0-----:R-:W-:-:S02]  /*34100*/  IADD3.X R2, PT, PT, R13, UR53, RZ, P2, !PT ;  /* 0x000000350d027c10 */ /* 0x001fc400097fe4ff */
[----:B-1----:R-:W-:-:S03]  /*34110*/  IADD3.X R4, PT, PT, R12, UR53, RZ, P1, !PT ;  /* 0x000000350c047c10 */ /* 0x002fc60008ffe4ff */
[----:B------:R0:W-:Y:S01]  /*34120*/  STL [R1+0x3be0], R2 ;  /* 0x003be00201007387 */ /* 0x0001e20000100800 */
[----:B---3--:R-:W-:-:S03]  /*34130*/  IADD3.X R3, PT, PT, R11, UR53, RZ, P0, !PT ;  /* 0x000000350b037c10 */ /* 0x008fc600087fe4ff */
[----:B------:R1:W-:Y:S04]  /*34140*/  STL [R1+0x3be8], R4 ;  /* 0x003be80401007387 */ /* 0x0003e80000100800 */
[----:B------:R3:W-:Y:S01]  /*34150*/  STL [R1+0x3bf0], R3 ;  /* 0x003bf00301007387 */ /* 0x0007e20000100800 */
[----:B0-----:R-:W-:Y:S01]  /*34160*/  IADD3.X R2, PT, PT, R10, UR53, RZ, P6, !PT ;  /* 0x000000350a027c10 */ /* 0x001fe2000b7fe4ff */
[----:B------:R-:W-:Y:S01]  /*34170*/  USHF.R.S32.HI UR53, URZ, 0x1f, UR64 ;  /* 0x0000001fff357899 */ /* 0x000fe20008011440 */
[----:B-1----:R-:W-:-:S03]  /*34180*/  IADD3 R4, P0, PT, R25, UR55, RZ ;  /* 0x0000003719047c10 */ /* 0x002fc6000ff1e0ff */
[----:B------:R0:W-:Y:S01]  /*34190*/  STL [R1+0x3bf8], R2 ;  /* 0x003bf80201007387 */ /* 0x0001e20000100800 */
[----:B---3--:R-:W-:-:S03]  /*341a0*/  IADD3 R3, P3, PT, R23, UR55, RZ ;  /* 0x0000003717037c10 */ /* 0x008fc6000ff7e0ff */
[----:B------:R1:W-:Y:S01]  /*341b0*/  STL [R1+0x3c04], R4 ;  /* 0x003c040401007387 */ /* 0x0003e20000100800 */
[----:B0-----:R-:W-:Y:S02]  /*341c0*/  IADD3 R2, P4, PT, R24, UR55, RZ ;  /* 0x0000003718027c10 */ /* 0x001fe4000ff9e0ff */
[----:B-1----:R-:W-:-:S03]  /*341d0*/  IADD3 R4, P2, PT, R22, UR55, RZ ;  /* 0x0000003716047c10 */ /* 0x002fc6000ff5e0ff */
[----:B------:R0:W-:Y:S04]  /*341e0*/  STL [R1+0x3c0c], R2 ;  /* 0x003c0c0201007387 */ /* 0x0001e80000100800 */
[----:B------:R1:W-:Y:S04]  /*341f0*/  STL [R1+0x3c14], R3 ;  /* 0x003c140301007387 */ /* 0x0003e80000100800 */
[----:B------:R3:W-:Y:S01]  /*34200*/  STL [R1+0x3c1c], R4 ;  /* 0x003c1c0401007387 */ /* 0x0007e20000100800 */
[----:B0-----:R-:W-:Y:S02]  /*34210*/  IADD3 R2, P6, PT, R21, UR55, RZ ;  /* 0x0000003715027c10 */ /* 0x001fe4000ffde0ff */
[----:B-1----:R-:W-:-:S03]  /*34220*/  IADD3 R3, P5, PT, R20, UR55, RZ ;  /* 0x0000003714037c10 */ /* 0x002fc6000ffbe0ff */
[----:B------:R0:W-:Y:S01]  /*34230*/  STL [R1+0x3c24], R2 ;  /* 0x003c240201007387 */ /* 0x0001e20000100800 */
[----:B---3--:R-:W-:-:S03]  /*34240*/  IADD3 R4, P1, PT, R19, UR55, RZ ;  /* 0x0000003713047c10 */ /* 0x008fc6000ff3e0ff */
[----:B------:R1:W-:Y:S04]  /*34250*/  STL [R1+0x3c2c], R3 ;  /* 0x003c2c0301007387 */ /* 0x0003e80000100800 */
[----:B------:R2:W-:Y:S01]  /*34260*/  STL [R1+0x3c34], R4 ;  /* 0x003c340401007387 */ /* 0x0005e20000100800 */
[----:B0-----:R-:W-:Y:S02]  /*34270*/  IADD3.X R2, PT, PT, R18, UR76, RZ, P0, !PT ;  /* 0x0000004c12027c10 */ /* 0x001fe400087fe4ff */
[----:B-1----:R-:W-:-:S03]  /*34280*/  IADD3 R3, P0, PT, R17, UR55, RZ ;  /* 0x0000003711037c10 */ /* 0x002fc6000ff1e0ff */
[----:B------:R0:W-:Y:S01]  /*34290*/  STL [R1+0x3c00], R2 ;  /* 0x003c000201007387 */ /* 0x0001e20000100800 */
[----:B------:R-:W-:Y:S01]  /*342a0*/  USHF.R.S32.HI UR55, URZ, 0x1f, UR24 ;  /* 0x0000001fff377899 */ /* 0x000fe20008011418 */
[C---:B--2---:R-:W-:Y:S02]  /*342b0*/  LOP3.LUT R4, R0.reuse, 0x20, RZ, 0x3c, !PT ;  /* 0x0000002000047812 */ /* 0x044fe400078e3cff */
[----:B------:R1:W-:Y:S04]  /*342c0*/  STL [R1+0x3c3c], R3 ;  /* 0x003c3c0301007387 */ /* 0x0003e80000100800 */
[----:B------:R2:W-:Y:S01]  /*342d0*/  STL [R1+0x4fb0], R4 ;  /* 0x004fb00401007387 */ /* 0x0005e20000100800 */
[C---:B0-----:R-:W-:Y:S02]  /*342e0*/  LOP3.LUT R2, R0.reuse, 0x410, RZ, 0x3c, !PT ;  /* 0x0000041000027812 */ /* 0x041fe400078e3cff */
[----:B------:R-:W-:-:S02]  /*342f0*/  LOP3.LUT R2, R0, 0x40, RZ, 0x3c, !PT ;  /* 0x0000004000027812 */ /* 0x000fc400078e3cff */
[C---:B-1----:R-:W-:Y:S02]  /*34300*/  LOP3.LUT R3, R0.reuse, 0x430, RZ, 0x3c, !PT ;  /* 0x0000043000037812 */ /* 0x042fe400078e3cff */
[----:B--2---:R-:W-:-:S03]  /*34310*/  LOP3.LUT R4, R0, 0x450, RZ, 0x3c, !PT ;  /* 0x0000045000047812 */ /* 0x004fc600078e3cff */
[----:B------:R0:W-:Y:S04]  /*34320*/  STL [R1+0x4fac], R3 ;  /* 0x004fac0301007387 */ /* 0x0001e80000100800 */
[----:B------:R1:W-:Y:S04]  /*34330*/  STL [R1+0x4fa8], R2 ;  /* 0x004fa80201007387 */ /* 0x0003e80000100800 */
[----:B------:R2:W-:Y:S01]  /*34340*/  STL [R1+0x4fa4], R4 ;  /* 0x004fa40401007387 */ /* 0x0005e20000100800 */
[C---:B0-----:R-:W-:Y:S02]  /*34350*/  LOP3.LUT R3, R0.reuse, 0x60, RZ, 0x3c, !PT ;  /* 0x0000006000037812 */ /* 0x041fe400078e3cff */
[----:B-1----:R-:W-:-:S03]  /*34360*/  LOP3.LUT R2, R0, 0x470, RZ, 0x3c, !PT ;  /* 0x0000047000027812 */ /* 0x002fc600078e3cff */
[----:B------:R0:W-:Y:S01]  /*34370*/  STL [R1+0x4fa0], R3 ;  /* 0x004fa00301007387 */ /* 0x0001e20000100800 */
[----:B--2---:R-:W-:-:S03]  /*34380*/  IADD3.X R4, PT, PT, R16, UR76, RZ, P4, !PT ;  /* 0x0000004c10047c10 */ /* 0x004fc6000a7fe4ff */
[----:B------:R1:W-:Y:S04]  /*34390*/  STL [R1+0x4f9c], R2 ;  /* 0x004f9c0201007387 */ /* 0x0003e80000100800 */
[----:B------:R2:W-:Y:S01]  /*343a0*/  STL [R1+0x3c08], R4 ;  /* 0x003c080401007387 */ /* 0x0005e20000100800 */
[----:B0-----:R-:W-:Y:S02]  /*343b0*/  IADD3 R3, P4, PT, R25, UR8, RZ ;  /* 0x0000000819037c10 */ /* 0x001fe4000ff9e0ff */
[----:B-1----:R-:W-:-:S03]  /*343c0*/  IADD3.X R2, PT, PT, R15, UR76, RZ, P3, !PT ;  /* 0x0000004c0f027c10 */ /* 0x002fc60009ffe4ff */
[----:B------:R0:W-:Y:S01]  /*343d0*/  STL [R1+0x3c44], R3 ;  /* 0x003c440301007387 */ /* 0x0001e20000100800 */
[----:B--2---:R-:W-:-:S03]  /*343e0*/  IADD3 R4, P3, PT, R24, UR8, RZ ;  /* 0x0000000818047c10 */ /* 0x004fc6000ff7e0ff */
[----:B------:R1:W-:Y:S04]  /*343f0*/  STL [R1+0x3c10], R2 ;  /* 0x003c100201007387 */ /* 0x0003e80000100800 */
[----:B------:R2:W-:Y:S01]  /*34400*/  STL [R1+0x3c4c], R4 ;  /* 0x003c4c0401007387 */ /* 0x0005e20000100800 */
[----:B0-----:R-:W-:Y:S02]  /*34410*/  IADD3.X R3, PT, PT, R14, UR76, RZ, P2, !PT ;  /* 0x0000004c0e037c10 */ /* 0x001fe400097fe4ff */
[----:B-1----:R-:W-:-:S03]  /*34420*/  IADD3 R2, P2, PT, R23, UR8, RZ ;  /* 0x0000000817027c10 */ /* 0x002fc6000ff5e0ff */
        /* <DEDUP_REMOVED lines=919> */
[----:B--2---:R-:W-:-:S03]  /*37da0*/  IADD3.X R4, PT, PT, R15, UR40, RZ, P2, !PT ;  /* 0x000000280f047c10 */ /* 0x004fc600097fe4ff */
[----:B------:R1:W-:Y:S04]  /*37db0*/  STL [R1+0x4348], R2 ;  /* 0x0043480201007387 */ /* 0x0003e80000100800 */
[----:B------:R2:W-:Y:S01]  /*37dc0*/  STL [R1+0x4350], R4 ;  /* 0x0043500401007387 */ /* 0x0005e20000100800 */
[----:B0-----:R-:W-:Y:S02]  /*37dd0*/  IADD3.X R3, PT, PT, R14, UR40, RZ, P6, !PT ;  /* 0x000000280e037c10 */ /* 0x001fe4000b7fe4ff */
[----:B-1----:R-:W-:-:S03]  /*37de0*/  IADD3.X R2, PT, PT, R13, UR40, RZ, P5, !PT ;  /* 0x000000280d027c10 */ /* 0x002fc6000affe4ff */
[----:B------:R0:W-:Y:S01]  /*37df0*/  STL [R1+0x4358], R3 ;  /* 0x0043580301007387 */ /* 0x0001e20000100800 */
[----:B--2---:R-:W-:-:S03]  /*37e00*/  IADD3.X R4, PT, PT, R12, UR40, RZ, P1, !PT ;  /* 0x000000280c047c10 */ /* 0x004fc60008ffe4ff */
[----:B------:R1:W-:Y:S04]  /*37e10*/  STL [R1+0x4360], R2 ;  /* 0x0043600201007387 */ /* 0x0003e80000100800 */
[----:B------:R2:W-:Y:S01]  /*37e20*/  STL [R1+0x4368], R4 ;  /* 0x0043680401007387 */ /* 0x0005e20000100800 */
[----:B0-----:R-:W-:Y:S02]  /*37e30*/  IADD3.X R3, PT, PT, R11, UR40, RZ, P0, !PT ;  /* 0x000000280b037c10 */ /* 0x001fe400087fe4ff */
[----:B-1----:R-:W-:-:S05]  /*37e40*/  IADD3.X R2, PT, PT, R10, UR40, RZ, P4, !PT ;  /* 0x000000280a027c10 */ /* 0x002fca000a7fe4ff */
[----:B------:R2:W-:Y:S04]  /*37e50*/  STL [R1+0x4378], R2 ;  /* 0x0043780201007387 */ /* 0x0005e80000100800 */
[----:B------:R2:W-:Y:S02]  /*37e60*/  STL [R1+0x4370], R3 ;  /* 0x0043700301007387 */ /* 0x0005e40000100800 */
.L_x_2:
[----:B0-----:R-:W3:Y:S01]  /*37e70*/  LDL R5, [R1+0x3128] ;  /* 0x0031280001057983 */ /* 0x001ee20000100800 */
[----:B--2---:R-:W0:Y:S03]  /*37e80*/  LDC R2, c[0x0][0x3a0] ;  /* 0x0000e800ff027b82 */ /* 0x004e260000000800 */
[----:B---3--:R1:W-:Y:S04]  /*37e90*/  STL [R1+0x63c4], R5 ;  /* 0x0063c40501007387 */ /* 0x0083e80000100800 */
[----:B------:R-:W2:Y:S04]  /*37ea0*/  LDL R4, [R1+0x312c] ;  /* 0x00312c0001047983 */ /* 0x000ea80000100800 */
[----:B-1----:R-:W0:Y:S04]  /*37eb0*/  LDL R5, [R1+0x327c] ;  /* 0x00327c0001057983 */ /* 0x002e280000100800 */
        /* <DEDUP_REMOVED lines=486> */
[----:B-----5:R-:W-:Y:S04]  /*39d20*/  STL [R1+0x57a0], R0 ;  /* 0x0057a00001007387 */ /* 0x020fe80000100800 */
        /* <DEDUP_REMOVED lines=110> */
[----:B------:R-:W-:Y:S01]  /*3a410*/  STL [R1+0x5b18], R0 ;  /* 0x005b180001007387 */ /* 0x000fe20000100800 */
[----:B0-----:R-:W-:-:S03]  /*3a420*/  IMAD R2, R5, -0x40, R2 ;  /* 0xffffffc005027824 */ /* 0x001fc600078e0202 */
[----:B------:R-:W-:Y:S04]  /*3a430*/  STL [R1+0x5b20], R0 ;  /* 0x005b200001007387 */ /* 0x000fe80000100800 */
[----:B------:R-:W-:Y:S04]  /*3a440*/  STL [R1+0x5b28], R0 ;  /* 0x005b280001007387 */ /* 0x000fe80000100800 */
[----:B------:R-:W-:Y:S04]  /*3a450*/  STL [R1+0x5b30], R0 ;  /* 0x005b300001007387 */ /* 0x000fe80000100800 */
[----:B------:R-:W-:Y:S04]  /*3a460*/  STL [R1+0x5b38], R0 ;  /* 0x005b380001007387 */ /* 0x000fe80000100800 */
[----:B------:R-:W2:Y:S01]  /*3a470*/  LDL.LU R5, [R1+0x63c4] ;  /* 0x0063c40001057983 */ /* 0x000ea20000300800 */
[----:B------:R-:W-:-:S02]  /*3a480*/  ISETP.GT.AND P0, PT, R2, RZ, PT ;  /* 0x000000ff0200720c */ /* 0x000fc40003f04270 */
[----:B-1----:R-:W-:-:S11]  /*3a490*/  PRMT R27, RZ, 0x7610, R27 ;  /* 0x00007610ff1b7816 */ /* 0x002fd6000000001b */
[----:B--2---:R-:W2:Y:S04]  /*3a4a0*/  @P0 LDG.E.U8 R27, desc[UR6][R4.64] ;  /* 0x00000006041b0981 */ /* 0x004ea8000c1e1100 */
[----:B--2---:R0:W-:Y:S04]  /*3a4b0*/  STL [R1+0x1af8], R27 ;  /* 0x001af81b01007387 */ /* 0x0041e80000100800 */
[----:B0-----:R-:W2:Y:S04]  /*3a4c0*/  LDL.LU R27, [R1+0x63c0] ;  /* 0x0063c000011b7983 */ /* 0x001ea80000300800 */
[----:B------:R-:W3:Y:S04]  /*3a4d0*/  LDL R4, [R1+0x3130] ;  /* 0x0031300001047983 */ /* 0x000ee80000100800 */
[----:B------:R-:W3:Y:S01]  /*3a4e0*/  LDL R5, [R1+0x3134] ;  /* 0x0031340001057983 */ /* 0x000ee20000100800 */
[----:B------:R-:W-:-:S02]  /*3a4f0*/  PRMT R29, RZ, 0x7610, R29 ;  /* 0x00007610ff1d7816 */ /* 0x000fc4000000001d */
[----:B---3--:R-:W-:-:S04]  /*3a500*/  @P0 LOP3.LUT R5, R5, R4, RZ, 0x3c, !PT ;  /* 0x0000000405050212 */ /* 0x008fc800078e3cff */
[----:B------:R-:W-:-:S04]  /*3a510*/  @P0 LOP3.LUT R4, R5, R4, RZ, 0x3c, !PT ;  /* 0x0000000405040212 */ /* 0x000fc800078e3cff */
[----:B------:R-:W-:-:S05]  /*3a520*/  @P0 LOP3.LUT R5, R5, R4, RZ, 0x3c, !PT ;  /* 0x0000000405050212 */ /* 0x000fca00078e3cff */
[----:B------:R-:W3:Y:S04]  /*3a530*/  @P0 LDG.E.U8 R29, desc[UR6][R4.64] ;  /* 0x00000006041d0981 */ /* 0x000ee8000c1e1100 */
[----:B---3--:R0:W-:Y:S04]  /*3a540*/  STL [R1+0x1af4], R29 ;  /* 0x001af41d01007387 */ /* 0x0081e80000100800 */
[----:B0-----:R-:W3:Y:S04]  /*3a550*/  LDL.LU R29, [R1+0x63bc] ;  /* 0x0063bc00011d7983 */ /* 0x001ee80000300800 */
[----:B------:R-:W4:Y:S04]  /*3a560*/  LDL R4, [R1+0x3138] ;  /* 0x0031380001047983 */ /* 0x000f280000100800 */
[----:B------:R-:W4:Y:S01]  /*3a570*/  LDL R5, [R1+0x313c] ;  /* 0x00313c0001057983 */ /* 0x000f220000100800 */
[----:B------:R-:W-:-:S02]  /*3a580*/  PRMT R28, RZ, 0x7610, R28 ;  /* 0x00007610ff1c7816 */ /* 0x000fc4000000001c */
[----:B----4-:R-:W-:-:S04]  /*3a590*/  @P0 LOP3.LUT R5, R5, R4, RZ, 0x3c, !PT ;  /* 0x0000000405050212 */ /* 0x010fc800078e3cff */
[----:B------:R-:W-:-:S04]  /*3a5a0*/  @P0 LOP3.LUT R4, R5, R4, RZ, 0x3c, !PT ;  /* 0x0000000405040212 */ /* 0x000fc800078e3cff */
[----:B------:R-:W-:-:S05]  /*3a5b0*/  @P0 LOP3.LUT R5, R5, R4, RZ, 0x3c, !PT ;  /* 0x0000000405050212 */ /* 0x000fca00078e3cff */
[----:B------:R-:W4:Y:S04]  /*3a5c0*/  @P0 LDG.E.U8 R28, desc[UR6][R4.64] ;  /* 0x00000006041c0981 */ /* 0x000f28000c1e1100 */
[----:B----4-:R0:W-:Y:S04]  /*3a5d0*/  STL [R1+0x1af0], R28 ;  /* 0x001af01c01007387 */ /* 0x0101e80000100800 */
[----:B0-----:R-:W4:Y:S04]  /*3a5e0*/  LDL.LU R28, [R1+0x63b8] ;  /* 0x0063b800011c7983 */ /* 0x001f280000300800 */
[----:B------:R-:W2:Y:S04]  /*3a5f0*/  LDL R4, [R1+0x3140] ;  /* 0x0031400001047983 */ /* 0x000ea80000100800 */
[----:B------:R-:W2:Y:S01]  /*3a600*/  LDL R5, [R1+0x3144] ;  /* 0x0031440001057983 */ /* 0x000ea20000100800 */
[----:B---3--:R-:W-:-:S02]  /*3a610*/  PRMT R29, RZ, 0x7610, R29 ;  /* 0x00007610ff1d7816 */ /* 0x008fc4000000001d */
[----:B--2---:R-:W-:-:S04]  /*3a620*/  @P0 LOP3.LUT R5, R5, R4, RZ, 0x3c, !PT ;  /* 0x0000000405050212 */ /* 0x004fc800078e3cff */
[----:B------:R-:W-:-:S04]  /*3a630*/  @P0 LOP3.LUT R4, R5, R4, RZ, 0x3c, !PT ;  /* 0x0000000405040212 */ /* 0x000fc800078e3cff */
[----:B------:R-:W-:-:S05]  /*3a640*/  @P0 LOP3.LUT R5, R5, R4, RZ, 0x3c, !PT ;  /* 0x0000000405050212 */ /* 0x000fca00078e3cff */
[----:B------:R-:W2:Y:S04]  /*3a650*/  @P0 LDG.E.U8 R29, desc[UR6][R4.64] ;  /* 0x00000006041d0981 */ /* 0x000ea8000c1e1100 */
[----:B--2---:R0:W-:Y:S04]  /*3a660*/  STL [R1+0x1aec], R29 ;  /* 0x001aec1d01007387 */ /* 0x0041e80000100800 */
[----:B0-----:R-:W2:Y:S04]  /*3a670*/  LDL.LU R29, [R1+0x63b4] ;  /* 0x0063b400011d7983 */ /* 0x001ea80000300800 */
[----:B------:R-:W3:Y:S04]  /*3a680*/  LDL R4, [R1+0x3148] ;  /* 0x0031480001047983 */ /* 0x000ee80000100800 */
[----:B------:R-:W3:Y:S01]  /*3a690*/  LDL R5, [R1+0x314c] ;  /* 0x00314c0001057983 */ /* 0x000ee20000100800 */
[----:B----4-:R-:W-:-:S02]  /*3a6a0*/  PRMT R28, RZ, 0x7610, R28 ;  /* 0x00007610ff1c7816 */ /* 0x010fc4000000001c */
        /* <DEDUP_REMOVED lines=8> */
[----:B--2---:R-:W-:-:S02]  /*3a730*/  PRMT R29, RZ, 0x7610, R29 ;  /* 0x00007610ff1d7816 */ /* 0x004fc4000000001d */
[----:B----4-:R-:W-:-:S04]  /*3a740*/  @P0 LOP3.LUT R5, R5, R4, RZ, 0x3c, !PT ;  /* 0x0000000405050212 */ /* 0x010fc800078e3cff */
[----:B------:R-:W-:-:S04]  /*3a750*/  @P0 LOP3.LUT R4, R5, R4, RZ, 0x3c, !PT ;  /* 0x0000000405040212 */ /* 0x000fc800078e3cff */
[----:B------:R-:W-:-:S05]  /*3a760*/  @P0 LOP3.LUT R5, R5, R4, RZ, 0x3c, !PT ;  /* 0x0000000405050212 */ /* 0x000fca00078e3cff */
[----:B------:R-:W2:Y:S04]  /*3a770*/  @P0 LDG.E.U8 R29, desc[UR6][R4.64] ;  /* 0x00000006041d0981 */ /* 0x000ea8000c1e1100 */
[----:B--2---:R0:W-:Y:S04]  /*3a780*/  STL [R1+0x1ae4], R29 ;  /* 0x001ae41d01007387 */ /* 0x0041e80000100800 */
[----:B0-----:R-:W2:Y:S04]  /*3a790*/  LDL.LU R29, [R1+0x63ac] ;  /* 0x0063ac00011d7983 */ /* 0x001ea80000300800 */
[----:B------:R-:W4:Y:S04]  /*3a7a0*/  LDL R4, [R1+0x3158] ;  /* 0x0031580001047983 */ /* 0x000f280000100800 */
[----:B------:R-:W4:Y:S01]  /*3a7b0*/  LDL R5, [R1+0x315c] ;  /* 0x00315c0001057983 */ /* 0x000f220000100800 */
[----:B---3--:R-:W-:-:S02]  /*3a7c0*/  PRMT R28, RZ, 0x7610, R28 ;  /* 0x00007610ff1c7816 */ /* 0x008fc4000000001c */
[----:B----4-:R-:W-:-:S04]  /*3a7d0*/  @P0 LOP3.LUT R5, R5, R4, RZ, 0x3c, !PT ;  /* 0x0000000405050212 */ /* 0x010fc800078e3cff */
        /* <DEDUP_REMOVED lines=11> */
[----:B------:R-:W2:Y:S01]  /*3a890*/  @P0 LDG.E.U8 R29, desc[UR6][R4.64] ;  /* 0x00000006041d0981 */ /* 0x000ea2000c1e1100 */
[----:B------:R-:W-:-:S03]  /*3a8a0*/  ISETP.GT.AND P1, PT, R2, 0x1, PT ;  /* 0x000000010200780c */ /* 0x000fc60003f24270 */
        /* <DEDUP_REMOVED lines=4159> */
[----:B------:R-:W4:Y:S01]  /*4aca0*/  @P1 LDG.E.U8 R27, desc[UR6][R4.64] ;  /* 0x00000006041b1981 */ /* 0x000f22000c1e1100 */
[----:B------:R-:W-:-:S03]  /*4acb0*/  ISETP.GT.AND P0, PT, R2, 0x3a, PT ;  /* 0x0000003a0200780c */ /* 0x000fc60003f04270 */
[----:B----4-:R0:W-:Y:S04]  /*4acc0*/  STL [R1+0x5c], R27 ;  /* 0x00005c1b01007387 */ /* 0x0101e80000100800 */
[----:B0-----:R-:W4:Y:S04]  /*4acd0*/  LDL.LU R27, [R1+0x5c84] ;  /* 0x005c8400011b7983 */ /* 0x001f280000300800 */
[----:B------:R-:W2:Y:S04]  /*4ace0*/  LDL R4, [R1+0x3538] ;  /* 0x0035380001047983 */ /* 0x000ea80000100800 */
[----:B------:R-:W2:Y:S01]  /*4acf0*/  LDL R5, [R1+0x353c] ;  /* 0x00353c0001057983 */ /* 0x000ea20000100800 */
[----:B------:R-:W-:-:S02]  /*4ad00*/  PRMT R26, RZ, 0x7610, R26 ;  /* 0x00007610ff1a7816 */ /* 0x000fc4000000001a */
[----:B--2---:R-:W-:-:S04]  /*4ad10*/  @P0 LOP3.LUT R5, R5, R4, RZ, 0x3c, !PT ;  /* 0x0000000405050212 */ /* 0x004fc800078e3cff */
[----:B------:R-:W-:-:S04]  /*4ad20*/  @P0 LOP3.LUT R4, R5, R4, RZ, 0x3c, !PT ;  /* 0x0000000405040212 */ /* 0x000fc800078e3cff */
[----:B------:R-:W-:-:S05]  /*4ad30*/  @P0 LOP3.LUT R5, R5, R4, RZ, 0x3c, !PT ;  /* 0x0000000405050212 */ /* 0x000fca00078e3cff */
[----:B------:R-:W2:Y:S04]  /*4ad40*/  @P0 LDG.E.U8 R26, desc[UR6][R4.64] ;  /* 0x00000006041a0981 */ /* 0x000ea8000c1e1100 */
[----:B--2---:R0:W-:Y:S04]  /*4ad50*/  STL [R1+0x58], R26 ;  /* 0x0000581a01007387 */ /* 0x0041e80000100800 */
[----:B0-----:R-:W2:Y:S04]  /*4ad60*/  LDL.LU R26, [R1+0x5c80] ;  /* 0x005c8000011a7983 */ /* 0x001ea80000300800 */
        /* <DEDUP_REMOVED lines=60> */
[----:B------:R-:W2:Y:S01]  /*4b130*/  @P0 LDG.E.U8 R19, desc[UR6][R4.64] ;  /* 0x0000000604130981 */ /* 0x000ea2000c1e1100 */
[----:B------:R-:W-:-:S03]  /*4b140*/  ISETP.GT.AND P1, PT, R2, 0x3b, PT ;  /* 0x0000003b0200780c */ /* 0x000fc60003f24270 */
        /* <DEDUP_REMOVED lines=117> */
[----:B------:R0:W2:Y:S04]  /*4b8a0*/  @P0 LDG.E.U8 R0, desc[UR6][R4.64] ;  /* 0x0000000604000981 */ /* 0x0000a8000c1e1100 */
[----:B------:R-:W0:Y:S04]  /*4b8b0*/  LDL R4, [R1+0x3490] ;  /* 0x0034900001047983 */ /* 0x000e280000100800 */
[----:B------:R-:W0:Y:S01]  /*4b8c0*/  LDL R5, [R1+0x3494] ;  /* 0x0034940001057983 */ /* 0x000e220000100800 */
[----:B------:R-:W-:Y:S02]  /*4b8d0*/  PRMT R6, RZ, 0x7610, R6 ;  /* 0x00007610ff067816 */ /* 0x000fe40000000006 */
[----:B0-----:R-:W-:-:S04]  /*4b8e0*/  @P0 LOP3.LUT R5, R5, R4, RZ, 0x3c, !PT ;  /* 0x0000000405050212 */ /* 0x001fc800078e3cff */
[----:B------:R-:W-:-:S04]  /*4b8f0*/  @P0 LOP3.LUT R4, R5, R4, RZ, 0x3c, !PT ;  /* 0x0000000405040212 */ /* 0x000fc800078e3cff */
[----:B------:R-:W-:-:S05]  /*4b900*/  @P0 LOP3.LUT R5, R5, R4, RZ, 0x3c, !PT ;  /* 0x0000000405050212 */ /* 0x000fca00078e3cff */
[----:B------:R-:W3:Y:S04]  /*4b910*/  @P0 LDG.E.U8 R6, desc[UR6][R4.64] ;  /* 0x0000000604060981 */ /* 0x000ee8000c1e1100 */
[----:B--2---:R0:W-:Y:S04]  /*4b920*/  STL [R1+0x8], R0 ;  /* 0x0000080001007387 */ /* 0x0041e80000100800 */
[----:B0-----:R-:W2:Y:S04]  /*4b930*/  LDL R0, [R1+0x3474] ;  /* 0x0034740001007983 */ /* 0x001ea80000100800 */
[----:B---3--:R0:W-:Y:S04]  /*4b940*/  STL [R1+0x4], R6 ;  /* 0x0000040601007387 */ /* 0x0081e80000100800 */
[----:B0-----:R-:W3:Y:S04]  /*4b950*/  LDL.LU R6, [R1+0x5c30] ;  /* 0x005c300001067983 */ /* 0x001ee80000300800 */
[----:B------:R-:W2:Y:S04]  /*4b960*/  LDL R4, [R1+0x3488] ;  /* 0x0034880001047983 */ /* 0x000ea80000100800 */
[----:B------:R-:W2:Y:S01]  /*4b970*/  LDL R5, [R1+0x348c] ;  /* 0x00348c0001057983 */ /* 0x000ea20000100800 */
[----:B------:R-:W-:-:S02]  /*4b980*/  PRMT R3, RZ, 0x7610, R3 ;  /* 0x00007610ff037816 */ /* 0x000fc40000000003 */
[----:B--2---:R-:W-:-:S04]  /*4b990*/  @P0 LOP3.LUT R5, R5, R4, RZ, 0x3c, !PT ;  /* 0x0000000405050212 */ /* 0x004fc800078e3cff */
[----:B------:R-:W-:-:S04]  /*4b9a0*/  @P0 LOP3.LUT R4, R5, R4, RZ, 0x3c, !PT ;  /* 0x0000000405040212 */ /* 0x000fc800078e3cff */
[----:B------:R-:W-:-:S05]  /*4b9b0*/  @P0 LOP3.LUT R5, R5, R4, RZ, 0x3c, !PT ;  /* 0x0000000405050212 */ /* 0x000fca00078e3cff */
[----:B------:R-:W2:Y:S04]  /*4b9c0*/  @P0 LDG.E.U8 R3, desc[UR6][R4.64] ;  /* 0x0000000604030981 */ /* 0x000ea8000c1e1100 */
[----:B--2---:R0:W-:Y:S04]  /*4b9d0*/  STL [R1], R3 ;  /* 0x0000000301007387 */ /* 0x0041e80000100800 */
        /* <DEDUP_REMOVED lines=10> */
[----:B------:R-:W-:Y:S02]  /*4ba80*/  ISETP.GT.AND P1, PT, R2, 0x3d, PT ;  /* 0x0000003d0200780c */ /* 0x000fe40003f24270 */
[----:B------:R-:W-:-:S11]  /*4ba90*/  PRMT R28, RZ, 0x7610, R28 ;  /* 0x00007610ff1c7816 */ /* 0x000fd6000000001c */
[----:B0-----:R-:W-:-:S04]  /*4baa0*/  @P1 LOP3.LUT R5, R5, R4, RZ, 0x3c, !PT ;  /* 0x0000000405051212 */ /* 0x001fc800078e3cff */
[----:B------:R-:W-:-:S04]  /*4bab0*/  @P1 LOP3.LUT R4, R5, R4, RZ, 0x3c, !PT ;  /* 0x0000000405041212 */ /* 0x000fc800078e3cff */
[----:B------:R-:W-:Y:S01]  /*4bac0*/  @P1 LOP3.LUT R5, R5, R4, RZ, 0x3c, !PT ;  /* 0x0000000405051212 */ /* 0x000fe200078e3cff */
[----:B--2---:R0:W-:Y:S04]  /*4bad0*/  STL [R1+0x5c10], R29 ;  /* 0x005c101d01007387 */ /* 0x0041e80000100800 */
[----:B------:R1:W2:Y:S04]  /*4bae0*/  @P1 LDG.E.U8 R28, desc[UR6][R4.64] ;  /* 0x00000006041c1981 */ /* 0x0002a8000c1e1100 */
[----:B0-----:R-:W3:Y:S01]  /*4baf0*/  LDL R29, [R1+0x3470] ;  /* 0x00347000011d7983 */ /* 0x001ee20000100800 */
[----:B----4-:R-:W-:Y:S01]  /*4bb00*/  PRMT R27, RZ, 0x7610, R27 ;  /* 0x00007610ff1b7816 */ /* 0x010fe2000000001b */
[----:B-1----:R-:W-:-:S02]  /*4bb10*/  @P1 IMAD.MOV.U32 R4, RZ, RZ, R0 ;  /* 0x000000ffff041224 */ /* 0x002fc400078e0000 */
[----:B--2---:R0:W-:Y:S01]  /*4bb20*/  STL [R1+0x5be0], R28 ;  /* 0x005be01c01007387 */ /* 0x0041e20000100800 */
[----:B------:R-:W-:-:S03]  /*4bb30*/  PRMT R26, RZ, 0x7610, R26 ;  /* 0x00007610ff1a7816 */ /* 0x000fc6000000001a */
[----:B------:R-:W2:Y:S01]  /*4bb40*/  LDL R0, [R1+0x3454] ;  /* 0x0034540001007983 */ /* 0x000ea20000100800 */
[----:B---3--:R-:W-:-:S03]  /*4bb50*/  @P1 IMAD.MOV.U32 R5, RZ, RZ, R29 ;  /* 0x000000ffff051224 */ /* 0x008fc600078e001d */
[----:B------:R-:W3:Y:S04]  /*4bb60*/  LDL R29, [R1+0x3450] ;  /* 0x00345000011d7983 */ /* 0x000ee80000100800 */
[----:B0-----:R-:W4:Y:S04]  /*4bb70*/  LDL R28, [R1+0x346c] ;  /* 0x00346c00011c7983 */ /* 0x001f280000100800 */
[----:B------:R4:W2:Y:S04]  /*4bb80*/  @P1 LDG.E.U8 R27, desc[UR6][R4.64] ;  /* 0x00000006041b1981 */ /* 0x0008a8000c1e1100 */
[----:B------:R-:W3:Y:S01]  /*4bb90*/  LDL R5, [R1+0x3468] ;  /* 0x0034680001057983 */ /* 0x000ee20000100800 */
[----:B----4-:R-:W-:-:S03]  /*4bba0*/  @P1 IMAD.MOV.U32 R4, RZ, RZ, R28 ;  /* 0x000000ffff041224 */ /* 0x010fc600078e001c */
[----:B--2---:R0:W-:Y:S04]  /*4bbb0*/  STL [R1+0x5be4], R27 ;  /* 0x005be41b01007387 */ /* 0x0041e80000100800 */
[----:B------:R-:W2:Y:S04]  /*4bbc0*/  LDL R28, [R1+0x3448] ;  /* 0x00344800011c7983 */ /* 0x000ea80000100800 */
[----:B---3--:R-:W3:Y:S04]  /*4bbd0*/  @P1 LDG.E.U8 R26, desc[UR6][R4.64] ;  /* 0x00000006041a1981 */ /* 0x008ee8000c1e1100 */
[----:B0-----:R-:W4:Y:S04]  /*4bbe0*/  LDL R27, [R1+0x344c] ;  /* 0x00344c00011b7983 */ /* 0x001f280000100800 */
[----:B------:R-:W2:Y:S04]  /*4bbf0*/  LDL R4, [R1+0x3460] ;  /* 0x0034600001047983 */ /* 0x000ea80000100800 */
[----:B------:R-:W2:Y:S01]  /*4bc00*/  LDL R5, [R1+0x3464] ;  /* 0x0034640001057983 */ /* 0x000ea20000100800 */
[----:B------:R-:W-:-:S03]  /*4bc10*/  PRMT R25, RZ, 0x7610, R25 ;  /* 0x00007610ff197816 */ /* 0x000fc60000000019 */
[----:B---3--:R0:W-:Y:S04]  /*4bc20*/  STL [R1+0x5be8], R26 ;  /* 0x005be81a01007387 */ /* 0x0081e80000100800 */
[----:B0-----:R-:W3:Y:S01]  /*4bc30*/  LDL R26, [R1+0x345c] ;  /* 0x00345c00011a7983 */ /* 0x001ee20000100800 */
[----:B--2---:R-:W-:-:S04]  /*4bc40*/  @P1 LOP3.LUT R5, R5, R4, RZ, 0x3c, !PT ;  /* 0x0000000405051212 */ /* 0x004fc800078e3cff */
[----:B------:R-:W-:-:S04]  /*4bc50*/  @P1 LOP3.LUT R4, R5, R4, RZ, 0x3c, !PT ;  /* 0x0000000405041212 */ /* 0x000fc800078e3cff */
[----:B------:R-:W-:-:S05]  /*4bc60*/  @P1 LOP3.LUT R5, R5, R4, RZ, 0x3c, !PT ;  /* 0x0000000405051212 */ /* 0x000fca00078e3cff */
[----:B------:R3:W2:Y:S04]  /*4bc70*/  @P1 LDG.E.U8 R25, desc[UR6][R4.64] ;  /* 0x0000000604191981 */ /* 0x0006a8000c1e1100 */
[----:B------:R-:W2:Y:S01]  /*4bc80*/  LDL R5, [R1+0x3458] ;  /* 0x0034580001057983 */ /* 0x000ea20000100800 */
[----:B------:R-:W-:Y:S01]  /*4bc90*/  PRMT R24, RZ, 0x7610, R24 ;  /* 0x00007610ff187816 */ /* 0x000fe20000000018 */
[----:B---3--:R-:W-:-:S05]  /*4bca0*/  @P1 IMAD.MOV.U32 R4, RZ, RZ, R26 ;  /* 0x000000ffff041224 */ /* 0x008fca00078e001a */
[----:B--2---:R0:W2:Y:S04]  /*4bcb0*/  @P1 LDG.E.U8 R24, desc[UR6][R4.64] ;  /* 0x0000000604181981 */ /* 0x0040a8000c1e1100 */
[----:B------:R1:W-:Y:S04]  /*4bcc0*/  STL [R1+0x5bec], R25 ;  /* 0x005bec1901007387 */ /* 0x0003e80000100800 */
[----:B------:R-:W3:Y:S04]  /*4bcd0*/  LDL R26, [R1+0x3440] ;  /* 0x00344000011a7983 */ /* 0x000ee80000100800 */
[----:B-1----:R-:W3:Y:S01]  /*4bce0*/  LDL R25, [R1+0x3444] ;  /* 0x0034440001197983 */ /* 0x002ee20000100800 */
[----:B------:R-:W-:Y:S01]  /*4bcf0*/  PRMT R23, RZ, 0x7610, R23 ;  /* 0x00007610ff177816 */ /* 0x000fe20000000017 */
[----:B0-----:R-:W-:-:S02]  /*4bd00*/  @P1 IMAD.MOV.U32 R4, RZ, RZ, R0 ;  /* 0x000000ffff041224 */ /* 0x001fc400078e0000 */
[----:B------:R-:W-:-:S05]  /*4bd10*/  @P1 IMAD.MOV.U32 R5, RZ, RZ, R29 ;  /* 0x000000ffff051224 */ /* 0x000fca00078e001d */
[----:B------:R4:W3:Y:S01]  /*4bd20*/  @P1 LDG.E.U8 R23, desc[UR6][R4.64] ;  /* 0x0000000604171981 */ /* 0x0008e2000c1e1100 */
[----:B------:R-:W-:Y:S02]  /*4bd30*/  PRMT R22, RZ, 0x7610, R22 ;  /* 0x00007610ff167816 */ /* 0x000fe40000000016 */
[----:B------:R-:W-:Y:S01]  /*4bd40*/  PRMT R21, RZ, 0x7610, R21 ;  /* 0x00007610ff157816 */ /* 0x000fe20000000015 */
[----:B----4-:R-:W-:Y:S02]  /*4bd50*/  @P1 IMAD.MOV.U32 R4, RZ, RZ, R27 ;  /* 0x000000ffff041224 */ /* 0x010fe400078e001b */
[----:B------:R-:W-:-:S05]  /*4bd60*/  @P1 IMAD.MOV.U32 R5, RZ, RZ, R28 ;  /* 0x000000ffff051224 */ /* 0x000fca00078e001c */
[----:B------:R3:W4:Y:S04]  /*4bd70*/  @P1 LDG.E.U8 R22, desc[UR6][R4.64] ;  /* 0x0000000604161981 */ /* 0x000728000c1e1100 */
[----:B--2---:R0:W-:Y:S04]  /*4bd80*/  STL [R1+0x5bf0], R24 ;  /* 0x005bf01801007387 */ /* 0x0041e80000100800 */
[----:B------:R-:W2:Y:S04]  /*4bd90*/  LDL R0, [R1+0x343c] ;  /* 0x00343c0001007983 */ /* 0x000ea80000100800 */
[----:B0-----:R-:W2:Y:S01]  /*4bda0*/  LDL R24, [R1+0x3438] ;  /* 0x0034380001187983 */ /* 0x001ea20000100800 */
[----:B---3--:R-:W-:-:S02]  /*4bdb0*/  @P1 IMAD.MOV.U32 R4, RZ, RZ, R25 ;  /* 0x000000ffff041224 */ /* 0x008fc400078e0019 */
[----:B------:R-:W-:-:S05]  /*4bdc0*/  @P1 IMAD.MOV.U32 R5, RZ, RZ, R26 ;  /* 0x000000ffff051224 */ /* 0x000fca00078e001a */
[----:B------:R2:W3:Y:S01]  /*4bdd0*/  @P1 LDG.E.U8 R21, desc[UR6][R4.64] ;  /* 0x0000000604151981 */ /* 0x0004e2000c1e1100 */
[----:B------:R-:W-:Y:S02]  /*4bde0*/  ISETP.GT.AND P0, PT, R2, 0x3e, PT ;  /* 0x0000003e0200780c */ /* 0x000fe40003f04270 */
[----:B------:R-:W-:Y:S01]  /*4bdf0*/  PRMT R20, RZ, 0x7610, R20 ;  /* 0x00007610ff147816 */ /* 0x000fe20000000014 */
[----:B------:R0:W-:Y:S04]  /*4be00*/  STL [R1+0x5bf4], R23 ;  /* 0x005bf41701007387 */ /* 0x0001e80000100800 */
[----:B------:R-:W3:Y:S04]  /*4be10*/  LDL R29, [R1+0x3430] ;  /* 0x00343000011d7983 */ /* 0x000ee80000100800 */
[----:B------:R-:W3:Y:S04]  /*4be20*/  LDL R28, [R1+0x3434] ;  /* 0x00343400011c7983 */ /* 0x000ee80000100800 */
[----:B----4-:R1:W-:Y:S04]  /*4be30*/  STL [R1+0x5bf8], R22 ;  /* 0x005bf81601007387 */ /* 0x0103e80000100800 */
[----:B------:R-:W4:Y:S04]  /*4be40*/  LDL R27, [R1+0x3428] ;  /* 0x00342800011b7983 */ /* 0x000f280000100800 */
[----:B------:R-:W4:Y:S01]  /*4be50*/  LDL R26, [R1+0x342c] ;  /* 0x00342c00011a7983 */ /* 0x000f220000100800 */
[----:B--2---:R-:W-:-:S02]  /*4be60*/  @P0 IMAD.MOV.U32 R4, RZ, RZ, R0 ;  /* 0x000000ffff040224 */ /* 0x004fc400078e0000 */
[----:B------:R-:W-:-:S05]  /*4be70*/  @P0 IMAD.MOV.U32 R5, RZ, RZ, R24 ;  /* 0x000000ffff050224 */ /* 0x000fca00078e0018 */
[----:B------:R2:W4:Y:S04]  /*4be80*/  @P0 LDG.E.U8 R20, desc[UR6][R4.64] ;  /* 0x0000000604140981 */ /* 0x000528000c1e1100 */
[----:B---3--:R3:W-:Y:S04]  /*4be90*/  STL [R1+0x5bfc], R21 ;  /* 0x005bfc1501007387 */ /* 0x0087e80000100800 */
[----:B------:R-:W3:Y:S04]  /*4bea0*/  LDL R25, [R1+0x3420] ;  /* 0x0034200001197983 */ /* 0x000ee80000100800 */
[----:B------:R-:W3:Y:S04]  /*4beb0*/  LDL R24, [R1+0x3424] ;  /* 0x0034240001187983 */ /* 0x000ee80000100800 */
[----:B0-----:R-:W3:Y:S04]  /*4bec0*/  LDL R23, [R1+0x3418] ;  /* 0x0034180001177983 */ /* 0x001ee80000100800 */
[----:B------:R-:W3:Y:S01]  /*4bed0*/  LDL R0, [R1+0x341c] ;  /* 0x00341c0001007983 */ /* 0x000ee20000100800 */
[----:B------:R-:W-:Y:S01]  /*4bee0*/  PRMT R19, RZ, 0x7610, R19 ;  /* 0x00007610ff137816 */ /* 0x000fe20000000013 */
[----:B--2---:R-:W-:-:S02]  /*4bef0*/  @P0 IMAD.MOV.U32 R4, RZ, RZ, R28 ;  /* 0x000000ffff040224 */ /* 0x004fc400078e001c */
[----:B------:R-:W-:-:S05]  /*4bf00*/  @P0 IMAD.MOV.U32 R5, RZ, RZ, R29 ;  /* 0x000000ffff050224 */ /* 0x000fca00078e001d */
[----:B------:R4:W2:Y:S01]  /*4bf10*/  @P0 LDG.E.U8 R19, desc[UR6][R4.64] ;  /* 0x0000000604130981 */ /* 0x0008a2000c1e1100 */
[----:B------:R-:W-:Y:S02]  /*4bf20*/  PRMT R18, RZ, 0x7610, R18 ;  /* 0x00007610ff127816 */ /* 0x000fe40000000012 */
[----:B------:R-:W-:Y:S01]  /*4bf30*/  PRMT R17, RZ, 0x7610, R17 ;  /* 0x00007610ff117816 */ /* 0x000fe20000000011 */
[----:B----4-:R-:W-:Y:S02]  /*4bf40*/  @P0 IMAD.MOV.U32 R4, RZ, RZ, R26 ;  /* 0x000000ffff040224 */ /* 0x010fe400078e001a */
[----:B------:R-:W-:-:S05]  /*4bf50*/  @P0 IMAD.MOV.U32 R5, RZ, RZ, R27 ;  /* 0x000000ffff050224 */ /* 0x000fca00078e001b */
[----:B------:R0:W4:Y:S01]  /*4bf60*/  @P0 LDG.E.U8 R18, desc[UR6][R4.64] ;  /* 0x0000000604120981 */ /* 0x000122000c1e1100 */
[----:B------:R-:W-:-:S03]  /*4bf70*/  PRMT R16, RZ, 0x7610, R16 ;  /* 0x00007610ff107816 */ /* 0x000fc60000000010 */
[----:B------:R0:W-:Y:S04]  /*4bf80*/  STL [R1+0x5bb4], R20 ;  /* 0x005bb41401007387 */ /* 0x0001e80000100800 */
[----:B-1----:R-:W4:Y:S04]  /*4bf90*/  LDL R22, [R1+0x3410] ;  /* 0x0034100001167983 */ /* 0x002f280000100800 */
[----:B---3--:R-:W3:Y:S01]  /*4bfa0*/  LDL R21, [R1+0x3414] ;  /* 0x0034140001157983 */ /* 0x008ee20000100800 */
[----:B0-----:R-:W-:Y:S02]  /*4bfb0*/  @P0 IMAD.MOV.U32 R4, RZ, RZ, R24 ;  /* 0x000000ffff040224 */ /* 0x001fe400078e0018 */
[----:B------:R-:W-:-:S05]  /*4bfc0*/  @P0 IMAD.MOV.U32 R5, RZ, RZ, R25 ;  /* 0x000000ffff050224 */ /* 0x000fca00078e0019 */
[----:B------:R0:W3:Y:S02]  /*4bfd0*/  @P0 LDG.E.U8 R17, desc[UR6][R4.64] ;  /* 0x0000000604110981 */ /* 0x0000e4000c1e1100 */
[----:B0-----:R-:W-:Y:S02]  /*4bfe0*/  @P0 IMAD.MOV.U32 R4, RZ, RZ, R0 ;  /* 0x000000ffff040224 */ /* 0x001fe400078e0000 */
[----:B------:R-:W-:-:S05]  /*4bff0*/  @P0 IMAD.MOV.U32 R5, RZ, RZ, R23 ;  /* 0x000000ffff050224 */ /* 0x000fca00078e0017 */
[----:B------:R0:W3:Y:S01]  /*4c000*/  @P0 LDG.E.U8 R16, desc[UR6][R4.64] ;  /* 0x0000000604100981 */ /* 0x0000e2000c1e1100 */
[----:B------:R-:W-:-:S03]  /*4c010*/  PRMT R15, RZ, 0x7610, R15 ;  /* 0x00007610ff0f7816 */ /* 0x000fc6000000000f */
[----:B--2---:R1:W-:Y:S04]  /*4c020*/  STL [R1+0x5bb8], R19 ;  /* 0x005bb81301007387 */ /* 0x0043e80000100800 */
[----:B------:R-:W2:Y:S04]  /*4c030*/  LDL R20, [R1+0x3408] ;  /* 0x0034080001147983 */ /* 0x000ea80000100800 */
[----:B-1----:R-:W2:Y:S04]  /*4c040*/  LDL R19, [R1+0x340c] ;  /* 0x00340c0001137983 */ /* 0x002ea80000100800 */
[----:B----4-:R1:W-:Y:S01]  /*4c050*/  STL [R1+0x5bbc], R18 ;  /* 0x005bbc1201007387 */ /* 0x0103e20000100800 */
[----:B0-----:R-:W-:-:S02]  /*4c060*/  @P0 IMAD.MOV.U32 R5, RZ, RZ, R22 ;  /* 0x000000ffff050224 */ /* 0x001fc400078e0016 */
[----:B---3--:R-:W-:-:S05]  /*4c070*/  @P0 IMAD.MOV.U32 R4, RZ, RZ, R21 ;  /* 0x000000ffff040224 */ /* 0x008fca00078e0015 */
[----:B------:R2:W3:Y:S04]  /*4c080*/  @P0 LDG.E.U8 R15, desc[UR6][R4.64] ;  /* 0x00000006040f0981 */ /* 0x0004e8000c1e1100 */
[----:B------:R0:W-:Y:S04]  /*4c090*/  STL [R1+0x5bc0], R17 ;  /* 0x005bc01101007387 */ /* 0x0001e80000100800 */
[----:B-1----:R-:W4:Y:S04]  /*4c0a0*/  LDL R18, [R1+0x3400] ;  /* 0x0034000001127983 */ /* 0x002f280000100800 */
[----:B------:R-:W4:Y:S04]  /*4c0b0*/  LDL R0, [R1+0x3404] ;  /* 0x0034040001007983 */ /* 0x000f280000100800 */
[----:B------:R1:W-:Y:S04]  /*4c0c0*/  STL [R1+0x5bc4], R16 ;  /* 0x005bc41001007387 */ /* 0x0003e80000100800 */
[----:B0-----:R-:W4:Y:S04]  /*4c0d0*/  LDL R17, [R1+0x33f8] ;  /* 0x0033f80001117983 */ /* 0x001f280000100800 */
[----:B-1----:R-:W4:Y:S01]  /*4c0e0*/  LDL R16, [R1+0x33fc] ;  /* 0x0033fc0001107983 */ /* 0x002f220000100800 */
[----:B------:R-:W-:Y:S01]  /*4c0f0*/  PRMT R14, RZ, 0x7610, R14 ;  /* 0x00007610ff0e7816 */ /* 0x000fe2000000000e */
[----:B--2---:R-:W-:-:S02]  /*4c100*/  @P0 IMAD.MOV.U32 R4, RZ, RZ, R19 ;  /* 0x000000ffff040224 */ /* 0x004fc400078e0013 */
[----:B------:R-:W-:-:S05]  /*4c110*/  @P0 IMAD.MOV.U32 R5, RZ, RZ, R20 ;  /* 0x000000ffff050224 */ /* 0x000fca00078e0014 */
[----:B------:R4:W2:Y:S01]  /*4c120*/  @P0 LDG.E.U8 R14, desc[UR6][R4.64] ;  /* 0x00000006040e0981 */ /* 0x0008a2000c1e1100 */
[----:B------:R-:W-:Y:S02]  /*4c130*/  ISETP.GT.AND P1, PT, R2, 0x3f, PT ;  /* 0x0000003f0200780c */ /* 0x000fe40003f24270 */
[----:B------:R-:W-:Y:S02]  /*4c140*/  PRMT R13, RZ, 0x7610, R13 ;  /* 0x00007610ff0d7816 */ /* 0x000fe4000000000d */
[----:B------:R-:W-:Y:S01]  /*4c150*/  PRMT R12, RZ, 0x7610, R12 ;  /* 0x00007610ff0c7816 */ /* 0x000fe2000000000c */
[----:B---3--:R0:W-:Y:S04]  /*4c160*/  STL [R1+0x5bc8], R15 ;  /* 0x005bc80f01007387 */ /* 0x0081e80000100800 */
[----:B------:R-:W3:Y:S04]  /*4c170*/  LDL R21, [R1+0x33f0] ;  /* 0x0033f00001157983 */ /* 0x000ee80000100800 */
[----:B0-----:R-:W3:Y:S01]  /*4c180*/  LDL R15, [R1+0x33f4] ;  /* 0x0033f400010f7983 */ /* 0x001ee20000100800 */
[----:B----4-:R-:W-:-:S02]  /*4c190*/  @P0 IMAD.MOV.U32 R4, RZ, RZ, R0 ;  /* 0x000000ffff040224 */ /* 0x010fc400078e0000 */
[----:B------:R-:W-:-:S05]  /*4c1a0*/  @P0 IMAD.MOV.U32 R5, RZ, RZ, R18 ;  /* 0x000000ffff050224 */ /* 0x000fca00078e0012 */
[----:B------:R0:W4:Y:S02]  /*4c1b0*/  @P0 LDG.E.U8 R13, desc[UR6][R4.64] ;  /* 0x00000006040d0981 */ /* 0x000124000c1e1100 */
[----:B0-----:R-:W-:Y:S02]  /*4c1c0*/  @P1 IMAD.MOV.U32 R5, RZ, RZ, R17 ;  /* 0x000000ffff051224 */ /* 0x001fe400078e0011 */
[----:B------:R-:W-:-:S05]  /*4c1d0*/  @P1 IMAD.MOV.U32 R4, RZ, RZ, R16 ;  /* 0x000000ffff041224 */ /* 0x000fca00078e0010 */
[----:B------:R3:W4:Y:S01]  /*4c1e0*/  @P1 LDG.E.U8 R12, desc[UR6][R4.64] ;  /* 0x00000006040c1981 */ /* 0x000722000c1e1100 */
[----:B------:R-:W-:-:S03]  /*4c1f0*/  PRMT R11, RZ, 0x7610, R11 ;  /* 0x00007610ff0b7816 */ /* 0x000fc6000000000b */
[----:B--2---:R0:W-:Y:S04]  /*4c200*/  STL [R1+0x5bb0], R14 ;  /* 0x005bb00e01007387 */ /* 0x0041e80000100800 */
[----:B------:R-:W2:Y:S04]  /*4c210*/  LDL R0, [R1+0x33ec] ;  /* 0x0033ec0001007983 */ /* 0x000ea80000100800 */
[----:B------:R-:W2:Y:S01]  /*4c220*/  LDL R20, [R1+0x33e8] ;  /* 0x0033e80001147983 */ /* 0x000ea20000100800 */
[----:B---3--:R-:W-:Y:S02]  /*4c230*/  @P1 IMAD.MOV.U32 R5, RZ, RZ, R21 ;  /* 0x000000ffff051224 */ /* 0x008fe400078e0015 */
[----:B------:R-:W-:-:S05]  /*4c240*/  @P1 IMAD.MOV.U32 R4, RZ, RZ, R15 ;  /* 0x000000ffff041224 */ /* 0x000fca00078e000f */
[----:B------:R2:W3:Y:S04]  /*4c250*/  @P1 LDG.E.U8 R11, desc[UR6][R4.64] ;  /* 0x00000006040b1981 */ /* 0x0004e8000c1e1100 */
[----:B----4-:R1:W-:Y:S04]  /*4c260*/  STL [R1+0x5bcc], R13 ;  /* 0x005bcc0d01007387 */ /* 0x0103e80000100800 */
[----:B------:R-:W4:Y:S04]  /*4c270*/  LDL R19, [R1+0x33e0] ;  /* 0x0033e00001137983 */ /* 0x000f280000100800 */
[----:B------:R-:W4:Y:S04]  /*4c280*/  LDL R18, [R1+0x33e4] ;  /* 0x0033e40001127983 */ /* 0x000f280000100800 */
[----:B------:R-:W4:Y:S04]  /*4c290*/  LDL R17, [R1+0x33d8] ;  /* 0x0033d80001117983 */ /* 0x000f280000100800 */
[----:B------:R-:W4:Y:S04]  /*4c2a0*/  LDL R16, [R1+0x33dc] ;  /* 0x0033dc0001107983 */ /* 0x000f280000100800 */
[----:B------:R1:W-:Y:S04]  /*4c2b0*/  STL [R1+0x5b3c], R12 ;  /* 0x005b3c0c01007387 */ /* 0x0003e80000100800 */
[----:B------:R-:W4:Y:S04]  /*4c2c0*/  LDL R15, [R1+0x33d0] ;  /* 0x0033d000010f7983 */ /* 0x000f280000100800 */
[----:B0-----:R-:W4:Y:S04]  /*4c2d0*/  LDL R14, [R1+0x33d4] ;  /* 0x0033d400010e7983 */ /* 0x001f280000100800 */
[----:B-1----:R-:W4:Y:S04]  /*4c2e0*/  LDL R13, [R1+0x33c8] ;  /* 0x0033c800010d7983 */ /* 0x002f280000100800 */
[----:B------:R-:W4:Y:S01]  /*4c2f0*/  LDL R12, [R1+0x33cc] ;  /* 0x0033cc00010c7983 */ /* 0x000f220000100800 */
[----:B--2---:R-:W-:Y:S01]  /*4c300*/  @P1 IMAD.MOV.U32 R4, RZ, RZ, R0 ;  /* 0x000000ffff041224 */ /* 0x004fe200078e0000 */
[----:B------:R-:W-:Y:S01]  /*4c310*/  PRMT R10, RZ, 0x7610, R10 ;  /* 0x00007610ff0a7816 */ /* 0x000fe2000000000a */
[----:B------:R-:W-:Y:S01]  /*4c320*/  @P1 IMAD.MOV.U32 R5, RZ, RZ, R20 ;  /* 0x000000ffff051224 */ /* 0x000fe200078e0014 */
[----:B------:R-:W-:-:S04]  /*4c330*/  PRMT R9, RZ, 0x7610, R9 ;  /* 0x00007610ff097816 */ /* 0x000fc80000000009 */
[----:B------:R4:W2:Y:S01]  /*4c340*/  @P1 LDG.E.U8 R10, desc[UR6][R4.64] ;  /* 0x00000006040a1981 */ /* 0x0008a2000c1e1100 */
[----:B------:R-:W-:Y:S02]  /*4c350*/  PRMT R8, RZ, 0x7610, R8 ;  /* 0x00007610ff087816 */ /* 0x000fe40000000008 */
        /* <DEDUP_REMOVED lines=10> */
[----:B------:R0:W4:Y:S02]  /*4c400*/  @P1 LDG.E.U8 R8, desc[UR6][R4.64] ;  /* 0x0000000604081981 */ /* 0x000124000c1e1100 */
[----:B0-----:R-:W-:Y:S02]  /*4c410*/  @P1 IMAD.MOV.U32 R4, RZ, RZ, R14 ;  /* 0x000000ffff041224 */ /* 0x001fe400078e000e */
[----:B------:R-:W-:-:S05]  /*4c420*/  @P1 IMAD.MOV.U32 R5, RZ, RZ, R15 ;  /* 0x000000ffff051224 */ /* 0x000fca00078e000f */
[----:B------:R0:W4:Y:S02]  /*4c430*/  @P1 LDG.E.U8 R7, desc[UR6][R4.64] ;  /* 0x0000000604071981 */ /* 0x000124000c1e1100 */
[----:B0-----:R-:W-:Y:S02]  /*4c440*/  @P1 IMAD.MOV.U32 R4, RZ, RZ, R12 ;  /* 0x000000ffff041224 */ /* 0x001fe400078e000c */
[----:B------:R-:W-:-:S05]  /*4c450*/  @P1 IMAD.MOV.U32 R5, RZ, RZ, R13 ;  /* 0x000000ffff051224 */ /* 0x000fca00078e000d */
[----:B------:R3:W4:Y:S01]  /*4c460*/  @P1 LDG.E.U8 R6, desc[UR6][R4.64] ;  /* 0x0000000604061981 */ /* 0x000722000c1e1100 */
[----:B------:R-:W-:-:S03]  /*4c470*/  PRMT R3, RZ, 0x7610, R3 ;  /* 0x00007610ff037816 */ /* 0x000fc60000000003 */
[----:B--2---:R-:W-:Y:S01]  /*4c480*/  STL [R1+0x5b44], R10 ;  /* 0x005b440a01007387 */ /* 0x004fe20000100800 */
[----:B---3--:R-:W-:Y:S02]  /*4c490*/  @P1 IMAD.MOV.U32 R4, RZ, RZ, R0 ;  /* 0x000000ffff041224 */ /* 0x008fe400078e0000 */
[----:B------:R-:W-:-:S05]  /*4c4a0*/  @P1 IMAD.MOV.U32 R5, RZ, RZ, R11 ;  /* 0x000000ffff051224 */ /* 0x000fca00078e000b */
[----:B------:R-:W2:Y:S04]  /*4c4b0*/  @P1 LDG.E.U8 R3, desc[UR6][R4.64] ;  /* 0x0000000604031981 */ /* 0x000ea8000c1e1100 */
[----:B----4-:R-:W-:Y:S01]  /*4c4c0*/  STL [R1+0x5b48], R9 ;  /* 0x005b480901007387 */ /* 0x010fe20000100800 */
[----:B------:R-:W0:Y:S01]  /*4c4d0*/  S2R R24, SR_TID.X ;  /* 0x0000000000187919 */ /* 0x000e220000002100 */
[----:B------:R-:W-:Y:S06]  /*4c4e0*/  BAR.SYNC.DEFER_BLOCKING 0x0 ;  /* 0x0000000000007b1d */ /* 0x000fec0000010000 */
[----:B------:R-:W-:Y:S04]  /*4c4f0*/  STL [R1+0x5b4c], R8 ;  /* 0x005b4c0801007387 */ /* 0x000fe80000100800 */
[----:B------:R-:W-:Y:S04]  /*4c500*/  STL [R1+0x5b50], R7 ;  /* 0x005b500701007387 */ /* 0x000fe80000100800 */
[----:B------:R-:W-:Y:S04]  /*4c510*/  STL [R1+0x5b54], R6 ;  /* 0x005b540601007387 */ /* 0x000fe80000100800 */
[----:B------:R-:W3:Y:S04]  /*4c520*/  LDL.LU R21, [R1+0x1af8] ;  /* 0x001af80001157983 */ /* 0x000ee80000300800 */
[----:B------:R-:W4:Y:S04]  /*4c530*/  LDL.LU R27, [R1+0x1af4] ;  /* 0x001af400011b7983 */ /* 0x000f280000300800 */
[----:B------:R-:W3:Y:S04]  /*4c540*/  LDL.LU R26, [R1+0x1af0] ;  /* 0x001af000011a7983 */ /* 0x000ee80000300800 */
[----:B------:R-:W3:Y:S04]  /*4c550*/  LDL.LU R23, [R1+0x1aec] ;  /* 0x001aec0001177983 */ /* 0x000ee80000300800 */
[----:B------:R-:W3:Y:S04]  /*4c560*/  LDL.LU R22, [R1+0x1ae8] ;  /* 0x001ae80001167983 */ /* 0x000ee80000300800 */
[----:B------:R-:W3:Y:S04]  /*4c570*/  LDL.LU R28, [R1+0x1ae4] ;  /* 0x001ae400011c7983 */ /* 0x000ee80000300800 */
[----:B------:R-:W3:Y:S04]  /*4c580*/  LDL.LU R29, [R1+0x1ae0] ;  /* 0x001ae000011d7983 */ /* 0x000ee80000300800 */
[----:B------:R-:W3:Y:S01]  /*4c590*/  LDL.LU R25, [R1+0x1adc] ;  /* 0x001adc0001197983 */ /* 0x000ee20000300800 */
[----:B0-----:R-:W-:-:S03]  /*4c5a0*/  LOP3.LUT R0, R24, 0x3f, RZ, 0xc0, !PT ;  /* 0x0000003f18007812 */ /* 0x001fc600078ec0ff */
[----:B--2---:R-:W-:Y:S04]  /*4c5b0*/  STL [R1+0x5b58], R3 ;  /* 0x005b580301007387 */ /* 0x004fe80000100800 */
        /* <DEDUP_REMOVED lines=118> */
[----:B---3--:R-:W-:Y:S04]  /*4cd20*/  STS.U8 [R0+UR4], R21 ;  /* 0x0000001500007988 */ /* 0x008fe80008000004 */
[----:B----4-:R1:W-:Y:S04]  /*4cd30*/  STS.U8 [R0+UR4+0x40], R27 ;  /* 0x0000401b00007988 */ /* 0x0103e80008000004 */
[----:B0-----:R-:W2:Y:S04]  /*4cd40*/  LDL.LU R4, [R1+0x19c8] ;  /* 0x0019c80001047983 */ /* 0x001ea80000300800 */
[----:B------:R-:W3:Y:S04]  /*4cd50*/  LDL.LU R3, [R1+0x19c4] ;  /* 0x0019c40001037983 */ /* 0x000ee80000300800 */
[----:B-1----:R-:W4:Y:S04]  /*4cd60*/  LDL.LU R27, [R1+0x19c0] ;  /* 0x0019c000011b7983 */ /* 0x002f280000300800 */
[----:B------:R0:W-:Y:S04]  /*4cd70*/  STS.U8 [R0+UR4+0x80], R26 ;  /* 0x0000801a00007988 */ /* 0x0001e80008000004 */
[----:B------:R1:W-:Y:S04]  /*4cd80*/  STS.U8 [R0+UR4+0xc0], R23 ;  /* 0x0000c01700007988 */ /* 0x0003e80008000004 */
[----:B0-----:R-:W4:Y:S04]  /*4cd90*/  LDL.LU R26, [R1+0x19bc] ;  /* 0x0019bc00011a7983 */ /* 0x001f280000300800 */
[----:B-1----:R-:W4:Y:S04]  /*4cda0*/  LDL.LU R23, [R1+0x19b8] ;  /* 0x0019b80001177983 */ /* 0x002f280000300800 */
[----:B------:R-:W4:Y:S04]  /*4cdb0*/  LDL.LU R6, [R1+0x19b4] ;  /* 0x0019b40001067983 */ /* 0x000f280000300800 */
[----:B------:R-:W4:Y:S04]  /*4cdc0*/  LDL.LU R7, [R1+0x19b0] ;  /* 0x0019b00001077983 */ /* 0x000f280000300800 */
[----:B------:R-:W4:Y:S04]  /*4cdd0*/  LDL.LU R8, [R1+0x199c] ;  /* 0x00199c0001087983 */ /* 0x000f280000300800 */
[----:B------:R-:W4:Y:S04]  /*4cde0*/  LDL.LU R9, [R1+0x1798] ;  /* 0x0017980001097983 */ /* 0x000f280000300800 */
[----:B------:R-:W4:Y:S04]  /*4cdf0*/  LDL.LU R10, [R1+0x1794] ;  /* 0x00179400010a7983 */ /* 0x000f280000300800 */
[----:B------:R-:W4:Y:S04]  /*4ce00*/  LDL.LU R11, [R1+0x1790] ;  /* 0x00179000010b7983 */ /* 0x000f280000300800 */
[----:B------:R0:W-:Y:S04]  /*4ce10*/  STS.U8 [R0+UR4+0x100], R22 ;  /* 0x0001001600007988 */ /* 0x0001e80008000004 */
[----:B------:R-:W4:Y:S04]  /*4ce20*/  LDL.LU R12, [R1+0x178c] ;  /* 0x00178c00010c7983 */ /* 0x000f280000300800 */
[----:B------:R1:W-:Y:S04]  /*4ce30*/  STS.U8 [R0+UR4+0x140], R28 ;  /* 0x0001401c00007988 */ /* 0x0003e80008000004 */
[----:B0-----:R-:W4:Y:S04]  /*4ce40*/  LDL.LU R22, [R1+0x1788] ;  /* 0x0017880001167983 */ /* 0x001f280000300800 */
[----:B------:R-:W4:Y:S04]  /*4ce50*/  LDL.LU R13, [R1+0x1784] ;  /* 0x00178400010d7983 */ /* 0x000f280000300800 */
[----:B------:R-:W4:Y:S04]  /*4ce60*/  LDL.LU R14, [R1+0x1780] ;  /* 0x00178000010e7983 */ /* 0x000f280000300800 */
[----:B------:R-:W4:Y:S04]  /*4ce70*/  LDL.LU R15, [R1+0x175c] ;  /* 0x00175c00010f7983 */ /* 0x000f280000300800 */
[----:B------:R-:W4:Y:S04]  /*4ce80*/  LDL.LU R16, [R1+0x1528] ;  /* 0x0015280001107983 */ /* 0x000f280000300800 */
[----:B-1----:R-:W4:Y:S04]  /*4ce90*/  LDL.LU R28, [R1+0x1524] ;  /* 0x00152400011c7983 */ /* 0x002f280000300800 */
        /* <DEDUP_REMOVED lines=9> */
[----:B--2---:R-:W-:Y:S04]  /*4cf30*/  STS.U8 [R0+UR4+0x1040], R4 ;  /* 0x0010400400007988 */ /* 0x004fe80008000004 */
[----:B---3--:R-:W-:Y:S04]  /*4cf40*/  STS.U8 [R0+UR4+0x1000], R3 ;  /* 0x0010000300007988 */ /* 0x008fe80008000004 */
[----:B----4-:R0:W-:Y:S04]  /*4cf50*/  STS.U8 [R0+UR4+0x10c0], R27 ;  /* 0x0010c01b00007988 */ /* 0x0101e80008000004 */
[----:B0-----:R-:W2:Y:S04]  /*4cf60*/  LDL.LU R27, [R1+0x394] ;  /* 0x00039400011b7983 */ /* 0x001ea80000300800 */
[----:B------:R0:W-:Y:S04]  /*4cf70*/  STS.U8 [R0+UR4+0x1080], R26 ;  /* 0x0010801a00007988 */ /* 0x0001e80008000004 */
[----:B------:R1:W-:Y:S04]  /*4cf80*/  STS.U8 [R0+UR4+0x1140], R23 ;  /* 0x0011401700007988 */ /* 0x0003e80008000004 */
[----:B0-----:R-:W3:Y:S04]  /*4cf90*/  LDL.LU R26, [R1+0x390] ;  /* 0x00039000011a7983 */ /* 0x001ee80000300800 */
[----:B-1----:R-:W4:Y:S04]  /*4cfa0*/  LDL.LU R23, [R1+0x38c] ;  /* 0x00038c0001177983 */ /* 0x002f280000300800 */
[----:B------:R-:W-:Y:S04]  /*4cfb0*/  STS.U8 [R0+UR4+0x1100], R6 ;  /* 0x0011000600007988 */ /* 0x000fe80008000004 */
[----:B------:R-:W-:Y:S04]  /*4cfc0*/  STS.U8 [R0+UR4+0x11c0], R7 ;  /* 0x0011c00700007988 */ /* 0x000fe80008000004 */
[----:B------:R-:W-:Y:S04]  /*4cfd0*/  STS.U8 [R0+UR4+0x1180], R8 ;  /* 0x0011800800007988 */ /* 0x000fe80008000004 */
[----:B------:R-:W-:Y:S04]  /*4cfe0*/  STS.U8 [R0+UR4+0x2000], R9 ;  /* 0x0020000900007988 */ /* 0x000fe80008000004 */
[----:B------:R-:W-:Y:S04]  /*4cff0*/  STS.U8 [R0+UR4+0x2040], R10 ;  /* 0x0020400a00007988 */ /* 0x000fe80008000004 */
[----:B------:R-:W-:Y:S04]  /*4d000*/  STS.U8 [R0+UR4+0x2080], R11 ;  /* 0x0020800b00007988 */ /* 0x000fe80008000004 */
[----:B------:R-:W-:Y:S04]  /*4d010*/  STS.U8 [R0+UR4+0x20c0], R12 ;  /* 0x0020c00c00007988 */ /* 0x000fe80008000004 */
[----:B------:R0:W-:Y:S04]  /*4d020*/  STS.U8 [R0+UR4+0x2100], R22 ;  /* 0x0021001600007988 */ /* 0x0001e80008000004 */
[----:B------:R-:W-:Y:S04]  /*4d030*/  STS.U8 [R0+UR4+0x2140], R13 ;  /* 0x0021400d00007988 */ /* 0x000fe80008000004 */
[----:B------:R-:W-:Y:S04]  /*4d040*/  STS.U8 [R0+UR4+0x2180], R14 ;  /* 0x0021800e00007988 */ /* 0x000fe80008000004 */
[----:B------:R-:W-:Y:S04]  /*4d050*/  STS.U8 [R0+UR4+0x21c0], R15 ;  /* 0x0021c00f00007988 */ /* 0x000fe80008000004 */
[----:B------:R-:W-:Y:S04]  /*4d060*/  STS.U8 [R0+UR4+0x3040], R16 ;  /* 0x0030401000007988 */ /* 0x000fe80008000004 */
[----:B------:R1:W-:Y:S04]  /*4d070*/  STS.U8 [R0+UR4+0x3000], R28 ;  /* 0x0030001c00007988 */ /* 0x0003e80008000004 */
[----:B------:R-:W-:Y:S04]  /*4d080*/  STS.U8 [R0+UR4+0x30c0], R17 ;  /* 0x0030c01100007988 */ /* 0x000fe80008000004 */
[----:B0-----:R-:W4:Y:S04]  /*4d090*/  LDL.LU R22, [R1+0x388] ;  /* 0x0003880001167983 */ /* 0x001f280000300800 */
[----:B-1----:R-:W4:Y:S04]  /*4d0a0*/  LDL.LU R28, [R1+0x384] ;  /* 0x00038400011c7983 */ /* 0x002f280000300800 */
[----:B------:R0:W-:Y:S04]  /*4d0b0*/  STS.U8 [R0+UR4+0x3080], R29 ;  /* 0x0030801d00007988 */ /* 0x0001e80008000004 */
[----:B------:R-:W-:Y:S04]  /*4d0c0*/  STS.U8 [R0+UR4+0x3140], R18 ;  /* 0x0031401200007988 */ /* 0x000fe80008000004 */
[----:B------:R-:W-:Y:S04]  /*4d0d0*/  STS.U8 [R0+UR4+0x3100], R19 ;  /* 0x0031001300007988 */ /* 0x000fe80008000004 */
[----:B------:R-:W-:Y:S04]  /*4d0e0*/  STS.U8 [R0+UR4+0x31c0], R20 ;  /* 0x0031c01400007988 */ /* 0x000fe80008000004 */
[----:B------:R-:W-:Y:S04]  /*4d0f0*/  STS.U8 [R0+UR4+0x3180], R21 ;  /* 0x0031801500007988 */ /* 0x000fe80008000004 */
[----:B0-----:R-:W4:Y:S04]  /*4d100*/  LDL.LU R29, [R1+0x380] ;  /* 0x00038000011d7983 */ /* 0x001f280000300800 */
[----:B------:R-:W4:Y:S04]  /*4d110*/  LDL.LU R4, [R1+0x37c] ;  /* 0x00037c0001047983 */ /* 0x000f280000300800 */
[----:B------:R0:W-:Y:S04]  /*4d120*/  STS.U8 [R0+UR4+0x4000], R25 ;  /* 0x0040001900007988 */ /* 0x0001e80008000004 */
[----:B------:R-:W4:Y:S04]  /*4d130*/  LDL.LU R3, [R1+0x298] ;  /* 0x0002980001037983 */ /* 0x000f280000300800 */
[----:B0-----:R-:W4:Y:S04]  /*4d140*/  LDL.LU R25, [R1+0x294] ;  /* 0x0002940001197983 */ /* 0x001f280000300800 */
[----:B--2---:R0:W-:Y:S04]  /*4d150*/  STS.U8 [R0+UR4+0x4040], R27 ;  /* 0x0040401b00007988 */ /* 0x0041e80008000004 */
[----:B0-----:R-:W2:Y:S04]  /*4d160*/  LDL.LU R27, [R1+0x290] ;  /* 0x00029000011b7983 */ /* 0x001ea80000300800 */
[----:B---3--:R0:W-:Y:S04]  /*4d170*/  STS.U8 [R0+UR4+0x4080], R26 ;  /* 0x0040801a00007988 */ /* 0x0081e80008000004 */
[----:B----4-:R1:W-:Y:S04]  /*4d180*/  STS.U8 [R0+UR4+0x40c0], R23 ;  /* 0x0040c01700007988 */ /* 0x0103e80008000004 */
[----:B0-----:R-:W3:Y:S04]  /*4d190*/  LDL.LU R26, [R1+0x28c] ;  /* 0x00028c00011a7983 */ /* 0x001ee80000300800 */
[----:B------:R-:W4:Y:S04]  /*4d1a0*/  LDL.LU R6, [R1+0x288] ;  /* 0x0002880001067983 */ /* 0x000f280000300800 */
[----:B------:R-:W4:Y:S04]  /*4d1b0*/  LDL.LU R7, [R1+0x284] ;  /* 0x0002840001077983 */ /* 0x000f280000300800 */
[----:B------:R-:W4:Y:S04]  /*4d1c0*/  LDL.LU R8, [R1+0x280] ;  /* 0x0002800001087983 */ /* 0x000f280000300800 */
[----:B------:R-:W4:Y:S04]  /*4d1d0*/  LDL.LU R9, [R1+0x27c] ;  /* 0x00027c0001097983 */ /* 0x000f280000300800 */
[----:B------:R-:W4:Y:S04]  /*4d1e0*/  LDL.LU R10, [R1+0x198] ;  /* 0x00019800010a7983 */ /* 0x000f280000300800 */
[----:B------:R-:W4:Y:S04]  /*4d1f0*/  LDL.LU R11, [R1+0x194] ;  /* 0x00019400010b7983 */ /* 0x000f280000300800 */
[----:B------:R-:W4:Y:S04]  /*4d200*/  LDL.LU R12, [R1+0x190] ;  /* 0x00019000010c7983 */ /* 0x000f280000300800 */
[----:B-1----:R-:W4:Y:S04]  /*4d210*/  LDL.LU R23, [R1+0x18c] ;  /* 0x00018c0001177983 */ /* 0x002f280000300800 */
[----:B------:R-:W4:Y:S04]  /*4d220*/  LDL.LU R13, [R1+0x188] ;  /* 0x00018800010d7983 */ /* 0x000f280000300800 */
[----:B------:R-:W4:Y:S04]  /*4d230*/  LDL.LU R14, [R1+0x184] ;  /* 0x00018400010e7983 */ /* 0x000f280000300800 */
[----:B------:R-:W4:Y:S04]  /*4d240*/  LDL.LU R15, [R1+0x180] ;  /* 0x00018000010f7983 */ /* 0x000f280000300800 */
[----:B------:R-:W4:Y:S04]  /*4d250*/  LDL.LU R16, [R1+0x17c] ;  /* 0x00017c0001107983 */ /* 0x000f280000300800 */
[----:B------:R-:W4:Y:S04]  /*4d260*/  LDL.LU R21, [R1+0x98] ;  /* 0x0000980001157983 */ /* 0x000f280000300800 */
[----:B------:R-:W-:Y:S04]  /*4d270*/  STS.U8 [R0+UR4+0x4100], R22 ;  /* 0x0041001600007988 */ /* 0x000fe80008000004 */
[----:B------:R0:W-:Y:S04]  /*4d280*/  STS.U8 [R0+UR4+0x4140], R28 ;  /* 0x0041401c00007988 */ /* 0x0001e80008000004 */
[----:B------:R-:W4:Y:S04]  /*4d290*/  LDL.LU R17, [R1+0x94] ;  /* 0x0000940001117983 */ /* 0x000f280000300800 */
[----:B0-----:R-:W4:Y:S04]  /*4d2a0*/  LDL.LU R28, [R1+0x90] ;  /* 0x00009000011c7983 */ /* 0x001f280000300800 */
[----:B------:R-:W4:Y:S04]  /*4d2b0*/  LDL.LU R18, [R1+0x8c] ;  /* 0x00008c0001127983 */ /* 0x000f280000300800 */
[----:B------:R-:W4:Y:S04]  /*4d2c0*/  LDL.LU R19, [R1+0x88] ;  /* 0x0000880001137983 */ /* 0x000f280000300800 */
[----:B------:R-:W4:Y:S04]  /*4d2d0*/  LDL.LU R20, [R1+0x84] ;  /* 0x0000840001147983 */ /* 0x000f280000300800 */
[----:B------:R0:W-:Y:S04]  /*4d2e0*/  STS.U8 [R0+UR4+0x4180], R29 ;  /* 0x0041801d00007988 */ /* 0x0001e80008000004 */
[----:B------:R-:W4:Y:S04]  /*4d2f0*/  LDL.LU R22, [R1+0x80] ;  /* 0x0000800001167983 */ /* 0x000f280000300800 */
[----:B------:R-:W-:Y:S04]  /*4d300*/  STS.U8 [R0+UR4+0x41c0], R4 ;  /* 0x0041c00400007988 */ /* 0x000fe80008000004 */
[----:B------:R-:W-:Y:S04]  /*4d310*/  STS.U8 [R0+UR4+0x5040], R3 ;  /* 0x0050400300007988 */ /* 0x000fe80008000004 */
[----:B0-----:R-:W4:Y:S04]  /*4d320*/  LDL.LU R29, [R1+0x7c] ;  /* 0x00007c00011d7983 */ /* 0x001f280000300800 */
[----:B------:R0:W-:Y:S04]  /*4d330*/  STS.U8 [R0+UR4+0x5000], R25 ;  /* 0x0050001900007988 */ /* 0x0001e80008000004 */
[----:B0-----:R-:W4:Y:S04]  /*4d340*/  LDL.LU R25, [R1+0x1ad8] ;  /* 0x001ad80001197983 */ /* 0x001f280000300800 */
[----:B--2---:R0:W-:Y:S04]  /*4d350*/  STS.U8 [R0+UR4+0x50c0], R27 ;  /* 0x0050c01b00007988 */ /* 0x0041e80008000004 */
[----:B0-----:R-:W2:Y:S04]  /*4d360*/  LDL.LU R27, [R1+0x1ad4] ;  /* 0x001ad400011b7983 */ /* 0x001ea80000300800 */
[----:B---3--:R0:W-:Y:S04]  /*4d370*/  STS.U8 [R0+UR4+0x5080], R26 ;  /* 0x0050801a00007988 */ /* 0x0081e80008000004 */
[----:B----4-:R-:W-:Y:S04]  /*4d380*/  STS.U8 [R0+UR4+0x5140], R6 ;  /* 0x0051400600007988 */ /* 0x010fe80008000004 */
[----:B------:R-:W-:Y:S04]  /*4d390*/  STS.U8 [R0+UR4+0x5100], R7 ;  /* 0x0051000700007988 */ /* 0x000fe80008000004 */
        /* <DEDUP_REMOVED lines=11> */
[----:B0-----:R-:W3:Y:S01]  /*4d450*/  LDL.LU R26, [R1+0x1ad0] ;  /* 0x001ad000011a7983 */ /* 0x001ee20000300800 */
[----:B-1----:R-:W0:Y:S03]  /*4d460*/  S2R R21, SR_TID.X ;  /* 0x0000000000157919 */ /* 0x002e260000002100 */
[----:B------:R-:W-:Y:S04]  /*4d470*/  STS.U8 [R0+UR4+0x7000], R17 ;  /* 0x0070001100007988 */ /* 0x000fe80008000004 */
[----:B------:R1:W-:Y:S04]  /*4d480*/  STS.U8 [R0+UR4+0x70c0], R28 ;  /* 0x0070c01c00007988 */ /* 0x0003e80008000004 */
[----:B------:R-:W-:Y:S04]  /*4d490*/  STS.U8 [R0+UR4+0x7080], R18 ;  /* 0x0070801200007988 */ /* 0x000fe80008000004 */
[----:B------:R-:W-:Y:S01]  /*4d4a0*/  STS.U8 [R0+UR4+0x7140], R19 ;  /* 0x0071401300007988 */ /* 0x000fe20008000004 */
[----:B------:R-:W-:-:S03]  /*4d4b0*/  ISETP.GE.AND P0, PT, R0, R2, PT ;  /* 0x000000020000720c */ /* 0x000fc60003f06270 */
[----:B------:R-:W4:Y:S04]  /*4d4c0*/  LDL.LU R23, [R1+0x1acc] ;  /* 0x001acc0001177983 */ /* 0x000f280000300800 */
[----:B------:R-:W-:Y:S04]  /*4d4d0*/  STS.U8 [R0+UR4+0x7100], R20 ;  /* 0x0071001400007988 */ /* 0x000fe80008000004 */
[----:B------:R-:W-:Y:S04]  /*4d4e0*/  STS.U8 [R0+UR4+0x71c0], R22 ;  /* 0x0071c01600007988 */ /* 0x000fe80008000004 */
[----:B-1----:R-:W4:Y:S04]  /*4d4f0*/  LDL.LU R28, [R1+0x1ac8] ;  /* 0x001ac800011c7983 */ /* 0x002f280000300800 */
[----:B------:R1:W-:Y:S01]  /*4d500*/  STS.U8 [R0+UR4+0x7180], R29 ;  /* 0x0071801d00007988 */ /* 0x0003e20008000004 */
[----:B0-----:R-:W-:-:S04]  /*4d510*/  LOP3.LUT R21, R21, 0x3f, RZ, 0xc0, !PT ;  /* 0x0000003f15157812 */ /* 0x001fc800078ec0ff */
[----:B------:R-:W-:Y:S02]  /*4d520*/  LOP3.LUT R2, R21, 0x8, RZ, 0x3c, !PT ;  /* 0x0000000815027812 */ /* 0x000fe400078e3cff */
[----:B------:R-:W4:Y:S04]  /*4d530*/  LDL.LU R21, [R1+0x1ac4] ;  /* 0x001ac40001157983 */ /* 0x000f280000300800 */
[----:B-1----:R-:W4:Y:S04]  /*4d540*/  LDL.LU R29, [R1+0x1ac0] ;  /* 0x001ac000011d7983 */ /* 0x002f280000300800 */
[----:B------:R-:W-:Y:S04]  /*4d550*/  STL [R1+0x5c00], R0 ;  /* 0x005c000001007387 */ /* 0x000fe80000100800 */
[----:B------:R0:W-:Y:S04]  /*4d560*/  STS.U8 [R2+UR4+0x200], R25 ;  /* 0x0002001902007988 */ /* 0x0001e80008000004 */
[----:B0-----:R-:W4:Y:S04]  /*4d570*/  LDL.LU R25, [R1+0x1abc] ;  /* 0x001abc0001197983 */ /* 0x001f280000300800 */
[----:B--2---:R0:W-:Y:S04]  /*4d580*/  STS.U8 [R2+UR4+0x240], R27 ;  /* 0x0002401b02007988 */ /* 0x0041e80008000004 */
[----:B0-----:R-:W2:Y:S04]  /*4d590*/  LDL.LU R27, [R1+0x1998] ;  /* 0x00199800011b7983 */ /* 0x001ea80000300800 */
[----:B------:R-:W2:Y:S04]  /*4d5a0*/  LDL.LU R4, [R1+0x1994] ;  /* 0x0019940001047983 */ /* 0x000ea80000300800 */
[----:B------:R-:W2:Y:S04]  /*4d5b0*/  LDL.LU R3, [R1+0x1990] ;  /* 0x0019900001037983 */ /* 0x000ea80000300800 */
[----:B------:R-:W2:Y:S04]  /*4d5c0*/  LDL.LU R6, [R1+0x198c] ;  /* 0x00198c0001067983 */ /* 0x000ea80000300800 */
[----:B------:R-:W2:Y:S04]  /*4d5d0*/  LDL.LU R7, [R1+0x1988] ;  /* 0x0019880001077983 */ /* 0x000ea80000300800 */
[----:B------:R-:W2:Y:S04]  /*4d5e0*/  LDL.LU R8, [R1+0x1984] ;  /* 0x0019840001087983 */ /* 0x000ea80000300800 */
[----:B------:R-:W2:Y:S04]  /*4d5f0*/  LDL.LU R9, [R1+0x1980] ;  /* 0x0019800001097983 */ /* 0x000ea80000300800 */
[----:B---3--:R0:W-:Y:S04]  /*4d600*/  STS.U8 [R2+UR4+0x280], R26 ;  /* 0x0002801a02007988 */ /* 0x0081e80008000004 */
[----:B------:R-:W3:Y:S04]  /*4d610*/  LDL.LU R10, [R1+0x195c] ;  /* 0x00195c00010a7983 */ /* 0x000ee80000300800 */
[----:B0-----:R-:W3:Y:S04]  /*4d620*/  LDL.LU R26, [R1+0x1758] ;  /* 0x00175800011a7983 */ /* 0x001ee80000300800 */
        /* <DEDUP_REMOVED lines=10> */
[----:B----4-:R0:W-:Y:S04]  /*4d6d0*/  STS.U8 [R2+UR4+0x2c0], R23 ;  /* 0x0002c01702007988 */ /* 0x0101e80008000004 */
[----:B------:R-:W4:Y:S04]  /*4d6e0*/  LDL.LU R20, [R1+0xd8c] ;  /* 0x000d8c0001147983 */ /* 0x000f280000300800 */
[----:B------:R1:W-:Y:S04]  /*4d6f0*/  STS.U8 [R2+UR4+0x300], R28 ;  /* 0x0003001c02007988 */ /* 0x0003e80008000004 */
[----:B0-----:R-:W4:Y:S04]  /*4d700*/  LDL.LU R23, [R1+0xd88] ;  /* 0x000d880001177983 */ /* 0x001f280000300800 */
[----:B-1----:R-:W4:Y:S04]  /*4d710*/  LDL.LU R28, [R1+0xd84] ;  /* 0x000d8400011c7983 */ /* 0x002f280000300800 */
[----:B------:R0:W-:Y:S04]  /*4d720*/  STS.U8 [R2+UR4+0x340], R21 ;  /* 0x0003401502007988 */ /* 0x0001e80008000004 */
[----:B------:R1:W-:Y:S04]  /*4d730*/  STS.U8 [R2+UR4+0x380], R29 ;  /* 0x0003801d02007988 */ /* 0x0003e80008000004 */
[----:B0-----:R-:W4:Y:S04]  /*4d740*/  LDL.LU R21, [R1+0xd80] ;  /* 0x000d800001157983 */ /* 0x001f280000300800 */
[----:B-1----:R-:W4:Y:S04]  /*4d750*/  LDL.LU R29, [R1+0xd4c] ;  /* 0x000d4c00011d7983 */ /* 0x002f280000300800 */
[----:B------:R0:W-:Y:S04]  /*4d760*/  STS.U8 [R2+UR4+0x3c0], R25 ;  /* 0x0003c01902007988 */ /* 0x0001e80008000004 */
[----:B0-----:R-:W4:Y:S04]  /*4d770*/  LDL.LU R25, [R1+0x378] ;  /* 0x0003780001197983 */ /* 0x001f280000300800 */
[----:B--2---:R0:W-:Y:S04]  /*4d780*/  STS.U8 [R2+UR4+0x1240], R27 ;  /* 0x0012401b02007988 */ /* 0x0041e80008000004 */
[----:B0-----:R-:W2:Y:S04]  /*4d790*/  LDL.LU R27, [R1+0x374] ;  /* 0x00037400011b7983 */ /* 0x001ea80000300800 */
[----:B------:R-:W-:Y:S04]  /*4d7a0*/  STS.U8 [R2+UR4+0x1200], R4 ;  /* 0x0012000402007988 */ /* 0x000fe80008000004 */
[----:B------:R-:W-:Y:S04]  /*4d7b0*/  STS.U8 [R2+UR4+0x12c0], R3 ;  /* 0x0012c00302007988 */ /* 0x000fe80008000004 */
[----:B------:R-:W-:Y:S04]  /*4d7c0*/  STS.U8 [R2+UR4+0x1280], R6 ;  /* 0x0012800602007988 */ /* 0x000fe80008000004 */
[----:B------:R-:W-:Y:S04]  /*4d7d0*/  STS.U8 [R2+UR4+0x1340], R7 ;  /* 0x0013400702007988 */ /* 0x000fe80008000004 */
[----:B------:R-:W-:Y:S04]  /*4d7e0*/  STS.U8 [R2+UR4+0x1300], R8 ;  /* 0x0013000802007988 */ /* 0x000fe80008000004 */
[----:B------:R-:W-:Y:S04]  /*4d7f0*/  STS.U8 [R2+UR4+0x13c0], R9 ;  /* 0x0013c00902007988 */ /* 0x000fe80008000004 */
[----:B---3--:R-:W-:Y:S04]  /*4d800*/  STS.U8 [R2+UR4+0x1380], R10 ;  /* 0x0013800a02007988 */ /* 0x008fe80008000004 */
[----:B------:R0:W-:Y:S04]  /*4d810*/  STS.U8 [R2+UR4+0x2200], R26 ;  /* 0x0022001a02007988 */ /* 0x0001e80008000004 */
[----:B0-----:R-:W3:Y:S04]  /*4d820*/  LDL.LU R26, [R1+0x370] ;  /* 0x00037000011a7983 */ /* 0x001ee80000300800 */
        /* <DEDUP_REMOVED lines=10> */
[----:B----4-:R-:W-:Y:S04]  /*4d8d0*/  STS.U8 [R2+UR4+0x3280], R20 ;  /* 0x0032801402007988 */ /* 0x010fe80008000004 */
[----:B------:R1:W-:Y:S04]  /*4d8e0*/  STS.U8 [R2+UR4+0x3340], R23 ;  /* 0x0033401702007988 */ /* 0x0003e80008000004 */
[----:B------:R4:W-:Y:S04]  /*4d8f0*/  STS.U8 [R2+UR4+0x3300], R28 ;  /* 0x0033001c02007988 */ /* 0x0009e80008000004 */
[----:B0-----:R-:W3:Y:S04]  /*4d900*/  LDL.LU R22, [R1+0x36c] ;  /* 0x00036c0001167983 */ /* 0x001ee80000300800 */
[----:B-1----:R-:W3:Y:S04]  /*4d910*/  LDL.LU R23, [R1+0x368] ;  /* 0x0003680001177983 */ /* 0x002ee80000300800 */
[----:B----4-:R-:W4:Y:S04]  /*4d920*/  LDL.LU R28, [R1+0x364] ;  /* 0x00036400011c7983 */ /* 0x010f280000300800 */
[----:B------:R-:W-:Y:S04]  /*4d930*/  STS.U8 [R2+UR4+0x33c0], R21 ;  /* 0x0033c01502007988 */ /* 0x000fe80008000004 */
[----:B------:R0:W-:Y:S04]  /*4d940*/  STS.U8 [R2+UR4+0x3380], R29 ;  /* 0x0033801d02007988 */ /* 0x0001e80008000004 */
[----:B0-----:R-:W4:Y:S04]  /*4d950*/  LDL.LU R29, [R1+0x360] ;  /* 0x00036000011d7983 */ /* 0x001f280000300800 */
[----:B------:R0:W-:Y:S04]  /*4d960*/  STS.U8 [R2+UR4+0x4200], R25 ;  /* 0x0042001902007988 */ /* 0x0001e80008000004 */
[----:B0-----:R-:W4:Y:S04]  /*4d970*/  LDL.LU R25, [R1+0x35c] ;  /* 0x00035c0001197983 */ /* 0x001f280000300800 */
[----:B------:R-:W4:Y:S04]  /*4d980*/  LDL.LU R4, [R1+0x278] ;  /* 0x0002780001047983 */ /* 0x000f280000300800 */
[----:B------:R-:W4:Y:S04]  /*4d990*/  LDL.LU R3, [R1+0x274] ;  /* 0x0002740001037983 */ /* 0x000f280000300800 */
[----:B------:R-:W4:Y:S04]  /*4d9a0*/  LDL.LU R6, [R1+0x270] ;  /* 0x0002700001067983 */ /* 0x000f280000300800 */
[----:B------:R-:W4:Y:S04]  /*4d9b0*/  LDL.LU R7, [R1+0x26c] ;  /* 0x00026c0001077983 */ /* 0x000f280000300800 */
[----:B------:R-:W4:Y:S04]  /*4d9c0*/  LDL.LU R8, [R1+0x268] ;  /* 0x0002680001087983 */ /* 0x000f280000300800 */
[----:B------:R-:W4:Y:S04]  /*4d9d0*/  LDL.LU R9, [R1+0x264] ;  /* 0x0002640001097983 */ /* 0x000f280000300800 */
[----:B------:R-:W4:Y:S04]  /*4d9e0*/  LDL.LU R10, [R1+0x260] ;  /* 0x00026000010a7983 */ /* 0x000f280000300800 */
        /* <DEDUP_REMOVED lines=9> */
[----:B0-----:R-:W3:Y:S04]  /*4da80*/  LDL.LU R26, [R1+0x160] ;  /* 0x00016000011a7983 */ /* 0x001ee80000300800 */
[----:B------:R-:W3:Y:S04]  /*4da90*/  LDL.LU R17, [R1+0x15c] ;  /* 0x00015c0001117983 */ /* 0x000ee80000300800 */
[----:B------:R-:W3:Y:S04]  /*4daa0*/  LDL.LU R18, [R1+0x78] ;  /* 0x0000780001127983 */ /* 0x000ee80000300800 */
[----:B------:R-:W3:Y:S04]  /*4dab0*/  LDL.LU R19, [R1+0x74] ;  /* 0x0000740001137983 */ /* 0x000ee80000300800 */
[----:B------:R-:W3:Y:S04]  /*4dac0*/  LDL.LU R20, [R1+0x70] ;  /* 0x0000700001147983 */ /* 0x000ee80000300800 */
[----:B------:R0:W-:Y:S04]  /*4dad0*/  STS.U8 [R2+UR4+0x42c0], R22 ;  /* 0x0042c01602007988 */ /* 0x0001e80008000004 */
[----:B------:R-:W3:Y:S04]  /*4dae0*/  LDL.LU R21, [R1+0x6c] ;  /* 0x00006c0001157983 */ /* 0x000ee80000300800 */
[----:B------:R1:W-:Y:S04]  /*4daf0*/  STS.U8 [R2+UR4+0x4300], R23 ;  /* 0x0043001702007988 */ /* 0x0003e80008000004 */
[----:B0-----:R-:W3:Y:S04]  /*4db00*/  LDL.LU R22, [R1+0x68] ;  /* 0x0000680001167983 */ /* 0x001ee80000300800 */
[----:B----4-:R0:W-:Y:S04]  /*4db10*/  STS.U8 [R2+UR4+0x4340], R28 ;  /* 0x0043401c02007988 */ /* 0x0101e80008000004 */
[----:B-1----:R-:W4:Y:S04]  /*4db20*/  LDL.LU R23, [R1+0x64] ;  /* 0x0000640001177983 */ /* 0x002f280000300800 */
[----:B0-----:R-:W4:Y:S04]  /*4db30*/  LDL.LU R28, [R1+0x60] ;  /* 0x00006000011c7983 */ /* 0x001f280000300800 */
[----:B------:R0:W-:Y:S04]  /*4db40*/  STS.U8 [R2+UR4+0x4380], R29 ;  /* 0x0043801d02007988 */ /* 0x0001e80008000004 */
[----:B0-----:R-:W4:Y:S04]  /*4db50*/  LDL.LU R29, [R1+0x5c] ;  /* 0x00005c00011d7983 */ /* 0x001f280000300800 */
[----:B------:R0:W-:Y:S04]  /*4db60*/  STS.U8 [R2+UR4+0x43c0], R25 ;  /* 0x0043c01902007988 */ /* 0x0001e80008000004 */
[----:B0-----:R-:W4:Y:S04]  /*4db70*/  LDL.LU R25, [R1+0x1ab8] ;  /* 0x001ab80001197983 */ /* 0x001f280000300800 */
[----:B------:R-:W-:Y:S04]  /*4db80*/  STS.U8 [R2+UR4+0x5240], R4 ;  /* 0x0052400402007988 */ /* 0x000fe80008000004 */
[----:B------:R-:W-:Y:S04]  /*4db90*/  STS.U8 [R2+UR4+0x5200], R3 ;  /* 0x0052000302007988 */ /* 0x000fe80008000004 */
[----:B------:R-:W-:Y:S04]  /*4dba0*/  STS.U8 [R2+UR4+0x52c0], R6 ;  /* 0x0052c00602007988 */ /* 0x000fe80008000004 */
[----:B------:R-:W-:Y:S04]  /*4dbb0*/  STS.U8 [R2+UR4+0x5280], R7 ;  /* 0x0052800702007988 */ /* 0x000fe80008000004 */
[----:B------:R-:W-:Y:S04]  /*4dbc0*/  STS.U8 [R2+UR4+0x5340], R8 ;  /* 0x0053400802007988 */ /* 0x000fe80008000004 */
[----:B------:R-:W-:Y:S04]  /*4dbd0*/  STS.U8 [R2+UR4+0x5300], R9 ;  /* 0x0053000902007988 */ /* 0x000fe80008000004 */
[----:B------:R-:W-:Y:S04]  /*4dbe0*/  STS.U8 [R2+UR4+0x53c0], R10 ;  /* 0x0053c00a02007988 */ /* 0x000fe80008000004 */
        /* <DEDUP_REMOVED lines=8> */
[----:B---3--:R0:W-:Y:S02]  /*4dc70*/  STS.U8 [R2+UR4+0x6380], R26 ;  /* 0x0063801a02007988 */ /* 0x0081e40008000004 */
[----:B0-----:R-:W0:Y:S02]  /*4dc80*/  S2R R26, SR_TID.X ;  /* 0x00000000001a7919 */ /* 0x001e240000002100 */
[----:B------:R-:W-:Y:S04]  /*4dc90*/  STS.U8 [R2+UR4+0x63c0], R17 ;  /* 0x0063c01102007988 */ /* 0x000fe80008000004 */
[----:B------:R-:W-:Y:S04]  /*4dca0*/  STS.U8 [R2+UR4+0x7240], R18 ;  /* 0x0072401202007988 */ /* 0x000fe80008000004 */
[----:B------:R-:W-:Y:S04]  /*4dcb0*/  STS.U8 [R2+UR4+0x7200], R19 ;  /* 0x0072001302007988 */ /* 0x000fe80008000004 */
[----:B------:R-:W-:Y:S04]  /*4dcc0*/  STS.U8 [R2+UR4+0x72c0], R20 ;  /* 0x0072c01402007988 */ /* 0x000fe80008000004 */
[----:B------:R-:W-:Y:S04]  /*4dcd0*/  STS.U8 [R2+UR4+0x7280], R21 ;  /* 0x0072801502007988 */ /* 0x000fe80008000004 */
[----:B------:R-:W-:Y:S04]  /*4dce0*/  STS.U8 [R2+UR4+0x7340], R22 ;  /* 0x0073401602007988 */ /* 0x000fe80008000004 */
[----:B----4-:R-:W-:Y:S04]  /*4dcf0*/  STS.U8 [R2+UR4+0x7300], R23 ;  /* 0x0073001702007988 */ /* 0x010fe80008000004 */
[----:B------:R1:W-:Y:S01]  /*4dd00*/  STS.U8 [R2+UR4+0x73c0], R28 ;  /* 0x0073c01c02007988 */ /* 0x0003e20008000004 */
[----:B0-----:R-:W-:-:S03]  /*4dd10*/  LOP3.LUT R26, R26, 0x3f, RZ, 0xc0, !PT ;  /* 0x0000003f1a1a7812 */ /* 0x001fc600078ec0ff */
[----:B------:R0:W-:Y:S04]  /*4dd20*/  STS.U8 [R2+UR4+0x7380], R29 ;  /* 0x0073801d02007988 */ /* 0x0001e80008000004 */
[----:B------:R3:W-:Y:S04]  /*4dd30*/  STL [R1+0x5c28], R26 ;  /* 0x005c281a01007387 */ /* 0x0007e80000100800 */
[----:B-1----:R-:W4:Y:S01]  /*4dd40*/  LDL.LU R28, [R1+0x1ab0] ;  /* 0x001ab000011c7983 */ /* 0x002f220000300800 */
[----:B------:R-:W-:-:S03]  /*4dd50*/  LOP3.LUT R3, R26, 0x10, RZ, 0x3c, !PT ;  /* 0x000000101a037812 */ /* 0x000fc600078e3cff */
[----:B0-----:R-:W4:Y:S04]  /*4dd60*/  LDL.LU R29, [R1+0x1aac] ;  /* 0x001aac00011d7983 */ /* 0x001f280000300800 */
[----:B---3--:R-:W3:Y:S04]  /*4dd70*/  LDL.LU R26, [R1+0x1aa8] ;  /* 0x001aa800011a7983 */ /* 0x008ee80000300800 */
[----:B------:R-:W3:Y:S04]  /*4dd80*/  LDL.LU R0, [R1+0x1aa4] ;  /* 0x001aa40001007983 */ /* 0x000ee80000300800 */
[----:B------:R-:W3:Y:S04]  /*4dd90*/  LDL.LU R2, [R1+0x1aa0] ;  /* 0x001aa00001027983 */ /* 0x000ee80000300800 */
[----:B------:R-:W3:Y:S04]  /*4dda0*/  LDL.LU R5, [R1+0x1a9c] ;  /* 0x001a9c0001057983 */ /* 0x000ee80000300800 */
[----:B------:R-:W3:Y:S04]  /*4ddb0*/  LDL.LU R24, [R1+0x1958] ;  /* 0x0019580001187983 */ /* 0x000ee80000300800 */
[----:B------:R-:W3:Y:S04]  /*4ddc0*/  LDL.LU R4, [R1+0x1954] ;  /* 0x0019540001047983 */ /* 0x000ee80000300800 */
[----:B------:R0:W-:Y:S04]  /*4ddd0*/  STS.U8 [R3+UR4+0x400], R25 ;  /* 0x0004001903007988 */ /* 0x0001e80008000004 */
        /* <DEDUP_REMOVED lines=19> */
[----:B--2---:R0:W-:Y:S04]  /*4df10*/  STS.U8 [R3+UR4+0x440], R27 ;  /* 0x0004401b03007988 */ /* 0x0041e80008000004 */
[----:B0-----:R-:W2:Y:S04]  /*4df20*/  LDL.LU R27, [R1+0xcc4] ;  /* 0x000cc400011b7983 */ /* 0x001ea80000300800 */
[----:B----4-:R0:W-:Y:S04]  /*4df30*/  STS.U8 [R3+UR4+0x480], R28 ;  /* 0x0004801c03007988 */ /* 0x0101e80008000004 */
[----:B------:R1:W-:Y:S04]  /*4df40*/  STS.U8 [R3+UR4+0x4c0], R29 ;  /* 0x0004c01d03007988 */ /* 0x0003e80008000004 */
[----:B0-----:R-:W4:Y:S04]  /*4df50*/  LDL.LU R28, [R1+0xcc0] ;  /* 0x000cc000011c7983 */ /* 0x001f280000300800 */
[----:B---3--:R-:W-:Y:S04]  /*4df60*/  STS.U8 [R3+UR4+0x500], R26 ;  /* 0x0005001a03007988 */ /* 0x008fe80008000004 */
[----:B------:R-:W-:Y:S04]  /*4df70*/  STS.U8 [R3+UR4+0x540], R0 ;  /* 0x0005400003007988 */ /* 0x000fe80008000004 */
[----:B------:R-:W-:Y:S04]  /*4df80*/  STS.U8 [R3+UR4+0x580], R2 ;  /* 0x0005800203007988 */ /* 0x000fe80008000004 */
[----:B------:R-:W-:Y:S04]  /*4df90*/  STS.U8 [R3+UR4+0x5c0], R5 ;  /* 0x0005c00503007988 */ /* 0x000fe80008000004 */
[----:B------:R-:W-:Y:S04]  /*4dfa0*/  STS.U8 [R3+UR4+0x1440], R24 ;  /* 0x0014401803007988 */ /* 0x000fe80008000004 */
[----:B------:R-:W-:Y:S04]  /*4dfb0*/  STS.U8 [R3+UR4+0x1400], R4 ;  /* 0x0014000403007988 */ /* 0x000fe80008000004 */
[----:B------:R-:W-:Y:S04]  /*4dfc0*/  STS.U8 [R3+UR4+0x14c0], R6 ;  /* 0x0014c00603007988 */ /* 0x000fe80008000004 */
[----:B-1----:R-:W3:Y:S04]  /*4dfd0*/  LDL.LU R29, [R1+0xc8c] ;  /* 0x000c8c00011d7983 */ /* 0x002ee80000300800 */
[----:B------:R0:W-:Y:S04]  /*4dfe0*/  STS.U8 [R3+UR4+0x1480], R25 ;  /* 0x0014801903007988 */ /* 0x0001e80008000004 */
        /* <DEDUP_REMOVED lines=17> */
[----:B0-----:R-:W3:Y:S04]  /*4e100*/  LDL.LU R25, [R1+0x358] ;  /* 0x0003580001197983 */ /* 0x001ee80000300800 */
[----:B--2---:R0:W-:Y:S04]  /*4e110*/  STS.U8 [R3+UR4+0x3500], R27 ;  /* 0x0035001b03007988 */ /* 0x0041e80008000004 */
[----:B0-----:R-:W2:Y:S04]  /*4e120*/  LDL.LU R27, [R1+0x354] ;  /* 0x00035400011b7983 */ /* 0x001ea80000300800 */
[----:B----4-:R0:W-:Y:S04]  /*4e130*/  STS.U8 [R3+UR4+0x35c0], R28 ;  /* 0x0035c01c03007988 */ /* 0x0101e80008000004 */
[----:B0-----:R-:W4:Y:S04]  /*4e140*/  LDL.LU R28, [R1+0x350] ;  /* 0x00035000011c7983 */ /* 0x001f280000300800 */
[----:B------:R-:W4:Y:S04]  /*4e150*/  LDL.LU R26, [R1+0x34c] ;  /* 0x00034c00011a7983 */ /* 0x000f280000300800 */
[----:B------:R-:W4:Y:S04]  /*4e160*/  LDL.LU R0, [R1+0x348] ;  /* 0x0003480001007983 */ /* 0x000f280000300800 */
[----:B------:R-:W4:Y:S04]  /*4e170*/  LDL.LU R2, [R1+0x344] ;  /* 0x0003440001027983 */ /* 0x000f280000300800 */
[----:B------:R-:W4:Y:S04]  /*4e180*/  LDL.LU R5, [R1+0x340] ;  /* 0x0003400001057983 */ /* 0x000f280000300800 */
[----:B------:R-:W4:Y:S04]  /*4e190*/  LDL.LU R24, [R1+0x33c] ;  /* 0x00033c0001187983 */ /* 0x000f280000300800 */
[----:B------:R-:W4:Y:S04]  /*4e1a0*/  LDL.LU R4, [R1+0x258] ;  /* 0x0002580001047983 */ /* 0x000f280000300800 */
        /* <DEDUP_REMOVED lines=22> */
[----:B--2---:R0:W-:Y:S04]  /*4e310*/  STS.U8 [R3+UR4+0x4440], R27 ;  /* 0x0044401b03007988 */ /* 0x0041e80008000004 */
[----:B0-----:R-:W2:Y:S04]  /*4e320*/  LDL.LU R27, [R1+0x44] ;  /* 0x00004400011b7983 */ /* 0x001ea80000300800 */
[----:B----4-:R0:W-:Y:S04]  /*4e330*/  STS.U8 [R3+UR4+0x4480], R28 ;  /* 0x0044801c03007988 */ /* 0x0101e80008000004 */
[----:B------:R1:W-:Y:S04]  /*4e340*/  STS.U8 [R3+UR4+0x44c0], R26 ;  /* 0x0044c01a03007988 */ /* 0x0003e80008000004 */
[----:B------:R-:W-:Y:S04]  /*4e350*/  STS.U8 [R3+UR4+0x4500], R0 ;  /* 0x0045000003007988 */ /* 0x000fe80008000004 */
[----:B------:R-:W-:Y:S04]  /*4e360*/  STS.U8 [R3+UR4+0x4540], R2 ;  /* 0x0045400203007988 */ /* 0x000fe80008000004 */
[----:B------:R-:W-:Y:S04]  /*4e370*/  STS.U8 [R3+UR4+0x4580], R5 ;  /* 0x0045800503007988 */ /* 0x000fe80008000004 */
[----:B------:R-:W-:Y:S04]  /*4e380*/  STS.U8 [R3+UR4+0x45c0], R24 ;  /* 0x0045c01803007988 */ /* 0x000fe80008000004 */
[----:B------:R-:W-:Y:S04]  /*4e390*/  STS.U8 [R3+UR4+0x5440], R4 ;  /* 0x0054400403007988 */ /* 0x000fe80008000004 */
[----:B---3--:R-:W-:Y:S04]  /*4e3a0*/  STS.U8 [R3+UR4+0x5400], R6 ;  /* 0x0054000603007988 */ /* 0x008fe80008000004 */
[----:B0-----:R-:W3:Y:S04]  /*4e3b0*/  LDL.LU R28, [R1+0x40] ;  /* 0x00004000011c7983 */ /* 0x001ee80000300800 */
[----:B-1----:R-:W4:Y:S04]  /*4e3c0*/  LDL.LU R26, [R1+0x5c28] ;  /* 0x005c2800011a7983 */ /* 0x002f280000300800 */
        /* <DEDUP_REMOVED lines=19> */
[----:B------:R-:W-:Y:S04]  /*4e500*/  STS.U8 [R3+UR4+0x7540], R25 ;  /* 0x0075401903007988 */ /* 0x000fe80008000004 */
[----:B--2---:R0:W-:Y:S04]  /*4e510*/  STS.U8 [R3+UR4+0x7500], R27 ;  /* 0x0075001b03007988 */ /* 0x0041e80008000004 */
[----:B0-----:R-:W2:Y:S04]  /*4e520*/  LDL.LU R27, [R1+0x1a98] ;  /* 0x001a9800011b7983 */ /* 0x001ea80000300800 */
[----:B------:R-:W2:Y:S04]  /*4e530*/  LDL.LU R0, [R1+0x1a90] ;  /* 0x001a900001007983 */ /* 0x000ea80000300800 */
[----:B--2---:R0:W-:Y:S04]  /*4e540*/  STL [R1+0x5c24], R0 ;  /* 0x005c240001007387 */ /* 0x0041e80000100800 */
[----:B0-----:R-:W2:Y:S04]  /*4e550*/  LDL.LU R0, [R1+0x1a94] ;  /* 0x001a940001007983 */ /* 0x001ea80000300800 */
[----:B------:R-:W2:Y:S04]  /*4e560*/  LDL.LU R2, [R1+0x1a8c] ;  /* 0x001a8c0001027983 */ /* 0x000ea80000300800 */
[----:B------:R-:W2:Y:S04]  /*4e570*/  LDL.LU R5, [R1+0x1a88] ;  /* 0x001a880001057983 */ /* 0x000ea80000300800 */
[----:B------:R-:W2:Y:S04]  /*4e580*/  LDL.LU R24, [R1+0x1a84] ;  /* 0x001a840001187983 */ /* 0x000ea80000300800 */
[----:B---3--:R0:W-:Y:S04]  /*4e590*/  STS.U8 [R3+UR4+0x75c0], R28 ;  /* 0x0075c01c03007988 */ /* 0x0081e80008000004 */
[----:B------:R-:W3:Y:S04]  /*4e5a0*/  LDL.LU R4, [R1+0x1a80] ;  /* 0x001a800001047983 */ /* 0x000ee80000300800 */
[----:B------:R1:W-:Y:S04]  /*4e5b0*/  STS.U8 [R3+UR4+0x7580], R29 ;  /* 0x0075801d03007988 */ /* 0x0003e80008000004 */
[----:B0-----:R-:W3:Y:S04]  /*4e5c0*/  LDL.LU R28, [R1+0x1a7c] ;  /* 0x001a7c00011c7983 */ /* 0x001ee80000300800 */
[----:B-1----:R-:W3:Y:S04]  /*4e5d0*/  LDL.LU R3, [R1+0x1908] ;  /* 0x0019080001037983 */ /* 0x002ee80000300800 */
        /* <DEDUP_REMOVED lines=14> */
[----:B----4-:R-:W-:-:S03]  /*4e6c0*/  LOP3.LUT R25, R26, 0x18, RZ, 0x3c, !PT ;  /* 0x000000181a197812 */ /* 0x010fc600078e3cff */
[----:B------:R-:W4:Y:S04]  /*4e6d0*/  LDL.LU R20, [R1+0x166c] ;  /* 0x00166c0001147983 */ /* 0x000f280000300800 */
        /* <DEDUP_REMOVED lines=9> */
[----:B--2---:R-:W-:Y:S04]  /*4e770*/  STS.U8 [R25+UR4+0x680], R0 ;  /* 0x0006800019007988 */ /* 0x004fe80008000004 */
[----:B------:R-:W-:Y:S04]  /*4e780*/  STS.U8 [R25+UR4+0x6c0], R2 ;  /* 0x0006c00219007988 */ /* 0x000fe80008000004 */
[----:B------:R-:W-:Y:S04]  /*4e790*/  STS.U8 [R25+UR4+0x700], R5 ;  /* 0x0007000519007988 */ /* 0x000fe80008000004 */
[----:B------:R-:W-:Y:S04]  /*4e7a0*/  STS.U8 [R25+UR4+0x740], R24 ;  /* 0x0007401819007988 */ /* 0x000fe80008000004 */
[----:B---3--:R-:W-:Y:S04]  /*4e7b0*/  STS.U8 [R25+UR4+0x780], R4 ;  /* 0x0007800419007988 */ /* 0x008fe80008000004 */
        /* <DEDUP_REMOVED lines=16> */
[----:B----4-:R-:W-:Y:S04]  /*4e8c0*/  STS.U8 [R25+UR4+0x27c0], R20 ;  /* 0x0027c01419007988 */ /* 0x010fe80008000004 */
[----:B------:R-:W-:Y:S04]  /*4e8d0*/  STS.U8 [R25+UR4+0x3640], R21 ;  /* 0x0036401519007988 */ /* 0x000fe80008000004 */
[----:B------:R-:W-:Y:S04]  /*4e8e0*/  STS.U8 [R25+UR4+0x3600], R22 ;  /* 0x0036001619007988 */ /* 0x000fe80008000004 */
[----:B------:R-:W-:Y:S04]  /*4e8f0*/  STS.U8 [R25+UR4+0x36c0], R23 ;  /* 0x0036c01719007988 */ /* 0x000fe80008000004 */
[----:B0-----:R-:W2:Y:S04]  /*4e900*/  LDL.LU R28, [R1+0x420] ;  /* 0x00042000011c7983 */ /* 0x001ea80000300800 */
[----:B------:R0:W-:Y:S04]  /*4e910*/  STS.U8 [R25+UR4+0x3680], R29 ;  /* 0x0036801d19007988 */ /* 0x0001e80008000004 */
[----:B0-----:R-:W3:Y:S04]  /*4e920*/  LDL.LU R29, [R1+0x41c] ;  /* 0x00041c00011d7983 */ /* 0x001ee80000300800 */
[----:B------:R-:W4:Y:S04]  /*4e930*/  LDL.LU R24, [R1+0x334] ;  /* 0x0003340001187983 */ /* 0x000f280000300800 */
[----:B------:R-:W-:Y:S04]  /*4e940*/  STS.U8 [R25+UR4+0x3740], R26 ;  /* 0x0037401a19007988 */ /* 0x000fe80008000004 */
[----:B------:R-:W-:Y:S04]  /*4e950*/  STS.U8 [R25+UR4+0x3700], R27 ;  /* 0x0037001b19007988 */ /* 0x000fe80008000004 */
[----:B----4-:R0:W-:Y:S04]  /*4e960*/  STL [R1+0x5c20], R24 ;  /* 0x005c201801007387 */ /* 0x0101e80000100800 */
        /* <DEDUP_REMOVED lines=26> */
[----:B------:R-:W2:Y:S04]  /*4eb10*/  LDL.LU R26, [R1+0x30] ;  /* 0x00003000011a7983 */ /* 0x000ea80000300800 */
[----:B---3--:R1:W-:Y:S04]  /*4eb20*/  STS.U8 [R25+UR4+0x3780], R29 ;  /* 0x0037801d19007988 */ /* 0x0083e80008000004 */
[----:B0-----:R-:W3:Y:S04]  /*4eb30*/  LDL.LU R28, [R1+0x2c] ;  /* 0x00002c00011c7983 */ /* 0x001ee80000300800 */
[----:B-1----:R-:W2:Y:S04]  /*4eb40*/  LDL.LU R29, [R1+0x28] ;  /* 0x00002800011d7983 */ /* 0x002ea80000300800 */
[----:B----4-:R0:W-:Y:S04]  /*4eb50*/  STS.U8 [R25+UR4+0x4600], R24 ;  /* 0x0046001819007988 */ /* 0x0101e80008000004 */
[----:B0-----:R-:W4:Y:S04]  /*4eb60*/  LDL.LU R24, [R1+0x5c20] ;  /* 0x005c200001187983 */ /* 0x001f280000300800 */
[----:B----4-:R0:W-:Y:S04]  /*4eb70*/  STS.U8 [R25+UR4+0x4640], R24 ;  /* 0x0046401819007988 */ /* 0x0101e80008000004 */
        /* <DEDUP_REMOVED lines=24> */
[----:B0-----:R-:W4:Y:S04]  /*4ed00*/  LDL.LU R24, [R1+0x5c1c] ;  /* 0x005c1c0001187983 */ /* 0x001f280000300800 */
[----:B--2---:R-:W-:Y:S04]  /*4ed10*/  STS.U8 [R25+UR4+0x76c0], R26 ;  /* 0x0076c01a19007988 */ /* 0x004fe80008000004 */
[----:B-1----:R-:W2:Y:S04]  /*4ed20*/  LDL.LU R27, [R1+0x24] ;  /* 0x00002400011b7983 */ /* 0x002ea80000300800 */
[----:B---3--:R0:W-:Y:S04]  /*4ed30*/  STS.U8 [R25+UR4+0x7680], R28 ;  /* 0x0076801c19007988 */ /* 0x0081e80008000004 */
[----:B0-----:R-:W3:Y:S04]  /*4ed40*/  LDL.LU R28, [R1+0x1c] ;  /* 0x00001c00011c7983 */ /* 0x001ee80000300800 */
[----:B------:R-:W-:Y:S04]  /*4ed50*/  STS.U8 [R25+UR4+0x7740], R29 ;  /* 0x0077401d19007988 */ /* 0x000fe80008000004 */
[----:B---3--:R0:W-:Y:S04]  /*4ed60*/  STL [R1+0x5c18], R28 ;  /* 0x005c181c01007387 */ /* 0x0081e80000100800 */
[----:B0-----:R-:W3:Y:S01]  /*4ed70*/  LDL.LU R28, [R1+0x20] ;  /* 0x00002000011c7983 */ /* 0x001ee20000300800 */
[----:B----4-:R-:W-:-:S03]  /*4ed80*/  LOP3.LUT R14, R24, 0x3f, RZ, 0xc0, !PT ;  /* 0x0000003f180e7812 */ /* 0x010fc600078ec0ff */
[----:B------:R-:W4:Y:S01]  /*4ed90*/  LDL.LU R29, [R1+0x1a78] ;  /* 0x001a7800011d7983 */ /* 0x000f220000300800 */
[----:B------:R-:W-:-:S03]  /*4eda0*/  LOP3.LUT R0, R14, 0x20, RZ, 0x3c, !PT ;  /* 0x000000200e007812 */ /* 0x000fc600078e3cff */
[----:B------:R0:W-:Y:S04]  /*4edb0*/  STL [R1+0x5c14], R14 ;  /* 0x005c140e01007387 */ /* 0x0001e80000100800 */
        /* <DEDUP_REMOVED lines=25> */
[----:B0-----:R-:W2:Y:S04]  /*4ef50*/  LDL.LU R27, [R1+0x414] ;  /* 0x00041400011b7983 */ /* 0x001ea80000300800 */
[----:B---3--:R0:W-:Y:S04]  /*4ef60*/  STS.U8 [R25+UR4+0x77c0], R28 ;  /* 0x0077c01c19007988 */ /* 0x0081e80008000004 */
[----:B0-----:R-:W3:Y:S04]  /*4ef70*/  LDL.LU R28, [R1+0x5c18] ;  /* 0x005c1800011c7983 */ /* 0x001ee80000300800 */
[----:B---3--:R0:W-:Y:S04]  /*4ef80*/  STS.U8 [R25+UR4+0x7780], R28 ;  /* 0x0077801c19007988 */ /* 0x0081e80008000004 */
[----:B0-----:R-:W3:Y:S04]  /*4ef90*/  LDL.LU R28, [R1+0x410] ;  /* 0x00041000011c7983 */ /* 0x001ee80000300800 */
[----:B----4-:R0:W-:Y:S04]  /*4efa0*/  STS.U8 [R0+UR4+0x800], R29 ;  /* 0x0008001d00007988 */ /* 0x0101e80008000004 */
[----:B------:R-:W4:Y:S04]  /*4efb0*/  LDL.LU R25, [R1+0x40c] ;  /* 0x00040c0001197983 */ /* 0x000f280000300800 */
        /* <DEDUP_REMOVED lines=25> */
[----:B------:R1:W-:Y:S04]  /*4f150*/  STS.U8 [R0+UR4+0x3800], R27 ;  /* 0x0038001b00007988 */ /* 0x0003e80008000004 */
[----:B0-----:R-:W2:Y:S04]  /*4f160*/  LDL.LU R26, [R1+0x404] ;  /* 0x00040400011a7983 */ /* 0x001ea80000300800 */
[----:B-1----:R-:W2:Y:S04]  /*4f170*/  LDL.LU R27, [R1+0x400] ;  /* 0x00040000011b7983 */ /* 0x002ea80000300800 */
[----:B---3--:R0:W-:Y:S04]  /*4f180*/  STS.U8 [R0+UR4+0x38c0], R28 ;  /* 0x0038c01c00007988 */ /* 0x0081e80008000004 */
        /* <DEDUP_REMOVED lines=28> */
[----:B--2---:R0:W-:Y:S04]  /*4f350*/  STS.U8 [R0+UR4+0x3900], R26 ;  /* 0x0039001a00007988 */ /* 0x0041e80008000004 */
[----:B------:R1:W-:Y:S04]  /*4f360*/  STS.U8 [R0+UR4+0x39c0], R27 ;  /* 0x0039c01b00007988 */ /* 0x0003e80008000004 */
[----:B0-----:R-:W2:Y:S04]  /*4f370*/  LDL.LU R26, [R1+0x14] ;  /* 0x00001400011a7983 */ /* 0x001ea80000300800 */
[----:B-1----:R-:W2:Y:S04]  /*4f380*/  LDL.LU R27, [R1+0x10] ;  /* 0x00001000011b7983 */ /* 0x002ea80000300800 */
[----:B---3--:R0:W-:Y:S04]  /*4f390*/  STS.U8 [R0+UR4+0x3980], R28 ;  /* 0x0039801c00007988 */ /* 0x0081e80008000004 */
        /* <DEDUP_REMOVED lines=23> */
[----:B----4-:R-:W-:Y:S04]  /*4f510*/  STS.U8 [R0+UR4+0x6980], R24 ;  /* 0x0069801800007988 */ /* 0x010fe80008000004 */
[----:B-1----:R-:W4:Y:S04]  /*4f520*/  LDL.LU R14, [R1+0x8] ;  /* 0x00000800010e7983 */ /* 0x002f280000300800 */
[----:B------:R-:W-:Y:S04]  /*4f530*/  STS.U8 [R0+UR4+0x69c0], R25 ;  /* 0x0069c01900007988 */ /* 0x000fe80008000004 */
[----:B------:R0:W-:Y:S04]  /*4f540*/  STS.U8 [R0+UR4+0x7840], R29 ;  /* 0x0078401d00007988 */ /* 0x0001e80008000004 */
[----:B0-----:R-:W4:Y:S04]  /*4f550*/  LDL.LU R29, [R1+0x4] ;  /* 0x00000400011d7983 */ /* 0x001f280000300800 */
[----:B------:R-:W4:Y:S04]  /*4f560*/  LDL.LU R2, [R1] ;  /* 0x0000000001027983 */ /* 0x000f280000300800 */
        /* <DEDUP_REMOVED lines=23> */
[----:B------:R1:W-:Y:S04]  /*4f6e0*/  STS.U8 [R0+UR4+0x78c0], R27 ;  /* 0x0078c01b00007988 */ /* 0x0003e80008000004 */
[----:B0-----:R-:W2:Y:S04]  /*4f6f0*/  LDL.LU R26, [R1+0x15e0] ;  /* 0x0015e000011a7983 */ /* 0x001ea80000300800 */
[----:B-1----:R-:W2:Y:S04]  /*4f700*/  LDL.LU R27, [R1+0x15dc] ;  /* 0x0015dc00011b7983 */ /* 0x002ea80000300800 */
[----:B---3--:R0:W-:Y:S04]  /*4f710*/  STS.U8 [R0+UR4+0x7880], R28 ;  /* 0x0078801c00007988 */ /* 0x0081e80008000004 */
[----:B----4-:R1:W-:Y:S04]  /*4f720*/  STS.U8 [R0+UR4+0x7940], R14 ;  /* 0x0079400e00007988 */ /* 0x0103e80008000004 */
[----:B0-----:R-:W3:Y:S04]  /*4f730*/  LDL.LU R28, [R1+0x3f8] ;  /* 0x0003f800011c7983 */ /* 0x001ee80000300800 */
[----:B-1----:R-:W4:Y:S04]  /*4f740*/  LDL.LU R14, [R1+0x5c14] ;  /* 0x005c1400010e7983 */ /* 0x002f280000300800 */
[----:B------:R0:W-:Y:S04]  /*4f750*/  STS.U8 [R0+UR4+0x7900], R29 ;  /* 0x0079001d00007988 */ /* 0x0001e80008000004 */
[----:B0-----:R-:W2:Y:S04]  /*4f760*/  LDL.LU R29, [R1+0x5c10] ;  /* 0x005c1000011d7983 */ /* 0x001ea80000300800 */
[----:B------:R-:W-:Y:S04]  /*4f770*/  STS.U8 [R0+UR4+0x79c0], R2 ;  /* 0x0079c00200007988 */ /* 0x000fe80008000004 */
[----:B--2---:R0:W-:Y:S04]  /*4f780*/  STS.U8 [R0+UR4+0x7980], R29 ;  /* 0x0079801d00007988 */ /* 0x0041e80008000004 */
[----:B------:R-:W-:Y:S04]  /*4f790*/  STL [R1+0x5b64], R29 ;  /* 0x005b641d01007387 */ /* 0x000fe80000100800 */
[----:B0-----:R-:W2:Y:S04]  /*4f7a0*/  LDL.LU R0, [R1+0x3e8] ;  /* 0x0003e80001007983 */ /* 0x001ea80000300800 */
[----:B--2---:R0:W-:Y:S04]  /*4f7b0*/  STL [R1+0x5c04], R0 ;  /* 0x005c040001007387 */ /* 0x0041e80000100800 */
[----:B0-----:R-:W2:Y:S04]  /*4f7c0*/  LDL.LU R0, [R1+0x3ec] ;  /* 0x0003ec0001007983 */ /* 0x001ea80000300800 */
[----:B--2---:R0:W-:Y:S04]  /*4f7d0*/  STL [R1+0x5c08], R0 ;  /* 0x005c080001007387 */ /* 0x0041e80000100800 */
[----:B0-----:R-:W2:Y:S01]  /*4f7e0*/  LDL.LU R0, [R1+0x3f0] ;  /* 0x0003f00001007983 */ /* 0x001ea20000300800 */
[----:B----4-:R-:W-:-:S05]  /*4f7f0*/  LOP3.LUT R14, R14, 0x28, RZ, 0x3c, !PT ;  /* 0x000000280e0e7812 */ /* 0x010fca00078e3cff */
        /* <DEDUP_REMOVED lines=19> */
[----:B--2---:R0:W-:Y:S04]  /*4f930*/  STL [R1+0x5c0c], R0 ;  /* 0x005c0c0001007387 */ /* 0x0041e80000100800 */
[----:B0-----:R-:W2:Y:S04]  /*4f940*/  LDL.LU R0, [R1+0x3f4] ;  /* 0x0003f40001007983 */ /* 0x001ea80000300800 */
[----:B------:R-:W4:Y:S04]  /*4f950*/  LDL.LU R21, [R1+0x3e4] ;  /* 0x0003e40001157983 */ /* 0x000f280000300800 */
[----:B------:R0:W-:Y:S04]  /*4f960*/  STS.U8 [R14+UR4+0x2ac0], R23 ;  /* 0x002ac0170e007988 */ /* 0x0001e80008000004 */
[----:B------:R-:W4:Y:S04]  /*4f970*/  LDL.LU R22, [R1+0x3e0] ;  /* 0x0003e00001167983 */ /* 0x000f280000300800 */
[----:B------:R1:W-:Y:S04]  /*4f980*/  STS.U8 [R14+UR4+0x2b00], R24 ;  /* 0x002b00180e007988 */ /* 0x0003e80008000004 */
[----:B------:R0:W-:Y:S04]  /*4f990*/  STS.U8 [R14+UR4+0x2b40], R25 ;  /* 0x002b40190e007988 */ /* 0x0001e80008000004 */
[----:B------:R0:W-:Y:S04]  /*4f9a0*/  STS.U8 [R14+UR4+0x2b80], R26 ;  /* 0x002b801a0e007988 */ /* 0x0001e80008000004 */
[----:B------:R1:W-:Y:S04]  /*4f9b0*/  STS.U8 [R14+UR4+0x2bc0], R27 ;  /* 0x002bc01b0e007988 */ /* 0x0003e80008000004 */
[----:B---3--:R3:W-:Y:S04]  /*4f9c0*/  STS.U8 [R14+UR4+0x3a40], R28 ;  /* 0x003a401c0e007988 */ /* 0x0087e80008000004 */
[----:B0-----:R-:W4:Y:S04]  /*4f9d0*/  LDL.LU R23, [R1+0x3dc] ;  /* 0x0003dc0001177983 */ /* 0x001f280000300800 */
[----:B-1----:R-:W4:Y:S04]  /*4f9e0*/  LDL.LU R24, [R1+0x2f8] ;  /* 0x0002f80001187983 */ /* 0x002f280000300800 */
[----:B------:R-:W4:Y:S04]  /*4f9f0*/  LDL.LU R25, [R1+0x2f4] ;  /* 0x0002f40001197983 */ /* 0x000f280000300800 */
[----:B------:R-:W4:Y:S04]  /*4fa00*/  LDL.LU R26, [R1+0x2f0] ;  /* 0x0002f000011a7983 */ /* 0x000f280000300800 */
[----:B------:R-:W4:Y:S04]  /*4fa10*/  LDL.LU R27, [R1+0x2ec] ;  /* 0x0002ec00011b7983 */ /* 0x000f280000300800 */
[----:B---3--:R-:W3:Y:S04]  /*4fa20*/  LDL.LU R28, [R1+0x2e8] ;  /* 0x0002e800011c7983 */ /* 0x008ee80000300800 */
        /* <DEDUP_REMOVED lines=21> */
[----:B--2---:R0:W-:Y:S04]  /*4fb80*/  STS.U8 [R14+UR4+0x3ac0], R0 ;  /* 0x003ac0000e007988 */ /* 0x0041e80008000004 */
[----:B0-----:R-:W2:Y:S04]  /*4fb90*/  LDL.LU R0, [R1+0x5c08] ;  /* 0x005c080001007983 */ /* 0x001ea80000300800 */
[----:B--2---:R0:W-:Y:S04]  /*4fba0*/  STS.U8 [R14+UR4+0x3a80], R0 ;  /* 0x003a80000e007988 */ /* 0x0041e80008000004 */
[----:B0-----:R-:W2:Y:S04]  /*4fbb0*/  LDL.LU R0, [R1+0x5c04] ;  /* 0x005c040001007983 */ /* 0x001ea80000300800 */
[----:B--2---:R0:W-:Y:S04]  /*4fbc0*/  STS.U8 [R14+UR4+0x3b40], R0 ;  /* 0x003b40000e007988 */ /* 0x0041e80008000004 */
[----:B----4-:R1:W-:Y:S04]  /*4fbd0*/  STS.U8 [R14+UR4+0x3b00], R21 ;  /* 0x003b00150e007988 */ /* 0x0103e80008000004 */
[----:B------:R2:W-:Y:S04]  /*4fbe0*/  STS.U8 [R14+UR4+0x3bc0], R22 ;  /* 0x003bc0160e007988 */ /* 0x0005e80008000004 */
[----:B------:R4:W-:Y:S04]  /*4fbf0*/  STS.U8 [R14+UR4+0x3b80], R23 ;  /* 0x003b80170e007988 */ /* 0x0009e80008000004 */
[----:B------:R1:W-:Y:S04]  /*4fc00*/  STS.U8 [R14+UR4+0x4a00], R24 ;  /* 0x004a00180e007988 */ /* 0x0003e80008000004 */
[----:B------:R2:W-:Y:S04]  /*4fc10*/  STS.U8 [R14+UR4+0x4a40], R25 ;  /* 0x004a40190e007988 */ /* 0x0005e80008000004 */
[----:B0-----:R-:W3:Y:S04]  /*4fc20*/  LDL.LU R0, [R1+0x5c00] ;  /* 0x005c000001007983 */ /* 0x001ee80000300800 */
[----:B-1----:R-:W3:Y:S04]  /*4fc30*/  LDL.LU R21, [R1+0x5bfc] ;  /* 0x005bfc0001157983 */ /* 0x002ee80000300800 */
[----:B--2---:R-:W2:Y:S04]  /*4fc40*/  LDL.LU R22, [R1+0x5bf8] ;  /* 0x005bf80001167983 */ /* 0x004ea80000300800 */
[----:B----4-:R-:W4:Y:S04]  /*4fc50*/  LDL.LU R23, [R1+0x5bf4] ;  /* 0x005bf40001177983 */ /* 0x010f280000300800 */
[----:B------:R-:W2:Y:S04]  /*4fc60*/  LDL.LU R24, [R1+0x5bf0] ;  /* 0x005bf00001187983 */ /* 0x000ea80000300800 */
[----:B------:R-:W2:Y:S04]  /*4fc70*/  LDL.LU R25, [R1+0x5bec] ;  /* 0x005bec0001197983 */ /* 0x000ea80000300800 */
[----:B------:R0:W-:Y:S04]  /*4fc80*/  STS.U8 [R14+UR4+0x4a80], R26 ;  /* 0x004a801a0e007988 */ /* 0x0001e80008000004 */
[----:B------:R1:W-:Y:S04]  /*4fc90*/  STS.U8 [R14+UR4+0x4ac0], R27 ;  /* 0x004ac01b0e007988 */ /* 0x0003e80008000004 */
[----:B---3--:R3:W-:Y:S04]  /*4fca0*/  STS.U8 [R14+UR4+0x4b00], R28 ;  /* 0x004b001c0e007988 */ /* 0x0087e80008000004 */
[----:B0-----:R-:W2:Y:S04]  /*4fcb0*/  LDL.LU R26, [R1+0x5be8] ;  /* 0x005be800011a7983 */ /* 0x001ea80000300800 */
[----:B-1----:R-:W2:Y:S04]  /*4fcc0*/  LDL.LU R27, [R1+0x5be4] ;  /* 0x005be400011b7983 */ /* 0x002ea80000300800 */
[----:B---3--:R-:W3:Y:S04]  /*4fcd0*/  LDL.LU R28, [R1+0x5be0] ;  /* 0x005be000011c7983 */ /* 0x008ee80000300800 */
[----:B------:R0:W-:Y:S04]  /*4fce0*/  STS.U8 [R14+UR4+0x4b40], R29 ;  /* 0x004b401d0e007988 */ /* 0x0001e80008000004 */
[----:B------:R1:W-:Y:S04]  /*4fcf0*/  STS.U8 [R14+UR4+0x4b80], R2 ;  /* 0x004b80020e007988 */ /* 0x0003e80008000004 */
[----:B------:R0:W-:Y:S04]  /*4fd00*/  STS.U8 [R14+UR4+0x4bc0], R5 ;  /* 0x004bc0050e007988 */ /* 0x0001e80008000004 */
[----:B------:R0:W-:Y:S04]  /*4fd10*/  STS.U8 [R14+UR4+0x5a40], R4 ;  /* 0x005a40040e007988 */ /* 0x0001e80008000004 */
[----:B------:R1:W-:Y:S04]  /*4fd20*/  STS.U8 [R14+UR4+0x5a00], R3 ;  /* 0x005a00030e007988 */ /* 0x0003e80008000004 */
[----:B------:R1:W-:Y:S04]  /*4fd30*/  STS.U8 [R14+UR4+0x5ac0], R6 ;  /* 0x005ac0060e007988 */ /* 0x0003e80008000004 */
[----:B0-----:R-:W4:Y:S04]  /*4fd40*/  LDL.LU R29, [R1+0x1a10] ;  /* 0x001a1000011d7983 */ /* 0x001f280000300800 */
[----:B-1----:R-:W4:Y:S04]  /*4fd50*/  LDL.LU R2, [R1+0x1a0c] ;  /* 0x001a0c0001027983 */ /* 0x002f280000300800 */
[----:B------:R-:W4:Y:S04]  /*4fd60*/  LDL.LU R5, [R1+0x1828] ;  /* 0x0018280001057983 */ /* 0x000f280000300800 */
[----:B------:R-:W4:Y:S04]  /*4fd70*/  LDL.LU R4, [R1+0x1824] ;  /* 0x0018240001047983 */ /* 0x000f280000300800 */
[----:B------:R-:W4:Y:S04]  /*4fd80*/  LDL.LU R3, [R1+0x1820] ;  /* 0x0018200001037983 */ /* 0x000f280000300800 */
[----:B------:R0:W-:Y:S04]  /*4fd90*/  STS.U8 [R14+UR4+0x5a80], R7 ;  /* 0x005a80070e007988 */ /* 0x0001e80008000004 */
[----:B------:R-:W4:Y:S04]  /*4fda0*/  LDL.LU R6, [R1+0x180c] ;  /* 0x00180c0001067983 */ /* 0x000f280000300800 */
        /* <DEDUP_REMOVED lines=24> */
[----:B0-----:R-:W4:Y:S04]  /*4ff30*/  LDL.LU R20, [R1+0x3d8] ;  /* 0x0003d80001147983 */ /* 0x001f280000300800 */
[----:B---3--:R-:W-:Y:S04]  /*4ff40*/  STS.U8 [R14+UR4+0x7a40], R28 ;  /* 0x007a401c0e007988 */ /* 0x008fe80008000004 */
[----:B------:R0:W-:Y:S04]  /*4ff50*/  STL [R1+0x5b68], R28 ;  /* 0x005b681c01007387 */ /* 0x0001e80000100800 */
[----:B--2---:R-:W-:Y:S04]  /*4ff60*/  STS.U8 [R14+UR4+0x7a00], R27 ;  /* 0x007a001b0e007988 */ /* 0x004fe80008000004 */
[----:B------:R-:W-:Y:S04]  /*4ff70*/  STS.U8 [R14+UR4+0x7ac0], R26 ;  /* 0x007ac01a0e007988 */ /* 0x000fe80008000004 */
[----:B------:R-:W-:Y:S04]  /*4ff80*/  STS.U8 [R14+UR4+0x7a80], R25 ;  /* 0x007a80190e007988 */ /* 0x000fe80008000004 */
[----:B0-----:R-:W2:Y:S04]  /*4ff90*/  LDL.LU R28, [R1+0x1a14] ;  /* 0x001a1400011c7983 */ /* 0x001ea80000300800 */
[----:B------:R0:W-:Y:S04]  /*4ffa0*/  STL [R1+0x5b6c], R27 ;  /* 0x005b6c1b01007387 */ /* 0x0001e80000100800 */
[----:B------:R-:W-:Y:S04]  /*4ffb0*/  STS.U8 [R14+UR4+0x7b40], R24 ;  /* 0x007b40180e007988 */ /* 0x000fe80008000004 */
[----:B----4-:R-:W-:Y:S04]  /*4ffc0*/  STS.U8 [R14+UR4+0x7b00], R23 ;  /* 0x007b00170e007988 */ /* 0x010fe80008000004 */
[----:B0-----:R-:W3:Y:S04]  /*4ffd0*/  LDL.LU R27, [R1+0x1a18] ;  /* 0x001a1800011b7983 */ /* 0x001ee80000300800 */
[----:B------:R0:W-:Y:S04]  /*4ffe0*/  STL [R1+0x5b70], R26 ;  /* 0x005b701a01007387 */ /* 0x0001e80000100800 */
[----:B------:R1:W-:Y:S04]  /*4fff0*/  STS.U8 [R14+UR4+0x7bc0], R22 ;  /* 0x007bc0160e007988 */ /* 0x0003e80008000004 */
[----:B0-----:R-:W4:Y:S04]  /*50000*/  LDL.LU R26, [R1+0x1a1c] ;  /* 0x001a1c00011a7983 */ /* 0x001f280000300800 */
[----:B------:R0:W-:Y:S01]  /*50010*/  STL [R1+0x5b74], R25 ;  /* 0x005b741901007387 */ /* 0x0001e20000100800 */
[----:B-1----:R-:W-:-:S03]  /*50020*/  LOP3.LUT R14, R0, 0x30, RZ, 0x3c, !PT ;  /* 0x00000030000e7812 */ /* 0x002fc600078e3cff */
[----:B0-----:R-:W2:Y:S04]  /*50030*/  LDL.LU R25, [R1+0x1a30] ;  /* 0x001a300001197983 */ /* 0x001ea80000300800 */
[----:B------:R0:W-:Y:S04]  /*50040*/  STL [R1+0x5b78], R24 ;  /* 0x005b781801007387 */ /* 0x0001e80000100800 */
[----:B0-----:R-:W2:Y:S04]  /*50050*/  LDL.LU R24, [R1+0x1a34] ;  /* 0x001a340001187983 */ /* 0x001ea80000300800 */
[----:B------:R0:W-:Y:S04]  /*50060*/  STL [R1+0x5b7c], R23 ;  /* 0x005b7c1701007387 */ /* 0x0001e80000100800 */
[----:B0-----:R-:W2:Y:S04]  /*50070*/  LDL.LU R23, [R1+0x1a38] ;  /* 0x001a380001177983 */ /* 0x001ea80000300800 */
[----:B------:R0:W-:Y:S02]  /*50080*/  STL [R1+0x5bd0], R0 ;  /* 0x005bd00001007387 */ /* 0x0001e40000100800 */
[----:B0-----:R-:W0:Y:S02]  /*50090*/  S2R R0, SR_TID.X ;  /* 0x0000000000007919 */ /* 0x001e240000002100 */
[----:B------:R-:W-:Y:S04]  /*500a0*/  STL [R1+0x5b80], R22 ;  /* 0x005b801601007387 */ /* 0x000fe80000100800 */
[----:B------:R-:W-:Y:S01]  /*500b0*/  STL [R1+0x5b84], R21 ;  /* 0x005b841501007387 */ /* 0x000fe20000100800 */
[----:B0-----:R-:W-:-:S04]  /*500c0*/  LOP3.LUT R0, R0, 0x3f, RZ, 0xc0, !PT ;  /* 0x0000003f00007812 */ /* 0x001fc800078ec0ff */
[----:B------:R-:W-:-:S05]  /*500d0*/  LOP3.LUT R0, R0, 0x28, RZ, 0x3c, !PT ;  /* 0x0000002800007812 */ /* 0x000fca00078e3cff */
[----:B------:R0:W-:Y:S04]  /*500e0*/  STS.U8 [R0+UR4+0x7b80], R21 ;  /* 0x007b801500007988 */ /* 0x0001e80008000004 */
[----:B0-----:R-:W2:Y:S04]  /*500f0*/  LDL.LU R0, [R1+0x3c8] ;  /* 0x0003c80001007983 */ /* 0x001ea80000300800 */
[----:B--2---:R0:W-:Y:S04]  /*50100*/  STL [R1+0x5bd4], R0 ;  /* 0x005bd40001007387 */ /* 0x0041e80000100800 */
[----:B0-----:R-:W2:Y:S04]  /*50110*/  LDL.LU R0, [R1+0x3cc] ;  /* 0x0003cc0001007983 */ /* 0x001ea80000300800 */
[----:B--2---:R0:W-:Y:S04]  /*50120*/  STL [R1+0x5bd8], R0 ;  /* 0x005bd80001007387 */ /* 0x0041e80000100800 */
[----:B0-----:R-:W2:Y:S04]  /*50130*/  LDL.LU R0, [R1+0x3d0] ;  /* 0x0003d00001007983 */ /* 0x001ea80000300800 */
[----:B------:R-:W-:Y:S04]  /*50140*/  STS.U8 [R14+UR4+0xc00], R23 ;  /* 0x000c00170e007988 */ /* 0x000fe80008000004 */
[----:B------:R-:W-:Y:S04]  /*50150*/  STS.U8 [R14+UR4+0xc40], R24 ;  /* 0x000c40180e007988 */ /* 0x000fe80008000004 */
[----:B------:R-:W-:Y:S04]  /*50160*/  STS.U8 [R14+UR4+0xc80], R25 ;  /* 0x000c80190e007988 */ /* 0x000fe80008000004 */
[----:B----4-:R-:W-:Y:S04]  /*50170*/  STS.U8 [R14+UR4+0xcc0], R26 ;  /* 0x000cc01a0e007988 */ /* 0x010fe80008000004 */
[----:B---3--:R-:W-:Y:S04]  /*50180*/  STS.U8 [R14+UR4+0xd00], R27 ;  /* 0x000d001b0e007988 */ /* 0x008fe80008000004 */
        /* <DEDUP_REMOVED lines=19> */
[----:B------:R-:W3:Y:S04]  /*502c0*/  LDL.LU R13, [R1+0x3c4] ;  /* 0x0003c400010d7983 */ /* 0x000ee80000300800 */
[----:B------:R-:W4:Y:S04]  /*502d0*/  LDL.LU R15, [R1+0x3c0] ;  /* 0x0003c000010f7983 */ /* 0x000f280000300800 */
[----:B------:R-:W3:Y:S04]  /*502e0*/  LDL.LU R16, [R1+0x3bc] ;  /* 0x0003bc0001107983 */ /* 0x000ee80000300800 */
[----:B------:R0:W-:Y:S04]  /*502f0*/  STS.U8 [R14+UR4+0x2d80], R18 ;  /* 0x002d80120e007988 */ /* 0x0001e80008000004 */
[----:B------:R-:W3:Y:S04]  /*50300*/  LDL.LU R17, [R1+0x2d8] ;  /* 0x0002d80001117983 */ /* 0x000ee80000300800 */
[----:B------:R1:W-:Y:S04]  /*50310*/  STS.U8 [R14+UR4+0x2dc0], R19 ;  /* 0x002dc0130e007988 */ /* 0x0003e80008000004 */
        /* <DEDUP_REMOVED lines=31> */
[----:B---3--:R1:W-:Y:S04]  /*50510*/  STS.U8 [R14+UR4+0x3d00], R13 ;  /* 0x003d000d0e007988 */ /* 0x0083e80008000004 */
[----:B----4-:R2:W-:Y:S04]  /*50520*/  STS.U8 [R14+UR4+0x3dc0], R15 ;  /* 0x003dc00f0e007988 */ /* 0x0105e80008000004 */
[----:B------:R3:W-:Y:S04]  /*50530*/  STS.U8 [R14+UR4+0x3d80], R16 ;  /* 0x003d80100e007988 */ /* 0x0007e80008000004 */
[----:B------:R4:W-:Y:S04]  /*50540*/  STS.U8 [R14+UR4+0x4c00], R17 ;  /* 0x004c00110e007988 */ /* 0x0009e80008000004 */
[----:B------:R2:W-:Y:S04]  /*50550*/  STS.U8 [R14+UR4+0x4c40], R18 ;  /* 0x004c40120e007988 */ /* 0x0005e80008000004 */
[----:B0-----:R-:W4:Y:S04]  /*50560*/  LDL.LU R0, [R1+0x5bd0] ;  /* 0x005bd00001007983 */ /* 0x001f280000300800 */
[----:B-1----:R-:W4:Y:S04]  /*50570*/  LDL.LU R13, [R1+0x5bcc] ;  /* 0x005bcc00010d7983 */ /* 0x002f280000300800 */
[----:B--2---:R-:W2:Y:S04]  /*50580*/  LDL.LU R15, [R1+0x5bc8] ;  /* 0x005bc800010f7983 */ /* 0x004ea80000300800 */
[----:B---3--:R-:W3:Y:S04]  /*50590*/  LDL.LU R16, [R1+0x5bc4] ;  /* 0x005bc40001107983 */ /* 0x008ee80000300800 */
[----:B----4-:R-:W4:Y:S04]  /*505a0*/  LDL.LU R17, [R1+0x5bc0] ;  /* 0x005bc00001117983 */ /* 0x010f280000300800 */
[----:B------:R-:W2:Y:S04]  /*505b0*/  LDL.LU R18, [R1+0x5bbc] ;  /* 0x005bbc0001127983 */ /* 0x000ea80000300800 */
[----:B------:R0:W-:Y:S04]  /*505c0*/  STS.U8 [R14+UR4+0x4c80], R19 ;  /* 0x004c80130e007988 */ /* 0x0001e80008000004 */
[----:B------:R1:W-:Y:S04]  /*505d0*/  STS.U8 [R14+UR4+0x4cc0], R20 ;  /* 0x004cc0140e007988 */ /* 0x0003e80008000004 */
[----:B0-----:R-:W2:Y:S04]  /*505e0*/  LDL.LU R19, [R1+0x5bb8] ;  /* 0x005bb80001137983 */ /* 0x001ea80000300800 */
[----:B-1----:R-:W2:Y:S04]  /*505f0*/  LDL.LU R20, [R1+0x5bb4] ;  /* 0x005bb40001147983 */ /* 0x002ea80000300800 */
        /* <DEDUP_REMOVED lines=20> */
[----:B--2---:R-:W-:Y:S04]  /*50740*/  STS.U8 [R14+UR4+0x7c40], R20 ;  /* 0x007c40140e007988 */ /* 0x004fe80008000004 */
[----:B------:R-:W-:Y:S04]  /*50750*/  STL [R1+0x5b88], R20 ;  /* 0x005b881401007387 */ /* 0x000fe80000100800 */
[----:B------:R-:W-:Y:S04]  /*50760*/  STS.U8 [R14+UR4+0x7c00], R19 ;  /* 0x007c00130e007988 */ /* 0x000fe80008000004 */
[----:B------:R-:W-:Y:S04]  /*50770*/  STL [R1+0x5b8c], R19 ;  /* 0x005b8c1301007387 */ /* 0x000fe80000100800 */
[----:B------:R-:W-:Y:S04]  /*50780*/  STS.U8 [R14+UR4+0x7cc0], R18 ;  /* 0x007cc0120e007988 */ /* 0x000fe80008000004 */
[----:B------:R-:W-:Y:S04]  /*50790*/  STL [R1+0x5b90], R18 ;  /* 0x005b901201007387 */ /* 0x000fe80000100800 */
[----:B----4-:R-:W-:Y:S04]  /*507a0*/  STS.U8 [R14+UR4+0x7c80], R17 ;  /* 0x007c80110e007988 */ /* 0x010fe80008000004 */
[----:B------:R-:W-:Y:S04]  /*507b0*/  STL [R1+0x5b94], R17 ;  /* 0x005b941101007387 */ /* 0x000fe80000100800 */
[----:B---3--:R-:W-:Y:S04]  /*507c0*/  STS.U8 [R14+UR4+0x7d40], R16 ;  /* 0x007d40100e007988 */ /* 0x008fe80008000004 */
[----:B------:R0:W-:Y:S04]  /*507d0*/  STL [R1+0x5b98], R16 ;  /* 0x005b981001007387 */ /* 0x0001e80000100800 */
[----:B0-----:R-:W2:Y:S04]  /*507e0*/  LDL.LU R16, [R1+0x1a08] ;  /* 0x001a080001107983 */ /* 0x001ea80000300800 */
[----:B------:R-:W3:Y:S04]  /*507f0*/  LDL.LU R17, [R1+0x1a04] ;  /* 0x001a040001117983 */ /* 0x000ee80000300800 */
[----:B------:R-:W4:Y:S04]  /*50800*/  LDL.LU R18, [R1+0x1a00] ;  /* 0x001a000001127983 */ /* 0x000f280000300800 */
[----:B------:R-:W2:Y:S04]  /*50810*/  LDL.LU R19, [R1+0x19ec] ;  /* 0x0019ec0001137983 */ /* 0x000ea80000300800 */
        /* <DEDUP_REMOVED lines=21> */
[----:B------:R0:W-:Y:S04]  /*50970*/  STS.U8 [R14+UR4+0x7d00], R15 ;  /* 0x007d000f0e007988 */ /* 0x0001e80008000004 */
[----:B0-----:R-:W2:Y:S04]  /*50980*/  LDL.LU R14, [R1+0x5bb0] ;  /* 0x005bb000010e7983 */ /* 0x001ea80000300800 */
[----:B------:R0:W-:Y:S02]  /*50990*/  STL [R1+0x5b9c], R15 ;  /* 0x005b9c0f01007387 */ /* 0x0001e40000100800 */
[----:B0-----:R-:W0:Y:S01]  /*509a0*/  S2R R15, SR_TID.X ;  /* 0x00000000000f7919 */ /* 0x001e220000002100 */
[----:B------:R-:W-:-:S02]  /*509b0*/  LOP3.LUT R0, R0, 0x38, RZ, 0x3c, !PT ;  /* 0x0000003800007812 */ /* 0x000fc400078e3cff */
[----:B0-----:R-:W-:-:S04]  /*509c0*/  LOP3.LUT R15, R15, 0x3f, RZ, 0xc0, !PT ;  /* 0x0000003f0f0f7812 */ /* 0x001fc800078ec0ff */
[----:B------:R-:W-:-:S05]  /*509d0*/  LOP3.LUT R15, R15, 0x30, RZ, 0x3c, !PT ;  /* 0x000000300f0f7812 */ /* 0x000fca00078e3cff */
[----:B--2---:R-:W-:Y:S04]  /*509e0*/  STS.U8 [R15+UR4+0x7dc0], R14 ;  /* 0x007dc00e0f007988 */ /* 0x004fe80008000004 */
[----:B------:R-:W-:Y:S04]  /*509f0*/  STS.U8 [R15+UR4+0x7d80], R13 ;  /* 0x007d800d0f007988 */ /* 0x000fe80008000004 */
[----:B------:R-:W-:Y:S04]  /*50a00*/  STS.U8 [R0+UR4+0xe00], R16 ;  /* 0x000e001000007988 */ /* 0x000fe80008000004 */
[----:B---3--:R-:W-:Y:S04]  /*50a10*/  STS.U8 [R0+UR4+0xe40], R17 ;  /* 0x000e401100007988 */ /* 0x008fe80008000004 */
        /* <DEDUP_REMOVED lines=18> */
[----:B------:R-:W-:Y:S04]  /*50b40*/  STL [R1+0x5ba0], R14 ;  /* 0x005ba00e01007387 */ /* 0x000fe80000100800 */
[----:B------:R-:W-:Y:S04]  /*50b50*/  STS.U8 [R0+UR4+0x2f00], R8 ;  /* 0x002f000800007988 */ /* 0x000fe80008000004 */
[----:B------:R-:W-:Y:S04]  /*50b60*/  STL [R1+0x5ba4], R13 ;  /* 0x005ba40d01007387 */ /* 0x000fe80000100800 */
[----:B------:R0:W-:Y:S04]  /*50b70*/  STS.U8 [R0+UR4+0x2f40], R12 ;  /* 0x002f400c00007988 */ /* 0x0001e80008000004 */
[----:B0-----:R-:W2:Y:S04]  /*50b80*/  LDL.LU R12, [R1+0x3b4] ;  /* 0x0003b400010c7983 */ /* 0x001ea80000300800 */
[----:B------:R-:W3:Y:S04]  /*50b90*/  LDL.LU R13, [R1+0x3a8] ;  /* 0x0003a800010d7983 */ /* 0x000ee80000300800 */
[----:B---3--:R0:W-:Y:S04]  /*50ba0*/  STL [R1+0x5ba8], R13 ;  /* 0x005ba80d01007387 */ /* 0x0081e80000100800 */
[----:B0-----:R-:W3:Y:S04]  /*50bb0*/  LDL.LU R13, [R1+0x3ac] ;  /* 0x0003ac00010d7983 */ /* 0x001ee80000300800 */
[----:B------:R-:W-:Y:S04]  /*50bc0*/  STS.U8 [R0+UR4+0x2f80], R9 ;  /* 0x002f800900007988 */ /* 0x000fe80008000004 */
[----:B------:R-:W-:Y:S04]  /*50bd0*/  STS.U8 [R0+UR4+0x2fc0], R10 ;  /* 0x002fc00a00007988 */ /* 0x000fe80008000004 */
[----:B---3--:R0:W-:Y:S04]  /*50be0*/  STL [R1+0x5bac], R13 ;  /* 0x005bac0d01007387 */ /* 0x0081e80000100800 */
        /* <DEDUP_REMOVED lines=27> */
[----:B--2---:R1:W-:Y:S04]  /*50da0*/  STS.U8 [R0+UR4+0x3e00], R12 ;  /* 0x003e000c00007988 */ /* 0x0043e80008000004 */
[----:B0-----:R-:W2:Y:S04]  /*50db0*/  LDL.LU R11, [R1+0xa0] ;  /* 0x0000a000010b7983 */ /* 0x001ea80000300800 */
[----:B-1----:R-:W2:Y:S04]  /*50dc0*/  LDL.LU R12, [R1+0x9c] ;  /* 0x00009c00010c7983 */ /* 0x002ea80000300800 */
[----:B---3--:R0:W-:Y:S04]  /*50dd0*/  STS.U8 [R0+UR4+0x3ec0], R13 ;  /* 0x003ec00d00007988 */ /* 0x0081e80008000004 */
[----:B0-----:R-:W3:Y:S04]  /*50de0*/  LDL.LU R13, [R1+0x5bac] ;  /* 0x005bac00010d7983 */ /* 0x001ee80000300800 */
[----:B---3--:R0:W-:Y:S04]  /*50df0*/  STS.U8 [R0+UR4+0x3e80], R13 ;  /* 0x003e800d00007988 */ /* 0x0081e80008000004 */
[----:B0-----:R-:W3:Y:S04]  /*50e00*/  LDL.LU R13, [R1+0x5ba8] ;  /* 0x005ba800010d7983 */ /* 0x001ee80000300800 */
[----:B---3--:R0:W-:Y:S04]  /*50e10*/  STS.U8 [R0+UR4+0x3f40], R13 ;  /* 0x003f400d00007988 */ /* 0x0081e80008000004 */
[----:B----4-:R1:W-:Y:S04]  /*50e20*/  STS.U8 [R0+UR4+0x3f00], R14 ;  /* 0x003f000e00007988 */ /* 0x0103e80008000004 */
[----:B------:R3:W-:Y:S04]  /*50e30*/  STS.U8 [R0+UR4+0x3fc0], R15 ;  /* 0x003fc00f00007988 */ /* 0x0007e80008000004 */
[----:B------:R4:W-:Y:S04]  /*50e40*/  STS.U8 [R0+UR4+0x3f80], R16 ;  /* 0x003f801000007988 */ /* 0x0009e80008000004 */
[----:B------:R1:W-:Y:S04]  /*50e50*/  STS.U8 [R0+UR4+0x4e00], R17 ;  /* 0x004e001100007988 */ /* 0x0003e80008000004 */
[----:B------:R2:W-:Y:S04]  /*50e60*/  STS.U8 [R0+UR4+0x4e40], R18 ;  /* 0x004e401200007988 */ /* 0x0005e80008000004 */
[----:B0-----:R-:W2:Y:S04]  /*50e70*/  LDL.LU R13, [R1+0x5ba4] ;  /* 0x005ba400010d7983 */ /* 0x001ea80000300800 */
[----:B-1----:R-:W2:Y:S04]  /*50e80*/  LDL.LU R14, [R1+0x5ba0] ;  /* 0x005ba000010e7983 */ /* 0x002ea80000300800 */
[----:B---3--:R-:W3:Y:S04]  /*50e90*/  LDL.LU R15, [R1+0x5b9c] ;  /* 0x005b9c00010f7983 */ /* 0x008ee80000300800 */
[----:B----4-:R-:W4:Y:S04]  /*50ea0*/  LDL.LU R16, [R1+0x5b98] ;  /* 0x005b980001107983 */ /* 0x010f280000300800 */
[----:B------:R-:W3:Y:S04]  /*50eb0*/  LDL.LU R17, [R1+0x5b94] ;  /* 0x005b940001117983 */ /* 0x000ee80000300800 */
[----:B--2---:R-:W2:Y:S04]  /*50ec0*/  LDL.LU R18, [R1+0x5b90] ;  /* 0x005b900001127983 */ /* 0x004ea80000300800 */
[----:B------:R0:W-:Y:S04]  /*50ed0*/  STS.U8 [R0+UR4+0x4e80], R19 ;  /* 0x004e801300007988 */ /* 0x0001e80008000004 */
[----:B------:R1:W-:Y:S04]  /*50ee0*/  STS.U8 [R0+UR4+0x4ec0], R20 ;  /* 0x004ec01400007988 */ /* 0x0003e80008000004 */
[----:B------:R0:W-:Y:S04]  /*50ef0*/  STS.U8 [R0+UR4+0x4f00], R21 ;  /* 0x004f001500007988 */ /* 0x0001e80008000004 */
[----:B------:R0:W-:Y:S04]  /*50f00*/  STS.U8 [R0+UR4+0x4f40], R22 ;  /* 0x004f401600007988 */ /* 0x0001e80008000004 */
[----:B------:R1:W-:Y:S04]  /*50f10*/  STS.U8 [R0+UR4+0x4f80], R23 ;  /* 0x004f801700007988 */ /* 0x0003e80008000004 */
[----:B------:R1:W-:Y:S04]  /*50f20*/  STS.U8 [R0+UR4+0x4fc0], R24 ;  /* 0x004fc01800007988 */ /* 0x0003e80008000004 */
[----:B0-----:R-:W2:Y:S04]  /*50f30*/  LDL.LU R19, [R1+0x5b8c] ;  /* 0x005b8c0001137983 */ /* 0x001ea80000300800 */
[----:B-1----:R-:W2:Y:S04]  /*50f40*/  LDL.LU R20, [R1+0x5b88] ;  /* 0x005b880001147983 */ /* 0x002ea80000300800 */
[----:B------:R-:W2:Y:S04]  /*50f50*/  LDL.LU R21, [R1+0x5b84] ;  /* 0x005b840001157983 */ /* 0x000ea80000300800 */
[----:B------:R-:W2:Y:S04]  /*50f60*/  LDL.LU R22, [R1+0x5b80] ;  /* 0x005b800001167983 */ /* 0x000ea80000300800 */
[----:B------:R-:W2:Y:S04]  /*50f70*/  LDL.LU R23, [R1+0x5b7c] ;  /* 0x005b7c0001177983 */ /* 0x000ea80000300800 */
[----:B------:R-:W2:Y:S04]  /*50f80*/  LDL.LU R24, [R1+0x5b78] ;  /* 0x005b780001187983 */ /* 0x000ea80000300800 */
        /* <DEDUP_REMOVED lines=22> */
[----:B------:R-:W2:Y:S04]  /*510f0*/  LDL R2, [R1+0x4b60] ;  /* 0x004b600001027983 */ /* 0x000ea80000100800 */
[----:B------:R-:W2:Y:S04]  /*51100*/  LDL.LU R8, [R1+0x5b4c] ;  /* 0x005b4c0001087983 */ /* 0x000ea80000300800 */
        /* <DEDUP_REMOVED lines=8> */
[----:B--2---:R-:W-:Y:S04]  /*51190*/  STS.U8 [R0+UR4+0x7e40], R12 ;  /* 0x007e400c00007988 */ /* 0x004fe80008000004 */
[----:B------:R-:W-:Y:S04]  /*511a0*/  STS.U8 [R0+UR4+0x7e00], R11 ;  /* 0x007e000b00007988 */ /* 0x000fe80008000004 */
[----:B------:R-:W-:Y:S04]  /*511b0*/  STS.U8 [R0+UR4+0x7ec0], R10 ;  /* 0x007ec00a00007988 */ /* 0x000fe80008000004 */
[----:B------:R-:W-:Y:S04]  /*511c0*/  STS.U8 [R0+UR4+0x7e80], R9 ;  /* 0x007e800900007988 */ /* 0x000fe80008000004 */
[----:B------:R-:W-:Y:S04]  /*511d0*/  STS.U8 [R0+UR4+0x7f40], R8 ;  /* 0x007f400800007988 */ /* 0x000fe80008000004 */
[----:B------:R-:W-:Y:S04]  /*511e0*/  STS.U8 [R0+UR4+0x7f00], R7 ;  /* 0x007f000700007988 */ /* 0x000fe80008000004 */
[----:B------:R-:W-:Y:S04]  /*511f0*/  STS.U8 [R0+UR4+0x7fc0], R6 ;  /* 0x007fc00600007988 */ /* 0x000fe80008000004 */
[----:B------:R0:W-:Y:S04]  /*51200*/  STS.U8 [R0+UR4+0x7f80], R3 ;  /* 0x007f800300007988 */ /* 0x0001e80008000004 */
[----:B0-----:R-:W2:Y:S04]  /*51210*/  LDL.LU R0, [R1+0x5b38] ;  /* 0x005b380001007983 */ /* 0x001ea80000300800 */
[----:B------:R-:W2:Y:S01]  /*51220*/  LDL R3, [R1+0x4b58] ;  /* 0x004b580001037983 */ /* 0x000ea20000100800 */
[----:B------:R-:W-:Y:S01]  /*51230*/  BAR.SYNC.DEFER_BLOCKING 0x0 ;  /* 0x0000000000007b1d */ /* 0x000fe20000010000 */
[----:B------:R-:W-:-:S06]  /*51240*/  PRMT R5, RZ, 0x7610, R5 ;  /* 0x00007610ff057816 */ /* 0x000fcc0000000005 */
[----:B--2---:R-:W2:Y:S04]  /*51250*/  @!P0 LDG.E.U8 R5, desc[UR6][R2.64] ;  /* 0x0000000602058981 */ /* 0x004ea8000c1e1100 */
[----:B--2---:R0:W-:Y:S04]  /*51260*/  STL [R1+0x38c], R5 ;  /* 0x00038c0501007387 */ /* 0x0041e80000100800 */
[----:B0-----:R-:W2:Y:S04]  /*51270*/  LDL.LU R5, [R1+0x5b34] ;  /* 0x005b340001057983 */ /* 0x001ea80000300800 */
[----:B------:R-:W2:Y:S04]  /*51280*/  LDL R2, [R1+0x4398] ;  /* 0x0043980001027983 */ /* 0x000ea80000100800 */
[----:B------:R-:W2:Y:S01]  /*51290*/  LDL R3, [R1+0x47ac] ;  /* 0x0047ac0001037983 */ /* 0x000ea20000100800 */
[----:B------:R-:W-:-:S02]  /*512a0*/  PRMT R0, RZ, 0x7610, R0 ;  /* 0x00007610ff007816 */ /* 0x000fc40000000000 */
[----:B--2---:R-:W-:-:S04]  /*512b0*/  @!P0 LOP3.LUT R3, R3, R2, RZ, 0x3c, !PT ;  /* 0x0000000203038212 */ /* 0x004fc800078e3cff */
[----:B------:R-:W-:-:S04]  /*512c0*/  @!P0 LOP3.LUT R2, R3, R2, RZ, 0x3c, !PT ;  /* 0x0000000203028212 */ /* 0x000fc800078e3cff */
[----:B------:R-:W-:-:S05]  /*512d0*/  @!P0 LOP3.LUT R3, R3, R2, RZ, 0x3c, !PT ;  /* 0x0000000203038212 */ /* 0x000fca00078e3cff */
[----:B------:R-:W2:Y:S04]  /*512e0*/  @!P0 LDG.E.U8 R0, desc[UR6][R2.64] ;  /* 0x0000000602008981 */ /* 0x000ea8000c1e1100 */
        /* <DEDUP_REMOVED lines=2052> */
[----:B--2---:R0:W-:Y:S04]  /*59330*/  STL [R1], R0 ;  /* 0x0000000001007387 */ /* 0x0041e80000100800 */
        /* <DEDUP_REMOVED lines=8> */
[----:B------:R-:W3:Y:S04]  /*593c0*/  LDL R2, [R1+0x4a90] ;  /* 0x004a900001027983 */ /* 0x000ee80000100800 */
[----:B------:R-:W3:Y:S01]  /*593d0*/  LDL R3, [R1+0x4acc] ;  /* 0x004acc0001037983 */ /* 0x000ee20000100800 */
[----:B------:R-:W-:-:S03]  /*593e0*/  PRMT R28, RZ, 0x7610, R28 ;  /* 0x00007610ff1c7816 */ /* 0x000fc6000000001c */
[----:B--2---:R0:W-:Y:S04]  /*593f0*/  STL [R1+0x5714], R29 ;  /* 0x0057141d01007387 */ /* 0x0041e80000100800 */
[----:B0-----:R-:W2:Y:S01]  /*59400*/  LDL R29, [R1+0x4ad4] ;  /* 0x004ad400011d7983 */ /* 0x001ea20000100800 */
[----:B---3--:R-:W-:-:S04]  /*59410*/  @!P0 LOP3.LUT R3, R3, R2, RZ, 0x3c, !PT ;  /* 0x0000000203038212 */ /* 0x008fc800078e3cff */
[----:B------:R-:W-:-:S04]  /*59420*/  @!P0 LOP3.LUT R2, R3, R2, RZ, 0x3c, !PT ;  /* 0x0000000203028212 */ /* 0x000fc800078e3cff */
[----:B------:R-:W-:-:S05]  /*59430*/  @!P0 LOP3.LUT R3, R3, R2, RZ, 0x3c, !PT ;  /* 0x0000000203038212 */ /* 0x000fca00078e3cff */
[----:B------:R2:W3:Y:S04]  /*59440*/  @!P0 LDG.E.U8 R28, desc[UR6][R2.64] ;  /* 0x00000006021c8981 */ /* 0x0004e8000c1e1100 */
[----:B------:R-:W4:Y:S01]  /*59450*/  LDL R3, [R1+0x4a98] ;  /* 0x004a980001037983 */ /* 0x000f220000100800 */
[----:B------:R-:W-:Y:S01]  /*59460*/  PRMT R27, RZ, 0x7610, R27 ;  /* 0x00007610ff1b7816 */ /* 0x000fe2000000001b */
[----:B--2---:R-:W-:Y:S02]  /*59470*/  @!P0 IMAD.MOV.U32 R2, RZ, RZ, R29 ;  /* 0x000000ffff028224 */ /* 0x004fe400078e001d */
[----:B---3--:R0:W-:Y:S01]  /*59480*/  STL [R1+0x5700], R28 ;  /* 0x0057001c01007387 */ /* 0x0081e20000100800 */
[----:B------:R-:W-:-:S03]  /*59490*/  PRMT R26, RZ, 0x7610, R26 ;  /* 0x00007610ff1a7816 */ /* 0x000fc6000000001a */
[----:B------:R-:W2:Y:S04]  /*594a0*/  LDL R29, [R1+0x4ab8] ;  /* 0x004ab800011d7983 */ /* 0x000ea80000100800 */
[----:B----4-:R1:W3:Y:S04]  /*594b0*/  @!P0 LDG.E.U8 R27, desc[UR6][R2.64] ;  /* 0x00000006021b8981 */ /* 0x0102e8000c1e1100 */
[----:B0-----:R-:W4:Y:S04]  /*594c0*/  LDL R28, [R1+0x4af4] ;  /* 0x004af400011c7983 */ /* 0x001f280000100800 */
[----:B------:R-:W1:Y:S04]  /*594d0*/  LDL R2, [R1+0x4aa0] ;  /* 0x004aa00001027983 */ /* 0x000e680000100800 */
[----:B------:R-:W1:Y:S02]  /*594e0*/  LDL R3, [R1+0x4adc] ;  /* 0x004adc0001037983 */ /* 0x000e640000100800 */
[----:B-1----:R-:W-:-:S04]  /*594f0*/  @!P0 LOP3.LUT R3, R3, R2, RZ, 0x3c, !PT ;  /* 0x0000000203038212 */ /* 0x002fc800078e3cff */
[----:B------:R-:W-:-:S04]  /*59500*/  @!P0 LOP3.LUT R2, R3, R2, RZ, 0x3c, !PT ;  /* 0x0000000203028212 */ /* 0x000fc800078e3cff */
[----:B------:R-:W-:-:S05]  /*59510*/  @!P0 LOP3.LUT R3, R3, R2, RZ, 0x3c, !PT ;  /* 0x0000000203038212 */ /* 0x000fca00078e3cff */
[----:B------:R-:W2:Y:S04]  /*59520*/  @!P0 LDG.E.U8 R26, desc[UR6][R2.64] ;  /* 0x00000006021a8981 */ /* 0x000ea8000c1e1100 */
[----:B---3--:R0:W-:Y:S04]  /*59530*/  STL [R1+0x5704], R27 ;  /* 0x0057041b01007387 */ /* 0x0081e80000100800 */
[----:B------:R-:W3:Y:S04]  /*59540*/  LDL R2, [R1+0x4aa8] ;  /* 0x004aa80001027983 */ /* 0x000ee80000100800 */
[----:B------:R-:W3:Y:S04]  /*59550*/  LDL R3, [R1+0x4ae4] ;  /* 0x004ae40001037983 */ /* 0x000ee80000100800 */
[----:B0-----:R-:W4:Y:S04]  /*59560*/  LDL R27, [R1+0x4aec] ;  /* 0x004aec00011b7983 */ /* 0x001f280000100800 */
[----:B--2---:R0:W-:Y:S04]  /*59570*/  STL [R1+0x5774], R26 ;  /* 0x0057741a01007387 */ /* 0x0041e80000100800 */
[----:B0-----:R-:W2:Y:S01]  /*59580*/  LDL R26, [R1+0x4ab0] ;  /* 0x004ab000011a7983 */ /* 0x001ea20000100800 */
[----:B---3--:R-:W-:-:S02]  /*59590*/  @!P0 LOP3.LUT R3, R3, R2, RZ, 0x3c, !PT ;  /* 0x0000000203038212 */ /* 0x008fc400078e3cff */
[----:B------:R-:W-:Y:S02]  /*595a0*/  PRMT R25, RZ, 0x7610, R25 ;  /* 0x00007610ff197816 */ /* 0x000fe40000000019 */
[----:B------:R-:W-:-:S04]  /*595b0*/  @!P0 LOP3.LUT R2, R3, R2, RZ, 0x3c, !PT ;  /* 0x0000000203028212 */ /* 0x000fc800078e3cff */
[----:B------:R-:W-:Y:S02]  /*595c0*/  @!P0 LOP3.LUT R3, R3, R2, RZ, 0x3c, !PT ;  /* 0x0000000203038212 */ /* 0x000fe400078e3cff */
[----:B------:R-:W-:-:S03]  /*595d0*/  PRMT R24, RZ, 0x7610, R24 ;  /* 0x00007610ff187816 */ /* 0x000fc60000000018 */
[----:B------:R4:W3:Y:S02]  /*595e0*/  @!P0 LDG.E.U8 R25, desc[UR6][R2.64] ;  /* 0x0000000602198981 */ /* 0x0008e4000c1e1100 */
[----:B----4-:R-:W-:Y:S02]  /*595f0*/  @!P0 IMAD.MOV.U32 R2, RZ, RZ, R27 ;  /* 0x000000ffff028224 */ /* 0x010fe400078e001b */
[----:B--2---:R-:W-:-:S05]  /*59600*/  @!P0 IMAD.MOV.U32 R3, RZ, RZ, R26 ;  /* 0x000000ffff038224 */ /* 0x004fca00078e001a */
[----:B------:R0:W2:Y:S01]  /*59610*/  @!P0 LDG.E.U8 R24, desc[UR6][R2.64] ;  /* 0x0000000602188981 */ /* 0x0000a2000c1e1100 */
[----:B------:R-:W-:Y:S01]  /*59620*/  PRMT R23, RZ, 0x7610, R23 ;  /* 0x00007610ff177816 */ /* 0x000fe20000000017 */
[----:B0-----:R-:W-:Y:S02]  /*59630*/  @!P0 IMAD.MOV.U32 R2, RZ, RZ, R28 ;  /* 0x000000ffff028224 */ /* 0x001fe400078e001c */
[----:B------:R-:W-:Y:S01]  /*59640*/  @!P0 IMAD.MOV.U32 R3, RZ, RZ, R29 ;  /* 0x000000ffff038224 */ /* 0x000fe200078e001d */
[----:B---3--:R0:W-:Y:S04]  /*59650*/  STL [R1+0x5778], R25 ;  /* 0x0057781901007387 */ /* 0x0081e80000100800 */
[----:B------:R-:W3:Y:S04]  /*59660*/  @!P0 LDG.E.U8 R23, desc[UR6][R2.64] ;  /* 0x0000000602178981 */ /* 0x000ee8000c1e1100 */
[----:B0-----:R-:W4:Y:S04]  /*59670*/  LDL R25, [R1+0x4afc] ;  /* 0x004afc0001197983 */ /* 0x001f280000100800 */
[----:B--2---:R0:W-:Y:S01]  /*59680*/  STL [R1+0x5750], R24 ;  /* 0x0057501801007387 */ /* 0x0041e20000100800 */
[----:B------:R-:W-:-:S03]  /*59690*/  PRMT R22, RZ, 0x7610, R22 ;  /* 0x00007610ff167816 */ /* 0x000fc60000000016 */
[----:B------:R-:W2:Y:S04]  /*596a0*/  LDL R29, [R1+0x4ad0] ;  /* 0x004ad000011d7983 */ /* 0x000ea80000100800 */
[----:B------:R-:W2:Y:S04]  /*596b0*/  LDL R28, [R1+0x4b0c] ;  /* 0x004b0c00011c7983 */ /* 0x000ea80000100800 */
[----:B------:R-:W2:Y:S04]  /*596c0*/  LDL R27, [R1+0x4ad8] ;  /* 0x004ad800011b7983 */ /* 0x000ea80000100800 */
[----:B------:R-:W2:Y:S04]  /*596d0*/  LDL R26, [R1+0x4b14] ;  /* 0x004b1400011a7983 */ /* 0x000ea80000100800 */
[----:B0-----:R-:W2:Y:S04]  /*596e0*/  LDL R24, [R1+0x4ac0] ;  /* 0x004ac00001187983 */ /* 0x001ea80000100800 */
[----:B---3--:R0:W-:Y:S01]  /*596f0*/  STL [R1+0x5754], R23 ;  /* 0x0057541701007387 */ /* 0x0081e20000100800 */
[----:B----4-:R-:W-:-:S03]  /*59700*/  @!P0 IMAD.MOV.U32 R2, RZ, RZ, R25 ;  /* 0x000000ffff028224 */ /* 0x010fc600078e0019 */
[----:B------:R-:W3:Y:S04]  /*59710*/  LDL R25, [R1+0x4ae0] ;  /* 0x004ae00001197983 */ /* 0x000ee80000100800 */
[----:B0-----:R-:W4:Y:S01]  /*59720*/  LDL R23, [R1+0x4b04] ;  /* 0x004b040001177983 */ /* 0x001f220000100800 */
[----:B--2---:R-:W-:-:S03]  /*59730*/  @!P0 IMAD.MOV.U32 R3, RZ, RZ, R24 ;  /* 0x000000ffff038224 */ /* 0x004fc600078e0018 */
[----:B------:R-:W2:Y:S04]  /*59740*/  LDL R24, [R1+0x4b1c] ;  /* 0x004b1c0001187983 */ /* 0x000ea80000100800 */
[----:B------:R4:W2:Y:S04]  /*59750*/  @!P0 LDG.E.U8 R22, desc[UR6][R2.64] ;  /* 0x0000000602168981 */ /* 0x0008a8000c1e1100 */
[----:B------:R-:W2:Y:S01]  /*59760*/  LDL R3, [R1+0x4ac8] ;  /* 0x004ac80001037983 */ /* 0x000ea20000100800 */
[----:B------:R-:W-:Y:S01]  /*59770*/  PRMT R21, RZ, 0x7610, R21 ;  /* 0x00007610ff157816 */ /* 0x000fe20000000015 */
[----:B----4-:R-:W-:Y:S01]  /*59780*/  @!P0 IMAD.MOV.U32 R2, RZ, RZ, R23 ;  /* 0x000000ffff028224 */ /* 0x010fe200078e0017 */
[----:B------:R-:W-:-:S02]  /*59790*/  PRMT R20, RZ, 0x7610, R20 ;  /* 0x00007610ff147816 */ /* 0x000fc40000000014 */
[----:B------:R-:W-:Y:S02]  /*597a0*/  PRMT R19, RZ, 0x7610, R19 ;  /* 0x00007610ff137816 */ /* 0x000fe40000000013 */
[----:B------:R-:W-:Y:S01]  /*597b0*/  PRMT R18, RZ, 0x7610, R18 ;  /* 0x00007610ff127816 */ /* 0x000fe20000000012 */
[----:B--2---:R0:W2:Y:S02]  /*597c0*/  @!P0 LDG.E.U8 R21, desc[UR6][R2.64] ;  /* 0x0000000602158981 */ /* 0x0040a4000c1e1100 */
[----:B0-----:R-:W-:Y:S02]  /*597d0*/  @!P0 IMAD.MOV.U32 R2, RZ, RZ, R28 ;  /* 0x000000ffff028224 */ /* 0x001fe400078e001c */
[----:B------:R-:W-:-:S05]  /*597e0*/  @!P0 IMAD.MOV.U32 R3, RZ, RZ, R29 ;  /* 0x000000ffff038224 */ /* 0x000fca00078e001d */
[----:B------:R0:W4:Y:S02]  /*597f0*/  @!P0 LDG.E.U8 R20, desc[UR6][R2.64] ;  /* 0x0000000602148981 */ /* 0x000124000c1e1100 */
[----:B0-----:R-:W-:Y:S02]  /*59800*/  @!P0 IMAD.MOV.U32 R2, RZ, RZ, R26 ;  /* 0x000000ffff028224 */ /* 0x001fe400078e001a */
[----:B------:R-:W-:-:S05]  /*59810*/  @!P0 IMAD.MOV.U32 R3, RZ, RZ, R27 ;  /* 0x000000ffff038224 */ /* 0x000fca00078e001b */
[----:B------:R0:W4:Y:S04]  /*59820*/  @!P0 LDG.E.U8 R19, desc[UR6][R2.64] ;  /* 0x0000000602138981 */ /* 0x000128000c1e1100 */
[----:B------:R1:W-:Y:S04]  /*59830*/  STL [R1+0x5718], R22 ;  /* 0x0057181601007387 */ /* 0x0003e80000100800 */
[----:B------:R-:W4:Y:S01]  /*59840*/  LDL R23, [R1+0x4ae8] ;  /* 0x004ae80001177983 */ /* 0x000f220000100800 */
[----:B0-----:R-:W-:Y:S02]  /*59850*/  @!P0 IMAD.MOV.U32 R2, RZ, RZ, R24 ;  /* 0x000000ffff028224 */ /* 0x001fe400078e0018 */
[----:B---3--:R-:W-:Y:S01]  /*59860*/  @!P0 IMAD.MOV.U32 R3, RZ, RZ, R25 ;  /* 0x000000ffff038224 */ /* 0x008fe200078e0019 */
[----:B-1----:R-:W3:Y:S04]  /*59870*/  LDL R22, [R1+0x4b24] ;  /* 0x004b240001167983 */ /* 0x002ee80000100800 */
[----:B------:R0:W3:Y:S04]  /*59880*/  @!P0 LDG.E.U8 R18, desc[UR6][R2.64] ;  /* 0x0000000602128981 */ /* 0x0000e8000c1e1100 */
[----:B--2---:R1:W-:Y:S04]  /*59890*/  STL [R1+0x571c], R21 ;  /* 0x00571c1501007387 */ /* 0x0043e80000100800 */
[----:B----4-:R2:W-:Y:S04]  /*598a0*/  STL [R1+0x5708], R20 ;  /* 0x0057081401007387 */ /* 0x0105e80000100800 */
[----:B------:R-:W4:Y:S04]  /*598b0*/  LDL R27, [R1+0x4af0] ;  /* 0x004af000011b7983 */ /* 0x000f280000100800 */
[----:B------:R-:W4:Y:S04]  /*598c0*/  LDL R26, [R1+0x4b2c] ;  /* 0x004b2c00011a7983 */ /* 0x000f280000100800 */
[----:B------:R1:W-:Y:S04]  /*598d0*/  STL [R1+0x570c], R19 ;  /* 0x00570c1301007387 */ /* 0x0003e80000100800 */
[----:B------:R-:W4:Y:S04]  /*598e0*/  LDL R25, [R1+0x4af8] ;  /* 0x004af80001197983 */ /* 0x000f280000100800 */
[----:B------:R-:W4:Y:S01]  /*598f0*/  LDL R24, [R1+0x4b34] ;  /* 0x004b340001187983 */ /* 0x000f220000100800 */
[----:B0-----:R-:W-:-:S02]  /*59900*/  @!P0 IMAD.MOV.U32 R3, RZ, RZ, R23 ;  /* 0x000000ffff038224 */ /* 0x001fc400078e0017 */
[----:B---3--:R-:W-:Y:S01]  /*59910*/  @!P0 IMAD.MOV.U32 R2, RZ, RZ, R22 ;  /* 0x000000ffff028224 */ /* 0x008fe200078e0016 */
[----:B------:R0:W-:Y:S04]  /*59920*/  STL [R1+0x577c], R18 ;  /* 0x00577c1201007387 */ /* 0x0001e80000100800 */
[----:B------:R-:W3:Y:S04]  /*59930*/  LDL R23, [R1+0x4b00] ;  /* 0x004b000001177983 */ /* 0x000ee80000100800 */
[----:B------:R-:W3:Y:S01]  /*59940*/  LDL R22, [R1+0x4b3c] ;  /* 0x004b3c0001167983 */ /* 0x000ee20000100800 */
[----:B------:R-:W-:-:S02]  /*59950*/  PRMT R17, RZ, 0x7610, R17 ;  /* 0x00007610ff117816 */ /* 0x000fc40000000011 */
[----:B------:R-:W-:Y:S02]  /*59960*/  PRMT R16, RZ, 0x7610, R16 ;  /* 0x00007610ff107816 */ /* 0x000fe40000000010 */
[----:B------:R-:W-:Y:S02]  /*59970*/  PRMT R15, RZ, 0x7610, R15 ;  /* 0x00007610ff0f7816 */ /* 0x000fe4000000000f */
[----:B------:R-:W-:Y:S01]  /*59980*/  PRMT R14, RZ, 0x7610, R14 ;  /* 0x00007610ff0e7816 */ /* 0x000fe2000000000e */
[----:B-1----:R-:W3:Y:S04]  /*59990*/  LDL R21, [R1+0x4b08] ;  /* 0x004b080001157983 */ /* 0x002ee80000100800 */
[----:B------:R4:W3:Y:S04]  /*599a0*/  @!P0 LDG.E.U8 R17, desc[UR6][R2.64] ;  /* 0x0000000602118981 */ /* 0x0008e8000c1e1100 */
[----:B--2---:R-:W2:Y:S01]  /*599b0*/  LDL R20, [R1+0x4b44] ;  /* 0x004b440001147983 */ /* 0x004ea20000100800 */
[----:B----4-:R-:W-:-:S02]  /*599c0*/  @!P0 IMAD.MOV.U32 R3, RZ, RZ, R27 ;  /* 0x000000ffff038224 */ /* 0x010fc400078e001b */
[----:B------:R-:W-:-:S05]  /*599d0*/  @!P0 IMAD.MOV.U32 R2, RZ, RZ, R26 ;  /* 0x000000ffff028224 */ /* 0x000fca00078e001a */
[----:B------:R1:W4:Y:S02]  /*599e0*/  @!P0 LDG.E.U8 R16, desc[UR6][R2.64] ;  /* 0x0000000602108981 */ /* 0x000324000c1e1100 */
[----:B-1----:R-:W-:Y:S02]  /*599f0*/  @!P0 IMAD.MOV.U32 R3, RZ, RZ, R25 ;  /* 0x000000ffff038224 */ /* 0x002fe400078e0019 */
[----:B------:R-:W-:-:S05]  /*59a00*/  @!P0 IMAD.MOV.U32 R2, RZ, RZ, R24 ;  /* 0x000000ffff028224 */ /* 0x000fca00078e0018 */
[----:B------:R3:W2:Y:S02]  /*59a10*/  @!P0 LDG.E.U8 R15, desc[UR6][R2.64] ;  /* 0x00000006020f8981 */ /* 0x0006a4000c1e1100 */
[----:B---3--:R-:W-:Y:S02]  /*59a20*/  @!P0 IMAD.MOV.U32 R3, RZ, RZ, R23 ;  /* 0x000000ffff038224 */ /* 0x008fe400078e0017 */
[----:B------:R-:W-:-:S05]  /*59a30*/  @!P0 IMAD.MOV.U32 R2, RZ, RZ, R22 ;  /* 0x000000ffff028224 */ /* 0x000fca00078e0016 */
[----:B------:R-:W3:Y:S04]  /*59a40*/  @!P0 LDG.E.U8 R14, desc[UR6][R2.64] ;  /* 0x00000006020e8981 */ /* 0x000ee8000c1e1100 */
[----:B------:R1:W-:Y:S04]  /*59a50*/  STL [R1+0x5780], R17 ;  /* 0x0057801101007387 */ /* 0x0003e80000100800 */
[----:B------:R-:W3:Y:S04]  /*59a60*/  LDL R19, [R1+0x4b10] ;  /* 0x004b100001137983 */ /* 0x000ee80000100800 */
[----:B0-----:R-:W3:Y:S04]  /*59a70*/  LDL R18, [R1+0x4b4c] ;  /* 0x004b4c0001127983 */ /* 0x001ee80000100800 */
[----:B----4-:R0:W-:Y:S04]  /*59a80*/  STL [R1+0x5758], R16 ;  /* 0x0057581001007387 */ /* 0x0101e80000100800 */
[----:B-1----:R-:W4:Y:S04]  /*59a90*/  LDL R17, [R1+0x4b18] ;  /* 0x004b180001117983 */ /* 0x002f280000100800 */
[----:B0-----:R-:W4:Y:S04]  /*59aa0*/  LDL R16, [R1+0x4b54] ;  /* 0x004b540001107983 */ /* 0x001f280000100800 */
[----:B--2---:R0:W-:Y:S04]  /*59ab0*/  STL [R1+0x575c], R15 ;  /* 0x00575c0f01007387 */ /* 0x0041e80000100800 */
[----:B---3--:R1:W-:Y:S04]  /*59ac0*/  STL [R1+0x5720], R14 ;  /* 0x0057200e01007387 */ /* 0x0083e80000100800 */
[----:B0-----:R-:W2:Y:S04]  /*59ad0*/  LDL R15, [R1+0x4b20] ;  /* 0x004b2000010f7983 */ /* 0x001ea80000100800 */
[----:B-1----:R-:W3:Y:S01]  /*59ae0*/  LDL R14, [R1+0x4b5c] ;  /* 0x004b5c00010e7983 */ /* 0x002ee20000100800 */
[----:B------:R-:W-:Y:S01]  /*59af0*/  PRMT R13, RZ, 0x7610, R13 ;  /* 0x00007610ff0d7816 */ /* 0x000fe2000000000d */
[----:B------:R-:W-:-:S02]  /*59b00*/  @!P0 IMAD.MOV.U32 R2, RZ, RZ, R20 ;  /* 0x000000ffff028224 */ /* 0x000fc400078e0014 */
[----:B------:R-:W-:Y:S01]  /*59b10*/  @!P0 IMAD.MOV.U32 R3, RZ, RZ, R21 ;  /* 0x000000ffff038224 */ /* 0x000fe200078e0015 */
[----:B------:R-:W-:-:S04]  /*59b20*/  PRMT R12, RZ, 0x7610, R12 ;  /* 0x00007610ff0c7816 */ /* 0x000fc8000000000c */
[----:B------:R0:W3:Y:S02]  /*59b30*/  @!P0 LDG.E.U8 R13, desc[UR6][R2.64] ;  /* 0x00000006020d8981 */ /* 0x0000e4000c1e1100 */
[----:B0-----:R-:W-:Y:S02]  /*59b40*/  @!P0 IMAD.MOV.U32 R2, RZ, RZ, R18 ;  /* 0x000000ffff028224 */ /* 0x001fe400078e0012 */
[----:B------:R-:W-:-:S05]  /*59b50*/  @!P0 IMAD.MOV.U32 R3, RZ, RZ, R19 ;  /* 0x000000ffff038224 */ /* 0x000fca00078e0013 */
[----:B------:R4:W3:Y:S01]  /*59b60*/  @!P0 LDG.E.U8 R12, desc[UR6][R2.64] ;  /* 0x00000006020c8981 */ /* 0x0008e2000c1e1100 */
[----:B------:R-:W-:Y:S02]  /*59b70*/  PRMT R11, RZ, 0x7610, R11 ;  /* 0x00007610ff0b7816 */ /* 0x000fe4000000000b */
[----:B------:R-:W-:Y:S01]  /*59b80*/  PRMT R10, RZ, 0x7610, R10 ;  /* 0x00007610ff0a7816 */ /* 0x000fe2000000000a */
[----:B----4-:R-:W-:Y:S02]  /*59b90*/  @!P0 IMAD.MOV.U32 R3, RZ, RZ, R17 ;  /* 0x000000ffff038224 */ /* 0x010fe400078e0011 */
[----:B------:R-:W-:-:S05]  /*59ba0*/  @!P0 IMAD.MOV.U32 R2, RZ, RZ, R16 ;  /* 0x000000ffff028224 */ /* 0x000fca00078e0010 */
[----:B------:R2:W4:Y:S02]  /*59bb0*/  @!P0 LDG.E.U8 R11, desc[UR6][R2.64] ;  /* 0x00000006020b8981 */ /* 0x000524000c1e1100 */
[----:B--2---:R-:W-:Y:S02]  /*59bc0*/  @!P0 IMAD.MOV.U32 R3, RZ, RZ, R15 ;  /* 0x000000ffff038224 */ /* 0x004fe400078e000f */
[----:B---3--:R-:W-:-:S05]  /*59bd0*/  @!P0 IMAD.MOV.U32 R2, RZ, RZ, R14 ;  /* 0x000000ffff028224 */ /* 0x008fca00078e000e */
[----:B------:R-:W2:Y:S04]  /*59be0*/  @!P0 LDG.E.U8 R10, desc[UR6][R2.64] ;  /* 0x00000006020a8981 */ /* 0x000ea8000c1e1100 */
[----:B------:R0:W-:Y:S04]  /*59bf0*/  STL [R1+0x5724], R13 ;  /* 0x0057240d01007387 */ /* 0x0001e80000100800 */
[----:B------:R-:W3:Y:S04]  /*59c00*/  LDL R21, [R1+0x4b28] ;  /* 0x004b280001157983 */ /* 0x000ee80000100800 */
[----:B------:R-:W3:Y:S04]  /*59c10*/  LDL R20, [R1+0x4b78] ;  /* 0x004b780001147983 */ /* 0x000ee80000100800 */
[----:B------:R1:W-:Y:S04]  /*59c20*/  STL [R1+0x5710], R12 ;  /* 0x0057100c01007387 */ /* 0x0003e80000100800 */
[----:B------:R-:W3:Y:S04]  /*59c30*/  LDL R19, [R1+0x4b30] ;  /* 0x004b300001137983 */ /* 0x000ee80000100800 */
[----:B------:R-:W3:Y:S04]  /*59c40*/  LDL R18, [R1+0x4b74] ;  /* 0x004b740001127983 */ /* 0x000ee80000100800 */
[----:B------:R-:W3:Y:S04]  /*59c50*/  LDL R17, [R1+0x4b38] ;  /* 0x004b380001117983 */ /* 0x000ee80000100800 */
[----:B------:R-:W3:Y:S04]  /*59c60*/  LDL R16, [R1+0x4b70] ;  /* 0x004b700001107983 */ /* 0x000ee80000100800 */
[----:B----4-:R4:W-:Y:S04]  /*59c70*/  STL [R1+0x5728], R11 ;  /* 0x0057280b01007387 */ /* 0x0109e80000100800 */
[----:B------:R-:W3:Y:S04]  /*59c80*/  LDL R15, [R1+0x4b40] ;  /* 0x004b4000010f7983 */ /* 0x000ee80000100800 */
[----:B------:R-:W3:Y:S04]  /*59c90*/  LDL R14, [R1+0x4b6c] ;  /* 0x004b6c00010e7983 */ /* 0x000ee80000100800 */
[----:B0-----:R-:W3:Y:S04]  /*59ca0*/  LDL R13, [R1+0x4b48] ;  /* 0x004b4800010d7983 */ /* 0x001ee80000100800 */
[----:B-1----:R-:W3:Y:S04]  /*59cb0*/  LDL R12, [R1+0x4b68] ;  /* 0x004b6800010c7983 */ /* 0x002ee80000100800 */
[----:B--2---:R0:W-:Y:S04]  /*59cc0*/  STL [R1+0x5784], R10 ;  /* 0x0057840a01007387 */ /* 0x0041e80000100800 */
[----:B----4-:R-:W2:Y:S04]  /*59cd0*/  LDL R11, [R1+0x4b50] ;  /* 0x004b5000010b7983 */ /* 0x010ea80000100800 */
[----:B0-----:R-:W4:Y:S01]  /*59ce0*/  LDL R10, [R1+0x4b64] ;  /* 0x004b6400010a7983 */ /* 0x001f220000100800 */
[----:B------:R-:W-:Y:S01]  /*59cf0*/  PRMT R9, RZ, 0x7610, R9 ;  /* 0x00007610ff097816 */ /* 0x000fe20000000009 */
[----:B---3--:R-:W-:-:S02]  /*59d00*/  @!P0 IMAD.MOV.U32 R2, RZ, RZ, R20 ;  /* 0x000000ffff028224 */ /* 0x008fc400078e0014 */
[----:B------:R-:W-:Y:S01]  /*59d10*/  @!P0 IMAD.MOV.U32 R3, RZ, RZ, R21 ;  /* 0x000000ffff038224 */ /* 0x000fe200078e0015 */
[----:B------:R-:W-:-:S04]  /*59d20*/  PRMT R8, RZ, 0x7610, R8 ;  /* 0x00007610ff087816 */ /* 0x000fc80000000008 */
[----:B------:R0:W3:Y:S01]  /*59d30*/  @!P0 LDG.E.U8 R9, desc[UR6][R2.64] ;  /* 0x0000000602098981 */ /* 0x0000e2000c1e1100 */
[----:B------:R-:W-:Y:S01]  /*59d40*/  PRMT R7, RZ, 0x7610, R7 ;  /* 0x00007610ff077816 */ /* 0x000fe20000000007 */
[----:B0-----:R-:W-:Y:S02]  /*59d50*/  @!P0 IMAD.MOV.U32 R2, RZ, RZ, R18 ;  /* 0x000000ffff028224 */ /* 0x001fe400078e0012 */
[----:B------:R-:W-:-:S05]  /*59d60*/  @!P0 IMAD.MOV.U32 R3, RZ, RZ, R19 ;  /* 0x000000ffff038224 */ /* 0x000fca00078e0013 */
[----:B------:R0:W3:Y:S01]  /*59d70*/  @!P0 LDG.E.U8 R8, desc[UR6][R2.64] ;  /* 0x0000000602088981 */ /* 0x0000e2000c1e1100 */
[----:B------:R-:W-:Y:S01]  /*59d80*/  PRMT R6, RZ, 0x7610, R6 ;  /* 0x00007610ff067816 */ /* 0x000fe20000000006 */
[----:B0-----:R-:W-:Y:S02]  /*59d90*/  @!P0 IMAD.MOV.U32 R2, RZ, RZ, R16 ;  /* 0x000000ffff028224 */ /* 0x001fe400078e0010 */
[----:B------:R-:W-:-:S05]  /*59da0*/  @!P0 IMAD.MOV.U32 R3, RZ, RZ, R17 ;  /* 0x000000ffff038224 */ /* 0x000fca00078e0011 */
[----:B------:R0:W3:Y:S01]  /*59db0*/  @!P0 LDG.E.U8 R7, desc[UR6][R2.64] ;  /* 0x0000000602078981 */ /* 0x0000e2000c1e1100 */
[----:B------:R-:W-:Y:S02]  /*59dc0*/  PRMT R5, RZ, 0x7610, R5 ;  /* 0x00007610ff057816 */ /* 0x000fe40000000005 */
[----:B------:R-:W-:Y:S01]  /*59dd0*/  PRMT R4, RZ, 0x7610, R4 ;  /* 0x00007610ff047816 */ /* 0x000fe20000000004 */
[----:B0-----:R-:W-:Y:S02]  /*59de0*/  @!P0 IMAD.MOV.U32 R3, RZ, RZ, R15 ;  /* 0x000000ffff038224 */ /* 0x001fe400078e000f */
[----:B------:R-:W-:-:S05]  /*59df0*/  @!P0 IMAD.MOV.U32 R2, RZ, RZ, R14 ;  /* 0x000000ffff028224 */ /* 0x000fca00078e000e */
[----:B------:R0:W3:Y:S02]  /*59e00*/  @!P0 LDG.E.U8 R6, desc[UR6][R2.64] ;  /* 0x0000000602068981 */ /* 0x0000e4000c1e1100 */
[----:B0-----:R-:W-:Y:S02]  /*59e10*/  @!P0 IMAD.MOV.U32 R2, RZ, RZ, R12 ;  /* 0x000000ffff028224 */ /* 0x001fe400078e000c */
[----:B------:R-:W-:-:S05]  /*59e20*/  @!P0 IMAD.MOV.U32 R3, RZ, RZ, R13 ;  /* 0x000000ffff038224 */ /* 0x000fca00078e000d */
[----:B------:R2:W3:Y:S02]  /*59e30*/  @!P0 LDG.E.U8 R5, desc[UR6][R2.64] ;  /* 0x0000000602058981 */ /* 0x0004e4000c1e1100 */
[----:B--2---:R-:W-:Y:S02]  /*59e40*/  @!P0 IMAD.MOV.U32 R3, RZ, RZ, R11 ;  /* 0x000000ffff038224 */ /* 0x004fe400078e000b */
[----:B----4-:R-:W-:-:S05]  /*59e50*/  @!P0 IMAD.MOV.U32 R2, RZ, RZ, R10 ;  /* 0x000000ffff028224 */ /* 0x010fca00078e000a */
[----:B------:R0:W2:Y:S04]  /*59e60*/  @!P0 LDG.E.U8 R4, desc[UR6][R2.64] ;  /* 0x0000000602048981 */ /* 0x0000a8000c1e1100 */
[----:B0-----:R-:W0:Y:S04]  /*59e70*/  LDS.U8 R3, [R0+UR4] ;  /* 0x0000000400037984 */ /* 0x001e280008000000 */
[----:B------:R-:W1:Y:S04]  /*59e80*/  LDS.U8 R2, [R0+UR4+0x208] ;  /* 0x0002080400027984 */ /* 0x000e680008000000 */
[----:B---3--:R-:W-:Y:S04]  /*59e90*/  STL [R1+0x5788], R9 ;  /* 0x0057880901007387 */ /* 0x008fe80000100800 */
[----:B------:R-:W-:Y:S04]  /*59ea0*/  STL [R1+0x5760], R8 ;  /* 0x0057600801007387 */ /* 0x000fe80000100800 */
[----:B------:R-:W-:Y:S04]  /*59eb0*/  STL [R1+0x574c], R7 ;  /* 0x00574c0701007387 */ /* 0x000fe80000100800 */
[----:B------:R-:W-:Y:S04]  /*59ec0*/  STL [R1+0x572c], R6 ;  /* 0x00572c0601007387 */ /* 0x000fe80000100800 */
[----:B------:R-:W-:Y:S04]  /*59ed0*/  STL [R1+0x5730], R5 ;  /* 0x0057300501007387 */ /* 0x000fe80000100800 */
[----:B--2---:R-:W-:Y:S04]  /*59ee0*/  STL [R1+0x5734], R4 ;  /* 0x0057340401007387 */ /* 0x004fe80000100800 */
[----:B0-----:R-:W-:Y:S04]  /*59ef0*/  STL [R1+0x5738], R3 ;  /* 0x0057380301007387 */ /* 0x001fe80000100800 */
[----:B------:R-:W0:Y:S04]  /*59f00*/  LDS.U8 R3, [R0+UR4+0x8] ;  /* 0x0000080400037984 */ /* 0x000e280008000000 */
[----:B-1----:R-:W-:Y:S04]  /*59f10*/  STL [R1+0x573c], R2 ;  /* 0x00573c0201007387 */ /* 0x002fe80000100800 */
[----:B------:R-:W1:Y:S04]  /*59f20*/  LDS.U8 R4, [R0+UR4+0x200] ;  /* 0x0002000400047984 */ /* 0x000e680008000000 */
[----:B------:R-:W2:Y:S04]  /*59f30*/  LDS.U8 R2, [R0+UR4+0x2000] ;  /* 0x0020000400027984 */ /* 0x000ea80008000000 */
[----:B0-----:R-:W-:Y:S04]  /*59f40*/  STL [R1+0x39c], R3 ;  /* 0x00039c0301007387 */ /* 0x001fe80000100800 */
[----:B------:R-:W0:Y:S04]  /*59f50*/  LDS.U8 R3, [R0+UR4+0x2208] ;  /* 0x0022080400037984 */ /* 0x000e280008000000 */
[----:B-1----:R-:W-:Y:S04]  /*59f60*/  STL [R1+0x398], R4 ;  /* 0x0003980401007387 */ /* 0x002fe80000100800 */
[----:B------:R-:W1:Y:S04]  /*59f70*/  LDS.U8 R4, [R0+UR4+0x2008] ;  /* 0x0020080400047984 */ /* 0x000e680008000000 */
[----:B--2---:R-:W-:Y:S04]  /*59f80*/  STL [R1+0x3a4], R2 ;  /* 0x0003a40201007387 */ /* 0x004fe80000100800 */
        /* <DEDUP_REMOVED lines=109> */
[----:B0-----:R0:W-:Y:S04]  /*5a660*/  STL [R1+0x4d24], R3 ;  /* 0x004d240301007387 */ /* 0x0011e80000100800 */
[----:B-1----:R-:W-:Y:S04]  /*5a670*/  STL [R1+0x4d30], R4 ;  /* 0x004d300401007387 */ /* 0x002fe80000100800 */
[----:B------:R-:W1:Y:S04]  /*5a680*/  LDS.U8 R4, [R0+UR4+0x6188] ;  /* 0x0061880400047984 */ /* 0x000e680008000000 */
[----:B--2---:R-:W-:Y:S04]  /*5a690*/  STL [R1+0x4d2c], R2 ;  /* 0x004d2c0201007387 */ /* 0x004fe80000100800 */
[----:B------:R-:W2:Y:S04]  /*5a6a0*/  LDS.U8 R2, [R0+UR4+0x6380] ;  /* 0x0063800400027984 */ /* 0x000ea80008000000 */
[----:B------:R-:W-:Y:S01]  /*5a6b0*/  STL [R1+0x5740], R0 ;  /* 0x0057400001007387 */ /* 0x000fe20000100800 */
[----:B0-----:R-:W-:-:S05]  /*5a6c0*/  LOP3.LUT R3, R0, 0x410, RZ, 0x3c, !PT ;  /* 0x0000041000037812 */ /* 0x001fca00078e3cff */
[----:B------:R-:W0:Y:S04]  /*5a6d0*/  LDS.U8 R0, [R3+UR4] ;  /* 0x0000000403007984 */ /* 0x000e280008000000 */
[----:B------:R-:W-:Y:S04]  /*5a6e0*/  LDS.U8 R5, [R3+UR4+0x380] ;  /* 0x0003800403057984 */ /* 0x000fe80008000000 */
[----:B-1----:R-:W-:Y:S04]  /*5a6f0*/  STL [R1+0x4d38], R4 ;  /* 0x004d380401007387 */ /* 0x002fe80000100800 */
[----:B--2---:R-:W-:Y:S04]  /*5a700*/  STL [R1+0x4d34], R2 ;  /* 0x004d340201007387 */ /* 0x004fe80000100800 */
        /* <DEDUP_REMOVED lines=94> */
[----:B-1----:R1:W-:Y:S04]  /*5acf0*/  STL [R1+0x4eb8], R2 ;  /* 0x004eb80201007387 */ /* 0x0023e80000100800 */
[----:B-1----:R-:W3:Y:S04]  /*5ad00*/  LDL R2, [R1+0x4fb0] ;  /* 0x004fb00001027983 */ /* 0x002ee80000100800 */
[----:B--2---:R-:W-:Y:S04]  /*5ad10*/  STL [R1+0x4eb4], R4 ;  /* 0x004eb40401007387 */ /* 0x004fe80000100800 */
[----:B------:R-:W1:Y:S04]  /*5ad20*/  LDS.U8 R4, [R3+UR4+0x388] ;  /* 0x0003880403047984 */ /* 0x000e680008000000 */
[----:B0-----:R-:W-:Y:S04]  /*5ad30*/  STL [R1+0x3360], R0 ;  /* 0x0033600001007387 */ /* 0x001fe80000100800 */
[----:B------:R-:W0:Y:S04]  /*5ad40*/  LDS.U8 R0, [R3+UR4+0x188] ;  /* 0x0001880403007984 */ /* 0x000e280008000000 */
[----:B-1----:R-:W-:Y:S04]  /*5ad50*/  STL [R1+0x335c], R4 ;  /* 0x00335c0401007387 */ /* 0x002fe80000100800 */
[----:B------:R-:W1:Y:S04]  /*5ad60*/  LDS.U8 R4, [R3+UR4+0x2180] ;  /* 0x0021800403047984 */ /* 0x000e680008000000 */
[----:B0-----:R-:W-:Y:S04]  /*5ad70*/  STL [R1+0x3368], R0 ;  /* 0x0033680001007387 */ /* 0x001fe80000100800 */
[----:B------:R-:W0:Y:S04]  /*5ad80*/  LDS.U8 R0, [R3+UR4+0x2388] ;  /* 0x0023880403007984 */ /* 0x000e280008000000 */
[----:B------:R-:W-:Y:S04]  /*5ad90*/  STL [R1+0x3364], R5 ;  /* 0x0033640501007387 */ /* 0x000fe80000100800 */
[----:B------:R-:W2:Y:S04]  /*5ada0*/  LDS.U8 R5, [R3+UR4+0x2188] ;  /* 0x0021880403057984 */ /* 0x000ea80008000000 */
[----:B-1----:R-:W-:Y:S04]  /*5adb0*/  STL [R1+0x3370], R4 ;  /* 0x0033700401007387 */ /* 0x002fe80000100800 */
[----:B------:R-:W1:Y:S04]  /*5adc0*/  LDS.U8 R4, [R3+UR4+0x2380] ;  /* 0x0023800403047984 */ /* 0x000e680008000000 */
[----:B0-----:R-:W-:Y:S04]  /*5add0*/  STL [R1+0x336c], R0 ;  /* 0x00336c0001007387 */ /* 0x001fe80000100800 */
[----:B------:R-:W0:Y:S04]  /*5ade0*/  LDS.U8 R0, [R3+UR4+0x4180] ;  /* 0x0041800403007984 */ /* 0x000e280008000000 */
[----:B--2---:R-:W-:Y:S04]  /*5adf0*/  STL [R1+0x3378], R5 ;  /* 0x0033780501007387 */ /* 0x004fe80000100800 */
        /* <DEDUP_REMOVED lines=14> */
[----:B0-----:R-:W-:Y:S04]  /*5aee0*/  STL [R1+0x4f38], R0 ;  /* 0x004f380001007387 */ /* 0x001fe80000100800 */
[----:B--2---:R-:W-:Y:S04]  /*5aef0*/  STL [R1+0x4f34], R3 ;  /* 0x004f340301007387 */ /* 0x004fe80000100800 */
[----:B---3--:R-:W0:Y:S04]  /*5af00*/  LDS.U8 R4, [R2+UR4] ;  /* 0x0000000402047984 */ /* 0x008e280008000000 */
[----:B------:R-:W1:Y:S04]  /*5af10*/  LDS.U8 R0, [R2+UR4+0x208] ;  /* 0x0002080402007984 */ /* 0x000e680008000000 */
[----:B------:R-:W2:Y:S04]  /*5af20*/  LDS.U8 R3, [R2+UR4+0x8] ;  /* 0x0000080402037984 */ /* 0x000ea80008000000 */
[----:B------:R-:W-:Y:S04]  /*5af30*/  LDS.U8 R5, [R2+UR4+0x188] ;  /* 0x0001880402057984 */ /* 0x000fe80008000000 */
        /* <DEDUP_REMOVED lines=91> */
[----:B-1----:R0:W-:Y:S04]  /*5b4f0*/  STL [R1+0x4cd8], R0 ;  /* 0x004cd80001007387 */ /* 0x0021e80000100800 */
[----:B------:R-:W1:Y:S04]  /*5b500*/  LDS.U8 R4, [R2+UR4+0x180] ;  /* 0x0001800402047984 */ /* 0x000e680008000000 */
[----:B0-----:R-:W3:Y:S04]  /*5b510*/  LDL R0, [R1+0x4fac] ;  /* 0x004fac0001007983 */ /* 0x001ee80000100800 */
[----:B--2---:R-:W-:Y:S04]  /*5b520*/  STL [R1+0x4cd4], R3 ;  /* 0x004cd40301007387 */ /* 0x004fe80000100800 */
        /* <DEDUP_REMOVED lines=28> */
[----:B--2---:R-:W-:Y:S04]  /*5b6f0*/  STL [R1+0x4d58], R5 ;  /* 0x004d580501007387 */ /* 0x004fe80000100800 */
[----:B-1----:R-:W-:Y:S04]  /*5b700*/  STL [R1+0x4d54], R4 ;  /* 0x004d540401007387 */ /* 0x002fe80000100800 */
        /* <DEDUP_REMOVED lines=634> */
[----:B-1----:R-:W-:Y:S04]  /*5deb0*/  STL [R1+0x4f88], R2 ;  /* 0x004f880201007387 */ /* 0x002fe80000100800 */
[----:B------:R-:W0:Y:S04]  /*5dec0*/  LDS.U8 R3, [R0+UR4+0x6180] ;  /* 0x0061800400037984 */ /* 0x000e280008000000 */
[----:B------:R1:W3:Y:S04]  /*5ded0*/  LDS.U8 R2, [R0+UR4+0x6388] ;  /* 0x0063880400027984 */ /* 0x0002e80008000000 */
[----:B--2---:R-:W-:Y:S04]  /*5dee0*/  STL [R1+0x4f84], R4 ;  /* 0x004f840401007387 */ /* 0x004fe80000100800 */
[----:B-1----:R-:W2:Y:S01]  /*5def0*/  LDL.LU R0, [R1+0x394] ;  /* 0x0003940001007983 */ /* 0x002ea20000300800 */
[----:B------:R-:W1:Y:S03]  /*5df00*/  S2R R28, SR_TID.X ;  /* 0x00000000001c7919 */ /* 0x000e660000002100 */
[----:B0-----:R-:W-:Y:S01]  /*5df10*/  STL [R1+0x4f90], R3 ;  /* 0x004f900301007387 */ /* 0x001fe20000100800 */
[----:B-1----:R-:W-:-:S03]  /*5df20*/  LOP3.LUT R29, R28, 0x3f, RZ, 0xc0, !PT ;  /* 0x0000003f1c1d7812 */ /* 0x002fc600078ec0ff */
[----:B--2---:R-:W-:Y:S04]  /*5df30*/  STL [R1+0x579c], R0 ;  /* 0x00579c0001007387 */ /* 0x004fe80000100800 */
[----:B---3--:R0:W-:Y:S04]  /*5df40*/  STL [R1+0x4f8c], R2 ;  /* 0x004f8c0201007387 */ /* 0x0081e80000100800 */
        /* <DEDUP_REMOVED lines=26> */
[----:B------:R0:W-:Y:S04]  /*5e0f0*/  STL [R1+0x578c], R28 ;  /* 0x00578c1c01007387 */ /* 0x0001e80000100800 */
[----:B0-----:R-:W2:Y:S04]  /*5e100*/  LDL R28, [R1+0x4f9c] ;  /* 0x004f9c00011c7983 */ /* 0x001ea80000100800 */
[----:B--2---:R-:W0:Y:S04]  /*5e110*/  LDS.U8 R0, [R28+UR4+0x6188] ;  /* 0x006188041c007984 */ /* 0x004e280008000000 */
[----:B------:R-:W1:Y:S01]  /*5e120*/  LDS.U8 R28, [R28+UR4+0x6380] ;  /* 0x006380041c1c7984 */ /* 0x000e620008000000 */
[----:B------:R-:W-:Y:S06]  /*5e130*/  BAR.SYNC.DEFER_BLOCKING 0x0 ;  /* 0x0000000000007b1d */ /* 0x000fec0000010000 */
[----:B0-----:R0:W-:Y:S04]  /*5e140*/  STL [R1+0x4f98], R0 ;  /* 0x004f980001007387 */ /* 0x0011e80000100800 */
[----:B0-----:R-:W2:Y:S04]  /*5e150*/  LDL.LU R0, [R1+0x579c] ;  /* 0x00579c0001007983 */ /* 0x001ea80000300800 */
[----:B-1----:R0:W-:Y:S04]  /*5e160*/  STL [R1+0x4f94], R28 ;  /* 0x004f941c01007387 */ /* 0x0021e80000100800 */
[----:B0-----:R-:W2:Y:S04]  /*5e170*/  LDL.LU R28, [R1+0x1b0] ;  /* 0x0001b000011c7983 */ /* 0x001ea80000300800 */
[----:B--2---:R0:W-:Y:S04]  /*5e180*/  STL [R1+0x5790], R28 ;  /* 0x0057901c01007387 */ /* 0x0041e80000100800 */
[----:B0-----:R-:W2:Y:S04]  /*5e190*/  LDL.LU R28, [R1+0x1cc] ;  /* 0x0001cc00011c7983 */ /* 0x001ea80000300800 */
[----:B--2---:R0:W-:Y:S04]  /*5e1a0*/  STL [R1+0x5794], R28 ;  /* 0x0057941c01007387 */ /* 0x0041e80000100800 */
[----:B0-----:R-:W2:Y:S04]  /*5e1b0*/  LDL.LU R28, [R1+0x1d0] ;  /* 0x0001d000011c7983 */ /* 0x001ea80000300800 */
[----:B------:R-:W-:Y:S04]  /*5e1c0*/  STS.U8 [R29+UR4], R0 ;  /* 0x000000001d007988 */ /* 0x000fe80008000004 */
        /* <DEDUP_REMOVED lines=26> */
[----:B------:R-:W-:Y:S04]  /*5e370*/  STS.U8 [R29+UR4+0x1640], R24 ;  /* 0x001640181d007988 */ /* 0x000fe80008000004 */
[----:B------:R-:W3:Y:S04]  /*5e380*/  LDL.LU R17, [R1+0x18c] ;  /* 0x00018c0001117983 */ /* 0x000ee80000300800 */
[----:B------:R0:W-:Y:S04]  /*5e390*/  STS.U8 [R29+UR4+0x1800], R25 ;  /* 0x001800191d007988 */ /* 0x0001e80008000004 */
        /* <DEDUP_REMOVED lines=45> */
[----:B0-----:R-:W2:Y:S04]  /*5e670*/  LDL.LU R26, [R1+0x5774] ;  /* 0x00577400011a7983 */ /* 0x001ea80000300800 */
        /* <DEDUP_REMOVED lines=20> */
[----:B------:R-:W-:Y:S01]  /*5e7c0*/  STS.U8 [R29+UR4+0x3840], R27 ;  /* 0x0038401b1d007988 */ /* 0x000fe20008000004 */
[----:B0-----:R-:W-:-:S03]  /*5e7d0*/  LOP3.LUT R7, R29, 0x10, RZ, 0x3c, !PT ;  /* 0x000000101d077812 */ /* 0x001fc600078e3cff */
[----:B--2---:R-:W-:Y:S04]  /*5e7e0*/  STS.U8 [R29+UR4+0x3a00], R26 ;  /* 0x003a001a1d007988 */ /* 0x004fe80008000004 */
[----:B------:R0:W-:Y:S04]  /*5e7f0*/  STS.U8 [R29+UR4+0x3a40], R25 ;  /* 0x003a40191d007988 */ /* 0x0001e80008000004 */
[----:B0-----:R-:W2:Y:S04]  /*5e800*/  LDL.LU R25, [R1+0x364] ;  /* 0x0003640001197983 */ /* 0x001ea80000300800 */
        /* <DEDUP_REMOVED lines=16> */
[----:B----4-:R0:W-:Y:S04]  /*5e910*/  STS.U8 [R29+UR4+0x3c00], R18 ;  /* 0x003c00121d007988 */ /* 0x0101e80008000004 */
[----:B------:R-:W4:Y:S04]  /*5e920*/  LDL.LU R21, [R1+0x248] ;  /* 0x0002480001157983 */ /* 0x000f280000300800 */
[----:B------:R-:W2:Y:S04]  /*5e930*/  LDL.LU R22, [R1+0x244] ;  /* 0x0002440001167983 */ /* 0x000ea80000300800 */
[----:B------:R-:W2:Y:S04]  /*5e940*/  LDL.LU R23, [R1+0x228] ;  /* 0x0002280001177983 */ /* 0x000ea80000300800 */
[----:B------:R-:W2:Y:S04]  /*5e950*/  LDL.LU R24, [R1+0x224] ;  /* 0x0002240001187983 */ /* 0x000ea80000300800 */
[----:B------:R-:W2:Y:S01]  /*5e960*/  LDL.LU R27, [R1+0x208] ;  /* 0x00020800011b7983 */ /* 0x000ea20000300800 */
[----:B0-----:R-:W-:-:S03]  /*5e970*/  LOP3.LUT R18, R28, 0x3f, RZ, 0xc0, !PT ;  /* 0x0000003f1c127812 */ /* 0x001fc600078ec0ff */
[----:B------:R-:W2:Y:S04]  /*5e980*/  LDL.LU R28, [R1+0x204] ;  /* 0x00020400011c7983 */ /* 0x000ea80000300800 */
[----:B------:R-:W2:Y:S04]  /*5e990*/  LDL.LU R29, [R1+0x1e8] ;  /* 0x0001e800011d7983 */ /* 0x000ea80000300800 */
[----:B---3--:R0:W-:Y:S04]  /*5e9a0*/  STS.U8 [R18+UR4+0x3c40], R17 ;  /* 0x003c401112007988 */ /* 0x0081e80008000004 */
[----:B------:R1:W-:Y:S04]  /*5e9b0*/  STS.U8 [R18+UR4+0x3e00], R10 ;  /* 0x003e000a12007988 */ /* 0x0003e80008000004 */
[----:B------:R3:W-:Y:S04]  /*5e9c0*/  STS.U8 [R18+UR4+0x3e40], R9 ;  /* 0x003e400912007988 */ /* 0x0007e80008000004 */
[----:B0-----:R-:W2:Y:S04]  /*5e9d0*/  LDL.LU R17, [R1+0x368] ;  /* 0x0003680001117983 */ /* 0x001ea80000300800 */
[----:B-1----:R-:W2:Y:S04]  /*5e9e0*/  LDL.LU R10, [R1+0x384] ;  /* 0x00038400010a7983 */ /* 0x002ea80000300800 */
[----:B---3--:R-:W3:Y:S04]  /*5e9f0*/  LDL.LU R9, [R1+0x388] ;  /* 0x0003880001097983 */ /* 0x008ee80000300800 */
[----:B------:R0:W-:Y:S04]  /*5ea00*/  STL [R1+0x5764], R18 ;  /* 0x0057641201007387 */ /* 0x0001e80000100800 */
[----:B0-----:R-:W2:Y:S04]  /*5ea10*/  LDL.LU R18, [R1+0x1a8] ;  /* 0x0001a80001127983 */ /* 0x001ea80000300800 */
[----:B--2---:R0:W-:Y:S04]  /*5ea20*/  STL [R1+0x5768], R18 ;  /* 0x0057681201007387 */ /* 0x0041e80000100800 */
[----:B0-----:R-:W2:Y:S04]  /*5ea30*/  LDL.LU R18, [R1+0x1c4] ;  /* 0x0001c40001127983 */ /* 0x001ea80000300800 */
[----:B--2---:R0:W-:Y:S04]  /*5ea40*/  STL [R1+0x576c], R18 ;  /* 0x00576c1201007387 */ /* 0x0041e80000100800 */
[----:B0-----:R-:W2:Y:S04]  /*5ea50*/  LDL.LU R18, [R1+0x1c8] ;  /* 0x0001c80001127983 */ /* 0x001ea80000300800 */
        /* <DEDUP_REMOVED lines=76> */
[----:B------:R0:W-:Y:S04]  /*5ef20*/  STS.U8 [R7+UR4+0x2680], R17 ;  /* 0x0026801107007988 */ /* 0x0001e80008000004 */
[----:B------:R-:W-:Y:S04]  /*5ef30*/  STS.U8 [R7+UR4+0x26c0], R25 ;  /* 0x0026c01907007988 */ /* 0x000fe80008000004 */
[----:B------:R0:W-:Y:S04]  /*5ef40*/  STS.U8 [R7+UR4+0x2880], R26 ;  /* 0x0028801a07007988 */ /* 0x0001e80008000004 */
[----:B------:R0:W-:Y:S04]  /*5ef50*/  STS.U8 [R7+UR4+0x28c0], R0 ;  /* 0x0028c00007007988 */ /* 0x0001e80008000004 */
[----:B------:R0:W-:Y:S04]  /*5ef60*/  STS.U8 [R7+UR4+0x2a80], R2 ;  /* 0x002a800207007988 */ /* 0x0001e80008000004 */
[----:B------:R0:W-:Y:S04]  /*5ef70*/  STS.U8 [R7+UR4+0x2ac0], R3 ;  /* 0x002ac00307007988 */ /* 0x0001e80008000004 */
[----:B------:R0:W-:Y:S04]  /*5ef80*/  STS.U8 [R7+UR4+0x2c80], R4 ;  /* 0x002c800407007988 */ /* 0x0001e80008000004 */
[----:B------:R0:W-:Y:S04]  /*5ef90*/  STS.U8 [R7+UR4+0x2cc0], R5 ;  /* 0x002cc00507007988 */ /* 0x0001e80008000004 */
[----:B------:R-:W-:Y:S04]  /*5efa0*/  STS.U8 [R7+UR4+0x2e80], R6 ;  /* 0x002e800607007988 */ /* 0x000fe80008000004 */
[----:B------:R-:W-:Y:S04]  /*5efb0*/  STS.U8 [R7+UR4+0x2ec0], R11 ;  /* 0x002ec00b07007988 */ /* 0x000fe80008000004 */
[----:B0-----:R-:W3:Y:S04]  /*5efc0*/  LDL.LU R9, [R1+0x33c] ;  /* 0x00033c0001097983 */ /* 0x001ee80000300800 */
[----:B------:R-:W-:Y:S04]  /*5efd0*/  STS.U8 [R7+UR4+0x3080], R12 ;  /* 0x0030800c07007988 */ /* 0x000fe80008000004 */
[----:B-1----:R-:W3:Y:S04]  /*5efe0*/  LDL.LU R10, [R1+0x320] ;  /* 0x00032000010a7983 */ /* 0x002ee80000300800 */
[----:B------:R-:W-:Y:S04]  /*5eff0*/  STS.U8 [R7+UR4+0x30c0], R13 ;  /* 0x0030c00d07007988 */ /* 0x000fe80008000004 */
[----:B------:R-:W3:Y:S04]  /*5f000*/  LDL.LU R17, [R1+0x31c] ;  /* 0x00031c0001117983 */ /* 0x000ee80000300800 */
        /* <DEDUP_REMOVED lines=10> */
[----:B------:R0:W-:Y:S04]  /*5f0b0*/  STS.U8 [R7+UR4+0x36c0], R27 ;  /* 0x0036c01b07007988 */ /* 0x0001e80008000004 */
[----:B------:R-:W3:Y:S04]  /*5f0c0*/  LDL.LU R5, [R1+0x2bc] ;  /* 0x0002bc0001057983 */ /* 0x000ee80000300800 */
[----:B------:R1:W-:Y:S04]  /*5f0d0*/  STS.U8 [R7+UR4+0x3880], R28 ;  /* 0x0038801c07007988 */ /* 0x0003e80008000004 */
        /* <DEDUP_REMOVED lines=8> */
[----:B-1----:R-:W3:Y:S04]  /*5f160*/  LDL.LU R28, [R1+0x220] ;  /* 0x00022000011c7983 */ /* 0x002ee80000300800 */
[----:B------:R-:W3:Y:S04]  /*5f170*/  LDL.LU R21, [R1+0x21c] ;  /* 0x00021c0001157983 */ /* 0x000ee80000300800 */
[----:B------:R0:W-:Y:S04]  /*5f180*/  STS.U8 [R7+UR4+0x38c0], R29 ;  /* 0x0038c01d07007988 */ /* 0x0001e80008000004 */
[----:B------:R-:W3:Y:S04]  /*5f190*/  LDL.LU R22, [R1+0x200] ;  /* 0x0002000001167983 */ /* 0x000ee80000300800 */
[----:B0-----:R-:W3:Y:S01]  /*5f1a0*/  LDL.LU R29, [R1+0x1fc] ;  /* 0x0001fc00011d7983 */ /* 0x001ee20000300800 */
[----:B------:R-:W-:-:S03]  /*5f1b0*/  LOP3.LUT R25, R18, 0x20, RZ, 0x3c, !PT ;  /* 0x0000002012197812 */ /* 0x000fc600078e3cff */
[----:B--2---:R0:W-:Y:S04]  /*5f1c0*/  STS.U8 [R7+UR4+0x3a80], R24 ;  /* 0x003a801807007988 */ /* 0x0041e80008000004 */
[----:B----4-:R1:W-:Y:S04]  /*5f1d0*/  STS.U8 [R7+UR4+0x3ac0], R23 ;  /* 0x003ac01707007988 */ /* 0x0103e80008000004 */
[----:B---3--:R2:W-:Y:S04]  /*5f1e0*/  STS.U8 [R7+UR4+0x3c80], R16 ;  /* 0x003c801007007988 */ /* 0x0085e80008000004 */
[----:B------:R-:W-:Y:S04]  /*5f1f0*/  STS.U8 [R7+UR4+0x3cc0], R15 ;  /* 0x003cc00f07007988 */ /* 0x000fe80008000004 */
[----:B------:R-:W-:Y:S04]  /*5f200*/  STS.U8 [R7+UR4+0x3e80], R8 ;  /* 0x003e800807007988 */ /* 0x000fe80008000004 */
[----:B0-----:R-:W3:Y:S04]  /*5f210*/  LDL.LU R24, [R1+0x340] ;  /* 0x0003400001187983 */ /* 0x001ee80000300800 */
[----:B-1----:R-:W4:Y:S04]  /*5f220*/  LDL.LU R23, [R1+0x35c] ;  /* 0x00035c0001177983 */ /* 0x002f280000300800 */
[----:B--2---:R-:W2:Y:S04]  /*5f230*/  LDL.LU R16, [R1+0x360] ;  /* 0x0003600001107983 */ /* 0x004ea80000300800 */
[----:B------:R0:W-:Y:S04]  /*5f240*/  STL [R1+0x5744], R18 ;  /* 0x0057441201007387 */ /* 0x0001e80000100800 */
[----:B0-----:R-:W2:Y:S04]  /*5f250*/  LDL.LU R18, [R1+0x37c] ;  /* 0x00037c0001127983 */ /* 0x001ea80000300800 */
[----:B------:R-:W2:Y:S04]  /*5f260*/  LDL.LU R15, [R1+0x380] ;  /* 0x00038000010f7983 */ /* 0x000ea80000300800 */
[----:B------:R-:W2:Y:S01]  /*5f270*/  LDL.LU R7, [R1+0x574c] ;  /* 0x00574c0001077983 */ /* 0x000ea20000300800 */
[----:B------:R-:W0:Y:S02]  /*5f280*/  S2R R8, SR_TID.X ;  /* 0x0000000000087919 */ /* 0x000e240000002100 */
[----:B0-----:R-:W-:-:S04]  /*5f290*/  LOP3.LUT R8, R8, 0x3f, RZ, 0xc0, !PT ;  /* 0x0000003f08087812 */ /* 0x001fc800078ec0ff */
[----:B------:R-:W-:-:S05]  /*5f2a0*/  LOP3.LUT R8, R8, 0x10, RZ, 0x3c, !PT ;  /* 0x0000001008087812 */ /* 0x000fca00078e3cff */
[----:B--2---:R-:W-:Y:S04]  /*5f2b0*/  STS.U8 [R8+UR4+0x3ec0], R7 ;  /* 0x003ec00708007988 */ /* 0x004fe80008000004 */
        /* <DEDUP_REMOVED lines=24> */
[----:B-1----:R-:W3:Y:S04]  /*5f440*/  LDL.LU R28, [R1+0x1dc] ;  /* 0x0001dc00011c7983 */ /* 0x002ee80000300800 */
[----:B------:R-:W4:Y:S04]  /*5f450*/  LDL.LU R18, [R1+0x1bc] ;  /* 0x0001bc0001127983 */ /* 0x000f280000300800 */
[----:B------:R-:W-:Y:S04]  /*5f460*/  STS.U8 [R25+UR4+0x1740], R21 ;  /* 0x0017401519007988 */ /* 0x000fe80008000004 */
        /* <DEDUP_REMOVED lines=32> */
[----:B-1----:R-:W2:Y:S04]  /*5f670*/  LDL.LU R28, [R1] ;  /* 0x00000000011c7983 */ /* 0x002ea80000300800 */
[----:B----4-:R0:W-:Y:S04]  /*5f680*/  STS.U8 [R25+UR4+0x1d00], R18 ;  /* 0x001d001219007988 */ /* 0x0101e80008000004 */
[----:B0-----:R-:W4:Y:S04]  /*5f690*/  LDL.LU R18, [R1+0x5748] ;  /* 0x0057480001127983 */ /* 0x001f280000300800 */
[----:B----4-:R0:W-:Y:S04]  /*5f6a0*/  STS.U8 [R25+UR4+0x1d40], R18 ;  /* 0x001d401219007988 */ /* 0x0101e80008000004 */
[----:B------:R1:W-:Y:S04]  /*5f6b0*/  STS.U8 [R25+UR4+0x1f00], R0 ;  /* 0x001f000019007988 */ /* 0x0003e80008000004 */
[----:B------:R4:W-:Y:S04]  /*5f6c0*/  STS.U8 [R25+UR4+0x1f40], R2 ;  /* 0x001f400219007988 */ /* 0x0009e80008000004 */
[----:B------:R0:W-:Y:S04]  /*5f6d0*/  STS.U8 [R25+UR4+0x2100], R3 ;  /* 0x0021000319007988 */ /* 0x0001e80008000004 */
[----:B------:R1:W-:Y:S04]  /*5f6e0*/  STS.U8 [R25+UR4+0x2140], R4 ;  /* 0x0021400419007988 */ /* 0x0003e80008000004 */
[----:B------:R2:W-:Y:S04]  /*5f6f0*/  STS.U8 [R25+UR4+0x2300], R5 ;  /* 0x0023000519007988 */ /* 0x0005e80008000004 */
[----:B0-----:R-:W3:Y:S04]  /*5f700*/  LDL.LU R18, [R1+0x5744] ;  /* 0x0057440001127983 */ /* 0x001ee80000300800 */
[----:B-1----:R-:W3:Y:S04]  /*5f710*/  LDL.LU R0, [R1+0x5740] ;  /* 0x0057400001007983 */ /* 0x002ee80000300800 */
[----:B----4-:R-:W4:Y:S04]  /*5f720*/  LDL.LU R2, [R1+0x573c] ;  /* 0x00573c0001027983 */ /* 0x010f280000300800 */
[----:B------:R-:W4:Y:S04]  /*5f730*/  LDL.LU R3, [R1+0x5738] ;  /* 0x0057380001037983 */ /* 0x000f280000300800 */
[----:B------:R-:W4:Y:S04]  /*5f740*/  LDL.LU R4, [R1+0x5734] ;  /* 0x0057340001047983 */ /* 0x000f280000300800 */
        /* <DEDUP_REMOVED lines=14> */
[----:B0-----:R-:W2:Y:S04]  /*5f830*/  LDL.LU R29, [R1+0x5714] ;  /* 0x00571400011d7983 */ /* 0x001ea80000300800 */
        /* <DEDUP_REMOVED lines=11> */
[----:B------:R1:W-:Y:S04]  /*5f8f0*/  STS.U8 [R25+UR4+0x3540], R26 ;  /* 0x0035401a19007988 */ /* 0x0003e80008000004 */
[----:B0-----:R-:W4:Y:S04]  /*5f900*/  LDL.LU R12, [R1+0x378] ;  /* 0x00037800010c7983 */ /* 0x001f280000300800 */
[----:B------:R0:W-:Y:S04]  /*5f910*/  STS.U8 [R25+UR4+0x3700], R20 ;  /* 0x0037001419007988 */ /* 0x0001e80008000004 */
[----:B---3--:R3:W-:Y:S04]  /*5f920*/  STS.U8 [R25+UR4+0x3740], R27 ;  /* 0x0037401b19007988 */ /* 0x0087e80008000004 */
[----:B------:R0:W-:Y:S04]  /*5f930*/  STS.U8 [R25+UR4+0x3900], R28 ;  /* 0x0039001c19007988 */ /* 0x0001e80008000004 */
[----:B-1----:R-:W4:Y:S04]  /*5f940*/  LDL.LU R19, [R1+0x374] ;  /* 0x0003740001137983 */ /* 0x002f280000300800 */
[----:B------:R-:W4:Y:S04]  /*5f950*/  LDL.LU R7, [R1+0x338] ;  /* 0x0003380001077983 */ /* 0x000f280000300800 */
[----:B------:R-:W4:Y:S04]  /*5f960*/  LDL.LU R8, [R1+0x334] ;  /* 0x0003340001087983 */ /* 0x000f280000300800 */
[----:B------:R-:W4:Y:S04]  /*5f970*/  LDL.LU R15, [R1+0x318] ;  /* 0x00031800010f7983 */ /* 0x000f280000300800 */
[----:B------:R-:W4:Y:S04]  /*5f980*/  LDL.LU R26, [R1+0x314] ;  /* 0x00031400011a7983 */ /* 0x000f280000300800 */
[----:B0-----:R-:W4:Y:S04]  /*5f990*/  LDL.LU R20, [R1+0x2f8] ;  /* 0x0002f80001147983 */ /* 0x001f280000300800 */
[----:B---3--:R-:W3:Y:S04]  /*5f9a0*/  LDL.LU R27, [R1+0x2f4] ;  /* 0x0002f400011b7983 */ /* 0x008ee80000300800 */
[----:B------:R-:W3:Y:S04]  /*5f9b0*/  LDL.LU R28, [R1+0x2d8] ;  /* 0x0002d800011c7983 */ /* 0x000ee80000300800 */
[----:B--2---:R-:W-:Y:S04]  /*5f9c0*/  STS.U8 [R25+UR4+0x3940], R29 ;  /* 0x0039401d19007988 */ /* 0x004fe80008000004 */
[----:B------:R-:W-:Y:S04]  /*5f9d0*/  STS.U8 [R25+UR4+0x3b00], R22 ;  /* 0x003b001619007988 */ /* 0x000fe80008000004 */
[----:B------:R-:W-:Y:S04]  /*5f9e0*/  STS.U8 [R25+UR4+0x3b40], R21 ;  /* 0x003b401519007988 */ /* 0x000fe80008000004 */
[----:B------:R-:W-:Y:S04]  /*5f9f0*/  STS.U8 [R25+UR4+0x3d00], R14 ;  /* 0x003d000e19007988 */ /* 0x000fe80008000004 */
[----:B------:R-:W-:Y:S04]  /*5fa00*/  STS.U8 [R25+UR4+0x3d40], R13 ;  /* 0x003d400d19007988 */ /* 0x000fe80008000004 */
[----:B------:R0:W-:Y:S04]  /*5fa10*/  STS.U8 [R25+UR4+0x3f00], R6 ;  /* 0x003f000619007988 */ /* 0x0001e80008000004 */
[----:B------:R1:W-:Y:S04]  /*5fa20*/  STS.U8 [R25+UR4+0x3f40], R5 ;  /* 0x003f400519007988 */ /* 0x0003e80008000004 */
[----:B0-----:R-:W2:Y:S04]  /*5fa30*/  LDL.LU R6, [R1+0x354] ;  /* 0x0003540001067983 */ /* 0x001ea80000300800 */
[----:B-1----:R-:W2:Y:S04]  /*5fa40*/  LDL.LU R5, [R1+0x358] ;  /* 0x0003580001057983 */ /* 0x002ea80000300800 */
[----:B------:R-:W3:Y:S04]  /*5fa50*/  LDL.LU R13, [R1+0x2d4] ;  /* 0x0002d400010d7983 */ /* 0x000ee80000300800 */
[----:B------:R-:W3:Y:S04]  /*5fa60*/  LDL.LU R14, [R1+0x2b8] ;  /* 0x0002b800010e7983 */ /* 0x000ee80000300800 */
[----:B------:R-:W3:Y:S04]  /*5fa70*/  LDL.LU R21, [R1+0x2b4] ;  /* 0x0002b40001157983 */ /* 0x000ee80000300800 */
[----:B------:R-:W3:Y:S01]  /*5fa80*/  LDL.LU R22, [R1+0x298] ;  /* 0x0002980001167983 */ /* 0x000ee20000300800 */
[----:B------:R-:W-:-:S03]  /*5fa90*/  LOP3.LUT R23, R18, 0x30, RZ, 0x3c, !PT ;  /* 0x0000003012177812 */ /* 0x000fc600078e3cff */
        /* <DEDUP_REMOVED lines=8> */
[----:B------:R-:W4:Y:S04]  /*5fb20*/  LDL.LU R18, [R1+0x234] ;  /* 0x0002340001127983 */ /* 0x000f280000300800 */
[----:B------:R-:W4:Y:S04]  /*5fb30*/  LDL.LU R25, [R1+0x218] ;  /* 0x0002180001197983 */ /* 0x000f280000300800 */
[----:B0-----:R-:W4:Y:S04]  /*5fb40*/  LDL.LU R12, [R1+0x214] ;  /* 0x00021400010c7983 */ /* 0x001f280000300800 */
[----:B-1----:R-:W4:Y:S04]  /*5fb50*/  LDL.LU R19, [R1+0x1f8] ;  /* 0x0001f80001137983 */ /* 0x002f280000300800 */
[----:B--2---:R-:W-:Y:S04]  /*5fb60*/  STS.U8 [R23+UR4+0x380], R5 ;  /* 0x0003800517007988 */ /* 0x004fe80008000004 */
[----:B------:R-:W-:Y:S04]  /*5fb70*/  STS.U8 [R23+UR4+0x3c0], R6 ;  /* 0x0003c00617007988 */ /* 0x000fe80008000004 */
[----:B------:R-:W-:Y:S04]  /*5fb80*/  STS.U8 [R23+UR4+0x580], R7 ;  /* 0x0005800717007988 */ /* 0x000fe80008000004 */
[----:B------:R-:W-:Y:S04]  /*5fb90*/  STS.U8 [R23+UR4+0x5c0], R8 ;  /* 0x0005c00817007988 */ /* 0x000fe80008000004 */
[----:B------:R-:W-:Y:S04]  /*5fba0*/  STS.U8 [R23+UR4+0x780], R15 ;  /* 0x0007800f17007988 */ /* 0x000fe80008000004 */
[----:B------:R0:W-:Y:S04]  /*5fbb0*/  STS.U8 [R23+UR4+0x7c0], R26 ;  /* 0x0007c01a17007988 */ /* 0x0001e80008000004 */
[----:B------:R1:W-:Y:S04]  /*5fbc0*/  STS.U8 [R23+UR4+0x980], R20 ;  /* 0x0009801417007988 */ /* 0x0003e80008000004 */
[----:B---3--:R2:W-:Y:S04]  /*5fbd0*/  STS.U8 [R23+UR4+0x9c0], R27 ;  /* 0x0009c01b17007988 */ /* 0x0085e80008000004 */
[----:B------:R3:W-:Y:S04]  /*5fbe0*/  STS.U8 [R23+UR4+0xb80], R28 ;  /* 0x000b801c17007988 */ /* 0x0007e80008000004 */
[----:B0-----:R-:W4:Y:S04]  /*5fbf0*/  LDL.LU R26, [R1+0x1f4] ;  /* 0x0001f400011a7983 */ /* 0x001f280000300800 */
[----:B------:R-:W4:Y:S04]  /*5fc00*/  LDL.LU R7, [R1+0x1d8] ;  /* 0x0001d80001077983 */ /* 0x000f280000300800 */
[----:B------:R-:W4:Y:S04]  /*5fc10*/  LDL.LU R8, [R1+0x1d4] ;  /* 0x0001d40001087983 */ /* 0x000f280000300800 */
[----:B------:R-:W4:Y:S04]  /*5fc20*/  LDL.LU R15, [R1+0x1b8] ;  /* 0x0001b800010f7983 */ /* 0x000f280000300800 */
[----:B-1----:R-:W4:Y:S04]  /*5fc30*/  LDL.LU R20, [R1+0x1b4] ;  /* 0x0001b40001147983 */ /* 0x002f280000300800 */
[----:B--2---:R-:W2:Y:S04]  /*5fc40*/  LDL.LU R27, [R1+0x198] ;  /* 0x00019800011b7983 */ /* 0x004ea80000300800 */
[----:B---3--:R-:W3:Y:S04]  /*5fc50*/  LDL.LU R28, [R1+0x194] ;  /* 0x00019400011c7983 */ /* 0x008ee80000300800 */
        /* <DEDUP_REMOVED lines=10> */
[----:B------:R-:W-:Y:S04]  /*5fd00*/  STS.U8 [R23+UR4+0x15c0], R18 ;  /* 0x0015c01217007988 */ /* 0x000fe80008000004 */
[----:B------:R-:W-:Y:S04]  /*5fd10*/  STS.U8 [R23+UR4+0x1780], R25 ;  /* 0x0017801917007988 */ /* 0x000fe80008000004 */
[----:B------:R1:W-:Y:S04]  /*5fd20*/  STS.U8 [R23+UR4+0x17c0], R12 ;  /* 0x0017c00c17007988 */ /* 0x0003e80008000004 */
[----:B0-----:R-:W4:Y:S04]  /*5fd30*/  LDL.LU R16, [R1+0x178] ;  /* 0x0001780001107983 */ /* 0x001f280000300800 */
[----:B------:R0:W-:Y:S04]  /*5fd40*/  STS.U8 [R23+UR4+0x1980], R19 ;  /* 0x0019801317007988 */ /* 0x0001e80008000004 */
[----:B-1----:R-:W4:Y:S04]  /*5fd50*/  LDL.LU R12, [R1+0x174] ;  /* 0x00017400010c7983 */ /* 0x002f280000300800 */
[----:B0-----:R-:W4:Y:S04]  /*5fd60*/  LDL.LU R19, [R1+0x158] ;  /* 0x0001580001137983 */ /* 0x001f280000300800 */
[----:B------:R-:W4:Y:S04]  /*5fd70*/  LDL.LU R24, [R1+0x154] ;  /* 0x0001540001187983 */ /* 0x000f280000300800 */
[----:B------:R-:W4:Y:S04]  /*5fd80*/  LDL.LU R9, [R1+0x138] ;  /* 0x0001380001097983 */ /* 0x000f280000300800 */
[----:B------:R-:W4:Y:S04]  /*5fd90*/  LDL.LU R10, [R1+0x134] ;  /* 0x00013400010a7983 */ /* 0x000f280000300800 */
[----:B------:R-:W4:Y:S04]  /*5fda0*/  LDL.LU R17, [R1+0x118] ;  /* 0x0001180001117983 */ /* 0x000f280000300800 */
[----:B------:R-:W4:Y:S04]  /*5fdb0*/  LDL.LU R18, [R1+0x114] ;  /* 0x0001140001127983 */ /* 0x000f280000300800 */
[----:B------:R-:W4:Y:S04]  /*5fdc0*/  LDL.LU R25, [R1+0xf8] ;  /* 0x0000f80001197983 */ /* 0x000f280000300800 */
[----:B------:R0:W-:Y:S04]  /*5fdd0*/  STS.U8 [R23+UR4+0x19c0], R26 ;  /* 0x0019c01a17007988 */ /* 0x0001e80008000004 */
[----:B------:R-:W-:Y:S04]  /*5fde0*/  STS.U8 [R23+UR4+0x1b80], R7 ;  /* 0x001b800717007988 */ /* 0x000fe80008000004 */
[----:B------:R-:W-:Y:S04]  /*5fdf0*/  STS.U8 [R23+UR4+0x1bc0], R8 ;  /* 0x001bc00817007988 */ /* 0x000fe80008000004 */
[----:B------:R-:W-:Y:S04]  /*5fe00*/  STS.U8 [R23+UR4+0x1d80], R15 ;  /* 0x001d800f17007988 */ /* 0x000fe80008000004 */
[----:B------:R1:W-:Y:S04]  /*5fe10*/  STS.U8 [R23+UR4+0x1dc0], R20 ;  /* 0x001dc01417007988 */ /* 0x0003e80008000004 */
[----:B--2---:R2:W-:Y:S04]  /*5fe20*/  STS.U8 [R23+UR4+0x1f80], R27 ;  /* 0x001f801b17007988 */ /* 0x0045e80008000004 */
[----:B---3--:R3:W-:Y:S04]  /*5fe30*/  STS.U8 [R23+UR4+0x1fc0], R28 ;  /* 0x001fc01c17007988 */ /* 0x0087e80008000004 */
[----:B0-----:R-:W4:Y:S04]  /*5fe40*/  LDL.LU R26, [R1+0xf4] ;  /* 0x0000f400011a7983 */ /* 0x001f280000300800 */
[----:B-1----:R-:W4:Y:S04]  /*5fe50*/  LDL.LU R20, [R1+0xd8] ;  /* 0x0000d80001147983 */ /* 0x002f280000300800 */
[----:B--2---:R-:W2:Y:S04]  /*5fe60*/  LDL.LU R27, [R1+0xd4] ;  /* 0x0000d400011b7983 */ /* 0x004ea80000300800 */
        /* <DEDUP_REMOVED lines=13> */
[----:B------:R0:W-:Y:S04]  /*5ff40*/  STS.U8 [R23+UR4+0x2380], R19 ;  /* 0x0023801317007988 */ /* 0x0001e80008000004 */
[----:B------:R1:W-:Y:S04]  /*5ff50*/  STS.U8 [R23+UR4+0x23c0], R24 ;  /* 0x0023c01817007988 */ /* 0x0003e80008000004 */
[----:B------:R1:W-:Y:S04]  /*5ff60*/  STS.U8 [R23+UR4+0x2580], R9 ;  /* 0x0025800917007988 */ /* 0x0003e80008000004 */
[----:B0-----:R-:W4:Y:S04]  /*5ff70*/  LDL.LU R16, [R1+0x14] ;  /* 0x0000140001107983 */ /* 0x001f280000300800 */
[----:B-1----:R-:W4:Y:S04]  /*5ff80*/  LDL.LU R12, [R1+0x5710] ;  /* 0x00571000010c7983 */ /* 0x002f280000300800 */
[----:B------:R-:W4:Y:S04]  /*5ff90*/  LDL.LU R19, [R1+0x570c] ;  /* 0x00570c0001137983 */ /* 0x000f280000300800 */
[----:B------:R0:W-:Y:S04]  /*5ffa0*/  STS.U8 [R23+UR4+0x25c0], R10 ;  /* 0x0025c00a17007988 */ /* 0x0001e80008000004 */
[----:B------:R-:W4:Y:S04]  /*5ffb0*/  LDL.LU R24, [R1+0x38c] ;  /* 0x00038c0001187983 */ /* 0x000f280000300800 */
[----:B------:R-:W4:Y:S04]  /*5ffc0*/  LDL.LU R9, [R1+0x39c] ;  /* 0x00039c0001097983 */ /* 0x000f280000300800 */
[----:B------:R1:W-:Y:S04]  /*5ffd0*/  STS.U8 [R23+UR4+0x2780], R17 ;  /* 0x0027801117007988 */ /* 0x0003e80008000004 */
[----:B------:R1:W-:Y:S04]  /*5ffe0*/  STS.U8 [R23+UR4+0x27c0], R18 ;  /* 0x0027c01217007988 */ /* 0x0003e80008000004 */
[----:B------:R1:W-:Y:S04]  /*5fff0*/  STS.U8 [R23+UR4+0x2980], R25 ;  /* 0x0029801917007988 */ /* 0x0003e80008000004 */
[----:B0-----:R-:W4:Y:S04]  /*60000*/  LDL.LU R10, [R1+0x398] ;  /* 0x00039800010a7983 */ /* 0x001f280000300800 */
[----:B-1----:R-:W4:Y:S04]  /*60010*/  LDL.LU R17, [R1+0x3a4] ;  /* 0x0003a40001117983 */ /* 0x002f280000300800 */
[----:B------:R-:W4:Y:S04]  /*60020*/  LDL.LU R18, [R1+0x3a0] ;  /* 0x0003a00001127983 */ /* 0x000f280000300800 */
[----:B------:R-:W4:Y:S04]  /*60030*/  LDL.LU R25, [R1+0x3ac] ;  /* 0x0003ac0001197983 */ /* 0x000f280000300800 */
[----:B------:R0:W-:Y:S04]  /*60040*/  STS.U8 [R23+UR4+0x29c0], R26 ;  /* 0x0029c01a17007988 */ /* 0x0001e80008000004 */
[----:B------:R1:W-:Y:S04]  /*60050*/  STS.U8 [R23+UR4+0x2b80], R20 ;  /* 0x002b801417007988 */ /* 0x0003e80008000004 */
[----:B--2---:R2:W-:Y:S04]  /*60060*/  STS.U8 [R23+UR4+0x2bc0], R27 ;  /* 0x002bc01b17007988 */ /* 0x0045e80008000004 */
[----:B---3--:R3:W-:Y:S04]  /*60070*/  STS.U8 [R23+UR4+0x2d80], R28 ;  /* 0x002d801c17007988 */ /* 0x0087e80008000004 */
[----:B0-----:R-:W4:Y:S04]  /*60080*/  LDL.LU R26, [R1+0x3a8] ;  /* 0x0003a800011a7983 */ /* 0x001f280000300800 */
[----:B-1----:R-:W4:Y:S04]  /*60090*/  LDL.LU R20, [R1+0x5708] ;  /* 0x0057080001147983 */ /* 0x002f280000300800 */
[----:B--2---:R-:W2:Y:S04]  /*600a0*/  LDL.LU R27, [R1+0x5704] ;  /* 0x00570400011b7983 */ /* 0x004ea80000300800 */
[----:B---3--:R-:W3:Y:S04]  /*600b0*/  LDL.LU R28, [R1+0x5700] ;  /* 0x00570000011c7983 */ /* 0x008ee80000300800 */
[----:B------:R-:W-:Y:S04]  /*600c0*/  STS.U8 [R23+UR4+0x2dc0], R5 ;  /* 0x002dc00517007988 */ /* 0x000fe80008000004 */
[----:B------:R0:W-:Y:S04]  /*600d0*/  STS.U8 [R23+UR4+0x2f80], R6 ;  /* 0x002f800617007988 */ /* 0x0001e80008000004 */
[----:B0-----:R-:W2:Y:S04]  /*600e0*/  LDL R6, [R1+0x1030] ;  /* 0x0010300001067983 */ /* 0x001ea80000100800 */
        /* <DEDUP_REMOVED lines=9> */
[----:B---3--:R-:W-:Y:S04]  /*60180*/  STS.U8 [R23+UR4+0x3980], R28 ;  /* 0x0039801c17007988 */ /* 0x008fe80008000004 */
[----:B--2---:R-:W-:Y:S04]  /*60190*/  STS.U8 [R23+UR4+0x39c0], R27 ;  /* 0x0039c01b17007988 */ /* 0x004fe80008000004 */
[----:B------:R-:W-:Y:S04]  /*601a0*/  STS.U8 [R23+UR4+0x3b80], R20 ;  /* 0x003b801417007988 */ /* 0x000fe80008000004 */
[----:B------:R-:W-:Y:S04]  /*601b0*/  STS.U8 [R23+UR4+0x3bc0], R19 ;  /* 0x003bc01317007988 */ /* 0x000fe80008000004 */
[----:B------:R-:W-:Y:S04]  /*601c0*/  STS.U8 [R23+UR4+0x3d80], R12 ;  /* 0x003d800c17007988 */ /* 0x000fe80008000004 */
[----:B------:R-:W-:Y:S04]  /*601d0*/  STS.U8 [R23+UR4+0x3dc0], R11 ;  /* 0x003dc00b17007988 */ /* 0x000fe80008000004 */
[----:B------:R-:W-:Y:S04]  /*601e0*/  STS.U8 [R23+UR4+0x3f80], R4 ;  /* 0x003f800417007988 */ /* 0x000fe80008000004 */
[----:B------:R-:W-:Y:S01]  /*601f0*/  STS.U8 [R23+UR4+0x3fc0], R24 ;  /* 0x003fc01817007988 */ /* 0x000fe20008000004 */
[----:B------:R-:W-:Y:S06]  /*60200*/  BAR.SYNC.DEFER_BLOCKING 0x0 ;  /* 0x0000000000007b1d */ /* 0x000fec0000010000 */
[----:B------:R-:W0:Y:S04]  /*60210*/  LDSM.16.M88.4 R12, [R6+UR4] ;  /* 0x00000004060c783b */ /* 0x000e280008000200 */
[----:B0-----:R0:W-:Y:S04]  /*60220*/  STL.64 [R1+0x2f00], R12 ;  /* 0x002f000c01007387 */ /* 0x0011e80000100a00 */
[----:B------:R1:W-:Y:S01]  /*60230*/  STL.64 [R1+0x2f08], R14 ;  /* 0x002f080e01007387 */ /* 0x0003e20000100a00 */
[----:B------:R-:W-:-:S02]  /*60240*/  IMAD.MOV.U32 R5, RZ, RZ, R12 ;  /* 0x000000ffff057224 */ /* 0x000fc400078e000c */
[----:B------:R-:W-:Y:S02]  /*60250*/  IMAD.MOV.U32 R4, RZ, RZ, R13 ;  /* 0x000000ffff047224 */ /* 0x000fe400078e000d */
[----:B0-----:R-:W-:Y:S02]  /*60260*/  IMAD R12, R2, 0x100, R3 ;  /* 0x00000100020c7824 */ /* 0x001fe400078e0203 */
[----:B-1----:R-:W-:Y:S02]  /*60270*/  IMAD R14, R18, 0x100, R17 ;  /* 0x00000100120e7824 */ /* 0x002fe400078e0211 */
[----:B------:R-:W-:Y:S02]  /*60280*/  IMAD R15, R26, 0x100, R25 ;  /* 0x000001001a0f7824 */ /* 0x000fe400078e0219 */
[----:B------:R-:W-:Y:S02]  /*60290*/  IMAD R13, R10, 0x100, R9 ;  /* 0x000001000a0d7824 */ /* 0x000fe400078e0209 */
[----:B------:R-:W-:Y:S01]  /*602a0*/  IMAD.MOV.U32 R3, RZ, RZ, R6 ;  /* 0x000000ffff037224 */ /* 0x000fe200078e0006 */
[----:B------:R-:W-:-:S02]  /*602b0*/  F2FP.F16.E5M2.UNPACK_B R12, R12 ;  /* 0x0000000cff0c723e */ /* 0x000fc400020004ff */
[----:B------:R-:W-:Y:S02]  /*602c0*/  F2FP.F16.E5M2.UNPACK_B R14, R14 ;  /* 0x0000000eff0e723e */ /* 0x000fe400020004ff */
[----:B------:R-:W-:Y:S02]  /*602d0*/  F2FP.F16.E5M2.UNPACK_B R15, R15 ;  /* 0x0000000fff0f723e */ /* 0x000fe400020004ff */
[----:B------:R-:W-:-:S03]  /*602e0*/  F2FP.F16.E5M2.UNPACK_B R13, R13 ;  /* 0x0000000dff0d723e */ /* 0x000fc600020004ff */
[----:B------:R-:W-:Y:S04]  /*602f0*/  STL.64 [R1+0x56f8], R14 ;  /* 0x0056f80e01007387 */ /* 0x000fe80000100a00 */
[----:B------:R-:W-:Y:S04]  /*60300*/  STL.64 [R1+0x56f0], R12 ;  /* 0x0056f00c01007387 */ /* 0x000fe80000100a00 */
[----:B------:R-:W0:Y:S01]  /*60310*/  LDSM.16.M88.4 R12, [R3+UR4+0x200] ;  /* 0x00020004030c783b */ /* 0x000e220008000200 */
[----:B------:R-:W-:Y:S02]  /*60320*/  F2FP.F16.E5M2.UNPACK_B R8, R5 ;  /* 0x00000005ff08723e */ /* 0x000fe400020004ff */
[----:B------:R-:W-:-:S02]  /*60330*/  F2FP.F16.E5M2.UNPACK_B R2, R4 ;  /* 0x00000004ff02723e */ /* 0x000fc400020004ff */
[----:B------:R-:W1:Y:S04]  /*60340*/  LDSM.16.M88.4 R4, [R3+UR4+0x400] ;  /* 0x000400040304783b */ /* 0x000e680008000200 */
[----:B0-----:R-:W-:Y:S04]  /*60350*/  STL.64 [R1+0x2f10], R12 ;  /* 0x002f100c01007387 */ /* 0x001fe80000100a00 */
[----:B------:R-:W-:Y:S04]  /*60360*/  STL.64 [R1+0x2f18], R14 ;  /* 0x002f180e01007387 */ /* 0x000fe80000100a00 */
[----:B------:R-:W-:Y:S04]  /*60370*/  STL [R1+0x98], R8 ;  /* 0x0000980801007387 */ /* 0x000fe80000100800 */
[----:B------:R-:W0:Y:S04]  /*60380*/  LDSM.16.M88.4 R12, [R3+UR4+0x600] ;  /* 0x00060004030c783b */ /* 0x000e280008000200 */
[----:B------:R-:W-:Y:S04]  /*60390*/  STL [R1+0x9c], R2 ;  /* 0x00009c0201007387 */ /* 0x000fe80000100800 */
[----:B------:R-:W2:Y:S04]  /*603a0*/  LDSM.16.M88.4 R8, [R3+UR4+0x800] ;  /* 0x000800040308783b */ /* 0x000ea80008000200 */
[----:B-1----:R-:W-:Y:S04]  /*603b0*/  STL.64 [R1+0x2f20], R4 ;  /* 0x002f200401007387 */ /* 0x002fe80000100a00 */
[----:B------:R-:W-:Y:S04]  /*603c0*/  STL.64 [R1+0x2f28], R6 ;  /* 0x002f280601007387 */ /* 0x000fe80000100a00 */
[----:B------:R-:W1:Y:S04]  /*603d0*/  LDSM.16.M88.4 R4, [R3+UR4+0xa00] ;  /* 0x000a00040304783b */ /* 0x000e680008000200 */
[----:B0-----:R-:W-:Y:S04]  /*603e0*/  STL.64 [R1+0x2f30], R12 ;  /* 0x002f300c01007387 */ /* 0x001fe80000100a00 */
[----:B------:R-:W-:Y:S04]  /*603f0*/  STL.64 [R1+0x2f38], R14 ;  /* 0x002f380e01007387 */ /* 0x000fe80000100a00 */
[----:B------:R-:W0:Y:S04]  /*60400*/  LDSM.16.M88.4 R12, [R3+UR4+0xc00] ;  /* 0x000c0004030c783b */ /* 0x000e280008000200 */
[----:B--2---:R-:W-:Y:S04]  /*60410*/  STL.64 [R1+0x2f40], R8 ;  /* 0x002f400801007387 */ /* 0x004fe80000100a00 */
[----:B------:R-:W-:Y:S04]  /*60420*/  STL.64 [R1+0x2f48], R10 ;  /* 0x002f480a01007387 */ /* 0x000fe80000100a00 */
        /* <DEDUP_REMOVED lines=42> */
[----:B--2---:R-:W-:Y:S04]  /*606d0*/  STL.64 [R1+0x3030], R8 ;  /* 0x0030300801007387 */ /* 0x004fe80000100a00 */
[----:B------:R-:W-:Y:S01]  /*606e0*/  STL.64 [R1+0x3038], R10 ;  /* 0x0030380a01007387 */ /* 0x000fe20000100a00 */
[----:B-1----:R-:W-:-:S03]  /*606f0*/  IMAD.MOV.U32 R28, RZ, RZ, R4 ;  /* 0x000000ffff1c7224 */ /* 0x002fc600078e0004 */
[----:B------:R-:W-:Y:S04]  /*60700*/  LDSM.16.M88.4 R12, [R3+UR4+0x3a00] ;  /* 0x003a0004030c783b */ /* 0x000fe80008000200 */
[----:B------:R-:W-:Y:S04]  /*60710*/  STL.64 [R1+0x3040], R4 ;  /* 0x0030400401007387 */ /* 0x000fe80000100a00 */
[----:B------:R-:W-:Y:S01]  /*60720*/  STL.64 [R1+0x3048], R6 ;  /* 0x0030480601007387 */ /* 0x000fe20000100a00 */
[----:B------:R-:W-:-:S03]  /*60730*/  IMAD.MOV.U32 R29, RZ, RZ, R5 ;  /* 0x000000ffff1d7224 */ /* 0x000fc600078e0005 */
[----:B------:R-:W0:Y:S04]  /*60740*/  LDSM.16.M88.4 R4, [R3+UR4+0x2a00] ;  /* 0x002a00040304783b */ /* 0x000e280008000200 */
[----:B0-----:R-:W-:Y:S01]  /*60750*/  STL.64 [R1+0x3050], R4 ;  /* 0x0030500401007387 */ /* 0x001fe20000100a00 */
[----:B------:R-:W-:-:S03]  /*60760*/  IMAD.MOV.U32 R26, RZ, RZ, R4 ;  /* 0x000000ffff1a7224 */ /* 0x000fc600078e0004 */
        /* <DEDUP_REMOVED lines=33> */
[----:B0-----:R-:W-:Y:S04]  /*60980*/  STL.64 [R1+0x30c0], R4 ;  /* 0x0030c00401007387 */ /* 0x001fe80000100a00 */
[----:B------:R0:W-:Y:S04]  /*60990*/  STL.64 [R1+0x30c8], R6 ;  /* 0x0030c80601007387 */ /* 0x0001e80000100a00 */
[----:B------:R-:W-:Y:S04]  /*609a0*/  STL.64 [R1+0x30d0], R12 ;  /* 0x0030d00c01007387 */ /* 0x000fe80000100a00 */
[----:B------:R-:W-:Y:S01]  /*609b0*/  STL.64 [R1+0x30d8], R14 ;  /* 0x0030d80e01007387 */ /* 0x000fe20000100a00 */
[----:B0-----:R-:W-:-:S02]  /*609c0*/  IMAD.MOV.U32 R6, RZ, RZ, R12 ;  /* 0x000000ffff067224 */ /* 0x001fc400078e000c */
[----:B------:R-:W-:Y:S02]  /*609d0*/  IMAD.MOV.U32 R7, RZ, RZ, R13 ;  /* 0x000000ffff077224 */ /* 0x000fe400078e000d */
[----:B------:R-:W0:Y:S01]  /*609e0*/  LDSM.16.M88.4 R12, [R3+UR4+0x3c00] ;  /* 0x003c0004030c783b */ /* 0x000e220008000200 */
[----:B------:R-:W-:Y:S02]  /*609f0*/  IMAD.MOV.U32 R8, RZ, RZ, R4 ;  /* 0x000000ffff087224 */ /* 0x000fe400078e0004 */
[----:B------:R-:W-:Y:S01]  /*60a00*/  IMAD.MOV.U32 R9, RZ, RZ, R5 ;  /* 0x000000ffff097224 */ /* 0x000fe200078e0005 */
[----:B0-----:R-:W-:Y:S01]  /*60a10*/  STL.64 [R1+0x30e0], R12 ;  /* 0x0030e00c01007387 */ /* 0x001fe20000100a00 */
[----:B------:R-:W-:-:S03]  /*60a20*/  IMAD.MOV.U32 R4, RZ, RZ, R12 ;  /* 0x000000ffff047224 */ /* 0x000fc600078e000c */
[----:B------:R-:W-:Y:S01]  /*60a30*/  STL.64 [R1+0x30e8], R14 ;  /* 0x0030e80e01007387 */ /* 0x000fe20000100a00 */
[----:B------:R-:W-:-:S03]  /*60a40*/  IMAD.MOV.U32 R5, RZ, RZ, R13 ;  /* 0x000000ffff057224 */ /* 0x000fc600078e000d */
[----:B------:R-:W0:Y:S04]  /*60a50*/  LDSM.16.M88.4 R12, [R3+UR4+0x3e00] ;  /* 0x003e0004030c783b */ /* 0x000e280008000200 */
[----:B0-----:R-:W-:Y:S04]  /*60a60*/  STL.64 [R1+0x30f0], R12 ;  /* 0x0030f00c01007387 */ /* 0x001fe80000100a00 */
[----:B------:R0:W-:Y:S01]  /*60a70*/  STL.64 [R1+0x30f8], R14 ;  /* 0x0030f80e01007387 */ /* 0x0001e20000100a00 */
[----:B------:R-:W-:Y:S02]  /*60a80*/  IMAD.MOV.U32 R2, RZ, RZ, R12 ;  /* 0x000000ffff027224 */ /* 0x000fe400078e000c */
[----:B------:R-:W-:Y:S01]  /*60a90*/  IMAD.MOV.U32 R3, RZ, RZ, R13 ;  /* 0x000000ffff037224 */ /* 0x000fe200078e000d */
[----:B0-----:R-:W2:Y:S04]  /*60aa0*/  LDL.LU.64 R14, [R1+0x56f8] ;  /* 0x0056f800010e7983 */ /* 0x001ea80000300a00 */
[----:B------:R-:W2:Y:S04]  /*60ab0*/  LDL.LU.64 R12, [R1+0x56f0] ;  /* 0x0056f000010c7983 */ /* 0x000ea80000300a00 */
[----:B------:R0:W-:Y:S04]  /*60ac0*/  STL.64 [R1+0xdee8], R26 ;  /* 0x00dee81a01007387 */ /* 0x0001e80000100a00 */
[----:B0-----:R-:W3:Y:S04]  /*60ad0*/  LDL R26, [R1+0x2f64] ;  /* 0x002f6400011a7983 */ /* 0x001ee80000100800 */
[----:B------:R-:W4:Y:S04]  /*60ae0*/  LDL R27, [R1+0x2f60] ;  /* 0x002f6000011b7983 */ /* 0x000f280000100800 */
[----:B------:R0:W-:Y:S04]  /*60af0*/  STL.64 [R1+0xdee0], R24 ;  /* 0x00dee01801007387 */ /* 0x0001e80000100a00 */
[----:B0-----:R-:W2:Y:S04]  /*60b00*/  LDL R24, [R1+0x2f10] ;  /* 0x002f100001187983 */ /* 0x001ea80000100800 */
[----:B------:R-:W2:Y:S04]  /*60b10*/  LDL R25, [R1+0x2f14] ;  /* 0x002f140001197983 */ /* 0x000ea80000100800 */
[----:B------:R0:W-:Y:S04]  /*60b20*/  STL.64 [R1+0xded8], R22 ;  /* 0x00ded81601007387 */ /* 0x0001e80000100a00 */
[----:B0-----:R-:W2:Y:S04]  /*60b30*/  LDL R22, [R1+0x2f34] ;  /* 0x002f340001167983 */ /* 0x001ea80000100800 */
[----:B------:R-:W3:Y:S04]  /*60b40*/  LDL R23, [R1+0x2f44] ;  /* 0x002f440001177983 */ /* 0x000ee80000100800 */
[----:B------:R0:W-:Y:S04]  /*60b50*/  STL.64 [R1+0xded0], R20 ;  /* 0x00ded01401007387 */ /* 0x0001e80000100a00 */
[----:B0-----:R-:W3:Y:S04]  /*60b60*/  LDL R20, [R1+0x98] ;  /* 0x0000980001147983 */ /* 0x001ee80000100800 */
[----:B------:R-:W3:Y:S04]  /*60b70*/  LDL R21, [R1+0x9c] ;  /* 0x00009c0001157983 */ /* 0x000ee80000100800 */
[----:B------:R-:W-:Y:S04]  /*60b80*/  STL.64 [R1+0xdec8], R18 ;  /* 0x00dec81201007387 */ /* 0x000fe80000100a00 */
[----:B------:R0:W-:Y:S04]  /*60b90*/  STL.64 [R1+0xdec0], R16 ;  /* 0x00dec01001007387 */ /* 0x0001e80000100a00 */
[----:B0-----:R-:W3:Y:S04]  /*60ba0*/  LDL.LU.64 R16, [R1+0x16d0] ;  /* 0x0016d00001107983 */ /* 0x001ee80000300a00 */
[----:B------:R-:W3:Y:S04]  /*60bb0*/  LDL.LU.64 R18, [R1+0x16d8] ;  /* 0x0016d80001127983 */ /* 0x000ee80000300a00 */
[----:B------:R-:W-:Y:S04]  /*60bc0*/  STL.64 [R1+0xdeb8], R10 ;  /* 0x00deb80a01007387 */ /* 0x000fe80000100a00 */
[----:B------:R-:W-:Y:S04]  /*60bd0*/  STL.64 [R1+0xdeb0], R8 ;  /* 0x00deb00801007387 */ /* 0x000fe80000100a00 */
[----:B------:R-:W-:Y:S04]  /*60be0*/  STL.64 [R1+0xdea8], R6 ;  /* 0x00dea80601007387 */ /* 0x000fe80000100a00 */
[----:B------:R-:W-:Y:S04]  /*60bf0*/  STL.64 [R1+0xdea0], R4 ;  /* 0x00dea00401007387 */ /* 0x000fe80000100a00 */
[----:B------:R2:W-:Y:S02]  /*60c00*/  STL [R1+0x56f0], R0 ;  /* 0x0056f00001007387 */ /* 0x0005e40000100800 */
[----:B--2---:R-:W-:Y:S01]  /*60c10*/  IMAD.MOV.U32 R0, RZ, RZ, R22 ;  /* 0x000000ffff007224 */ /* 0x004fe200078e0016 */
[----:B---3--:R-:W-:Y:S01]  /*60c20*/  HMMA.16816.F32 R4, R12, R20, R16 ;  /* 0x000000140c04723c */ /* 0x008fe20000001810 */
[----:B------:R-:W-:Y:S01]  /*60c30*/  F2FP.F16.E5M2.UNPACK_B R16, R24 ;  /* 0x00000018ff10723e */ /* 0x000fe200020004ff */
[----:B------:R-:W2:Y:S01]  /*60c40*/  LDL R18, [R1+0x2f20] ;  /* 0x002f200001127983 */ /* 0x000ea20000100800 */
[----:B------:R-:W-:-:S03]  /*60c50*/  F2FP.F16.E5M2.UNPACK_B R17, R25 ;  /* 0x00000019ff11723e */ /* 0x000fc600020004ff */
[----:B------:R-:W3:Y:S01]  /*60c60*/  LDL R19, [R1+0x2f24] ;  /* 0x002f240001137983 */ /* 0x000ee20000100800 */
[----:B------:R-:W-:-:S12]  /*60c70*/  IMAD.MOV.U32 R21, RZ, RZ, R23 ;  /* 0x000000ffff157224 */ /* 0x000fd800078e0017 */
[----:B------:R0:W-:Y:S04]  /*60c80*/  STL.64 [R1+0x2bb0], R4 ;  /* 0x002bb00401007387 */ /* 0x0001e80000100a00 */
[----:B------:R-:W-:Y:S04]  /*60c90*/  STL.64 [R1+0x2bb8], R6 ;  /* 0x002bb80601007387 */ /* 0x000fe80000100a00 */
[----:B------:R-:W2:Y:S04]  /*60ca0*/  LDL R20, [R1+0x2f40] ;  /* 0x002f400001147983 */ /* 0x000ea80000100800 */
[----:B------:R-:W-:Y:S01]  /*60cb0*/  STL [R1+0x90], R16 ;  /* 0x0000901001007387 */ /* 0x000fe20000100800 */
[----:B0-----:R-:W-:-:S02]  /*60cc0*/  IMAD.MOV.U32 R5, RZ, RZ, R26 ;  /* 0x000000ffff057224 */ /* 0x001fc400078e001a */
[----:B----4-:R-:W-:Y:S01]  /*60cd0*/  IMAD.MOV.U32 R4, RZ, RZ, R27 ;  /* 0x000000ffff047224 */ /* 0x010fe200078e001b */
[----:B------:R-:W4:Y:S04]  /*60ce0*/  LDL R22, [R1+0x2f50] ;  /* 0x002f500001167983 */ /* 0x000f280000100800 */
[----:B------:R-:W-:Y:S04]  /*60cf0*/  STL [R1+0x94], R17 ;  /* 0x0000941101007387 */ /* 0x000fe80000100800 */
[----:B------:R-:W4:Y:S04]  /*60d00*/  LDL R23, [R1+0x2f54] ;  /* 0x002f540001177983 */ /* 0x000f280000100800 */
[----:B----4-:R-:W-:Y:S04]  /*60d10*/  STL.64 [R1+0xdf58], R22 ;  /* 0x00df581601007387 */ /* 0x010fe80000100a00 */
[----:B--2---:R0:W-:Y:S04]  /*60d20*/  STL.64 [R1+0xdf50], R20 ;  /* 0x00df501401007387 */ /* 0x0041e80000100a00 */
[----:B0-----:R-:W2:Y:S04]  /*60d30*/  LDL.LU.64 R20, [R1+0xcf0] ;  /* 0x000cf00001147983 */ /* 0x001ea80000300a00 */
[----:B------:R-:W2:Y:S04]  /*60d40*/  LDL.LU.64 R22, [R1+0xcf8] ;  /* 0x000cf80001167983 */ /* 0x000ea80000300a00 */
[----:B------:R-:W4:Y:S04]  /*60d50*/  LDL R6, [R1+0x2f70] ;  /* 0x002f700001067983 */ /* 0x000f280000100800 */
[----:B------:R-:W4:Y:S04]  /*60d60*/  LDL R7, [R1+0x2f74] ;  /* 0x002f740001077983 */ /* 0x000f280000100800 */
[----:B----4-:R0:W-:Y:S04]  /*60d70*/  STL.64 [R1+0xdf38], R6 ;  /* 0x00df380601007387 */ /* 0x0101e80000100a00 */
[----:B------:R-:W4:Y:S04]  /*60d80*/  LDL R8, [R1+0x2f80] ;  /* 0x002f800001087983 */ /* 0x000f280000100800 */
[----:B------:R-:W4:Y:S04]  /*60d90*/  LDL R9, [R1+0x2f84] ;  /* 0x002f840001097983 */ /* 0x000f280000100800 */
[----:B0-----:R-:W2:Y:S04]  /*60da0*/  LDL R7, [R1+0x2f30] ;  /* 0x002f300001077983 */ /* 0x001ea80000100800 */
[----:B----4-:R0:W-:Y:S04]  /*60db0*/  STL.64 [R1+0xdf30], R8 ;  /* 0x00df300801007387 */ /* 0x0101e80000100a00 */
[----:B0-----:R-:W4:Y:S04]  /*60dc0*/  LDL.LU.64 R8, [R1+0xd90] ;  /* 0x000d900001087983 */ /* 0x001f280000300a00 */
[----:B------:R-:W4:Y:S04]  /*60dd0*/  LDL.LU.64 R10, [R1+0xd98] ;  /* 0x000d9800010a7983 */ /* 0x000f280000300a00 */
[----:B------:R-:W2:Y:S04]  /*60de0*/  LDL R26, [R1+0x2fa0] ;  /* 0x002fa000011a7983 */ /* 0x000ea80000100800 */
[----:B------:R-:W2:Y:S04]  /*60df0*/  LDL R27, [R1+0x2fa4] ;  /* 0x002fa400011b7983 */ /* 0x000ea80000100800 */
[----:B------:R-:W3:Y:S04]  /*60e00*/  LDL R24, [R1+0x2f90] ;  /* 0x002f900001187983 */ /* 0x000ee80000100800 */
[----:B------:R-:W3:Y:S04]  /*60e10*/  LDL R25, [R1+0x2f94] ;  /* 0x002f940001197983 */ /* 0x000ee80000100800 */
[----:B--2---:R-:W-:Y:S04]  /*60e20*/  STL.64 [R1+0xdf28], R26 ;  /* 0x00df281a01007387 */ /* 0x004fe80000100a00 */
[----:B---3--:R0:W-:Y:S04]  /*60e30*/  STL.64 [R1+0xdf20], R24 ;  /* 0x00df201801007387 */ /* 0x0081e80000100a00 */
[----:B0-----:R-:W2:Y:S04]  /*60e40*/  LDL.LU.64 R24, [R1+0xc90] ;  /* 0x000c900001187983 */ /* 0x001ea80000300a00 */
[----:B------:R-:W2:Y:S01]  /*60e50*/  LDL.LU.64 R26, [R1+0xc98] ;  /* 0x000c9800011a7983 */ /* 0x000ea20000300a00 */
[----:B------:R-:W-:-:S02]  /*60e60*/  F2FP.F16.E5M2.UNPACK_B R6, R7 ;  /* 0x00000007ff06723e */ /* 0x000fc400020004ff */
[----:B------:R-:W-:-:S07]  /*60e70*/  F2FP.F16.E5M2.UNPACK_B R7, R0 ;  /* 0x00000000ff07723e */ /* 0x000fce00020004ff */
[C---:B----4-:R-:W-:Y:S08]  /*60e80*/  HMMA.16816.F32 R8, R12.reuse, R6, R8 ;  /* 0x000000060c08723c */ /* 0x050ff00000001808 */
[----:B--2---:R-:W-:Y:S01]  /*60e90*/  HMMA.16816.F32 R24, R12, R16, R24 ;  /* 0x000000100c18723c */ /* 0x004fe20000001818 */
[----:B------:R-:W-:Y:S02]  /*60ea0*/  F2FP.F16.E5M2.UNPACK_B R16, R18 ;  /* 0x00000012ff10723e */ /* 0x000fe400020004ff */
[----:B------:R-:W-:-:S15]  /*60eb0*/  F2FP.F16.E5M2.UNPACK_B R17, R19 ;  /* 0x00000013ff11723e */ /* 0x000fde00020004ff */
[----:B------:R-:W-:Y:S01]  /*60ec0*/  NOP ;  /* 0x0000000000007918 */ /* 0x000fe20000000000 */
[----:B------:R0:W-:Y:S04]  /*60ed0*/  STL.64 [R1+0x2bc0], R24 ;  /* 0x002bc01801007387 */ /* 0x0001e80000100a00 */
[----:B------:R1:W-:Y:S04]  /*60ee0*/  STL.64 [R1+0x2bc8], R26 ;  /* 0x002bc81a01007387 */ /* 0x0003e80000100a00 */
[----:B0-----:R-:W2:Y:S04]  /*60ef0*/  LDL.LU.64 R24, [R1+0xdd0] ;  /* 0x000dd00001187983 */ /* 0x001ea80000300a00 */
[----:B-1----:R-:W2:Y:S04]  /*60f00*/  LDL.LU.64 R26, [R1+0xdd8] ;  /* 0x000dd800011a7983 */ /* 0x002ea80000300a00 */
[----:B------:R0:W-:Y:S02]  /*60f10*/  STL.64 [R1+0x88], R16 ;  /* 0x0000881001007387 */ /* 0x0001e40000100a00 */
[----:B0-----:R-:W-:Y:S02]  /*60f20*/  HMMA.16816.F32 R16, R12, R16, R20 ;  /* 0x000000100c10723c */ /* 0x001fe40000001814 */
[----:B------:R-:W3:Y:S04]  /*60f30*/  LDL.LU.64 R22, [R1+0xdf58] ;  /* 0x00df580001167983 */ /* 0x000ee80000300a00 */
[----:B------:R-:W4:-:S13]  /*60f40*/  LDL.LU.64 R20, [R1+0xdf50] ;  /* 0x00df500001147983 */ /* 0x000f1a0000300a00 */
[----:B------:R0:W-:Y:S04]  /*60f50*/  STL.64 [R1+0x2be0], R16 ;  /* 0x002be01001007387 */ /* 0x0001e80000100a00 */
[----:B------:R1:W-:Y:S04]  /*60f60*/  STL.64 [R1+0x2be8], R18 ;  /* 0x002be81201007387 */ /* 0x0003e80000100a00 */
[----:B0-----:R-:W2:Y:S04]  /*60f70*/  LDL.LU.64 R16, [R1+0xe60] ;  /* 0x000e600001107983 */ /* 0x001ea80000300a00 */
[----:B-1----:R-:W2:Y:S04]  /*60f80*/  LDL.LU.64 R18, [R1+0xe68] ;  /* 0x000e680001127983 */ /* 0x002ea80000300a00 */
[----:B------:R-:W-:Y:S04]  /*60f90*/  STL.64 [R1+0x80], R6 ;  /* 0x0000800601007387 */ /* 0x000fe80000100a00 */
[----:B------:R0:W-:Y:S04]  /*60fa0*/  STL.64 [R1+0x2c00], R8 ;  /* 0x002c000801007387 */ /* 0x0001e80000100a00 */
[----:B------:R1:W-:Y:S04]  /*60fb0*/  STL.64 [R1+0x2c08], R10 ;  /* 0x002c080a01007387 */ /* 0x0003e80000100a00 */
[----:B0-----:R-:W2:Y:S04]  /*60fc0*/  LDL.LU.64 R8, [R1+0xea0] ;  /* 0x000ea00001087983 */ /* 0x001ea80000300a00 */
[----:B-1----:R-:W2:Y:S01]  /*60fd0*/  LDL.LU.64 R10, [R1+0xea8] ;  /* 0x000ea800010a7983 */ /* 0x002ea20000300a00 */
[----:B----4-:R-:W-:-:S02]  /*60fe0*/  F2FP.F16.E5M2.UNPACK_B R6, R20 ;  /* 0x00000014ff06723e */ /* 0x010fc400020004ff */
[----:B------:R-:W-:-:S03]  /*60ff0*/  F2FP.F16.E5M2.UNPACK_B R7, R21 ;  /* 0x00000015ff07723e */ /* 0x000fc600020004ff */
[----:B------:R-:W-:Y:S04]  /*61000*/  STL [R1+0x78], R6 ;  /* 0x0000780601007387 */ /* 0x000fe80000100800 */
[----:B--2---:R-:W-:Y:S04]  /*61010*/  STL.64 [R1+0xdf48], R10 ;  /* 0x00df480a01007387 */ /* 0x004fe80000100a00 */
[----:B------:R-:W-:Y:S04]  /*61020*/  STL [R1+0x7c], R7 ;  /* 0x00007c0701007387 */ /* 0x000fe80000100800 */
[----:B------:R0:W-:Y:S04]  /*61030*/  STL.64 [R1+0xdf40], R8 ;  /* 0x00df400801007387 */ /* 0x0001e80000100a00 */
[----:B0-----:R-:W2:Y:S04]  /*61040*/  LDL.LU.64 R8, [R1+0xe90] ;  /* 0x000e900001087983 */ /* 0x001ea80000300a00 */
[----:B------:R-:W2:Y:S01]  /*61050*/  LDL.LU.64 R10, [R1+0xe98] ;  /* 0x000e9800010a7983 */ /* 0x000ea20000300a00 */
[----:B------:R-:W-:Y:S01]  /*61060*/  HMMA.16816.F32 R24, R12, R6, R24 ;  /* 0x000000060c18723c */ /* 0x000fe20000001818 */
[----:B---3--:R-:W-:-:S02]  /*61070*/  F2FP.F16.E5M2.UNPACK_B R6, R22 ;  /* 0x00000016ff06723e */ /* 0x008fc400020004ff */
[----:B------:R-:W-:-:S07]  /*61080*/  F2FP.F16.E5M2.UNPACK_B R7, R23 ;  /* 0x00000017ff07723e */ /* 0x000fce00020004ff */
[----:B------:R-:W-:Y:S01]  /*61090*/  HMMA.16816.F32 R16, R12, R6, R16 ;  /* 0x000000060c10723c */ /* 0x000fe20000001810 */
[----:B------:R-:W-:Y:S02]  /*610a0*/  F2FP.F16.E5M2.UNPACK_B R4, R4 ;  /* 0x00000004ff04723e */ /* 0x000fe400020004ff */
[----:B------:R-:W-:-:S06]  /*610b0*/  F2FP.F16.E5M2.UNPACK_B R5, R5 ;  /* 0x00000005ff05723e */ /* 0x000fcc00020004ff */
[----:B------:R0:W-:Y:S04]  /*610c0*/  STL.64 [R1+0x2c20], R24 ;  /* 0x002c201801007387 */ /* 0x0001e80000100a00 */
[----:B------:R1:W-:Y:S04]  /*610d0*/  STL.64 [R1+0x2c28], R26 ;  /* 0x002c281a01007387 */ /* 0x0003e80000100a00 */
[----:B0-----:R-:W3:Y:S04]  /*610e0*/  LDL.LU.64 R24, [R1+0xed0] ;  /* 0x000ed00001187983 */ /* 0x001ee80000300a00 */
[----:B-1----:R-:W3:Y:S04]  /*610f0*/  LDL.LU.64 R26, [R1+0xed8] ;  /* 0x000ed800011a7983 */ /* 0x002ee80000300a00 */
[----:B------:R-:W-:Y:S04]  /*61100*/  STL.64 [R1+0x70], R6 ;  /* 0x0000700601007387 */ /* 0x000fe80000100a00 */
[----:B------:R-:W4:Y:S04]  /*61110*/  LDL.LU.64 R20, [R1+0xee0] ;  /* 0x000ee00001147983 */ /* 0x000f280000300a00 */
[----:B------:R-:W4:Y:S04]  /*61120*/  LDL.LU.64 R22, [R1+0xee8] ;  /* 0x000ee80001167983 */ /* 0x000f280000300a00 */
[----:B------:R0:W-:Y:S04]  /*61130*/  STL.64 [R1+0x2c40], R16 ;  /* 0x002c401001007387 */ /* 0x0001e80000100a00 */
[----:B------:R1:W-:Y:S04]  /*61140*/  STL.64 [R1+0x2c48], R18 ;  /* 0x002c481201007387 */ /* 0x0003e80000100a00 */
[----:B0-----:R-:W3:Y:S04]  /*61150*/  LDL.LU.64 R16, [R1+0xef0] ;  /* 0x000ef00001107983 */ /* 0x001ee80000300a00 */
[----:B-1----:R-:W3:Y:S04]  /*61160*/  LDL.LU.64 R18, [R1+0xef8] ;  /* 0x000ef80001127983 */ /* 0x002ee80000300a00 */
[----:B------:R2:W-:Y:S02]  /*61170*/  STL.64 [R1+0x68], R4 ;  /* 0x0000680401007387 */ /* 0x0005e40000100a00 */
[----:B--2---:R-:W-:Y:S02]  /*61180*/  HMMA.16816.F32 R4, R12, R4, R8 ;  /* 0x000000040c04723c */ /* 0x004fe40000001808 */
[----:B------:R-:W2:Y:S04]  /*61190*/  LDL.LU.64 R10, [R1+0xdf48] ;  /* 0x00df4800010a7983 */ /* 0x000ea80000300a00 */
[----:B------:R-:W2:-:S13]  /*611a0*/  LDL.LU.64 R8, [R1+0xdf40] ;  /* 0x00df400001087983 */ /* 0x000e9a0000300a00 */
[----:B------:R-:W-:Y:S04]  /*611b0*/  STL.64 [R1+0x2c50], R4 ;  /* 0x002c500401007387 */ /* 0x000fe80000100a00 */
[----:B------:R0:W-:Y:S04]  /*611c0*/  STL.64 [R1+0x2c58], R6 ;  /* 0x002c580601007387 */ /* 0x0001e80000100a00 */
[----:B0-----:R-:W2:Y:S02]  /*611d0*/  LDL.LU.64 R6, [R1+0xdf38] ;  /* 0x00df380001067983 */ /* 0x001ea40000300a00 */
[----:B--2---:R-:W-:-:S02]  /*611e0*/  F2FP.F16.E5M2.UNPACK_B R4, R6 ;  /* 0x00000006ff04723e */ /* 0x004fc400020004ff */
[----:B------:R-:W-:-:S05]  /*611f0*/  F2FP.F16.E5M2.UNPACK_B R5, R7 ;  /* 0x00000007ff05723e */ /* 0x000fca00020004ff */
[----:B------:R0:W-:Y:S02]  /*61200*/  STL.64 [R1+0x60], R4 ;  /* 0x0000600401007387 */ /* 0x0001e40000100a00 */
[----:B0-----:R-:W-:Y:S02]  /*61210*/  HMMA.16816.F32 R4, R12, R4, R8 ;  /* 0x000000040c04723c */ /* 0x001fe40000001808 */
[----:B------:R-:W2:Y:S04]  /*61220*/  LDL.LU.64 R8, [R1+0xdf30] ;  /* 0x00df300001087983 */ /* 0x000ea80000300a00 */
[----:B------:R-:W3:Y:S04]  /*61230*/  LDL R10, [R1+0x2fb0] ;  /* 0x002fb000010a7983 */ /* 0x000ee80000100800 */
[----:B------:R-:W3:Y:S09]  /*61240*/  LDL R11, [R1+0x2fb4] ;  /* 0x002fb400010b7983 */ /* 0x000ef20000100800 */
[----:B------:R2:W-:Y:S04]  /*61250*/  STL.64 [R1+0x2c70], R4 ;  /* 0x002c700401007387 */ /* 0x0005e80000100a00 */
[----:B------:R-:W-:Y:S01]  /*61260*/  STL.64 [R1+0x2c78], R6 ;  /* 0x002c780601007387 */ /* 0x000fe20000100a00 */
[----:B--2---:R-:W-:-:S02]  /*61270*/  F2FP.F16.E5M2.UNPACK_B R4, R8 ;  /* 0x00000008ff04723e */ /* 0x004fc400020004ff */
[----:B------:R-:W-:-:S05]  /*61280*/  F2FP.F16.E5M2.UNPACK_B R5, R9 ;  /* 0x00000009ff05723e */ /* 0x000fca00020004ff */
[----:B------:R3:W-:Y:S02]  /*61290*/  STL.64 [R1+0x58], R4 ;  /* 0x0000580401007387 */ /* 0x0007e40000100a00 */
[----:B---3--:R-:W-:Y:S02]  /*612a0*/  HMMA.16816.F32 R4, R12, R4, R24 ;  /* 0x000000040c04723c */ /* 0x008fe40000001818 */
[----:B------:R-:W2:Y:S04]  /*612b0*/  LDL.LU.64 R26, [R1+0xdf28] ;  /* 0x00df2800011a7983 */ /* 0x000ea80000300a00 */
[----:B------:R-:W3:-:S13]  /*612c0*/  LDL.LU.64 R24, [R1+0xdf20] ;  /* 0x00df200001187983 */ /* 0x000eda0000300a00 */
[----:B------:R3:W-:Y:S04]  /*612d0*/  STL.64 [R1+0x2c90], R4 ;  /* 0x002c900401007387 */ /* 0x0007e80000100a00 */
[----:B------:R-:W-:Y:S01]  /*612e0*/  STL.64 [R1+0x2c98], R6 ;  /* 0x002c980601007387 */ /* 0x000fe20000100a00 */
[----:B---3--:R-:W-:Y:S02]  /*612f0*/  F2FP.F16.E5M2.UNPACK_B R4, R24 ;  /* 0x00000018ff04723e */ /* 0x008fe400020004ff */
[----:B------:R-:W-:-:S07]  /*61300*/  F2FP.F16.E5M2.UNPACK_B R5, R25 ;  /* 0x00000019ff05723e */ /* 0x000fce00020004ff */
[----:B----4-:R-:W-:Y:S01]  /*61310*/  HMMA.16816.F32 R20, R12, R4, R20 ;  /* 0x000000040c14723c */ /* 0x010fe20000001814 */
[----:B------:R2:W-:Y:S02]  /*61320*/  STL.64 [R1+0x50], R4 ;  /* 0x0000500401007387 */ /* 0x0005e40000100a00 */
[----:B--2---:R-:W-:Y:S02]  /*61330*/  F2FP.F16.E5M2.UNPACK_B R4, R26 ;  /* 0x0000001aff04723e */ /* 0x004fe400020004ff */
[----:B------:R-:W-:-:S14]  /*61340*/  F2FP.F16.E5M2.UNPACK_B R5, R27 ;  /* 0x0000001bff05723e */ /* 0x000fdc00020004ff */
[----:B------:R-:W-:Y:S04]  /*61350*/  STL.64 [R1+0x2cb0], R20 ;  /* 0x002cb01401007387 */ /* 0x000fe80000100a00 */
[----:B------:R-:W-:Y:S04]  /*61360*/  STL.64 [R1+0x2cb8], R22 ;  /* 0x002cb81601007387 */ /* 0x000fe80000100a00 */
[----:B------:R0:W-:Y:S04]  /*61370*/  STL.64 [R1+0x48], R4 ;  /* 0x0000480401007387 */ /* 0x0001e80000100a00 */
[----:B------:R-:W2:Y:S04]  /*61380*/  LDL R24, [R1+0x2fc0] ;  /* 0x002fc00001187983 */ /* 0x000ea80000100800 */
[----:B------:R-:W3:Y:S01]  /*61390*/  LDL R25, [R1+0x2fc4] ;  /* 0x002fc40001197983 */ /* 0x000ee20000100800 */
[----:B0-----:R-:W-:-:S15]  /*613a0*/  HMMA.16816.F32 R4, R12, R4, R16 ;  /* 0x000000040c04723c */ /* 0x001fde0000001810 */
[----:B------:R-:W-:-:S04]  /*613b0*/  NOP ;  /* 0x0000000000007918 */ /* 0x000fc80000000000 */
[----:B------:R-:W-:Y:S04]  /*613c0*/  STL.64 [R1+0x2cc0], R4 ;  /* 0x002cc00401007387 */ /* 0x000fe80000100a00 */
[----:B------:R0:W-:Y:S04]  /*613d0*/  STL.64 [R1+0x2cc8], R6 ;  /* 0x002cc80601007387 */ /* 0x0001e80000100a00 */
[----:B------:R-:W4:Y:S04]  /*613e0*/  LDL R18, [R1+0x2ff0] ;  /* 0x002ff00001127983 */ /* 0x000f280000100800 */
[----:B------:R-:W4:Y:S04]  /*613f0*/  LDL R19, [R1+0x2ff4] ;  /* 0x002ff40001137983 */ /* 0x000f280000100800 */
[----:B0-----:R-:W2:Y:S04]  /*61400*/  LDL R6, [R1+0x2fd0] ;  /* 0x002fd00001067983 */ /* 0x001ea80000100800 */
[----:B------:R-:W2:Y:S04]  /*61410*/  LDL R7, [R1+0x2fd4] ;  /* 0x002fd40001077983 */ /* 0x000ea80000100800 */
[----:B------:R-:W2:Y:S04]  /*61420*/  LDL R20, [R1+0x2fe0] ;  /* 0x002fe00001147983 */ /* 0x000ea80000100800 */
[----:B------:R-:W2:Y:S04]  /*61430*/  LDL R21, [R1+0x2fe4] ;  /* 0x002fe40001157983 */ /* 0x000ea80000100800 */
[----:B----4-:R0:W-:Y:S04]  /*61440*/  STL.64 [R1+0xdf10], R18 ;  /* 0x00df101201007387 */ /* 0x0101e80000100a00 */
[----:B------:R-:W4:Y:S04]  /*61450*/  LDL.LU.64 R16, [R1+0xf00] ;  /* 0x000f000001107983 */ /* 0x000f280000300a00 */
[----:B0-----:R-:W4:Y:S04]  /*61460*/  LDL.LU.64 R18, [R1+0xf08] ;  /* 0x000f080001127983 */ /* 0x001f280000300a00 */
[----:B------:R-:W2:Y:S04]  /*61470*/  LDL R26, [R1+0x3000] ;  /* 0x00300000011a7983 */ /* 0x000ea80000100800 */
[----:B------:R-:W2:Y:S01]  /*61480*/  LDL R27, [R1+0x3004] ;  /* 0x00300400011b7983 */ /* 0x000ea20000100800 */
[----:B------:R-:W-:-:S02]  /*61490*/  F2FP.F16.E5M2.UNPACK_B R4, R10 ;  /* 0x0000000aff04723e */ /* 0x000fc400020004ff */
[----:B------:R-:W-:Y:S01]  /*614a0*/  F2FP.F16.E5M2.UNPACK_B R5, R11 ;  /* 0x0000000bff05723e */ /* 0x000fe200020004ff */
[----:B--2---:R-:W-:Y:S04]  /*614b0*/  STL.64 [R1+0xdf08], R26 ;  /* 0x00df081a01007387 */ /* 0x004fe80000100a00 */
[----:B------:R-:W2:Y:S04]  /*614c0*/  LDL R22, [R1+0x3020] ;  /* 0x0030200001167983 */ /* 0x000ea80000100800 */
[----:B------:R-:W2:Y:S01]  /*614d0*/  LDL R23, [R1+0x3024] ;  /* 0x0030240001177983 */ /* 0x000ea20000100800 */
[----:B----4-:R-:W-:Y:S03]  /*614e0*/  HMMA.16816.F32 R16, R12, R4, R16 ;  /* 0x000000040c10723c */ /* 0x010fe60000001810 */
[----:B------:R-:W4:Y:S04]  /*614f0*/  LDL R8, [R1+0x3010] ;  /* 0x0030100001087983 */ /* 0x000f280000100800 */
[----:B------:R-:W4:Y:S04]  /*61500*/  LDL R9, [R1+0x3014] ;  /* 0x0030140001097983 */ /* 0x000f280000100800 */
[----:B--2---:R-:W-:Y:S04]  /*61510*/  STL.64 [R1+0xdef0], R22 ;  /* 0x00def01601007387 */ /* 0x004fe80000100a00 */
[----:B------:R0:W-:Y:S04]  /*61520*/  STL.64 [R1+0xdf18], R20 ;  /* 0x00df181401007387 */ /* 0x0001e80000100a00 */
[----:B------:R-:W-:Y:S04]  /*61530*/  STL.64 [R1+0x40], R4 ;  /* 0x0000400401007387 */ /* 0x000fe80000100a00 */
[----:B0-----:R-:W2:Y:S04]  /*61540*/  LDL.LU.64 R20, [R1+0xf20] ;  /* 0x000f200001147983 */ /* 0x001ea80000300a00 */
[----:B------:R-:W2:Y:S04]  /*61550*/  LDL.LU.64 R22, [R1+0xf28] ;  /* 0x000f280001167983 */ /* 0x000ea80000300a00 */
[----:B------:R0:W-:Y:S04]  /*61560*/  STL.64 [R1+0x2ce0], R16 ;  /* 0x002ce01001007387 */ /* 0x0001e80000100a00 */
[----:B------:R1:W-:Y:S04]  /*61570*/  STL.64 [R1+0x2ce8], R18 ;  /* 0x002ce81201007387 */ /* 0x0003e80000100a00 */
[----:B0-----:R-:W2:Y:S04]  /*61580*/  LDL.LU.64 R16, [R1+0xf30] ;  /* 0x000f300001107983 */ /* 0x001ea80000300a00 */
[----:B-1----:R-:W2:Y:S04]  /*61590*/  LDL.LU.64 R18, [R1+0xf38] ;  /* 0x000f380001127983 */ /* 0x002ea80000300a00 */
[----:B------:R-:W2:Y:S04]  /*615a0*/  LDL R10, [R1+0x3030] ;  /* 0x00303000010a7983 */ /* 0x000ea80000100800 */
[----:B------:R-:W2:Y:S01]  /*615b0*/  LDL R11, [R1+0x3034] ;  /* 0x00303400010b7983 */ /* 0x000ea20000100800 */
[----:B------:R-:W-:-:S02]  /*615c0*/  F2FP.F16.E5M2.UNPACK_B R4, R24 ;  /* 0x00000018ff04723e */ /* 0x000fc400020004ff */
[----:B---3--:R-:W-:Y:S01]  /*615d0*/  F2FP.F16.E5M2.UNPACK_B R5, R25 ;  /* 0x00000019ff05723e */ /* 0x008fe200020004ff */
[----:B--2---:R-:W-:Y:S04]  /*615e0*/  STL.64 [R1+0xdf00], R10 ;  /* 0x00df000a01007387 */ /* 0x004fe80000100a00 */
[----:B----4-:R0:W-:Y:S04]  /*615f0*/  STL.64 [R1+0xdef8], R8 ;  /* 0x00def80801007387 */ /* 0x0101e80000100a00 */
[----:B0-----:R-:W2:Y:S04]  /*61600*/  LDL.LU.64 R8, [R1+0xf10] ;  /* 0x000f100001087983 */ /* 0x001ea80000300a00 */
[----:B------:R-:W2:Y:S04]  /*61610*/  LDL.LU.64 R10, [R1+0xf18] ;  /* 0x000f1800010a7983 */ /* 0x000ea80000300a00 */
[----:B------:R-:W3:Y:S04]  /*61620*/  LDL.LU.64 R24, [R1+0xf40] ;  /* 0x000f400001187983 */ /* 0x000ee80000300a00 */
[----:B------:R-:W3:Y:S04]  /*61630*/  LDL.LU.64 R26, [R1+0xf48] ;  /* 0x000f4800011a7983 */ /* 0x000ee80000300a00 */
[----:B------:R0:W-:Y:S01]  /*61640*/  STL.64 [R1+0x38], R4 ;  /* 0x0000380401007387 */ /* 0x0001e20000100a00 */
[----:B--2---:R-:W-:Y:S01]  /*61650*/  HMMA.16816.F32 R8, R12, R4, R8 ;  /* 0x000000040c08723c */ /* 0x004fe20000001808 */
[----:B0-----:R-:W-:-:S02]  /*61660*/  F2FP.F16.E5M2.UNPACK_B R4, R6 ;  /* 0x00000006ff04723e */ /* 0x001fc400020004ff */
        /* <DEDUP_REMOVED lines=8> */
[----:B------:R-:W4:-:S15]  /*616f0*/  LDL.LU.64 R20, [R1+0xdf18] ;  /* 0x00df180001147983 */ /* 0x000f1e0000300a00 */
[----:B------:R-:W-:Y:S02]  /*61700*/  NOP ;  /* 0x0000000000007918 */ /* 0x000fe40000000000 */
[----:B------:R4:W-:Y:S04]  /*61710*/  STL.64 [R1+0x2d20], R4 ;  /* 0x002d200401007387 */ /* 0x0009e80000100a00 */
[----:B------:R-:W-:Y:S01]  /*61720*/  STL.64 [R1+0x2d28], R6 ;  /* 0x002d280601007387 */ /* 0x000fe20000100a00 */
[----:B----4-:R-:W-:Y:S02]  /*61730*/  F2FP.F16.E5M2.UNPACK_B R4, R20 ;  /* 0x00000014ff04723e */ /* 0x010fe400020004ff */
[----:B------:R-:W-:Y:S02]  /*61740*/  F2FP.F16.E5M2.UNPACK_B R5, R21 ;  /* 0x00000015ff05723e */ /* 0x000fe400020004ff */
[----:B------:R-:W4:Y:S04]  /*61750*/  LDL.LU.64 R20, [R1+0xf60] ;  /* 0x000f600001147983 */ /* 0x000f280000300a00 */
[----:B------:R-:W4:Y:S04]  /*61760*/  LDL.LU.64 R22, [R1+0xf68] ;  /* 0x000f680001167983 */ /* 0x000f280000300a00 */
[----:B------:R0:W-:Y:S02]  /*61770*/  STL.64 [R1+0x28], R4 ;  /* 0x0000280401007387 */ /* 0x0001e40000100a00 */
[----:B0-----:R-:W-:Y:S02]  /*61780*/  HMMA.16816.F32 R4, R12, R4, R16 ;  /* 0x000000040c04723c */ /* 0x001fe40000001810 */
[----:B------:R-:W2:-:S15]  /*61790*/  LDL.LU.64 R18, [R1+0xdf10] ;  /* 0x00df100001127983 */ /* 0x000e9e0000300a00 */
[----:B------:R-:W-:Y:S02]  /*617a0*/  NOP ;  /* 0x0000000000007918 */ /* 0x000fe40000000000 */
[----:B------:R2:W-:Y:S04]  /*617b0*/  STL.64 [R1+0x2d30], R4 ;  /* 0x002d300401007387 */ /* 0x0005e80000100a00 */
[----:B------:R-:W-:Y:S04]  /*617c0*/  STL.64 [R1+0x2d38], R6 ;  /* 0x002d380601007387 */ /* 0x000fe80000100a00 */
[----:B------:R-:W4:Y:S01]  /*617d0*/  LDL.LU.64 R16, [R1+0xf70] ;  /* 0x000f700001107983 */ /* 0x000f220000300a00 */
[----:B--2---:R-:W-:Y:S02]  /*617e0*/  F2FP.F16.E5M2.UNPACK_B R4, R18 ;  /* 0x00000012ff04723e */ /* 0x004fe400020004ff */
[----:B------:R-:W-:-:S02]  /*617f0*/  F2FP.F16.E5M2.UNPACK_B R5, R19 ;  /* 0x00000013ff05723e */ /* 0x000fc400020004ff */
[----:B------:R-:W2:Y:S04]  /*61800*/  LDL.LU.64 R18, [R1+0xf78] ;  /* 0x000f780001127983 */ /* 0x000ea80000300a00 */
[----:B------:R3:W-:Y:S02]  /*61810*/  STL.64 [R1+0x20], R4 ;  /* 0x0000200401007387 */ /* 0x0007e40000100a00 */
[----:B---3--:R-:W-:Y:S02]  /*61820*/  HMMA.16816.F32 R4, R12, R4, R24 ;  /* 0x000000040c04723c */ /* 0x008fe40000001818 */
[----:B------:R-:W3:-:S15]  /*61830*/  LDL.LU.64 R26, [R1+0xdf08] ;  /* 0x00df0800011a7983 */ /* 0x000ede0000300a00 */
[----:B------:R-:W-:Y:S02]  /*61840*/  NOP ;  /* 0x0000000000007918 */ /* 0x000fe40000000000 */
[----:B------:R3:W-:Y:S04]  /*61850*/  STL.64 [R1+0x2d50], R4 ;  /* 0x002d500401007387 */ /* 0x0007e80000100a00 */
[----:B------:R-:W-:Y:S04]  /*61860*/  STL.64 [R1+0x2d58], R6 ;  /* 0x002d580601007387 */ /* 0x000fe80000100a00 */
[----:B------:R-:W2:Y:S01]  /*61870*/  LDL.LU.64 R24, [R1+0xf80] ;  /* 0x000f800001187983 */ /* 0x000ea20000300a00 */
[----:B---3--:R-:W-:Y:S02]  /*61880*/  F2FP.F16.E5M2.UNPACK_B R4, R26 ;  /* 0x0000001aff04723e */ /* 0x008fe400020004ff */
[----:B------:R-:W-:-:S02]  /*61890*/  F2FP.F16.E5M2.UNPACK_B R5, R27 ;  /* 0x0000001bff05723e */ /* 0x000fc400020004ff */
[----:B------:R-:W3:Y:S04]  /*618a0*/  LDL.LU.64 R26, [R1+0xf88] ;  /* 0x000f8800011a7983 */ /* 0x000ee80000300a00 */
[----:B------:R0:W-:Y:S02]  /*618b0*/  STL.64 [R1+0x18], R4 ;  /* 0x0000180401007387 */ /* 0x0001e40000100a00 */
[----:B0-----:R-:W-:Y:S02]  /*618c0*/  HMMA.16816.F32 R4, R12, R4, R8 ;  /* 0x000000040c04723c */ /* 0x001fe40000001808 */
[----:B------:R-:W2:Y:S04]  /*618d0*/  LDL.LU.64 R10, [R1+0xdf00] ;  /* 0x00df0000010a7983 */ /* 0x000ea80000300a00 */
[----:B------:R-:W2:-:S13]  /*618e0*/  LDL.LU.64 R8, [R1+0xdef8] ;  /* 0x00def80001087983 */ /* 0x000e9a0000300a00 */
[----:B------:R0:W-:Y:S04]  /*618f0*/  STL.64 [R1+0x2d70], R4 ;  /* 0x002d700401007387 */ /* 0x0001e80000100a00 */
[----:B------:R1:W-:Y:S04]  /*61900*/  STL.64 [R1+0x2d78], R6 ;  /* 0x002d780601007387 */ /* 0x0003e80000100a00 */
[----:B0-----:R-:W3:Y:S04]  /*61910*/  LDL.LU.64 R4, [R1+0xf90] ;  /* 0x000f900001047983 */ /* 0x001ee80000300a00 */
[----:B-1----:R-:W3:Y:S01]  /*61920*/  LDL.LU.64 R6, [R1+0xf98] ;  /* 0x000f980001067983 */ /* 0x002ee20000300a00 */
[----:B--2---:R-:W-:-:S02]  /*61930*/  F2FP.F16.E5M2.UNPACK_B R8, R8 ;  /* 0x00000008ff08723e */ /* 0x004fc400020004ff */
[----:B------:R-:W-:-:S07]  /*61940*/  F2FP.F16.E5M2.UNPACK_B R9, R9 ;  /* 0x00000009ff09723e */ /* 0x000fce00020004ff */
[----:B----4-:R-:W-:Y:S01]  /*61950*/  HMMA.16816.F32 R20, R12, R8, R20 ;  /* 0x000000080c14723c */ /* 0x010fe20000001814 */
[----:B------:R-:W-:-:S15]  /*61960*/  STL.64 [R1+0x10], R8 ;  /* 0x0000100801007387 */ /* 0x000fde0000100a00 */
[----:B------:R-:W-:-:S03]  /*61970*/  NOP ;  /* 0x0000000000007918 */ /* 0x000fc60000000000 */
[----:B------:R-:W-:Y:S04]  /*61980*/  STL.64 [R1+0x2d90], R20 ;  /* 0x002d901401007387 */ /* 0x000fe80000100a00 */
[----:B------:R0:W-:Y:S04]  /*61990*/  STL.64 [R1+0x2d98], R22 ;  /* 0x002d981601007387 */ /* 0x0001e80000100a00 */
[----:B0-----:R-:W2:Y:S04]  /*619a0*/  LDL.LU.64 R22, [R1+0xdef0] ;  /* 0x00def00001167983 */ /* 0x001ea80000300a00 */
[----:B------:R-:W4:Y:S01]  /*619b0*/  LDL.LU.64 R20, [R1+0xfa0] ;  /* 0x000fa00001147983 */ /* 0x000f220000300a00 */
[----:B--2---:R-:W-:-:S02]  /*619c0*/  F2FP.F16.E5M2.UNPACK_B R8, R22 ;  /* 0x00000016ff08723e */ /* 0x004fc400020004ff */
[----:B------:R-:W-:Y:S02]  /*619d0*/  F2FP.F16.E5M2.UNPACK_B R9, R23 ;  /* 0x00000017ff09723e */ /* 0x000fe400020004ff */
[----:B------:R-:W4:Y:S05]  /*619e0*/  LDL.LU.64 R22, [R1+0xfa8] ;  /* 0x000fa80001167983 */ /* 0x000f2a0000300a00 */
[----:B------:R-:W-:Y:S01]  /*619f0*/  HMMA.16816.F32 R16, R12, R8, R16 ;  /* 0x000000080c10723c */ /* 0x000fe20000001810 */
[----:B------:R0:W-:Y:S02]  /*61a00*/  STL.64 [R1+0x8], R8 ;  /* 0x0000080801007387 */ /* 0x0001e40000100a00 */
[----:B0-----:R-:W-:-:S02]  /*61a10*/  F2FP.F16.E5M2.UNPACK_B R8, R10 ;  /* 0x0000000aff08723e */ /* 0x001fc400020004ff */
[----:B------:R-:W-:-:S14]  /*61a20*/  F2FP.F16.E5M2.UNPACK_B R9, R11 ;  /* 0x0000000bff09723e */ /* 0x000fdc00020004ff */
[----:B------:R0:W-:Y:S04]  /*61a30*/  STL.64 [R1+0x2da0], R16 ;  /* 0x002da01001007387 */ /* 0x0001e80000100a00 */
[----:B------:R1:W-:Y:S04]  /*61a40*/  STL.64 [R1+0x2da8], R18 ;  /* 0x002da81201007387 */ /* 0x0003e80000100a00 */
[----:B0-----:R-:W2:Y:S04]  /*61a50*/  LDL.LU.64 R16, [R1+0xfb0] ;  /* 0x000fb00001107983 */ /* 0x001ea80000300a00 */
[----:B-1----:R-:W2:Y:S04]  /*61a60*/  LDL.LU.64 R18, [R1+0xfb8] ;  /* 0x000fb80001127983 */ /* 0x002ea80000300a00 */
[----:B------:R3:W-:Y:S02]  /*61a70*/  STL.64 [R1], R8 ;  /* 0x0000000801007387 */ /* 0x0007e40000100a00 */
[----:B---3--:R-:W-:Y:S02]  /*61a80*/  HMMA.16816.F32 R8, R12, R8, R24 ;  /* 0x000000080c08723c */ /* 0x008fe40000001818 */
[----:B------:R-:W3:Y:S01]  /*61a90*/  LDL.LU.64 R26, [R1+0xdee8] ;  /* 0x00dee800011a7983 */ /* 0x000ee20000300a00 */
[----:B------:R-:W-:-:S02]  /*61aa0*/  F2FP.F16.E5M2.UNPACK_B R28, R28 ;  /* 0x0000001cff1c723e */ /* 0x000fc400020004ff */
[----:B------:R-:W-:Y:S01]  /*61ab0*/  F2FP.F16.E5M2.UNPACK_B R29, R29 ;  /* 0x0000001dff1d723e */ /* 0x000fe200020004ff */
[----:B------:R-:W2:Y:S06]  /*61ac0*/  LDL.LU.64 R24, [R1+0xdee0] ;  /* 0x00dee00001187983 */ /* 0x000eac0000300a00 */
[----:B------:R-:W-:Y:S07]  /*61ad0*/  HMMA.16816.F32 R4, R12, R28, R4 ;  /* 0x0000001c0c04723c */ /* 0x000fee0000001804 */
[----:B------:R0:W-:Y:S04]  /*61ae0*/  STL.64 [R1+0x2dc0], R8 ;  /* 0x002dc00801007387 */ /* 0x0001e80000100a00 */
[----:B------:R1:W-:Y:S04]  /*61af0*/  STL.64 [R1+0x2dc8], R10 ;  /* 0x002dc80a01007387 */ /* 0x0003e80000100a00 */
[----:B0-----:R-:W2:Y:S04]  /*61b00*/  LDL.LU.64 R8, [R1+0xfc0] ;  /* 0x000fc00001087983 */ /* 0x001ea80000300a00 */
[----:B-1----:R-:W2:Y:S04]  /*61b10*/  LDL.LU.64 R10, [R1+0xfc8] ;  /* 0x000fc800010a7983 */ /* 0x002ea80000300a00 */
[----:B------:R0:W-:Y:S04]  /*61b20*/  STL.64 [R1+0x2de0], R4 ;  /* 0x002de00401007387 */ /* 0x0001e80000100a00 */
[----:B------:R1:W-:Y:S04]  /*61b30*/  STL.64 [R1+0x2de8], R6 ;  /* 0x002de80601007387 */ /* 0x0003e80000100a00 */
[----:B0-----:R-:W2:Y:S04]  /*61b40*/  LDL.LU.64 R4, [R1+0xfd0] ;  /* 0x000fd00001047983 */ /* 0x001ea80000300a00 */
[----:B-1----:R-:W2:Y:S04]  /*61b50*/  LDL.LU.64 R6, [R1+0xfd8] ;  /* 0x000fd80001067983 */ /* 0x002ea80000300a00 */
[----:B------:R-:W-:Y:S01]  /*61b60*/  STL.64 [R1+0xde88], R28 ;  /* 0x00de881c01007387 */ /* 0x000fe20000100a00 */
[----:B---3--:R-:W-:-:S02]  /*61b70*/  F2FP.F16.E5M2.UNPACK_B R26, R26 ;  /* 0x0000001aff1a723e */ /* 0x008fc400020004ff */
[----:B------:R-:W-:-:S07]  /*61b80*/  F2FP.F16.E5M2.UNPACK_B R27, R27 ;  /* 0x0000001bff1b723e */ /* 0x000fce00020004ff */
[----:B----4-:R-:W-:-:S15]  /*61b90*/  HMMA.16816.F32 R20, R12, R26, R20 ;  /* 0x0000001a0c14723c */ /* 0x010fde0000001814 */
[----:B------:R-:W-:-:S04]  /*61ba0*/  NOP ;  /* 0x0000000000007918 */ /* 0x000fc80000000000 */
[----:B------:R-:W-:Y:S04]  /*61bb0*/  STL.64 [R1+0x2e00], R20 ;  /* 0x002e001401007387 */ /* 0x000fe80000100a00 */
[----:B------:R0:W-:Y:S04]  /*61bc0*/  STL.64 [R1+0x2e08], R22 ;  /* 0x002e081601007387 */ /* 0x0001e80000100a00 */
[----:B0-----:R-:W3:Y:S04]  /*61bd0*/  LDL.LU.64 R22, [R1+0xded8] ;  /* 0x00ded80001167983 */ /* 0x001ee80000300a00 */
[----:B------:R-:W4:Y:S01]  /*61be0*/  LDL.LU.64 R20, [R1+0xded0] ;  /* 0x00ded00001147983 */ /* 0x000f220000300a00 */
[----:B--2---:R-:W-:-:S02]  /*61bf0*/  F2FP.F16.E5M2.UNPACK_B R24, R24 ;  /* 0x00000018ff18723e */ /* 0x004fc400020004ff */
[----:B------:R-:W-:-:S07]  /*61c00*/  F2FP.F16.E5M2.UNPACK_B R25, R25 ;  /* 0x00000019ff19723e */ /* 0x000fce00020004ff */
[----:B------:R-:W-:-:S15]  /*61c10*/  HMMA.16816.F32 R16, R12, R24, R16 ;  /* 0x000000180c10723c */ /* 0x000fde0000001810 */
[----:B------:R-:W-:-:S04]  /*61c20*/  NOP ;  /* 0x0000000000007918 */ /* 0x000fc80000000000 */
[----:B------:R-:W-:Y:S04]  /*61c30*/  STL.64 [R1+0x2e10], R16 ;  /* 0x002e101001007387 */ /* 0x000fe80000100a00 */
[----:B------:R0:W-:Y:S04]  /*61c40*/  STL.64 [R1+0x2e18], R18 ;  /* 0x002e181201007387 */ /* 0x0001e80000100a00 */
[----:B0-----:R-:W2:Y:S04]  /*61c50*/  LDL.LU.64 R18, [R1+0xdec8] ;  /* 0x00dec80001127983 */ /* 0x001ea80000300a00 */
[----:B------:R-:W2:Y:S04]  /*61c60*/  LDL.LU.64 R16, [R1+0xdec0] ;  /* 0x00dec00001107983 */ /* 0x000ea80000300a00 */
[----:B------:R-:W-:Y:S04]  /*61c70*/  STL.64 [R1+0xdd50], R26 ;  /* 0x00dd501a01007387 */ /* 0x000fe80000100a00 */
[----:B------:R0:W-:Y:S04]  /*61c80*/  STL.64 [R1+0xdd48], R24 ;  /* 0x00dd481801007387 */ /* 0x0001e80000100a00 */
[----:B0-----:R-:W2:Y:S04]  /*61c90*/  LDL.LU.64 R24, [R1+0xff0] ;  /* 0x000ff00001187983 */ /* 0x001ea80000300a00 */
[----:B------:R-:W2:Y:S01]  /*61ca0*/  LDL.LU.64 R26, [R1+0xff8] ;  /* 0x000ff800011a7983 */ /* 0x000ea20000300a00 */
[----:B---3--:R-:W-:-:S02]  /*61cb0*/  F2FP.F16.E5M2.UNPACK_B R22, R22 ;  /* 0x00000016ff16723e */ /* 0x008fc400020004ff */
[----:B------:R-:W-:Y:S02]  /*61cc0*/  F2FP.F16.E5M2.UNPACK_B R23, R23 ;  /* 0x00000017ff17723e */ /* 0x000fe400020004ff */
[----:B----4-:R-:W-:Y:S02]  /*61cd0*/  F2FP.F16.E5M2.UNPACK_B R20, R20 ;  /* 0x00000014ff14723e */ /* 0x010fe400020004ff */
[----:B------:R-:W-:-:S03]  /*61ce0*/  F2FP.F16.E5M2.UNPACK_B R21, R21 ;  /* 0x00000015ff15723e */ /* 0x000fc600020004ff */
[C---:B------:R-:W-:Y:S08]  /*61cf0*/  HMMA.16816.F32 R8, R12.reuse, R22, R8 ;  /* 0x000000160c08723c */ /* 0x040ff00000001808 */
[----:B------:R-:W-:Y:S11]  /*61d00*/  HMMA.16816.F32 R4, R12, R20, R4 ;  /* 0x000000140c04723c */ /* 0x000ff60000001804 */
[----:B------:R-:W-:Y:S04]  /*61d10*/  STL.64 [R1+0x2e30], R8 ;  /* 0x002e300801007387 */ /* 0x000fe80000100a00 */
[----:B------:R0:W-:Y:S04]  /*61d20*/  STL.64 [R1+0x2e38], R10 ;  /* 0x002e380a01007387 */ /* 0x0001e80000100a00 */
[----:B0-----:R-:W3:Y:S04]  /*61d30*/  LDL.LU.64 R10, [R1+0xdeb8] ;  /* 0x00deb800010a7983 */ /* 0x001ee80000300a00 */
[----:B------:R-:W4:Y:S04]  /*61d40*/  LDL.LU.64 R8, [R1+0xdeb0] ;  /* 0x00deb00001087983 */ /* 0x000f280000300a00 */
[----:B------:R-:W-:Y:S04]  /*61d50*/  STL.64 [R1+0xdd30], R22 ;  /* 0x00dd301601007387 */ /* 0x000fe80000100a00 */
[----:B------:R0:W-:Y:S04]  /*61d60*/  STL.64 [R1+0xdd28], R20 ;  /* 0x00dd281401007387 */ /* 0x0001e80000100a00 */
[----:B------:R1:W-:Y:S04]  /*61d70*/  STL.64 [R1+0x2e50], R4 ;  /* 0x002e500401007387 */ /* 0x0003e80000100a00 */
[----:B------:R1:W-:Y:S04]  /*61d80*/  STL.64 [R1+0x2e58], R6 ;  /* 0x002e580601007387 */ /* 0x0003e80000100a00 */
[----:B0-----:R-:W3:Y:S04]  /*61d90*/  LDL.LU.64 R20, [R1+0xfe0] ;  /* 0x000fe00001147983 */ /* 0x001ee80000300a00 */
[----:B------:R-:W3:Y:S01]  /*61da0*/  LDL.LU.64 R22, [R1+0xfe8] ;  /* 0x000fe80001167983 */ /* 0x000ee20000300a00 */
[----:B--2---:R-:W-:-:S02]  /*61db0*/  F2FP.F16.E5M2.UNPACK_B R18, R18 ;  /* 0x00000012ff12723e */ /* 0x004fc400020004ff */
[----:B------:R-:W-:Y:S01]  /*61dc0*/  F2FP.F16.E5M2.UNPACK_B R19, R19 ;  /* 0x00000013ff13723e */ /* 0x000fe200020004ff */
[----:B-1----:R-:W2:Y:S04]  /*61dd0*/  LDL.LU.64 R4, [R1+0x1000] ;  /* 0x0010000001047983 */ /* 0x002ea80000300a00 */
[----:B------:R-:W2:Y:S01]  /*61de0*/  LDL.LU.64 R6, [R1+0x1008] ;  /* 0x0010080001067983 */ /* 0x000ea20000300a00 */
[----:B------:R-:W-:Y:S02]  /*61df0*/  F2FP.F16.E5M2.UNPACK_B R16, R16 ;  /* 0x00000010ff10723e */ /* 0x000fe400020004ff */
[----:B------:R-:W-:Y:S01]  /*61e00*/  F2FP.F16.E5M2.UNPACK_B R17, R17 ;  /* 0x00000011ff11723e */ /* 0x000fe200020004ff */
[----:B---3--:R-:W-:-:S15]  /*61e10*/  HMMA.16816.F32 R20, R12, R18, R20 ;  /* 0x000000120c14723c */ /* 0x008fde0000001814 */
[----:B------:R-:W-:-:S04]  /*61e20*/  NOP ;  /* 0x0000000000007918 */ /* 0x000fc80000000000 */
[----:B------:R-:W-:Y:S04]  /*61e30*/  STL.64 [R1+0x2e70], R20 ;  /* 0x002e701401007387 */ /* 0x000fe80000100a00 */
[----:B------:R0:W-:Y:S02]  /*61e40*/  STL.64 [R1+0x2e78], R22 ;  /* 0x002e781601007387 */ /* 0x0001e40000100a00 */
[----:B0-----:R-:W-:Y:S02]  /*61e50*/  HMMA.16816.F32 R20, R12, R16, R24 ;  /* 0x000000100c14723c */ /* 0x001fe40000001818 */
[----:B------:R-:W3:Y:S04]  /*61e60*/  LDL.LU.64 R24, [R1+0x1020] ;  /* 0x0010200001187983 */ /* 0x000ee80000300a00 */
[----:B------:R-:W3:-:S13]  /*61e70*/  LDL.LU.64 R26, [R1+0x1028] ;  /* 0x00102800011a7983 */ /* 0x000eda0000300a00 */
[----:B------:R-:W-:Y:S04]  /*61e80*/  STL.64 [R1+0x2e80], R20 ;  /* 0x002e801401007387 */ /* 0x000fe80000100a00 */
[----:B------:R-:W-:Y:S04]  /*61e90*/  STL.64 [R1+0x2e88], R22 ;  /* 0x002e881601007387 */ /* 0x000fe80000100a00 */
[----:B------:R-:W-:Y:S04]  /*61ea0*/  STL.64 [R1+0xdd10], R18 ;  /* 0x00dd101201007387 */ /* 0x000fe80000100a00 */
[----:B------:R0:W-:Y:S04]  /*61eb0*/  STL.64 [R1+0xdd08], R16 ;  /* 0x00dd081001007387 */ /* 0x0001e80000100a00 */
[----:B0-----:R-:W3:Y:S04]  /*61ec0*/  LDL.LU.64 R16, [R1+0x1010] ;  /* 0x0010100001107983 */ /* 0x001ee80000300a00 */
[----:B------:R-:W3:Y:S01]  /*61ed0*/  LDL.LU.64 R18, [R1+0x1018] ;  /* 0x0010180001127983 */ /* 0x000ee20000300a00 */
[----:B------:R-:W-:-:S02]  /*61ee0*/  F2FP.F16.E5M2.UNPACK_B R10, R10 ;  /* 0x0000000aff0a723e */ /* 0x000fc400020004ff */
[----:B------:R-:W-:Y:S01]  /*61ef0*/  F2FP.F16.E5M2.UNPACK_B R11, R11 ;  /* 0x0000000bff0b723e */ /* 0x000fe200020004ff */
[----:B------:R-:W3:Y:S04]  /*61f00*/  LDL.LU.64 R20, [R1+0x1050] ;  /* 0x0010500001147983 */ /* 0x000ee80000300a00 */
[----:B------:R-:W3:Y:S02]  /*61f10*/  LDL.LU.64 R22, [R1+0x1058] ;  /* 0x0010580001167983 */ /* 0x000ee40000300a00 */
[----:B--2---:R-:W-:Y:S02]  /*61f20*/  HMMA.16816.F32 R4, R12, R10, R4 ;  /* 0x0000000a0c04723c */ /* 0x004fe40000001804 */
[----:B------:R-:W2:Y:S04]  /*61f30*/  LDL.LU R28, [R1+0x3b4] ;  /* 0x0003b400011c7983 */ /* 0x000ea80000300800 */
[----:B------:R-:W2:Y:S01]  /*61f40*/  LDL.LU R29, [R1+0x3b0] ;  /* 0x0003b000011d7983 */ /* 0x000ea20000300800 */
[----:B----4-:R-:W-:-:S02]  /*61f50*/  F2FP.F16.E5M2.UNPACK_B R8, R8 ;  /* 0x00000008ff08723e */ /* 0x010fc400020004ff */
[----:B------:R-:W-:-:S10]  /*61f60*/  F2FP.F16.E5M2.UNPACK_B R9, R9 ;  /* 0x00000009ff09723e */ /* 0x000fd400020004ff */
[----:B------:R-:W-:Y:S04]  /*61f70*/  STL.64 [R1+0x2ea0], R4 ;  /* 0x002ea00401007387 */ /* 0x000fe80000100a00 */
[----:B------:R0:W-:Y:S04]  /*61f80*/  STL.64 [R1+0x2ea8], R6 ;  /* 0x002ea80601007387 */ /* 0x0001e80000100a00 */
[----:B0-----:R-:W4:Y:S04]  /*61f90*/  LDL.LU.64 R6, [R1+0xdea8] ;  /* 0x00dea80001067983 */ /* 0x001f280000300a00 */
[----:B------:R-:W2:Y:S01]  /*61fa0*/  LDL.LU.64 R4, [R1+0xdea0] ;  /* 0x00dea00001047983 */ /* 0x000ea20000300a00 */
[----:B---3--:R-:W-:-:S15]  /*61fb0*/  HMMA.16816.F32 R16, R12, R8, R16 ;  /* 0x000000080c10723c */ /* 0x008fde0000001810 */
[----:B------:R-:W-:-:S04]  /*61fc0*/  NOP ;  /* 0x0000000000007918 */ /* 0x000fc80000000000 */
[----:B------:R0:W-:Y:S04]  /*61fd0*/  STL.64 [R1+0x2ec0], R16 ;  /* 0x002ec01001007387 */ /* 0x0001e80000100a00 */
[----:B------:R1:W-:Y:S04]  /*61fe0*/  STL.64 [R1+0x2ec8], R18 ;  /* 0x002ec81201007387 */ /* 0x0003e80000100a00 */
[----:B0-----:R-:W3:Y:S04]  /*61ff0*/  LDL.LU.64 R16, [R1+0x1040] ;  /* 0x0010400001107983 */ /* 0x001ee80000300a00 */
[----:B-1----:R-:W3:Y:S04]  /*62000*/  LDL.LU.64 R18, [R1+0x1048] ;  /* 0x0010480001127983 */ /* 0x002ee80000300a00 */
[----:B------:R-:W-:Y:S01]  /*62010*/  STL.64 [R1+0xdd20], R10 ;  /* 0x00dd200a01007387 */ /* 0x000fe20000100a00 */
[----:B----4-:R-:W-:-:S02]  /*62020*/  F2FP.F16.E5M2.UNPACK_B R6, R6 ;  /* 0x00000006ff06723e */ /* 0x010fc400020004ff */
[----:B------:R-:W-:Y:S01]  /*62030*/  F2FP.F16.E5M2.UNPACK_B R7, R7 ;  /* 0x00000007ff07723e */ /* 0x000fe200020004ff */
[----:B------:R0:W-:Y:S06]  /*62040*/  STL.64 [R1+0xdd18], R8 ;  /* 0x00dd180801007387 */ /* 0x0001ec0000100a00 */
[----:B0-----:R-:W-:Y:S01]  /*62050*/  HMMA.16816.F32 R8, R12, R6, R24 ;  /* 0x000000060c08723c */ /* 0x001fe20000001818 */
[----:B--2---:R-:W-:Y:S02]  /*62060*/  F2FP.F16.E5M2.UNPACK_B R4, R4 ;  /* 0x00000004ff04723e */ /* 0x004fe400020004ff */
[----:B------:R-:W-:Y:S01]  /*62070*/  F2FP.F16.E5M2.UNPACK_B R5, R5 ;  /* 0x00000005ff05723e */ /* 0x000fe200020004ff */
[----:B------:R-:W-:Y:S04]  /*62080*/  STL [R1+0xdce8], R6 ;  /* 0x00dce80601007387 */ /* 0x000fe80000100800 */
[----:B------:R-:W-:Y:S01]  /*62090*/  STL [R1+0xdce4], R7 ;  /* 0x00dce40701007387 */ /* 0x000fe20000100800 */
[----:B------:R-:W-:-:S02]  /*620a0*/  F2FP.F16.E5M2.UNPACK_B R2, R2 ;  /* 0x00000002ff02723e */ /* 0x000fc400020004ff */
[----:B------:R-:W-:-:S08]  /*620b0*/  F2FP.F16.E5M2.UNPACK_B R3, R3 ;  /* 0x00000003ff03723e */ /* 0x000fd000020004ff */
[----:B------:R-:W-:Y:S04]  /*620c0*/  STL.64 [R1+0x2ee0], R8 ;  /* 0x002ee00801007387 */ /* 0x000fe80000100a00 */
[----:B------:R0:W-:Y:S04]  /*620d0*/  STL.64 [R1+0x2ee8], R10 ;  /* 0x002ee80a01007387 */ /* 0x0001e80000100a00 */
[----:B------:R-:W-:Y:S01]  /*620e0*/  STL [R1+0xdcec], R4 ;  /* 0x00dcec0401007387 */ /* 0x000fe20000100800 */
[----:B0-----:R-:W-:Y:S03]  /*620f0*/  HMMA.16816.F32 R8, R12, R4, R20 ;  /* 0x000000040c08723c */ /* 0x001fe60000001814 */
[----:B------:R-:W-:-:S15]  /*62100*/  STL [R1+0xdce0], R5 ;  /* 0x00dce00501007387 */ /* 0x000fde0000100800 */
[----:B------:R-:W-:Y:S01]  /*62110*/  NOP ;  /* 0x0000000000007918 */ /* 0x000fe20000000000 */
[----:B------:R0:W-:Y:S04]  /*62120*/  STL.64 [R1+0x2ef0], R8 ;  /* 0x002ef00801007387 */ /* 0x0001e80000100a00 */
[----:B------:R-:W-:Y:S04]  /*62130*/  STL.64 [R1+0x2ef8], R10 ;  /* 0x002ef80a01007387 */ /* 0x000fe80000100a00 */
[----:B0-----:R-:W2:Y:S04]  /*62140*/  LDL.LU R8, [R1+0x3c0] ;  /* 0x0003c00001087983 */ /* 0x001ea80000300800 */
[----:B------:R-:W4:Y:S04]  /*62150*/  LDL.LU R9, [R1+0x3cc] ;  /* 0x0003cc0001097983 */ /* 0x000f280000300800 */
[----:B------:R-:W4:Y:S04]  /*62160*/  LDL.LU R0, [R1+0x3c8] ;  /* 0x0003c80001007983 */ /* 0x000f280000300800 */
[----:B------:R-:W2:Y:S01]  /*62170*/  LDL.64 R20, [R1+0x60] ;  /* 0x0000600001147983 */ /* 0x000ea20000100a00 */
[----:B---3--:R-:W-:Y:S03]  /*62180*/  HMMA.16816.F32 R4, R12, R2, R16 ;  /* 0x000000020c04723c */ /* 0x008fe60000001810 */
[----:B------:R-:W3:Y:S04]  /*62190*/  LDL.LU R13, [R1+0x3bc] ;  /* 0x0003bc00010d7983 */ /* 0x000ee80000300800 */
[----:B------:R-:W3:-:S12]  /*621a0*/  LDL.LU R14, [R1+0x3b8] ;  /* 0x0003b800010e7983 */ /* 0x000ed80000300800 */
[----:B------:R0:W-:Y:S04]  /*621b0*/  STL.64 [R1+0x2eb0], R4 ;  /* 0x002eb00401007387 */ /* 0x0001e80000100a00 */
[----:B------:R1:W-:Y:S04]  /*621c0*/  STL.64 [R1+0x2eb8], R6 ;  /* 0x002eb80601007387 */ /* 0x0003e80000100a00 */
[----:B------:R-:W2:Y:S04]  /*621d0*/  LDL.LU R15, [R1+0x3c4] ;  /* 0x0003c400010f7983 */ /* 0x000ea80000300800 */
[----:B0-----:R-:W2:Y:S04]  /*621e0*/  LDL.64 R4, [R1+0x68] ;  /* 0x0000680001047983 */ /* 0x001ea80000100a00 */
[----:B--2---:R-:W-:Y:S04]  /*621f0*/  STL.64 [R1+0xde40], R4 ;  /* 0x00de400401007387 */ /* 0x004fe80000100a00 */
[----:B------:R0:W-:Y:S04]  /*62200*/  STL [R1+0xdd04], R2 ;  /* 0x00dd040201007387 */ /* 0x0001e80000100800 */
[----:B------:R2:W-:Y:S04]  /*62210*/  STL [R1+0xdd00], R3 ;  /* 0x00dd000301007387 */ /* 0x0005e80000100800 */
[----:B------:R-:W3:Y:S04]  /*62220*/  LDL R18, [R1+0x80] ;  /* 0x0000800001127983 */ /* 0x000ee80000100800 */
[----:B------:R-:W3:Y:S04]  /*62230*/  LDL R19, [R1+0x84] ;  /* 0x0000840001137983 */ /* 0x000ee80000100800 */
[----:B------:R-:W4:Y:S04]  /*62240*/  LDL R16, [R1+0x88] ;  /* 0x0000880001107983 */ /* 0x000f280000100800 */
[----:B------:R-:W4:Y:S04]  /*62250*/  LDL R17, [R1+0x8c] ;  /* 0x00008c0001117983 */ /* 0x000f280000100800 */
[----:B-1----:R-:W4:Y:S04]  /*62260*/  LDL R6, [R1+0x70] ;  /* 0x0000700001067983 */ /* 0x002f280000100800 */
[----:B------:R-:W4:Y:S01]  /*62270*/  LDL R7, [R1+0x74] ;  /* 0x0000740001077983 */ /* 0x000f220000100800 */
[----:B------:R-:W-:-:S03]  /*62280*/  IMAD R12, R29, 0x100, R28 ;  /* 0x000001001d0c7824 */ /* 0x000fc600078e021c */
[----:B0-----:R-:W4:Y:S04]  /*62290*/  LDL R2, [R1+0x90] ;  /* 0x0000900001027983 */ /* 0x001f280000100800 */
[----:B--2---:R-:W2:Y:S04]  /*622a0*/  LDL R3, [R1+0x94] ;  /* 0x0000940001037983 */ /* 0x004ea80000100800 */
[----:B------:R-:W2:Y:S04]  /*622b0*/  LDL.64 R28, [R1+0x98] ;  /* 0x00009800011c7983 */ /* 0x000ea80000100a00 */
[----:B---3--:R-:W-:Y:S04]  /*622c0*/  STL.64 [R1+0xde68], R18 ;  /* 0x00de681201007387 */ /* 0x008fe80000100a00 */
[----:B----4-:R0:W-:Y:S04]  /*622d0*/  STL.64 [R1+0xde80], R16 ;  /* 0x00de801001007387 */ /* 0x0101e80000100a00 */
[----:B------:R-:W-:Y:S04]  /*622e0*/  STL.64 [R1+0xde58], R6 ;  /* 0x00de580601007387 */ /* 0x000fe80000100a00 */
[----:B------:R-:W3:Y:S04]  /*622f0*/  LDL.64 R10, [R1+0x78] ;  /* 0x00007800010a7983 */ /* 0x000ee80000100a00 */
[----:B---3--:R-:W-:Y:S04]  /*62300*/  STL.64 [R1+0xde60], R10 ;  /* 0x00de600a01007387 */ /* 0x008fe80000100a00 */
[----:B------:R-:W3:Y:S04]  /*62310*/  LDL.64 R22, [R1+0x58] ;  /* 0x0000580001167983 */ /* 0x000ee80000100a00 */
[----:B---3--:R-:W-:Y:S04]  /*62320*/  STL.64 [R1+0xde38], R22 ;  /* 0x00de381601007387 */ /* 0x008fe80000100a00 */
[----:B------:R-:W-:Y:S04]  /*62330*/  STL.64 [R1+0xde30], R20 ;  /* 0x00de301401007387 */ /* 0x000fe80000100a00 */
[----:B------:R-:W3:Y:S04]  /*62340*/  LDL.64 R26, [R1+0x48] ;  /* 0x00004800011a7983 */ /* 0x000ee80000100a00 */
[----:B------:R-:W4:Y:S04]  /*62350*/  LDL.64 R24, [R1+0x50] ;  /* 0x0000500001187983 */ /* 0x000f280000100a00 */
[----:B---3--:R-:W-:Y:S04]  /*62360*/  STL.64 [R1+0xde28], R26 ;  /* 0x00de281a01007387 */ /* 0x008fe80000100a00 */
[----:B----4-:R-:W-:Y:S04]  /*62370*/  STL.64 [R1+0xde20], R24 ;  /* 0x00de201801007387 */ /* 0x010fe80000100a00 */
[----:B0-----:R-:W3:Y:S04]  /*62380*/  LDL.LU.64 R16, [R1+0x11b0] ;  /* 0x0011b00001107983 */ /* 0x001ee80000300a00 */
[----:B------:R-:W4:Y:S01]  /*62390*/  LDL.LU.64 R18, [R1+0x11b8] ;  /* 0x0011b80001127983 */ /* 0x000f220000300a00 */
[----:B------:R-:W-:-:S02]  /*623a0*/  IMAD R13, R14, 0x100, R13 ;  /* 0x000001000e0d7824 */ /* 0x000fc400078e020d */
[----:B------:R-:W-:Y:S02]  /*623b0*/  IMAD R14, R8, 0x100, R15 ;  /* 0x00000100080e7824 */ /* 0x000fe400078e020f */
[----:B------:R-:W-:Y:S01]  /*623c0*/  IMAD R15, R0, 0x100, R9 ;  /* 0x00000100000f7824 */ /* 0x000fe200078e0209 */
[----:B----4-:R-:W-:Y:S04]  /*623d0*/  STL.64 [R1+0xde98], R18 ;  /* 0x00de981201007387 */ /* 0x010fe80000100a00 */
[----:B---3--:R0:W-:Y:S04]  /*623e0*/  STL.64 [R1+0xde90], R16 ;  /* 0x00de901001007387 */ /* 0x0081e80000100a00 */
[----:B0-----:R-:W2:Y:S04]  /*623f0*/  LDL.LU.64 R16, [R1+0x11c0] ;  /* 0x0011c00001107983 */ /* 0x001ea80000300a00 */
[----:B------:R-:W2:Y:S04]  /*62400*/  LDL.LU.64 R18, [R1+0x11c8] ;  /* 0x0011c80001127983 */ /* 0x000ea80000300a00 */
[----:B------:R-:W3:Y:S04]  /*62410*/  LDL.LU.64 R8, [R1+0x1190] ;  /* 0x0011900001087983 */ /* 0x000ee80000300a00 */
[----:B------:R-:W4:Y:S01]  /*62420*/  LDL.LU.64 R10, [R1+0x1198] ;  /* 0x00119800010a7983 */ /* 0x000f220000300a00 */
[----:B------:R-:W-:-:S02]  /*62430*/  F2FP.F16.E5M2.UNPACK_B R12, R12 ;  /* 0x0000000cff0c723e */ /* 0x000fc400020004ff */
[----:B------:R-:W-:Y:S02]  /*62440*/  F2FP.F16.E5M2.UNPACK_B R13, R13 ;  /* 0x0000000dff0d723e */ /* 0x000fe400020004ff */
[----:B------:R-:W-:Y:S02]  /*62450*/  F2FP.F16.E5M2.UNPACK_B R14, R14 ;  /* 0x0000000eff0e723e */ /* 0x000fe400020004ff */
[----:B------:R-:W-:Y:S01]  /*62460*/  F2FP.F16.E5M2.UNPACK_B R15, R15 ;  /* 0x0000000fff0f723e */ /* 0x000fe200020004ff */
[----:B----4-:R-:W-:Y:S04]  /*62470*/  STL.64 [R1+0xde78], R10 ;  /* 0x00de780a01007387 */ /* 0x010fe80000100a00 */
[----:B---3--:R0:W-:Y:S04]  /*62480*/  STL.64 [R1+0xde70], R8 ;  /* 0x00de700801007387 */ /* 0x0081e80000100a00 */
[----:B0-----:R-:W3:Y:S04]  /*62490*/  LDL.LU.64 R8, [R1+0x11a0] ;  /* 0x0011a00001087983 */ /* 0x001ee80000300a00 */
[----:B------:R-:W3:Y:S04]  /*624a0*/  LDL.LU.64 R10, [R1+0x11a8] ;  /* 0x0011a800010a7983 */ /* 0x000ee80000300a00 */
[----:B------:R-:W4:Y:S04]  /*624b0*/  LDL.LU.64 R4, [R1+0x1180] ;  /* 0x0011800001047983 */ /* 0x000f280000300a00 */
[----:B------:R-:W4:Y:S04]  /*624c0*/  LDL.LU.64 R6, [R1+0x1188] ;  /* 0x0011880001067983 */ /* 0x000f280000300a00 */
[----:B------:R-:W3:Y:S04]  /*624d0*/  LDL.LU.64 R20, [R1+0x1160] ;  /* 0x0011600001147983 */ /* 0x000ee80000300a00 */
[----:B------:R-:W3:Y:S01]  /*624e0*/  LDL.LU.64 R22, [R1+0x1168] ;  /* 0x0011680001167983 */ /* 0x000ee20000300a00 */
[----:B--2---:R-:W-:Y:S03]  /*624f0*/  HMMA.16816.F32 R16, R12, R28, R16 ;  /* 0x0000001c0c10723c */ /* 0x004fe60000001810 */
[----:B---3--:R-:W-:Y:S04]  /*62500*/  STL.64 [R1+0xde50], R22 ;  /* 0x00de501601007387 */ /* 0x008fe80000100a00 */
[----:B------:R0:W-:Y:S04]  /*62510*/  STL.64 [R1+0xde48], R20 ;  /* 0x00de481401007387 */ /* 0x0001e80000100a00 */
[----:B0-----:R-:W2:Y:S04]  /*62520*/  LDL.LU.64 R20, [R1+0x1170] ;  /* 0x0011700001147983 */ /* 0x001ea80000300a00 */
[----:B------:R-:W2:Y:S04]  /*62530*/  LDL.LU.64 R22, [R1+0x1178] ;  /* 0x0011780001167983 */ /* 0x000ea80000300a00 */
[----:B------:R-:W3:Y:S04]  /*62540*/  LDL.LU.64 R24, [R1+0x1150] ;  /* 0x0011500001187983 */ /* 0x000ee80000300a00 */
[----:B------:R-:W3:Y:S04]  /*62550*/  LDL.LU.64 R26, [R1+0x1158] ;  /* 0x00115800011a7983 */ /* 0x000ee80000300a00 */
[----:B------:R-:W-:Y:S04]  /*62560*/  STL.64 [R1+0x2ed0], R16 ;  /* 0x002ed01001007387 */ /* 0x000fe80000100a00 */
[----:B------:R0:W-:Y:S04]  /*62570*/  STL.64 [R1+0x2ed8], R18 ;  /* 0x002ed81201007387 */ /* 0x0001e80000100a00 */
[----:B0-----:R-:W2:Y:S04]  /*62580*/  LDL.LU.64 R18, [R1+0xde98] ;  /* 0x00de980001127983 */ /* 0x001ea80000300a00 */
[----:B------:R-:W2:Y:S01]  /*62590*/  LDL.LU.64 R16, [R1+0xde90] ;  /* 0x00de900001107983 */ /* 0x000ea20000300a00 */
[----:B------:R-:W-:-:S03]  /*625a0*/  IMAD.MOV.U32 R0, RZ, RZ, R29 ;  /* 0x000000ffff007224 */ /* 0x000fc600078e001d */
[----:B------:R-:W3:Y:S04]  /*625b0*/  LDL.LU.64 R28, [R1+0xde88] ;  /* 0x00de8800011c7983 */ /* 0x000ee80000300a00 */
[----:B------:R-:W-:Y:S01]  /*625c0*/  STL [R1+0xdcc8], R0 ;  /* 0x00dcc80001007387 */ /* 0x000fe20000100800 */
[----:B--2---:R-:W-:-:S15]  /*625d0*/  HMMA.16816.F32 R16, R12, R2, R16 ;  /* 0x000000020c10723c */ /* 0x004fde0000001810 */
[----:B------:R-:W-:-:S04]  /*625e0*/  NOP ;  /* 0x0000000000007918 */ /* 0x000fc80000000000 */
[----:B------:R0:W-:Y:S04]  /*625f0*/  STL.64 [R1+0x2e90], R16 ;  /* 0x002e901001007387 */ /* 0x0001e80000100a00 */
[----:B------:R1:W-:Y:S04]  /*62600*/  STL.64 [R1+0x2e98], R18 ;  /* 0x002e981201007387 */ /* 0x0003e80000100a00 */
[----:B0-----:R-:W1:Y:S02]  /*62610*/  LDL.LU.64 R16, [R1+0xde80] ;  /* 0x00de800001107983 */ /* 0x001e640000300a00 */
[----:B-1----:R-:W-:Y:S02]  /*62620*/  HMMA.16816.F32 R16, R12, R16, R8 ;  /* 0x000000100c10723c */ /* 0x002fe40000001808 */
[----:B------:R-:W2:Y:S04]  /*62630*/  LDL.LU.64 R10, [R1+0xde78] ;  /* 0x00de7800010a7983 */ /* 0x000ea80000300a00 */
[----:B------:R-:W2:-:S13]  /*62640*/  LDL.LU.64 R8, [R1+0xde70] ;  /* 0x00de700001087983 */ /* 0x000e9a0000300a00 */
[----:B------:R-:W-:Y:S04]  /*62650*/  STL.64 [R1+0x2e60], R16 ;  /* 0x002e601001007387 */ /* 0x000fe80000100a00 */
[----:B------:R0:W-:Y:S04]  /*62660*/  STL.64 [R1+0x2e68], R18 ;  /* 0x002e681201007387 */ /* 0x0001e80000100a00 */
[----:B0-----:R-:W2:Y:S02]  /*62670*/  LDL.LU.64 R18, [R1+0xde68] ;  /* 0x00de680001127983 */ /* 0x001ea40000300a00 */
[----:B--2---:R-:W-:Y:S02]  /*62680*/  HMMA.16816.F32 R16, R12, R18, R8 ;  /* 0x000000120c10723c */ /* 0x004fe40000001808 */
[----:B------:R-:W4:-:S15]  /*62690*/  LDL.LU.64 R10, [R1+0xde60] ;  /* 0x00de6000010a7983 */ /* 0x000f1e0000300a00 */
[----:B------:R-:W-:Y:S02]  /*626a0*/  NOP ;  /* 0x0000000000007918 */ /* 0x000fe40000000000 */
[----:B------:R0:W-:Y:S04]  /*626b0*/  STL.64 [R1+0x2e40], R16 ;  /* 0x002e401001007387 */ /* 0x0001e80000100a00 */
[----:B------:R1:W-:Y:S04]  /*626c0*/  STL.64 [R1+0x2e48], R18 ;  /* 0x002e481201007387 */ /* 0x0003e80000100a00 */
[----:B0-----:R-:W2:Y:S04]  /*626d0*/  LDL.LU.64 R16, [R1+0x1130] ;  /* 0x0011300001107983 */ /* 0x001ea80000300a00 */
[----:B-1----:R-:W2:Y:S01]  /*626e0*/  LDL.LU.64 R18, [R1+0x1138] ;  /* 0x0011380001127983 */ /* 0x002ea20000300a00 */
[----:B----4-:R-:W-:-:S15]  /*626f0*/  HMMA.16816.F32 R4, R12, R10, R4 ;  /* 0x0000000a0c04723c */ /* 0x010fde0000001804 */
[----:B------:R-:W-:-:S04]  /*62700*/  NOP ;  /* 0x0000000000007918 */ /* 0x000fc80000000000 */
[----:B------:R-:W-:Y:S04]  /*62710*/  STL.64 [R1+0x2e20], R4 ;  /* 0x002e200401007387 */ /* 0x000fe80000100a00 */
[----:B------:R0:W-:Y:S04]  /*62720*/  STL.64 [R1+0x2e28], R6 ;  /* 0x002e280601007387 */ /* 0x0001e80000100a00 */
[----:B0-----:R-:W4:Y:S01]  /*62730*/  LDL.LU.64 R6, [R1+0xde58] ;  /* 0x00de580001067983 */ /* 0x001f220000300a00 */
[----:B------:R-:W-:-:S03]  /*62740*/  IMAD.MOV.U32 R0, RZ, RZ, R11 ;  /* 0x000000ffff007224 */ /* 0x000fc600078e000b */
[----:B------:R-:W2:Y:S04]  /*62750*/  LDL.LU.64 R8, [R1+0x1120] ;  /* 0x0011200001087983 */ /* 0x000ea80000300a00 */
[----:B------:R-:W2:Y:S01]  /*62760*/  LDL.LU.64 R10, [R1+0x1128] ;  /* 0x00112800010a7983 */ /* 0x000ea20000300a00 */
[----:B----4-:R-:W-:Y:S03]  /*62770*/  HMMA.16816.F32 R4, R12, R6, R20 ;  /* 0x000000060c04723c */ /* 0x010fe60000001814 */
[----:B------:R-:W4:Y:S04]  /*62780*/  LDL.LU.64 R22, [R1+0xde50] ;  /* 0x00de500001167983 */ /* 0x000f280000300a00 */
[----:B------:R-:W4:-:S12]  /*62790*/  LDL.LU.64 R20, [R1+0xde48] ;  /* 0x00de480001147983 */ /* 0x000f180000300a00 */
[----:B------:R0:W-:Y:S04]  /*627a0*/  STL.64 [R1+0x2df0], R4 ;  /* 0x002df00401007387 */ /* 0x0001e80000100a00 */
[----:B------:R-:W-:Y:S04]  /*627b0*/  STL.64 [R1+0x2df8], R6 ;  /* 0x002df80601007387 */ /* 0x000fe80000100a00 */
[----:B0-----:R-:W4:Y:S02]  /*627c0*/  LDL.LU.64 R4, [R1+0xde40] ;  /* 0x00de400001047983 */ /* 0x001f240000300a00 */
[----:B----4-:R-:W-:-:S15]  /*627d0*/  HMMA.16816.F32 R20, R12, R4, R20 ;  /* 0x000000040c14723c */ /* 0x010fde0000001814 */
[----:B------:R-:W-:-:S04]  /*627e0*/  NOP ;  /* 0x0000000000007918 */ /* 0x000fc80000000000 */
[----:B------:R-:W-:Y:S04]  /*627f0*/  STL.64 [R1+0x2dd0], R20 ;  /* 0x002dd01401007387 */ /* 0x000fe80000100a00 */
[----:B------:R0:W-:Y:S04]  /*62800*/  STL.64 [R1+0x2dd8], R22 ;  /* 0x002dd81601007387 */ /* 0x0001e80000100a00 */
[----:B0-----:R-:W4:Y:S04]  /*62810*/  LDL.LU.64 R22, [R1+0xde38] ;  /* 0x00de380001167983 */ /* 0x001f280000300a00 */
[----:B------:R-:W3:Y:S01]  /*62820*/  LDL.LU.64 R20, [R1+0xde30] ;  /* 0x00de300001147983 */ /* 0x000ee20000300a00 */
[----:B------:R-:W-:Y:S01]  /*62830*/  IMAD.MOV.U32 R7, RZ, RZ, R4 ;  /* 0x000000ffff077224 */ /* 0x000fe200078e0004 */
[----:B---3--:R-:W-:Y:S01]  /*62840*/  HMMA.16816.F32 R24, R12, R20, R24 ;  /* 0x000000140c18723c */ /* 0x008fe20000001818 */
[----:B------:R-:W-:-:S02]  /*62850*/  IMAD.MOV.U32 R6, RZ, RZ, R21 ;  /* 0x000000ffff067224 */ /* 0x000fc400078e0015 */
[----:B------:R-:W-:-:S15]  /*62860*/  IMAD.MOV.U32 R4, RZ, RZ, R20 ;  /* 0x000000ffff047224 */ /* 0x000fde00078e0014 */
[----:B------:R-:W-:Y:S01]  /*62870*/  NOP ;  /* 0x0000000000007918 */ /* 0x000fe20000000000 */
[----:B------:R-:W-:Y:S04]  /*62880*/  STL.64 [R1+0x2db0], R24 ;  /* 0x002db01801007387 */ /* 0x000fe80000100a00 */
[----:B------:R0:W-:Y:S04]  /*62890*/  STL.64 [R1+0x2db8], R26 ;  /* 0x002db81a01007387 */ /* 0x0001e80000100a00 */
[----:B0-----:R-:W2:Y:S04]  /*628a0*/  LDL.LU.64 R26, [R1+0xde28] ;  /* 0x00de2800011a7983 */ /* 0x001ea80000300a00 */
[----:B------:R-:W3:Y:S04]  /*628b0*/  LDL.LU.64 R24, [R1+0xde20] ;  /* 0x00de200001187983 */ /* 0x000ee80000300a00 */
[----:B------:R-:W-:Y:S04]  /*628c0*/  STL.64 [R1+0xdcf8], R6 ;  /* 0x00dcf80601007387 */ /* 0x000fe80000100a00 */
[----:B------:R0:W-:Y:S04]  /*628d0*/  STL.64 [R1+0xdcf0], R4 ;  /* 0x00dcf00401007387 */ /* 0x0001e80000100a00 */
[----:B0-----:R-:W4:Y:S04]  /*628e0*/  LDL.LU.64 R4, [R1+0x1140] ;  /* 0x0011400001047983 */ /* 0x001f280000300a00 */
[----:B------:R-:W4:Y:S01]  /*628f0*/  LDL.LU.64 R6, [R1+0x1148] ;  /* 0x0011480001067983 */ /* 0x000f220000300a00 */
[C---:B--2---:R-:W-:Y:S08]  /*62900*/  HMMA.16816.F32 R8, R12.reuse, R26, R8 ;  /* 0x0000001a0c08723c */ /* 0x044ff00000001808 */
[C---:B---3--:R-:W-:Y:S08]  /*62910*/  HMMA.16816.F32 R16, R12.reuse, R24, R16 ;  /* 0x000000180c10723c */ /* 0x048ff00000001810 */
[----:B----4-:R-:W-:-:S15]  /*62920*/  HMMA.16816.F32 R4, R12, R22, R4 ;  /* 0x000000160c04723c */ /* 0x010fde0000001804 */
[----:B------:R-:W-:-:S04]  /*62930*/  NOP ;  /* 0x0000000000007918 */ /* 0x000fc80000000000 */
[----:B------:R0:W-:Y:S04]  /*62940*/  STL.64 [R1+0x2d80], R4 ;  /* 0x002d800401007387 */ /* 0x0001e80000100a00 */
[----:B------:R1:W-:Y:S04]  /*62950*/  STL.64 [R1+0x2d88], R6 ;  /* 0x002d880601007387 */ /* 0x0003e80000100a00 */
[----:B------:R-:W-:Y:S04]  /*62960*/  STL.64 [R1+0x2d60], R16 ;  /* 0x002d601001007387 */ /* 0x000fe80000100a00 */
[----:B------:R-:W-:Y:S01]  /*62970*/  STL.64 [R1+0x2d68], R18 ;  /* 0x002d681201007387 */ /* 0x000fe20000100a00 */
[----:B0-----:R-:W-:-:S02]  /*62980*/  IMAD.MOV.U32 R5, RZ, RZ, R24 ;  /* 0x000000ffff057224 */ /* 0x001fc400078e0018 */
[----:B------:R-:W-:Y:S01]  /*62990*/  IMAD.MOV.U32 R4, RZ, RZ, R25 ;  /* 0x000000ffff047224 */ /* 0x000fe200078e0019 */
[----:B------:R-:W-:Y:S01]  /*629a0*/  STL.64 [R1+0x2d40], R8 ;  /* 0x002d400801007387 */ /* 0x000fe20000100a00 */
[----:B-1----:R-:W-:Y:S02]  /*629b0*/  IMAD.MOV.U32 R7, RZ, RZ, R26 ;  /* 0x000000ffff077224 */ /* 0x002fe400078e001a */
[----:B------:R-:W-:Y:S01]  /*629c0*/  IMAD.MOV.U32 R6, RZ, RZ, R27 ;  /* 0x000000ffff067224 */ /* 0x000fe200078e001b */
[----:B------:R-:W-:Y:S04]  /*629d0*/  STL.64 [R1+0x2d48], R10 ;  /* 0x002d480a01007387 */ /* 0x000fe80000100a00 */
[----:B------:R-:W2:Y:S04]  /*629e0*/  LDL.LU.64 R24, [R1+0x1080] ;  /* 0x0010800001187983 */ /* 0x000ea80000300a00 */
[----:B------:R-:W3:Y:S04]  /*629f0*/  LDL.LU.64 R26, [R1+0x1088] ;  /* 0x00108800011a7983 */ /* 0x000ee80000300a00 */
[----:B---3--:R0:W-:Y:S04]  /*62a00*/  STL.64 [R1+0xdd60], R26 ;  /* 0x00dd601a01007387 */ /* 0x0081e80000100a00 */
[----:B0-----:R-:W3:Y:S04]  /*62a10*/  LDL R26, [R1] ;  /* 0x00000000011a7983 */ /* 0x001ee80000100800 */
[----:B------:R-:W3:Y:S04]  /*62a20*/  LDL R27, [R1+0x4] ;  /* 0x00000400011b7983 */ /* 0x000ee80000100800 */
[----:B--2---:R0:W-:Y:S04]  /*62a30*/  STL.64 [R1+0xdd58], R24 ;  /* 0x00dd581801007387 */ /* 0x0041e80000100a00 */
[----:B0-----:R-:W2:Y:S04]  /*62a40*/  LDL R24, [R1+0x8] ;  /* 0x0000080001187983 */ /* 0x001ea80000100800 */
[----:B------:R-:W2:Y:S04]  /*62a50*/  LDL R25, [R1+0xc] ;  /* 0x00000c0001197983 */ /* 0x000ea80000100800 */
[----:B---3--:R0:W-:Y:S04]  /*62a60*/  STL.64 [R1+0xdd78], R26 ;  /* 0x00dd781a01007387 */ /* 0x0081e80000100a00 */
[----:B0-----:R-:W3:Y:S04]  /*62a70*/  LDL R26, [R1+0x10] ;  /* 0x00001000011a7983 */ /* 0x001ee80000100800 */
        /* <DEDUP_REMOVED lines=14> */
[----:B------:R-:W2:Y:S04]  /*62b60*/  LDL R18, [R1+0x40] ;  /* 0x0000400001127983 */ /* 0x000ea80000100800 */
[----:B------:R-:W2:Y:S04]  /*62b70*/  LDL R19, [R1+0x44] ;  /* 0x0000440001137983 */ /* 0x000ea80000100800 */
[----:B0-----:R-:W4:Y:S04]  /*62b80*/  LDL R24, [R1+0x38] ;  /* 0x0000380001187983 */ /* 0x001f280000100800 */
[----:B------:R-:W4:Y:S04]  /*62b90*/  LDL R25, [R1+0x3c] ;  /* 0x00003c0001197983 */ /* 0x000f280000100800 */
[----:B------:R-:W2:Y:S04]  /*62ba0*/  LDL.LU.64 R8, [R1+0x1110] ;  /* 0x0011100001087983 */ /* 0x000ea80000300a00 */
[----:B------:R-:W2:Y:S04]  /*62bb0*/  LDL.LU.64 R10, [R1+0x1118] ;  /* 0x00111800010a7983 */ /* 0x000ea80000300a00 */
[----:B---3--:R-:W-:Y:S04]  /*62bc0*/  STL.64 [R1+0xde08], R26 ;  /* 0x00de081a01007387 */ /* 0x008fe80000100a00 */
[----:B------:R-:W-:Y:S04]  /*62bd0*/  STL.64 [R1+0xdd40], R6 ;  /* 0x00dd400601007387 */ /* 0x000fe80000100a00 */
[----:B------:R0:W-:Y:S04]  /*62be0*/  STL.64 [R1+0xdd38], R4 ;  /* 0x00dd380401007387 */ /* 0x0001e80000100a00 */
[----:B0-----:R-:W3:Y:S04]  /*62bf0*/  LDL.LU.64 R4, [R1+0x1070] ;  /* 0x0010700001047983 */ /* 0x001ee80000300a00 */
[----:B------:R-:W2:Y:S04]  /*62c00*/  LDL.LU.64 R6, [R1+0x1078] ;  /* 0x0010780001067983 */ /* 0x000ea80000300a00 */
[----:B--2---:R-:W-:Y:S04]  /*62c10*/  STL.64 [R1+0xdd70], R6 ;  /* 0x00dd700601007387 */ /* 0x004fe80000100a00 */
[----:B---3--:R0:W-:Y:S04]  /*62c20*/  STL.64 [R1+0xdd68], R4 ;  /* 0x00dd680401007387 */ /* 0x0081e80000100a00 */
[----:B0-----:R-:W2:Y:S04]  /*62c30*/  LDL.LU.64 R4, [R1+0x1090] ;  /* 0x0010900001047983 */ /* 0x001ea80000300a00 */
[----:B------:R-:W3:Y:S04]  /*62c40*/  LDL.LU.64 R6, [R1+0x1098] ;  /* 0x0010980001067983 */ /* 0x000ee80000300a00 */
[----:B---3--:R-:W-:Y:S04]  /*62c50*/  STL.64 [R1+0xdd88], R6 ;  /* 0x00dd880601007387 */ /* 0x008fe80000100a00 */
[----:B--2---:R0:W-:Y:S04]  /*62c60*/  STL.64 [R1+0xdd80], R4 ;  /* 0x00dd800401007387 */ /* 0x0041e80000100a00 */
        /* <DEDUP_REMOVED lines=21> */
[----:B------:R-:W3:Y:S01]  /*62dc0*/  LDL.LU.64 R6, [R1+0x10f8] ;  /* 0x0010f80001067983 */ /* 0x000ee20000300a00 */
[----:B------:R-:W-:Y:S03]  /*62dd0*/  HMMA.16816.F32 R16, R12, R18, R8 ;  /* 0x000000120c10723c */ /* 0x000fe60000001808 */
[----:B---3--:R-:W-:Y:S04]  /*62de0*/  STL.64 [R1+0xde18], R6 ;  /* 0x00de180601007387 */ /* 0x008fe80000100a00 */
[----:B--2---:R0:W-:Y:S04]  /*62df0*/  STL.64 [R1+0xde10], R4 ;  /* 0x00de100401007387 */ /* 0x0041e80000100a00 */
[----:B0-----:R-:W4:Y:S04]  /*62e00*/  LDL.LU.64 R4, [R1+0x1100] ;  /* 0x0011000001047983 */ /* 0x001f280000300a00 */
[----:B------:R-:W4:Y:S01]  /*62e10*/  LDL.LU.64 R6, [R1+0x1108] ;  /* 0x0011080001067983 */ /* 0x000f220000300a00 */
[----:B------:R-:W-:-:S02]  /*62e20*/  IMAD.MOV.U32 R2, RZ, RZ, R22 ;  /* 0x000000ffff027224 */ /* 0x000fc400078e0016 */
[----:B------:R-:W-:Y:S01]  /*62e30*/  IMAD.MOV.U32 R3, RZ, RZ, R23 ;  /* 0x000000ffff037224 */ /* 0x000fe200078e0017 */
[----:B------:R-:W2:Y:S04]  /*62e40*/  LDL.LU.64 R20, [R1+0x1060] ;  /* 0x0010600001147983 */ /* 0x000ea80000300a00 */
[----:B------:R-:W2:Y:S04]  /*62e50*/  LDL.LU.64 R22, [R1+0x1068] ;  /* 0x0010680001167983 */ /* 0x000ea80000300a00 */
[----:B------:R-:W3:Y:S04]  /*62e60*/  LDL.LU.64 R8, [R1+0x11e0] ;  /* 0x0011e00001087983 */ /* 0x000ee80000300a00 */
[----:B------:R-:W3:Y:S04]  /*62e70*/  LDL.LU.64 R10, [R1+0x11e8] ;  /* 0x0011e800010a7983 */ /* 0x000ee80000300a00 */
[----:B------:R0:W-:Y:S04]  /*62e80*/  STL.64 [R1+0x2d10], R16 ;  /* 0x002d101001007387 */ /* 0x0001e80000100a00 */
[----:B------:R1:W-:Y:S04]  /*62e90*/  STL.64 [R1+0x2d18], R18 ;  /* 0x002d181201007387 */ /* 0x0003e80000100a00 */
[----:B0-----:R-:W2:Y:S04]  /*62ea0*/  LDL.LU.64 R16, [R1+0x1200] ;  /* 0x0012000001107983 */ /* 0x001ea80000300a00 */
[----:B-1----:R-:W2:Y:S01]  /*62eb0*/  LDL.LU.64 R18, [R1+0x1208] ;  /* 0x0012080001127983 */ /* 0x002ea20000300a00 */
[----:B----4-:R-:W-:Y:S03]  /*62ec0*/  HMMA.16816.F32 R24, R12, R24, R4 ;  /* 0x000000180c18723c */ /* 0x010fe60000001804 */
[----:B------:R-:W4:Y:S04]  /*62ed0*/  LDL.LU.64 R6, [R1+0xde18] ;  /* 0x00de180001067983 */ /* 0x000f280000300a00 */
[----:B------:R-:W4:-:S12]  /*62ee0*/  LDL.LU.64 R4, [R1+0xde10] ;  /* 0x00de100001047983 */ /* 0x000f180000300a00 */
[----:B------:R-:W-:Y:S04]  /*62ef0*/  STL.64 [R1+0x2cf0], R24 ;  /* 0x002cf01801007387 */ /* 0x000fe80000100a00 */
[----:B------:R0:W-:Y:S04]  /*62f00*/  STL.64 [R1+0x2cf8], R26 ;  /* 0x002cf81a01007387 */ /* 0x0001e80000100a00 */
[----:B0-----:R-:W4:Y:S02]  /*62f10*/  LDL.LU.64 R26, [R1+0xde08] ;  /* 0x00de0800011a7983 */ /* 0x001f240000300a00 */
[----:B----4-:R-:W-:Y:S02]  /*62f20*/  HMMA.16816.F32 R24, R12, R26, R4 ;  /* 0x0000001a0c18723c */ /* 0x010fe40000001804 */
[----:B------:R-:W4:Y:S04]  /*62f30*/  LDL.LU.64 R6, [R1+0xde00] ;  /* 0x00de000001067983 */ /* 0x000f280000300a00 */
[----:B------:R-:W4:-:S13]  /*62f40*/  LDL.LU.64 R4, [R1+0xddf8] ;  /* 0x00ddf80001047983 */ /* 0x000f1a0000300a00 */
[----:B------:R0:W-:Y:S04]  /*62f50*/  STL.64 [R1+0x2cd0], R24 ;  /* 0x002cd01801007387 */ /* 0x0001e80000100a00 */
[----:B------:R4:W-:Y:S04]  /*62f60*/  STL.64 [R1+0x2cd8], R26 ;  /* 0x002cd81a01007387 */ /* 0x0009e80000100a00 */
[----:B0-----:R-:W4:Y:S02]  /*62f70*/  LDL.LU.64 R24, [R1+0xddf0] ;  /* 0x00ddf00001187983 */ /* 0x001f240000300a00 */
[----:B----4-:R-:W-:Y:S02]  /*62f80*/  HMMA.16816.F32 R24, R12, R24, R4 ;  /* 0x000000180c18723c */ /* 0x010fe40000001804 */
[----:B------:R-:W4:Y:S04]  /*62f90*/  LDL.LU.64 R6, [R1+0xdde8] ;  /* 0x00dde80001067983 */ /* 0x000f280000300a00 */
[----:B------:R-:W4:-:S13]  /*62fa0*/  LDL.LU.64 R4, [R1+0xdde0] ;  /* 0x00dde00001047983 */ /* 0x000f1a0000300a00 */
        /* <DEDUP_REMOVED lines=30> */
[----:B------:R-:W-:Y:S04]  /*63190*/  STL.64 [R1+0x2bf0], R24 ;  /* 0x002bf01801007387 */ /* 0x000fe80000100a00 */
[----:B------:R0:W-:Y:S04]  /*631a0*/  STL.64 [R1+0x2bf8], R26 ;  /* 0x002bf81a01007387 */ /* 0x0001e80000100a00 */
[----:B0-----:R-:W2:Y:S04]  /*631b0*/  LDL.LU.64 R26, [R1+0xdd60] ;  /* 0x00dd6000011a7983 */ /* 0x001ea80000300a00 */
[----:B------:R-:W2:Y:S02]  /*631c0*/  LDL.LU.64 R24, [R1+0xdd58] ;  /* 0x00dd580001187983 */ /* 0x000ea40000300a00 */
[----:B--2---:R-:W-:-:S15]  /*631d0*/  HMMA.16816.F32 R24, R12, R28, R24 ;  /* 0x0000001c0c18723c */ /* 0x004fde0000001818 */
[----:B------:R-:W-:-:S04]  /*631e0*/  NOP ;  /* 0x0000000000007918 */ /* 0x000fc80000000000 */
[----:B------:R-:W-:Y:S04]  /*631f0*/  STL.64 [R1+0x2bd0], R24 ;  /* 0x002bd01801007387 */ /* 0x000fe80000100a00 */
[----:B------:R0:W-:Y:S04]  /*63200*/  STL.64 [R1+0x2bd8], R26 ;  /* 0x002bd81a01007387 */ /* 0x0001e80000100a00 */
[----:B0-----:R-:W4:Y:S04]  /*63210*/  LDL.LU.64 R26, [R1+0xdd50] ;  /* 0x00dd5000011a7983 */ /* 0x001f280000300a00 */
[----:B------:R-:W2:Y:S01]  /*63220*/  LDL.LU.64 R24, [R1+0xdd48] ;  /* 0x00dd480001187983 */ /* 0x000ea20000300a00 */
[C---:B----4-:R-:W-:Y:S08]  /*63230*/  HMMA.16816.F32 R4, R12.reuse, R26, R4 ;  /* 0x0000001a0c04723c */ /* 0x050ff00000001804 */
[C---:B--2---:R-:W-:Y:S11]  /*63240*/  HMMA.16816.F32 R20, R12.reuse, R24, R20 ;  /* 0x000000180c14723c */ /* 0x044ff60000001814 */
[----:B------:R-:W-:Y:S04]  /*63250*/  STL.64 [R1+0x2ba0], R4 ;  /* 0x002ba00401007387 */ /* 0x000fe80000100a00 */
[----:B------:R0:W-:Y:S04]  /*63260*/  STL.64 [R1+0x2ba8], R6 ;  /* 0x002ba80601007387 */ /* 0x0001e80000100a00 */
[----:B0-----:R-:W2:Y:S04]  /*63270*/  LDL.LU.64 R6, [R1+0xdd40] ;  /* 0x00dd400001067983 */ /* 0x001ea80000300a00 */
[----:B------:R-:W4:Y:S04]  /*63280*/  LDL.LU.64 R4, [R1+0xdd38] ;  /* 0x00dd380001047983 */ /* 0x000f280000300a00 */
[----:B------:R-:W-:Y:S04]  /*63290*/  STL.64 [R1+0x420], R20 ;  /* 0x0004201401007387 */ /* 0x000fe80000100a00 */
[----:B------:R0:W-:Y:S04]  /*632a0*/  STL.64 [R1+0x428], R22 ;  /* 0x0004281601007387 */ /* 0x0001e80000100a00 */
[----:B0-----:R-:W3:Y:S04]  /*632b0*/  LDL.LU.64 R22, [R1+0xdd30] ;  /* 0x00dd300001167983 */ /* 0x001ee80000300a00 */
[----:B------:R-:W2:Y:S04]  /*632c0*/  LDL.LU.64 R20, [R1+0xdd28] ;  /* 0x00dd280001147983 */ /* 0x000ea80000300a00 */
[----:B------:R-:W-:Y:S04]  /*632d0*/  STL.64 [R1+0xdb38], R26 ;  /* 0x00db381a01007387 */ /* 0x000fe80000100a00 */
[----:B------:R0:W-:Y:S04]  /*632e0*/  STL.64 [R1+0xdb30], R24 ;  /* 0x00db301801007387 */ /* 0x0001e80000100a00 */
[----:B0-----:R-:W4:Y:S04]  /*632f0*/  LDL.LU.64 R24, [R1+0x1240] ;  /* 0x0012400001187983 */ /* 0x001f280000300a00 */
[----:B------:R-:W4:Y:S01]  /*63300*/  LDL.LU.64 R26, [R1+0x1248] ;  /* 0x00124800011a7983 */ /* 0x000f220000300a00 */
[C---:B---3--:R-:W-:Y:S08]  /*63310*/  HMMA.16816.F32 R8, R12.reuse, R22, R8 ;  /* 0x000000160c08723c */ /* 0x048ff00000001808 */
[C---:B--2---:R-:W-:Y:S11]  /*63320*/  HMMA.16816.F32 R16, R12.reuse, R20, R16 ;  /* 0x000000140c10723c */ /* 0x044ff60000001810 */
[----:B------:R-:W-:Y:S04]  /*63330*/  STL.64 [R1+0x410], R8 ;  /* 0x0004100801007387 */ /* 0x000fe80000100a00 */
[----:B------:R0:W-:Y:S04]  /*63340*/  STL.64 [R1+0x418], R10 ;  /* 0x0004180a01007387 */ /* 0x0001e80000100a00 */
[----:B0-----:R-:W2:Y:S04]  /*63350*/  LDL.LU.64 R10, [R1+0xdd20] ;  /* 0x00dd2000010a7983 */ /* 0x001ea80000300a00 */
[----:B------:R-:W3:Y:S04]  /*63360*/  LDL.LU.64 R8, [R1+0xdd18] ;  /* 0x00dd180001087983 */ /* 0x000ee80000300a00 */
[----:B------:R-:W-:Y:S04]  /*63370*/  STL.64 [R1+0x400], R16 ;  /* 0x0004001001007387 */ /* 0x000fe80000100a00 */
[----:B------:R0:W-:Y:S04]  /*63380*/  STL.64 [R1+0x408], R18 ;  /* 0x0004081201007387 */ /* 0x0001e80000100a00 */
[----:B0-----:R-:W2:Y:S04]  /*63390*/  LDL.LU.64 R18, [R1+0xdd10] ;  /* 0x00dd100001127983 */ /* 0x001ea80000300a00 */
[----:B------:R-:W4:Y:S04]  /*633a0*/  LDL.LU.64 R16, [R1+0xdd08] ;  /* 0x00dd080001107983 */ /* 0x000f280000300a00 */
[----:B------:R-:W-:Y:S04]  /*633b0*/  STL.64 [R1+0xdb18], R22 ;  /* 0x00db181601007387 */ /* 0x000fe80000100a00 */
[----:B------:R0:W-:Y:S04]  /*633c0*/  STL.64 [R1+0xdb10], R20 ;  /* 0x00db101401007387 */ /* 0x0001e80000100a00 */
[----:B0-----:R-:W2:Y:S04]  /*633d0*/  LDL.LU.64 R20, [R1+0x1230] ;  /* 0x0012300001147983 */ /* 0x001ea80000300a00 */
[----:B------:R-:W2:Y:S01]  /*633e0*/  LDL.LU.64 R22, [R1+0x1238] ;  /* 0x0012380001167983 */ /* 0x000ea20000300a00 */
[C---:B----4-:R-:W-:Y:S08]  /*633f0*/  HMMA.16816.F32 R24, R12.reuse, R16, R24 ;  /* 0x000000100c18723c */ /* 0x050ff00000001818 */
[----:B--2---:R-:W-:-:S15]  /*63400*/  HMMA.16816.F32 R20, R12, R18, R20 ;  /* 0x000000120c14723c */ /* 0x004fde0000001814 */
[----:B------:R-:W-:-:S04]  /*63410*/  NOP ;  /* 0x0000000000007918 */ /* 0x000fc80000000000 */
[----:B------:R0:W-:Y:S04]  /*63420*/  STL.64 [R1+0x3f0], R20 ;  /* 0x0003f01401007387 */ /* 0x0001e80000100a00 */
[----:B------:R1:W-:Y:S04]  /*63430*/  STL.64 [R1+0x3f8], R22 ;  /* 0x0003f81601007387 */ /* 0x0003e80000100a00 */
[----:B0-----:R-:W2:Y:S04]  /*63440*/  LDL.LU.64 R20, [R1+0x1250] ;  /* 0x0012500001147983 */ /* 0x001ea80000300a00 */
[----:B-1----:R-:W2:Y:S04]  /*63450*/  LDL.LU.64 R22, [R1+0x1258] ;  /* 0x0012580001167983 */ /* 0x002ea80000300a00 */
[----:B------:R0:W-:Y:S04]  /*63460*/  STL.64 [R1+0x3e0], R24 ;  /* 0x0003e01801007387 */ /* 0x0001e80000100a00 */
[----:B------:R1:W-:Y:S01]  /*63470*/  STL.64 [R1+0x3e8], R26 ;  /* 0x0003e81a01007387 */ /* 0x0003e20000100a00 */
[----:B0-----:R-:W-:-:S02]  /*63480*/  IMAD.MOV.U32 R24, RZ, RZ, R5 ;  /* 0x000000ffff187224 */ /* 0x001fc400078e0005 */
[----:B------:R-:W-:Y:S02]  /*63490*/  IMAD.MOV.U32 R25, RZ, RZ, R4 ;  /* 0x000000ffff197224 */ /* 0x000fe400078e0004 */
[----:B-1----:R-:W-:Y:S01]  /*634a0*/  IMAD.MOV.U32 R26, RZ, RZ, R7 ;  /* 0x000000ffff1a7224 */ /* 0x002fe200078e0007 */
[----:B------:R-:W3:Y:S01]  /*634b0*/  LDL.LU.64 R4, [R1+0x1260] ;  /* 0x0012600001047983 */ /* 0x000ee20000300a00 */
[----:B------:R-:W-:-:S03]  /*634c0*/  IMAD.MOV.U32 R27, RZ, RZ, R6 ;  /* 0x000000ffff1b7224 */ /* 0x000fc600078e0006 */
[----:B------:R-:W3:Y:S04]  /*634d0*/  LDL.LU.64 R6, [R1+0x1268] ;  /* 0x0012680001067983 */ /* 0x000ee80000300a00 */
[----:B------:R0:W-:Y:S04]  /*634e0*/  STL.64 [R1+0xdc10], R26 ;  /* 0x00dc101a01007387 */ /* 0x0001e80000100a00 */
[----:B0-----:R-:W4:Y:S04]  /*634f0*/  LDL.LU R26, [R1+0xccc] ;  /* 0x000ccc00011a7983 */ /* 0x001f280000300800 */
[----:B------:R-:W4:Y:S04]  /*63500*/  LDL.LU R27, [R1+0xcc8] ;  /* 0x000cc800011b7983 */ /* 0x000f280000300800 */
[----:B------:R0:W-:Y:S04]  /*63510*/  STL.64 [R1+0xdc08], R24 ;  /* 0x00dc081801007387 */ /* 0x0001e80000100a00 */
[----:B0-----:R-:W4:Y:S04]  /*63520*/  LDL.LU R24, [R1+0xcc4] ;  /* 0x000cc40001187983 */ /* 0x001f280000300800 */
[----:B------:R-:W4:Y:S01]  /*63530*/  LDL.LU R25, [R1+0xcc0] ;  /* 0x000cc00001197983 */ /* 0x000f220000300800 */
[C---:B--2---:R-:W-:Y:S08]  /*63540*/  HMMA.16816.F32 R20, R12.reuse, R10, R20 ;  /* 0x0000000a0c14723c */ /* 0x044ff00000001814 */
[----:B---3--:R-:W-:Y:S01]  /*63550*/  HMMA.16816.F32 R4, R12, R8, R4 ;  /* 0x000000080c04723c */ /* 0x008fe20000001804 */
[----:B----4-:R-:W-:Y:S04]  /*63560*/  STL.64 [R1+0xdcd8], R26 ;  /* 0x00dcd81a01007387 */ /* 0x010fe80000100a00 */
[----:B------:R-:W-:Y:S04]  /*63570*/  STL.64 [R1+0xdcd0], R24 ;  /* 0x00dcd01801007387 */ /* 0x000fe80000100a00 */
[----:B------:R0:W-:Y:S04]  /*63580*/  STL.64 [R1+0xdb28], R18 ;  /* 0x00db281201007387 */ /* 0x0001e80000100a00 */
[----:B0-----:R-:W2:Y:S04]  /*63590*/  LDL.LU R18, [R1+0xc8c] ;  /* 0x000c8c0001127983 */ /* 0x001ea80000300800 */
[----:B------:R-:W2:Y:S04]  /*635a0*/  LDL.LU R19, [R1+0xc88] ;  /* 0x000c880001137983 */ /* 0x000ea80000300800 */
[----:B------:R0:W-:Y:S04]  /*635b0*/  STL.64 [R1+0xdb20], R16 ;  /* 0x00db201001007387 */ /* 0x0001e80000100a00 */
[----:B0-----:R-:W3:Y:S04]  /*635c0*/  LDL.LU R16, [R1+0xc84] ;  /* 0x000c840001107983 */ /* 0x001ee80000300800 */
[----:B------:R-:W3:Y:S04]  /*635d0*/  LDL.LU R17, [R1+0xc80] ;  /* 0x000c800001117983 */ /* 0x000ee80000300800 */
[----:B------:R-:W4:Y:S04]  /*635e0*/  LDL.LU.64 R24, [R1+0x1270] ;  /* 0x0012700001187983 */ /* 0x000f280000300a00 */
[----:B------:R-:W4:Y:S04]  /*635f0*/  LDL.LU.64 R26, [R1+0x1278] ;  /* 0x00127800011a7983 */ /* 0x000f280000300a00 */
[----:B------:R-:W-:Y:S04]  /*63600*/  STL.64 [R1+0x3d0], R20 ;  /* 0x0003d01401007387 */ /* 0x000fe80000100a00 */
[----:B------:R0:W-:Y:S02]  /*63610*/  STL.64 [R1+0x3d8], R22 ;  /* 0x0003d81601007387 */ /* 0x0001e40000100a00 */
[----:B0-----:R-:W-:-:S02]  /*63620*/  IMAD.MOV.U32 R22, RZ, RZ, R2 ;  /* 0x000000ffff167224 */ /* 0x001fc400078e0002 */
[----:B------:R-:W2:Y:S01]  /*63630*/  LDL.LU R2, [R1+0xdd04] ;  /* 0x00dd040001027983 */ /* 0x000ea20000300800 */
[----:B------:R-:W-:-:S03]  /*63640*/  IMAD.MOV.U32 R23, RZ, RZ, R3 ;  /* 0x000000ffff177224 */ /* 0x000fc600078e0003 */
[----:B------:R-:W2:Y:S04]  /*63650*/  LDL.LU R3, [R1+0xdd00] ;  /* 0x00dd000001037983 */ /* 0x000ea80000300800 */
[----:B------:R-:W-:Y:S04]  /*63660*/  STL.64 [R1+0x3c0], R4 ;  /* 0x0003c00401007387 */ /* 0x000fe80000100a00 */
[----:B------:R0:W-:Y:S04]  /*63670*/  STL.64 [R1+0x3c8], R6 ;  /* 0x0003c80601007387 */ /* 0x0001e80000100a00 */
[----:B0-----:R-:W2:Y:S04]  /*63680*/  LDL.LU.64 R6, [R1+0xdcf8] ;  /* 0x00dcf80001067983 */ /* 0x001ea80000300a00 */
[----:B------:R-:W3:Y:S01]  /*63690*/  LDL.LU.64 R4, [R1+0xdcf0] ;  /* 0x00dcf00001047983 */ /* 0x000ee20000300a00 */
[----:B--2---:R-:W-:-:S02]  /*636a0*/  IMAD.MOV.U32 R21, RZ, RZ, R6 ;  /* 0x000000ffff157224 */ /* 0x004fc400078e0006 */
[----:B---3--:R-:W-:Y:S02]  /*636b0*/  IMAD.MOV.U32 R20, RZ, RZ, R4 ;  /* 0x000000ffff147224 */ /* 0x008fe400078e0004 */
[----:B------:R-:W2:Y:S04]  /*636c0*/  LDL.LU R4, [R1+0xdcec] ;  /* 0x00dcec0001047983 */ /* 0x000ea80000300800 */
[----:B------:R-:W4:Y:S04]  /*636d0*/  LDL.LU R6, [R1+0xdce8] ;  /* 0x00dce80001067983 */ /* 0x000f280000300800 */
[----:B------:R0:W-:Y:S02]  /*636e0*/  STL.64 [R1+0xdc20], R22 ;  /* 0x00dc201601007387 */ /* 0x0001e40000100a00 */
[----:B0-----:R-:W-:-:S02]  /*636f0*/  IMAD.MOV.U32 R22, RZ, RZ, R7 ;  /* 0x000000ffff167224 */ /* 0x001fc400078e0007 */
[----:B------:R-:W-:Y:S01]  /*63700*/  IMAD.MOV.U32 R23, RZ, RZ, R5 ;  /* 0x000000ffff177224 */ /* 0x000fe200078e0005 */
[----:B------:R-:W4:Y:S04]  /*63710*/  LDL.LU R7, [R1+0xdce4] ;  /* 0x00dce40001077983 */ /* 0x000f280000300800 */
[----:B------:R-:W2:Y:S04]  /*63720*/  LDL.LU R5, [R1+0xdce0] ;  /* 0x00dce00001057983 */ /* 0x000ea80000300800 */
[----:B------:R0:W-:Y:S04]  /*63730*/  STL.64 [R1+0xdc18], R20 ;  /* 0x00dc181401007387 */ /* 0x0001e80000100a00 */
[----:B------:R1:W-:Y:S04]  /*63740*/  STL.64 [R1+0xdc38], R22 ;  /* 0x00dc381601007387 */ /* 0x0003e80000100a00 */
[----:B0-----:R-:W2:Y:S04]  /*63750*/  LDL.LU.64 R20, [R1+0x12a0] ;  /* 0x0012a00001147983 */ /* 0x001ea80000300a00 */
[----:B-1----:R-:W2:Y:S04]  /*63760*/  LDL.LU.64 R22, [R1+0x12a8] ;  /* 0x0012a80001167983 */ /* 0x002ea80000300a00 */
[----:B------:R-:W-:Y:S04]  /*63770*/  STL.64 [R1+0xdaf8], R10 ;  /* 0x00daf80a01007387 */ /* 0x000fe80000100a00 */
[----:B------:R0:W-:Y:S04]  /*63780*/  STL.64 [R1+0xdaf0], R8 ;  /* 0x00daf00801007387 */ /* 0x0001e80000100a00 */
[----:B0-----:R-:W3:Y:S04]  /*63790*/  LDL.LU.64 R8, [R1+0x1290] ;  /* 0x0012900001087983 */ /* 0x001ee80000300a00 */
[----:B------:R-:W3:Y:S01]  /*637a0*/  LDL.LU.64 R10, [R1+0x1298] ;  /* 0x00129800010a7983 */ /* 0x000ee20000300a00 */
[C---:B----4-:R-:W-:Y:S08]  /*637b0*/  HMMA.16816.F32 R24, R12.reuse, R6, R24 ;  /* 0x000000060c18723c */ /* 0x050ff00000001818 */
[----:B--2---:R-:W-:Y:S11]  /*637c0*/  HMMA.16816.F32 R20, R12, R4, R20 ;  /* 0x000000040c14723c */ /* 0x004ff60000001814 */
[----:B------:R-:W-:Y:S04]  /*637d0*/  STL.64 [R1+0x3b0], R24 ;  /* 0x0003b01801007387 */ /* 0x000fe80000100a00 */
[----:B------:R0:W-:Y:S04]  /*637e0*/  STL.64 [R1+0x3b8], R26 ;  /* 0x0003b81a01007387 */ /* 0x0001e80000100a00 */
[----:B0-----:R-:W2:Y:S04]  /*637f0*/  LDL.LU.64 R26, [R1+0xdcd8] ;  /* 0x00dcd800011a7983 */ /* 0x001ea80000300a00 */
[----:B------:R-:W4:Y:S04]  /*63800*/  LDL.LU.64 R24, [R1+0xdcd0] ;  /* 0x00dcd00001187983 */ /* 0x000f280000300a00 */
[----:B------:R0:W-:Y:S04]  /*63810*/  STL.64 [R1+0x3a0], R20 ;  /* 0x0003a01401007387 */ /* 0x0001e80000100a00 */
[----:B------:R1:W-:Y:S04]  /*63820*/  STL.64 [R1+0x3a8], R22 ;  /* 0x0003a81601007387 */ /* 0x0003e80000100a00 */
[----:B0-----:R-:W2:Y:S04]  /*63830*/  LDL R20, [R1+0x70] ;  /* 0x0000700001147983 */ /* 0x001ea80000100800 */
[----:B------:R-:W2:Y:S01]  /*63840*/  LDL R21, [R1+0x74] ;  /* 0x0000740001157983 */ /* 0x000ea20000100800 */
[----:B-1----:R-:W-:-:S03]  /*63850*/  IMAD.MOV.U32 R23, RZ, RZ, R0 ;  /* 0x000000ffff177224 */ /* 0x002fc600078e0000 */
[----:B--2---:R-:W-:Y:S04]  /*63860*/  STL.64 [R1+0xdc50], R20 ;  /* 0x00dc501401007387 */ /* 0x004fe80000100a00 */
[----:B------:R-:W-:Y:S04]  /*63870*/  STL.64 [R1+0xdad8], R6 ;  /* 0x00dad80601007387 */ /* 0x000fe80000100a00 */
[----:B------:R3:W-:Y:S04]  /*63880*/  STL.64 [R1+0xdad0], R4 ;  /* 0x00dad00401007387 */ /* 0x0007e80000100a00 */
[----:B------:R-:W2:Y:S01]  /*63890*/  LDL R22, [R1+0x78] ;  /* 0x0000780001167983 */ /* 0x000ea20000100800 */
[----:B---3--:R-:W-:-:S15]  /*638a0*/  HMMA.16816.F32 R4, R12, R2, R8 ;  /* 0x000000020c04723c */ /* 0x008fde0000001808 */
[----:B------:R-:W-:-:S04]  /*638b0*/  NOP ;  /* 0x0000000000007918 */ /* 0x000fc80000000000 */
[----:B------:R-:W-:Y:S04]  /*638c0*/  STL.64 [R1+0xb0], R4 ;  /* 0x0000b00401007387 */ /* 0x000fe80000100a00 */
[----:B------:R-:W-:Y:S04]  /*638d0*/  STL.64 [R1+0xb8], R6 ;  /* 0x0000b80601007387 */ /* 0x000fe80000100a00 */
[----:B------:R-:W3:Y:S04]  /*638e0*/  LDL.LU R0, [R1+0xdcc8] ;  /* 0x00dcc80001007983 */ /* 0x000ee80000300800 */
[----:B------:R-:W3:Y:S04]  /*638f0*/  LDL.64 R20, [R1+0x80] ;  /* 0x0000800001147983 */ /* 0x000ee80000100a00 */
[----:B--2---:R0:W-:Y:S04]  /*63900*/  STL.64 [R1+0xdc80], R22 ;  /* 0x00dc801601007387 */ /* 0x0041e80000100a00 */
[----:B---3--:R1:W-:Y:S04]  /*63910*/  STL.64 [R1+0xdc78], R20 ;  /* 0x00dc781401007387 */ /* 0x0083e80000100a00 */
[----:B0-----:R-:W2:Y:S04]  /*63920*/  LDL R22, [R1+0x88] ;  /* 0x0000880001167983 */ /* 0x001ea80000100800 */
[----:B------:R-:W2:Y:S04]  /*63930*/  LDL R23, [R1+0x8c] ;  /* 0x00008c0001177983 */ /* 0x000ea80000100800 */
[----:B-1----:R-:W3:Y:S04]  /*63940*/  LDL R20, [R1+0x90] ;  /* 0x0000900001147983 */ /* 0x002ee80000100800 */
[----:B------:R-:W3:Y:S01]  /*63950*/  LDL R21, [R1+0x94] ;  /* 0x0000940001157983 */ /* 0x000ee20000100800 */
[----:B----4-:R-:W-:-:S02]  /*63960*/  IMAD R14, R25, 0x100, R24 ;  /* 0x00000100190e7824 */ /* 0x010fc400078e0218 */
[----:B------:R-:W-:Y:S01]  /*63970*/  IMAD R15, R27, 0x100, R26 ;  /* 0x000001001b0f7824 */ /* 0x000fe200078e021a */
[----:B--2---:R0:W-:Y:S04]  /*63980*/  STL.64 [R1+0xdc98], R22 ;  /* 0x00dc981601007387 */ /* 0x0041e80000100a00 */
[----:B0-----:R-:W2:Y:S04]  /*63990*/  LDL R22, [R1+0x98] ;  /* 0x0000980001167983 */ /* 0x001ea80000100800 */
[----:B---3--:R-:W-:Y:S04]  /*639a0*/  STL.64 [R1+0xdcb0], R20 ;  /* 0x00dcb01401007387 */ /* 0x008fe80000100a00 */
[----:B------:R-:W3:Y:S04]  /*639b0*/  LDL.LU.64 R24, [R1+0x1380] ;  /* 0x0013800001187983 */ /* 0x000ee80000300a00 */
[----:B------:R-:W4:Y:S04]  /*639c0*/  LDL.LU.64 R26, [R1+0x1388] ;  /* 0x00138800011a7983 */ /* 0x000f280000300a00 */
[----:B----4-:R-:W-:Y:S04]  /*639d0*/  STL.64 [R1+0xdc30], R26 ;  /* 0x00dc301a01007387 */ /* 0x010fe80000100a00 */
[----:B---3--:R0:W-:Y:S04]  /*639e0*/  STL.64 [R1+0xdc28], R24 ;  /* 0x00dc281801007387 */ /* 0x0081e80000100a00 */
[----:B0-----:R-:W3:Y:S04]  /*639f0*/  LDL.LU.64 R24, [R1+0x1360] ;  /* 0x0013600001187983 */ /* 0x001ee80000300a00 */
        /* <DEDUP_REMOVED lines=20> */
[----:B------:R-:W4:Y:S01]  /*63b40*/  LDL.LU.64 R26, [R1+0x12e8] ;  /* 0x0012e800011a7983 */ /* 0x000f220000300a00 */
[----:B------:R-:W-:-:S02]  /*63b50*/  IMAD R12, R17, 0x100, R16 ;  /* 0x00000100110c7824 */ /* 0x000fc400078e0210 */
[----:B------:R-:W-:Y:S01]  /*63b60*/  IMAD R13, R19, 0x100, R18 ;  /* 0x00000100130d7824 */ /* 0x000fe200078e0212 */
[----:B------:R-:W-:Y:S01]  /*63b70*/  F2FP.F16.E5M2.UNPACK_B R14, R14 ;  /* 0x0000000eff0e723e */ /* 0x000fe200020004ff */
[----:B----4-:R-:W-:Y:S04]  /*63b80*/  STL.64 [R1+0xdcc0], R26 ;  /* 0x00dcc01a01007387 */ /* 0x010fe80000100a00 */
[----:B---3--:R0:W-:Y:S04]  /*63b90*/  STL.64 [R1+0xdcb8], R24 ;  /* 0x00dcb81801007387 */ /* 0x0081e80000100a00 */
[----:B0-----:R-:W2:Y:S04]  /*63ba0*/  LDL.LU.64 R24, [R1+0x12c0] ;  /* 0x0012c00001187983 */ /* 0x001ea80000300a00 */
[----:B------:R-:W2:Y:S01]  /*63bb0*/  LDL.LU.64 R26, [R1+0x12c8] ;  /* 0x0012c800011a7983 */ /* 0x000ea20000300a00 */
[----:B------:R-:W-:Y:S01]  /*63bc0*/  IMAD.MOV.U32 R23, RZ, RZ, R0 ;  /* 0x000000ffff177224 */ /* 0x000fe200078e0000 */
[----:B------:R-:W-:-:S02]  /*63bd0*/  F2FP.F16.E5M2.UNPACK_B R12, R12 ;  /* 0x0000000cff0c723e */ /* 0x000fc400020004ff */
[----:B------:R-:W-:Y:S01]  /*63be0*/  F2FP.F16.E5M2.UNPACK_B R13, R13 ;  /* 0x0000000dff0d723e */ /* 0x000fe200020004ff */
[----:B------:R-:W3:Y:S01]  /*63bf0*/  LDL.LU.64 R16, [R1+0x13a0] ;  /* 0x0013a00001107983 */ /* 0x000ee20000300a00 */
[----:B------:R-:W-:-:S03]  /*63c00*/  F2FP.F16.E5M2.UNPACK_B R15, R15 ;  /* 0x0000000fff0f723e */ /* 0x000fc600020004ff */
[----:B------:R-:W3:Y:S04]  /*63c10*/  LDL.LU.64 R18, [R1+0x13a8] ;  /* 0x0013a80001127983 */ /* 0x000ee80000300a00 */
[----:B------:R-:W4:Y:S04]  /*63c20*/  LDL.LU.64 R8, [R1+0x13c0] ;  /* 0x0013c00001087983 */ /* 0x000f280000300a00 */
[----:B------:R-:W4:Y:S04]  /*63c30*/  LDL.LU.64 R10, [R1+0x13c8] ;  /* 0x0013c800010a7983 */ /* 0x000f280000300a00 */
[----:B------:R-:W3:Y:S04]  /*63c40*/  LDL.LU.64 R4, [R1+0x13e0] ;  /* 0x0013e00001047983 */ /* 0x000ee80000300a00 */
[----:B------:R-:W3:Y:S01]  /*63c50*/  LDL.LU.64 R6, [R1+0x13e8] ;  /* 0x0013e80001067983 */ /* 0x000ee20000300a00 */
[----:B--2---:R-:W-:Y:S03]  /*63c60*/  HMMA.16816.F32 R20, R12, R22, R24 ;  /* 0x000000160c14723c */ /* 0x004fe60000001818 */
[----:B------:R-:W2:Y:S04]  /*63c70*/  LDL.LU.64 R26, [R1+0xdcc0] ;  /* 0x00dcc000011a7983 */ /* 0x000ea80000300a00 */
[----:B------:R-:W2:-:S12]  /*63c80*/  LDL.LU.64 R24, [R1+0xdcb8] ;  /* 0x00dcb80001187983 */ /* 0x000e980000300a00 */
[----:B------:R0:W-:Y:S04]  /*63c90*/  STL.64 [R1+0x390], R20 ;  /* 0x0003901401007387 */ /* 0x0001e80000100a00 */
[----:B------:R2:W-:Y:S04]  /*63ca0*/  STL.64 [R1+0x398], R22 ;  /* 0x0003981601007387 */ /* 0x0005e80000100a00 */
[----:B0-----:R-:W2:Y:S02]  /*63cb0*/  LDL.LU.64 R20, [R1+0xdcb0] ;  /* 0x00dcb00001147983 */ /* 0x001ea40000300a00 */
[----:B--2---:R-:W-:Y:S02]  /*63cc0*/  HMMA.16816.F32 R20, R12, R20, R24 ;  /* 0x000000140c14723c */ /* 0x004fe40000001818 */
[----:B------:R-:W2:Y:S04]  /*63cd0*/  LDL.LU.64 R26, [R1+0xdca8] ;  /* 0x00dca800011a7983 */ /* 0x000ea80000300a00 */
[----:B------:R-:W2:-:S13]  /*63ce0*/  LDL.LU.64 R24, [R1+0xdca0] ;  /* 0x00dca00001187983 */ /* 0x000e9a0000300a00 */
[----:B------:R-:W-:Y:S04]  /*63cf0*/  STL.64 [R1+0x380], R20 ;  /* 0x0003801401007387 */ /* 0x000fe80000100a00 */
[----:B------:R0:W-:Y:S04]  /*63d00*/  STL.64 [R1+0x388], R22 ;  /* 0x0003881601007387 */ /* 0x0001e80000100a00 */
[----:B0-----:R-:W2:Y:S02]  /*63d10*/  LDL.LU.64 R22, [R1+0xdc98] ;  /* 0x00dc980001167983 */ /* 0x001ea40000300a00 */
[----:B--2---:R-:W-:Y:S02]  /*63d20*/  HMMA.16816.F32 R20, R12, R22, R24 ;  /* 0x000000160c14723c */ /* 0x004fe40000001818 */
[----:B------:R-:W2:Y:S04]  /*63d30*/  LDL.LU.64 R26, [R1+0xdc90] ;  /* 0x00dc9000011a7983 */ /* 0x000ea80000300a00 */
[----:B------:R-:W2:-:S13]  /*63d40*/  LDL.LU.64 R24, [R1+0xdc88] ;  /* 0x00dc880001187983 */ /* 0x000e9a0000300a00 */
        /* <DEDUP_REMOVED lines=8> */
[----:B0-----:R-:W2:Y:S04]  /*63dd0*/  LDL.LU.64 R26, [R1+0xdc70] ;  /* 0x00dc7000011a7983 */ /* 0x001ea80000300a00 */
[----:B------:R-:W2:Y:S01]  /*63de0*/  LDL.LU.64 R24, [R1+0xdc68] ;  /* 0x00dc680001187983 */ /* 0x000ea20000300a00 */
[----:B------:R-:W-:-:S05]  /*63df0*/  IMAD.MOV.U32 R0, RZ, RZ, R21 ;  /* 0x000000ffff007224 */ /* 0x000fca00078e0015 */
[----:B------:R-:W-:Y:S01]  /*63e00*/  STL [R1+0xdaa8], R0 ;  /* 0x00daa80001007387 */ /* 0x000fe20000100800 */
        /* <DEDUP_REMOVED lines=17> */
[----:B0-----:R-:W3:Y:S04]  /*63f20*/  LDL.LU.64 R22, [R1+0xdc20] ;  /* 0x00dc200001167983 */ /* 0x001ee80000300a00 */
[----:B------:R-:W2:Y:S02]  /*63f30*/  LDL.LU.64 R20, [R1+0xdc18] ;  /* 0x00dc180001147983 */ /* 0x000ea40000300a00 */
[----:B--2---:R-:W-:-:S15]  /*63f40*/  HMMA.16816.F32 R24, R12, R20, R24 ;  /* 0x000000140c18723c */ /* 0x004fde0000001818 */
[----:B------:R-:W-:-:S04]  /*63f50*/  NOP ;  /* 0x0000000000007918 */ /* 0x000fc80000000000 */
[----:B------:R-:W-:Y:S04]  /*63f60*/  STL.64 [R1+0x320], R24 ;  /* 0x0003201801007387 */ /* 0x000fe80000100a00 */
[----:B------:R0:W-:Y:S04]  /*63f70*/  STL.64 [R1+0x328], R26 ;  /* 0x0003281a01007387 */ /* 0x0001e80000100a00 */
[----:B0-----:R-:W2:Y:S04]  /*63f80*/  LDL.LU.64 R26, [R1+0xdc10] ;  /* 0x00dc1000011a7983 */ /* 0x001ea80000300a00 */
[----:B------:R-:W4:Y:S01]  /*63f90*/  LDL.LU.64 R24, [R1+0xdc08] ;  /* 0x00dc080001187983 */ /* 0x000f220000300a00 */
[----:B---3--:R-:W-:-:S15]  /*63fa0*/  HMMA.16816.F32 R16, R12, R22, R16 ;  /* 0x000000160c10723c */ /* 0x008fde0000001810 */
[----:B------:R-:W-:-:S04]  /*63fb0*/  NOP ;  /* 0x0000000000007918 */ /* 0x000fc80000000000 */
[----:B------:R-:W-:Y:S04]  /*63fc0*/  STL.64 [R1+0x310], R16 ;  /* 0x0003101001007387 */ /* 0x000fe80000100a00 */
[----:B------:R-:W-:Y:S01]  /*63fd0*/  STL.64 [R1+0x318], R18 ;  /* 0x0003181201007387 */ /* 0x000fe20000100a00 */
[C---:B----4-:R-:W-:Y:S03]  /*63fe0*/  HMMA.16816.F32 R8, R12.reuse, R24, R8 ;  /* 0x000000180c08723c */ /* 0x050fe60000001808 */
[----:B------:R-:W3:Y:S05]  /*63ff0*/  LDL.LU.64 R24, [R1+0x2020] ;  /* 0x0020200001187983 */ /* 0x000eea0000300a00 */
[C---:B--2---:R-:W-:Y:S11]  /*64000*/  HMMA.16816.F32 R4, R12.reuse, R26, R4 ;  /* 0x0000001a0c04723c */ /* 0x044ff60000001804 */
[----:B------:R-:W-:Y:S04]  /*64010*/  STL.64 [R1+0x300], R8 ;  /* 0x0003000801007387 */ /* 0x000fe80000100a00 */
[----:B------:R-:W-:Y:S04]  /*64020*/  STL.64 [R1+0x308], R10 ;  /* 0x0003080a01007387 */ /* 0x000fe80000100a00 */
[----:B------:R-:W2:Y:S04]  /*64030*/  LDL.LU.64 R26, [R1+0x2028] ;  /* 0x00202800011a7983 */ /* 0x000ea80000300a00 */
[----:B------:R-:W-:Y:S04]  /*64040*/  STL.64 [R1+0x2f0], R4 ;  /* 0x0002f00401007387 */ /* 0x000fe80000100a00 */
[----:B------:R-:W-:Y:S04]  /*64050*/  STL.64 [R1+0x2f8], R6 ;  /* 0x0002f80601007387 */ /* 0x000fe80000100a00 */
[----:B--2---:R0:W-:Y:S04]  /*64060*/  STL.64 [R1+0xdb48], R26 ;  /* 0x00db481a01007387 */ /* 0x0041e80000100a00 */
[----:B0-----:R-:W2:Y:S04]  /*64070*/  LDL R26, [R1] ;  /* 0x00000000011a7983 */ /* 0x001ea80000100800 */
[----:B------:R-:W2:Y:S04]  /*64080*/  LDL R27, [R1+0x4] ;  /* 0x00000400011b7983 */ /* 0x000ea80000100800 */
[----:B---3--:R0:W-:Y:S04]  /*64090*/  STL.64 [R1+0xdb40], R24 ;  /* 0x00db401801007387 */ /* 0x0081e80000100a00 */
[----:B------:R-:W3:Y:S04]  /*640a0*/  LDL R10, [R1+0x20] ;  /* 0x00002000010a7983 */ /* 0x000ee80000100800 */
[----:B------:R-:W3:Y:S04]  /*640b0*/  LDL R11, [R1+0x24] ;  /* 0x00002400010b7983 */ /* 0x000ee80000100800 */
[----:B------:R-:W4:Y:S04]  /*640c0*/  LDL.64 R8, [R1+0x28] ;  /* 0x0000280001087983 */ /* 0x000f280000100a00 */
[----:B0-----:R-:W2:Y:S04]  /*640d0*/  LDL R24, [R1+0x8] ;  /* 0x0000080001187983 */ /* 0x001ea80000100800 */
[----:B------:R-:W2:Y:S04]  /*640e0*/  LDL R25, [R1+0xc] ;  /* 0x00000c0001197983 */ /* 0x000ea80000100800 */
[----:B---3--:R0:W-:Y:S04]  /*640f0*/  STL.64 [R1+0xdbc0], R10 ;  /* 0x00dbc00a01007387 */ /* 0x0081e80000100a00 */
[----:B----4-:R-:W-:Y:S04]  /*64100*/  STL.64 [R1+0xdbb8], R8 ;  /* 0x00dbb80801007387 */ /* 0x010fe80000100a00 */
[----:B--2---:R1:W-:Y:S04]  /*64110*/  STL.64 [R1+0xdb60], R26 ;  /* 0x00db601a01007387 */ /* 0x0043e80000100a00 */
[----:B0-----:R-:W2:Y:S04]  /*64120*/  LDL R10, [R1+0x30] ;  /* 0x00003000010a7983 */ /* 0x001ea80000100800 */
[----:B------:R-:W2:Y:S04]  /*64130*/  LDL R11, [R1+0x34] ;  /* 0x00003400010b7983 */ /* 0x000ea80000100800 */
[----:B-1----:R-:W3:Y:S04]  /*64140*/  LDL R26, [R1+0x10] ;  /* 0x00001000011a7983 */ /* 0x002ee80000100800 */
[----:B------:R-:W3:Y:S04]  /*64150*/  LDL R27, [R1+0x14] ;  /* 0x00001400011b7983 */ /* 0x000ee80000100800 */
[----:B--2---:R-:W-:Y:S04]  /*64160*/  STL.64 [R1+0xdbd8], R10 ;  /* 0x00dbd80a01007387 */ /* 0x004fe80000100a00 */
[----:B------:R0:W-:Y:S04]  /*64170*/  STL.64 [R1+0xdb78], R24 ;  /* 0x00db781801007387 */ /* 0x0001e80000100a00 */
[----:B------:R-:W2:Y:S04]  /*64180*/  LDL R8, [R1+0x38] ;  /* 0x0000380001087983 */ /* 0x000ea80000100800 */
[----:B------:R-:W2:Y:S04]  /*64190*/  LDL R9, [R1+0x3c] ;  /* 0x00003c0001097983 */ /* 0x000ea80000100800 */
[----:B0-----:R-:W4:Y:S04]  /*641a0*/  LDL R24, [R1+0x18] ;  /* 0x0000180001187983 */ /* 0x001f280000100800 */
[----:B------:R-:W4:Y:S04]  /*641b0*/  LDL R25, [R1+0x1c] ;  /* 0x00001c0001197983 */ /* 0x000f280000100800 */
[----:B------:R-:W3:Y:S04]  /*641c0*/  LDL R10, [R1+0x40] ;  /* 0x00004000010a7983 */ /* 0x000ee80000100800 */
[----:B------:R-:W3:Y:S04]  /*641d0*/  LDL R11, [R1+0x44] ;  /* 0x00004400010b7983 */ /* 0x000ee80000100800 */
[----:B--2---:R-:W-:Y:S04]  /*641e0*/  STL.64 [R1+0xdbf0], R8 ;  /* 0x00dbf00801007387 */ /* 0x004fe80000100a00 */
[----:B------:R-:W2:Y:S04]  /*641f0*/  LDL.LU.64 R4, [R1+0x1e20] ;  /* 0x001e200001047983 */ /* 0x000ea80000300a00 */
[----:B------:R-:W2:Y:S04]  /*64200*/  LDL.LU.64 R6, [R1+0x1e28] ;  /* 0x001e280001067983 */ /* 0x000ea80000300a00 */
[----:B--2---:R-:W-:Y:S04]  /*64210*/  STL.64 [R1+0xdbb0], R6 ;  /* 0x00dbb00601007387 */ /* 0x004fe80000100a00 */
[----:B------:R0:W-:Y:S04]  /*64220*/  STL.64 [R1+0xdba8], R4 ;  /* 0x00dba80401007387 */ /* 0x0001e80000100a00 */
[----:B0-----:R-:W2:Y:S04]  /*64230*/  LDL.LU.64 R4, [R1+0x1de0] ;  /* 0x001de00001047983 */ /* 0x001ea80000300a00 */
        /* <DEDUP_REMOVED lines=13> */
[----:B---3--:R-:W-:Y:S04]  /*64310*/  STL.64 [R1+0xdb90], R26 ;  /* 0x00db901a01007387 */ /* 0x008fe80000100a00 */
[----:B------:R-:W3:Y:S04]  /*64320*/  LDL.LU.64 R16, [R1+0x2040] ;  /* 0x0020400001107983 */ /* 0x000ee80000300a00 */
        /* <DEDUP_REMOVED lines=8> */
[----:B------:R-:W3:Y:S01]  /*643b0*/  LDL.LU.64 R18, [R1+0x1fe8] ;  /* 0x001fe80001127983 */ /* 0x000ee20000300a00 */
[C---:B------:R-:W-:Y:S03]  /*643c0*/  HMMA.16816.F32 R8, R12.reuse, R10, R4 ;  /* 0x0000000a0c08723c */ /* 0x040fe60000001804 */
[----:B---3--:R-:W-:Y:S04]  /*643d0*/  STL.64 [R1+0xdb88], R18 ;  /* 0x00db881201007387 */ /* 0x008fe80000100a00 */
[----:B--2---:R0:W-:Y:S04]  /*643e0*/  STL.64 [R1+0xdb80], R16 ;  /* 0x00db801001007387 */ /* 0x0041e80000100a00 */
[----:B0-----:R-:W2:Y:S04]  /*643f0*/  LDL.LU.64 R16, [R1+0x1f80] ;  /* 0x001f800001107983 */ /* 0x001ea80000300a00 */
[----:B------:R-:W3:Y:S04]  /*64400*/  LDL.LU.64 R18, [R1+0x1f88] ;  /* 0x001f880001127983 */ /* 0x000ee80000300a00 */
[----:B---3--:R-:W-:Y:S04]  /*64410*/  STL.64 [R1+0xdba0], R18 ;  /* 0x00dba01201007387 */ /* 0x008fe80000100a00 */
[----:B--2---:R0:W-:Y:S04]  /*64420*/  STL.64 [R1+0xdb98], R16 ;  /* 0x00db981001007387 */ /* 0x0041e80000100a00 */
[----:B0-----:R-:W4:Y:S04]  /*64430*/  LDL.LU.64 R16, [R1+0x1f40] ;  /* 0x001f400001107983 */ /* 0x001f280000300a00 */
[----:B------:R-:W4:Y:S04]  /*64440*/  LDL.LU.64 R18, [R1+0x1f48] ;  /* 0x001f480001127983 */ /* 0x000f280000300a00 */
[----:B------:R-:W2:Y:S04]  /*64450*/  LDL.LU.64 R20, [R1+0x2060] ;  /* 0x0020600001147983 */ /* 0x000ea80000300a00 */
[----:B------:R-:W2:Y:S04]  /*64460*/  LDL.LU.64 R22, [R1+0x2068] ;  /* 0x0020680001167983 */ /* 0x000ea80000300a00 */
[----:B------:R-:W3:Y:S04]  /*64470*/  LDL.LU.64 R6, [R1+0xdc00] ;  /* 0x00dc000001067983 */ /* 0x000ee80000300a00 */
[----:B------:R-:W3:Y:S04]  /*64480*/  LDL.LU.64 R4, [R1+0xdbf8] ;  /* 0x00dbf80001047983 */ /* 0x000ee80000300a00 */
[----:B------:R0:W-:Y:S04]  /*64490*/  STL.64 [R1+0x2e0], R8 ;  /* 0x0002e00801007387 */ /* 0x0001e80000100a00 */
[----:B------:R3:W-:Y:S04]  /*644a0*/  STL.64 [R1+0x2e8], R10 ;  /* 0x0002e80a01007387 */ /* 0x0007e80000100a00 */
[----:B0-----:R-:W3:Y:S02]  /*644b0*/  LDL.LU.64 R8, [R1+0xdbf0] ;  /* 0x00dbf00001087983 */ /* 0x001ee40000300a00 */
[----:B---3--:R-:W-:Y:S02]  /*644c0*/  HMMA.16816.F32 R8, R12, R8, R4 ;  /* 0x000000080c08723c */ /* 0x008fe40000001804 */
[----:B------:R-:W3:Y:S04]  /*644d0*/  LDL.LU.64 R6, [R1+0xdbe8] ;  /* 0x00dbe80001067983 */ /* 0x000ee80000300a00 */
[----:B------:R-:W3:-:S13]  /*644e0*/  LDL.LU.64 R4, [R1+0xdbe0] ;  /* 0x00dbe00001047983 */ /* 0x000eda0000300a00 */
[----:B------:R-:W-:Y:S04]  /*644f0*/  STL.64 [R1+0x2d0], R8 ;  /* 0x0002d00801007387 */ /* 0x000fe80000100a00 */
[----:B------:R0:W-:Y:S04]  /*64500*/  STL.64 [R1+0x2d8], R10 ;  /* 0x0002d80a01007387 */ /* 0x0001e80000100a00 */
[----:B0-----:R-:W3:Y:S02]  /*64510*/  LDL.LU.64 R10, [R1+0xdbd8] ;  /* 0x00dbd800010a7983 */ /* 0x001ee40000300a00 */
[----:B---3--:R-:W-:Y:S02]  /*64520*/  HMMA.16816.F32 R8, R12, R10, R4 ;  /* 0x0000000a0c08723c */ /* 0x008fe40000001804 */
[----:B------:R-:W3:Y:S04]  /*64530*/  LDL.LU.64 R6, [R1+0xdbd0] ;  /* 0x00dbd00001067983 */ /* 0x000ee80000300a00 */
[----:B------:R-:W3:-:S13]  /*64540*/  LDL.LU.64 R4, [R1+0xdbc8] ;  /* 0x00dbc80001047983 */ /* 0x000eda0000300a00 */
[----:B------:R-:W-:Y:S04]  /*64550*/  STL.64 [R1+0x2c0], R8 ;  /* 0x0002c00801007387 */ /* 0x000fe80000100a00 */
[----:B------:R0:W-:Y:S04]  /*64560*/  STL.64 [R1+0x2c8], R10 ;  /* 0x0002c80a01007387 */ /* 0x0001e80000100a00 */
[----:B0-----:R-:W2:Y:S04]  /*64570*/  LDL.LU.64 R10, [R1+0xdbc0] ;  /* 0x00dbc000010a7983 */ /* 0x001ea80000300a00 */
[----:B------:R-:W3:Y:S02]  /*64580*/  LDL.LU.64 R8, [R1+0xdbb8] ;  /* 0x00dbb80001087983 */ /* 0x000ee40000300a00 */
[----:B---3--:R-:W-:-:S15]  /*64590*/  HMMA.16816.F32 R4, R12, R8, R4 ;  /* 0x000000080c04723c */ /* 0x008fde0000001804 */
[----:B------:R-:W-:-:S04]  /*645a0*/  NOP ;  /* 0x0000000000007918 */ /* 0x000fc80000000000 */
[----:B------:R-:W-:Y:S04]  /*645b0*/  STL.64 [R1+0x2b0], R4 ;  /* 0x0002b00401007387 */ /* 0x000fe80000100a00 */
[----:B------:R0:W-:Y:S04]  /*645c0*/  STL.64 [R1+0x2b8], R6 ;  /* 0x0002b80601007387 */ /* 0x0001e80000100a00 */
[----:B0-----:R-:W2:Y:S04]  /*645d0*/  LDL.LU.64 R6, [R1+0xdbb0] ;  /* 0x00dbb00001067983 */ /* 0x001ea80000300a00 */
[----:B------:R-:W2:Y:S01]  /*645e0*/  LDL.LU.64 R4, [R1+0xdba8] ;  /* 0x00dba80001047983 */ /* 0x000ea20000300a00 */
[----:B----4-:R-:W-:Y:S01]  /*645f0*/  HMMA.16816.F32 R24, R12, R24, R16 ;  /* 0x000000180c18723c */ /* 0x010fe20000001810 */
[----:B------:R-:W-:-:S02]  /*64600*/  IMAD.MOV.U32 R0, RZ, RZ, R9 ;  /* 0x000000ffff007224 */ /* 0x000fc400078e0009 */
[----:B------:R-:W3:Y:S05]  /*64610*/  LDL.LU.64 R8, [R1+0x2080] ;  /* 0x0020800001087983 */ /* 0x000eea0000300a00 */
[----:B--2---:R-:W-:Y:S01]  /*64620*/  HMMA.16816.F32 R4, R12, R10, R4 ;  /* 0x0000000a0c04723c */ /* 0x004fe20000001804 */
[----:B------:R-:W3:-:S15]  /*64630*/  LDL.LU.64 R10, [R1+0x2088] ;  /* 0x00208800010a7983 */ /* 0x000ede0000300a00 */
[----:B------:R-:W-:-:S03]  /*64640*/  NOP ;  /* 0x0000000000007918 */ /* 0x000fc60000000000 */
[----:B------:R0:W-:Y:S04]  /*64650*/  STL.64 [R1+0x2a0], R4 ;  /* 0x0002a00401007387 */ /* 0x0001e80000100a00 */
[----:B------:R1:W-:Y:S04]  /*64660*/  STL.64 [R1+0x2a8], R6 ;  /* 0x0002a80601007387 */ /* 0x0003e80000100a00 */
[----:B0-----:R-:W2:Y:S04]  /*64670*/  LDL.LU.64 R4, [R1+0x20a0] ;  /* 0x0020a00001047983 */ /* 0x001ea80000300a00 */
[----:B-1----:R-:W2:Y:S04]  /*64680*/  LDL.LU.64 R6, [R1+0x20a8] ;  /* 0x0020a80001067983 */ /* 0x002ea80000300a00 */
[----:B------:R-:W4:Y:S04]  /*64690*/  LDL.LU.64 R18, [R1+0xdba0] ;  /* 0x00dba00001127983 */ /* 0x000f280000300a00 */
[----:B------:R-:W4:Y:S04]  /*646a0*/  LDL.LU.64 R16, [R1+0xdb98] ;  /* 0x00db980001107983 */ /* 0x000f280000300a00 */
        /* <DEDUP_REMOVED lines=38> */
[----:B------:R0:W-:Y:S04]  /*64910*/  STL.64 [R1+0xd9a8], R26 ;  /* 0x00d9a81a01007387 */ /* 0x0001e80000100a00 */
[----:B0-----:R-:W2:Y:S04]  /*64920*/  LDL.LU R26, [R1+0xd8c] ;  /* 0x000d8c00011a7983 */ /* 0x001ea80000300800 */
[----:B------:R-:W2:Y:S04]  /*64930*/  LDL.LU R27, [R1+0xd88] ;  /* 0x000d8800011b7983 */ /* 0x000ea80000300800 */
[----:B------:R0:W-:Y:S04]  /*64940*/  STL.64 [R1+0xd9a0], R24 ;  /* 0x00d9a01801007387 */ /* 0x0001e80000100a00 */
[----:B0-----:R-:W3:Y:S04]  /*64950*/  LDL.LU R24, [R1+0xd84] ;  /* 0x000d840001187983 */ /* 0x001ee80000300800 */
[----:B------:R-:W3:Y:S04]  /*64960*/  LDL.LU R25, [R1+0xd80] ;  /* 0x000d800001197983 */ /* 0x000ee80000300800 */
[----:B--2---:R-:W-:Y:S04]  /*64970*/  STL.64 [R1+0xdab8], R26 ;  /* 0x00dab81a01007387 */ /* 0x004fe80000100a00 */
[----:B---3--:R0:W-:Y:S02]  /*64980*/  STL.64 [R1+0xdab0], R24 ;  /* 0x00dab01801007387 */ /* 0x0081e40000100a00 */
[----:B0-----:R-:W-:Y:S02]  /*64990*/  HMMA.16816.F32 R24, R12, R22, R8 ;  /* 0x000000160c18723c */ /* 0x001fe40000001808 */
[----:B------:R-:W2:-:S15]  /*649a0*/  LDL.LU.64 R8, [R1+0x20e0] ;  /* 0x0020e00001087983 */ /* 0x000e9e0000300a00 */
[----:B------:R-:W-:Y:S02]  /*649b0*/  NOP ;  /* 0x0000000000007918 */ /* 0x000fe40000000000 */
[----:B------:R-:W-:Y:S04]  /*649c0*/  STL.64 [R1+0x220], R24 ;  /* 0x0002201801007387 */ /* 0x000fe80000100a00 */
[----:B------:R-:W-:Y:S04]  /*649d0*/  STL.64 [R1+0x228], R26 ;  /* 0x0002281a01007387 */ /* 0x000fe80000100a00 */
[----:B------:R-:W3:Y:S01]  /*649e0*/  LDL.LU.64 R10, [R1+0x20e8] ;  /* 0x0020e800010a7983 */ /* 0x000ee20000300a00 */
[----:B------:R-:W-:-:S15]  /*649f0*/  HMMA.16816.F32 R4, R12, R20, R4 ;  /* 0x000000140c04723c */ /* 0x000fde0000001804 */
[----:B------:R-:W-:-:S04]  /*64a00*/  NOP ;  /* 0x0000000000007918 */ /* 0x000fc80000000000 */
[----:B------:R-:W-:Y:S04]  /*64a10*/  STL.64 [R1+0x210], R4 ;  /* 0x0002100401007387 */ /* 0x000fe80000100a00 */
[----:B------:R-:W-:Y:S04]  /*64a20*/  STL.64 [R1+0x218], R6 ;  /* 0x0002180601007387 */ /* 0x000fe80000100a00 */
[----:B---3--:R-:W-:Y:S04]  /*64a30*/  STL.64 [R1+0xdb08], R10 ;  /* 0x00db080a01007387 */ /* 0x008fe80000100a00 */
[----:B--2---:R0:W-:Y:S04]  /*64a40*/  STL.64 [R1+0xdb00], R8 ;  /* 0x00db000801007387 */ /* 0x0041e80000100a00 */
[----:B0-----:R-:W2:Y:S04]  /*64a50*/  LDL.LU.64 R8, [R1+0x20c0] ;  /* 0x0020c00001087983 */ /* 0x001ea80000300a00 */
[----:B------:R-:W2:Y:S04]  /*64a60*/  LDL.LU.64 R10, [R1+0x20c8] ;  /* 0x0020c800010a7983 */ /* 0x000ea80000300a00 */
[----:B------:R-:W3:Y:S04]  /*64a70*/  LDL.LU.64 R4, [R1+0x2120] ;  /* 0x0021200001047983 */ /* 0x000ee80000300a00 */
[----:B------:R-:W2:Y:S04]  /*64a80*/  LDL.LU.64 R6, [R1+0x2128] ;  /* 0x0021280001067983 */ /* 0x000ea80000300a00 */
[----:B--2---:R-:W-:Y:S04]  /*64a90*/  STL.64 [R1+0xdae8], R6 ;  /* 0x00dae80601007387 */ /* 0x004fe80000100a00 */
[----:B---3--:R0:W-:Y:S04]  /*64aa0*/  STL.64 [R1+0xdae0], R4 ;  /* 0x00dae00401007387 */ /* 0x0081e80000100a00 */
[----:B0-----:R-:W2:Y:S04]  /*64ab0*/  LDL.LU.64 R4, [R1+0x2100] ;  /* 0x0021000001047983 */ /* 0x001ea80000300a00 */
[----:B------:R-:W2:Y:S04]  /*64ac0*/  LDL.LU.64 R6, [R1+0x2108] ;  /* 0x0021080001067983 */ /* 0x000ea80000300a00 */
[----:B------:R-:W3:Y:S04]  /*64ad0*/  LDL.LU.64 R24, [R1+0x2170] ;  /* 0x0021700001187983 */ /* 0x000ee80000300a00 */
[----:B------:R-:W2:Y:S01]  /*64ae0*/  LDL.LU.64 R26, [R1+0x2178] ;  /* 0x00217800011a7983 */ /* 0x000ea20000300a00 */
[C---:B------:R-:W-:Y:S03]  /*64af0*/  HMMA.16816.F32 R8, R12.reuse, R18, R8 ;  /* 0x000000120c08723c */ /* 0x040fe60000001808 */
[----:B--2---:R-:W-:Y:S04]  /*64b00*/  STL.64 [R1+0xdac8], R26 ;  /* 0x00dac81a01007387 */ /* 0x004fe80000100a00 */
[----:B---3--:R0:W-:Y:S04]  /*64b10*/  STL.64 [R1+0xdac0], R24 ;  /* 0x00dac01801007387 */ /* 0x0081e80000100a00 */
[----:B0-----:R-:W2:Y:S04]  /*64b20*/  LDL.LU.64 R24, [R1+0x2140] ;  /* 0x0021400001187983 */ /* 0x001ea80000300a00 */
[----:B------:R-:W2:Y:S04]  /*64b30*/  LDL.LU.64 R26, [R1+0x2148] ;  /* 0x00214800011a7983 */ /* 0x000ea80000300a00 */
[----:B------:R-:W-:Y:S04]  /*64b40*/  STL.64 [R1+0xd988], R22 ;  /* 0x00d9881601007387 */ /* 0x000fe80000100a00 */
[----:B------:R0:W-:Y:S04]  /*64b50*/  STL.64 [R1+0xd980], R20 ;  /* 0x00d9801401007387 */ /* 0x0001e80000100a00 */
[----:B0-----:R-:W3:Y:S04]  /*64b60*/  LDL.LU R20, [R1+0xd4c] ;  /* 0x000d4c0001147983 */ /* 0x001ee80000300800 */
[----:B------:R-:W3:Y:S04]  /*64b70*/  LDL.LU R21, [R1+0xd48] ;  /* 0x000d480001157983 */ /* 0x000ee80000300800 */
[----:B------:R-:W-:Y:S04]  /*64b80*/  STL.64 [R1+0x200], R8 ;  /* 0x0002000801007387 */ /* 0x000fe80000100a00 */
[----:B------:R0:W-:Y:S04]  /*64b90*/  STL.64 [R1+0x208], R10 ;  /* 0x0002080a01007387 */ /* 0x0001e80000100a00 */
[----:B0-----:R-:W4:Y:S04]  /*64ba0*/  LDL.LU.64 R10, [R1+0xdb08] ;  /* 0x00db0800010a7983 */ /* 0x001f280000300a00 */
[----:B------:R-:W4:Y:S02]  /*64bb0*/  LDL.LU.64 R8, [R1+0xdb00] ;  /* 0x00db000001087983 */ /* 0x000f240000300a00 */
[----:B----4-:R-:W-:-:S15]  /*64bc0*/  HMMA.16816.F32 R8, R12, R16, R8 ;  /* 0x000000100c08723c */ /* 0x010fde0000001808 */
[----:B------:R-:W-:-:S04]  /*64bd0*/  NOP ;  /* 0x0000000000007918 */ /* 0x000fc80000000000 */
[----:B------:R-:W-:Y:S04]  /*64be0*/  STL.64 [R1+0x1f0], R8 ;  /* 0x0001f00801007387 */ /* 0x000fe80000100a00 */
[----:B------:R0:W-:Y:S04]  /*64bf0*/  STL.64 [R1+0x1f8], R10 ;  /* 0x0001f80a01007387 */ /* 0x0001e80000100a00 */
[----:B0-----:R-:W4:Y:S04]  /*64c00*/  LDL.LU.64 R10, [R1+0xdaf8] ;  /* 0x00daf800010a7983 */ /* 0x001f280000300a00 */
[----:B------:R-:W2:Y:S04]  /*64c10*/  LDL.LU.64 R8, [R1+0xdaf0] ;  /* 0x00daf00001087983 */ /* 0x000ea80000300a00 */
[----:B------:R0:W-:Y:S04]  /*64c20*/  STL.64 [R1+0xd968], R18 ;  /* 0x00d9681201007387 */ /* 0x0001e80000100a00 */
[----:B0-----:R-:W2:Y:S04]  /*64c30*/  LDL.LU R18, [R1+0xd44] ;  /* 0x000d440001127983 */ /* 0x001ea80000300800 */
[----:B------:R-:W2:Y:S04]  /*64c40*/  LDL.LU R19, [R1+0xd40] ;  /* 0x000d400001137983 */ /* 0x000ea80000300800 */
[----:B------:R-:W-:Y:S01]  /*64c50*/  STL.64 [R1+0xd960], R16 ;  /* 0x00d9601001007387 */ /* 0x000fe20000100a00 */
[----:B----4-:R-:W-:-:S15]  /*64c60*/  HMMA.16816.F32 R4, R12, R10, R4 ;  /* 0x0000000a0c04723c */ /* 0x010fde0000001804 */
[----:B------:R-:W-:-:S04]  /*64c70*/  NOP ;  /* 0x0000000000007918 */ /* 0x000fc80000000000 */
        /* <DEDUP_REMOVED lines=9> */
[----:B------:R-:W4:Y:S04]  /*64d10*/  LDL.LU.64 R4, [R1+0xdad0] ;  /* 0x00dad00001047983 */ /* 0x000f280000300a00 */
[----:B------:R-:W-:Y:S04]  /*64d20*/  STL.64 [R1+0xd948], R10 ;  /* 0x00d9480a01007387 */ /* 0x000fe80000100a00 */
[----:B------:R0:W-:Y:S04]  /*64d30*/  STL.64 [R1+0xd940], R8 ;  /* 0x00d9400801007387 */ /* 0x0001e80000100a00 */
[----:B0-----:R-:W3:Y:S04]  /*64d40*/  LDL.LU.64 R8, [R1+0x2160] ;  /* 0x0021600001087983 */ /* 0x001ee80000300a00 */
[----:B------:R-:W3:Y:S01]  /*64d50*/  LDL.LU.64 R10, [R1+0x2168] ;  /* 0x00216800010a7983 */ /* 0x000ee20000300a00 */
[----:B--2---:R-:W-:-:S15]  /*64d60*/  HMMA.16816.F32 R24, R12, R6, R24 ;  /* 0x000000060c18723c */ /* 0x004fde0000001818 */
[----:B------:R-:W-:-:S04]  /*64d70*/  NOP ;  /* 0x0000000000007918 */ /* 0x000fc80000000000 */
[----:B------:R-:W-:Y:S04]  /*64d80*/  STL.64 [R1+0x1c0], R24 ;  /* 0x0001c01801007387 */ /* 0x000fe80000100a00 */
[----:B------:R0:W-:Y:S04]  /*64d90*/  STL.64 [R1+0x1c8], R26 ;  /* 0x0001c81a01007387 */ /* 0x0001e80000100a00 */
[----:B0-----:R-:W4:Y:S04]  /*64da0*/  LDL.LU.64 R26, [R1+0xdac8] ;  /* 0x00dac800011a7983 */ /* 0x001f280000300a00 */
[----:B------:R-:W4:Y:S04]  /*64db0*/  LDL.LU.64 R24, [R1+0xdac0] ;  /* 0x00dac00001187983 */ /* 0x000f280000300a00 */
[----:B------:R-:W-:Y:S04]  /*64dc0*/  STL [R1+0xd92c], R6 ;  /* 0x00d92c0601007387 */ /* 0x000fe80000100800 */
[----:B------:R-:W-:Y:S01]  /*64dd0*/  STL [R1+0xd928], R7 ;  /* 0x00d9280701007387 */ /* 0x000fe20000100800 */
[----:B----4-:R-:W-:-:S15]  /*64de0*/  HMMA.16816.F32 R24, R12, R4, R24 ;  /* 0x000000040c18723c */ /* 0x010fde0000001818 */
[----:B------:R-:W-:-:S04]  /*64df0*/  NOP ;  /* 0x0000000000007918 */ /* 0x000fc80000000000 */
[----:B------:R-:W-:Y:S04]  /*64e00*/  STL.64 [R1+0x1b0], R24 ;  /* 0x0001b01801007387 */ /* 0x000fe80000100a00 */
[----:B------:R0:W-:Y:S04]  /*64e10*/  STL.64 [R1+0x1b8], R26 ;  /* 0x0001b81a01007387 */ /* 0x0001e80000100a00 */
[----:B0-----:R-:W2:Y:S04]  /*64e20*/  LDL.LU.64 R26, [R1+0xdab8] ;  /* 0x00dab800011a7983 */ /* 0x001ea80000300a00 */
[----:B------:R-:W4:Y:S04]  /*64e30*/  LDL.LU.64 R24, [R1+0xdab0] ;  /* 0x00dab00001187983 */ /* 0x000f280000300a00 */
[----:B------:R-:W4:Y:S04]  /*64e40*/  LDL.64 R22, [R1+0x98] ;  /* 0x0000980001167983 */ /* 0x000f280000100a00 */
[----:B------:R-:W-:Y:S04]  /*64e50*/  STL [R1+0xd924], R4 ;  /* 0x00d9240401007387 */ /* 0x000fe80000100800 */
[----:B------:R3:W-:Y:S02]  /*64e60*/  STL [R1+0xd920], R5 ;  /* 0x00d9200501007387 */ /* 0x0007e40000100800 */
[----:B---3--:R-:W-:Y:S02]  /*64e70*/  HMMA.16816.F32 R4, R12, R2, R8 ;  /* 0x000000020c04723c */ /* 0x008fe40000001808 */
[----:B------:R0:W-:Y:S04]  /*64e80*/  STL [R1+0xd934], R2 ;  /* 0x00d9340201007387 */ /* 0x0001e80000100800 */
[----:B------:R1:W-:Y:S01]  /*64e90*/  STL [R1+0xd930], R3 ;  /* 0x00d9300301007387 */ /* 0x0003e20000100800 */
[----:B------:R-:W-:-:S12]  /*64ea0*/  IMAD R12, R19, 0x100, R18 ;  /* 0x00000100130c7824 */ /* 0x000fd800078e0212 */
[----:B------:R-:W-:Y:S04]  /*64eb0*/  STL.64 [R1+0xa0], R4 ;  /* 0x0000a00401007387 */ /* 0x000fe80000100a00 */
[----:B------:R-:W-:Y:S04]  /*64ec0*/  STL.64 [R1+0xa8], R6 ;  /* 0x0000a80601007387 */ /* 0x000fe80000100a00 */
[----:B------:R-:W3:Y:S04]  /*64ed0*/  LDL R8, [R1+0x90] ;  /* 0x0000900001087983 */ /* 0x000ee80000100800 */
[----:B------:R-:W3:Y:S01]  /*64ee0*/  LDL R9, [R1+0x94] ;  /* 0x0000940001097983 */ /* 0x000ee20000100800 */
[----:B--2---:R-:W-:-:S03]  /*64ef0*/  IMAD R15, R27, 0x100, R26 ;  /* 0x000001001b0f7824 */ /* 0x004fc600078e021a */
[----:B------:R-:W2:Y:S01]  /*64f00*/  LDL R26, [R1+0x20] ;  /* 0x00002000011a7983 */ /* 0x000ea20000100800 */
[----:B----4-:R-:W-:-:S03]  /*64f10*/  IMAD R14, R25, 0x100, R24 ;  /* 0x00000100190e7824 */ /* 0x010fc600078e0218 */
[----:B------:R-:W2:Y:S01]  /*64f20*/  LDL R27, [R1+0x24] ;  /* 0x00002400011b7983 */ /* 0x000ea20000100800 */
[----:B------:R-:W-:-:S03]  /*64f30*/  IMAD.MOV.U32 R25, RZ, RZ, R0 ;  /* 0x000000ffff197224 */ /* 0x000fc600078e0000 */
[----:B------:R-:W4:Y:S04]  /*64f40*/  LDL R24, [R1+0x28] ;  /* 0x0000280001187983 */ /* 0x000f280000100800 */
[----:B------:R-:W2:Y:S04]  /*64f50*/  LDL.LU R0, [R1+0xdaa8] ;  /* 0x00daa80001007983 */ /* 0x000ea80000300800 */
[----:B------:R-:W2:Y:S04]  /*64f60*/  LDL.64 R18, [R1+0x68] ;  /* 0x0000680001127983 */ /* 0x000ea80000100a00 */
[----:B------:R-:W3:Y:S04]  /*64f70*/  LDL.64 R16, [R1+0x70] ;  /* 0x0000700001107983 */ /* 0x000ee80000100a00 */
[----:B0-----:R-:W3:Y:S04]  /*64f80*/  LDL R2, [R1+0x78] ;  /* 0x0000780001027983 */ /* 0x001ee80000100800 */
[----:B-1----:R-:W3:Y:S04]  /*64f90*/  LDL R3, [R1+0x7c] ;  /* 0x00007c0001037983 */ /* 0x002ee80000100800 */
[----:B------:R-:W3:Y:S04]  /*64fa0*/  LDL.64 R10, [R1+0x88] ;  /* 0x00008800010a7983 */ /* 0x000ee80000100a00 */
[----:B--2---:R0:W-:Y:S04]  /*64fb0*/  STL.64 [R1+0xda90], R18 ;  /* 0x00da901201007387 */ /* 0x0041e80000100a00 */
[----:B0-----:R-:W2:Y:S04]  /*64fc0*/  LDL R18, [R1+0x80] ;  /* 0x0000800001127983 */ /* 0x001ea80000100800 */
[----:B------:R-:W2:Y:S04]  /*64fd0*/  LDL.LU.64 R4, [R1+0x21c0] ;  /* 0x0021c00001047983 */ /* 0x000ea80000300a00 */
[----:B------:R-:W2:Y:S04]  /*64fe0*/  LDL.LU.64 R6, [R1+0x21c8] ;  /* 0x0021c80001067983 */ /* 0x000ea80000300a00 */
[----:B---3--:R-:W-:Y:S04]  /*64ff0*/  STL.64 [R1+0xda88], R16 ;  /* 0x00da881001007387 */ /* 0x008fe80000100a00 */
[----:B------:R-:W-:Y:S04]  /*65000*/  STL.64 [R1+0xda08], R26 ;  /* 0x00da081a01007387 */ /* 0x000fe80000100a00 */
[----:B----4-:R0:W-:Y:S04]  /*65010*/  STL.64 [R1+0xda00], R24 ;  /* 0x00da001801007387 */ /* 0x0101e80000100a00 */
[----:B0-----:R-:W3:Y:S04]  /*65020*/  LDL.LU.64 R24, [R1+0x21b0] ;  /* 0x0021b00001187983 */ /* 0x001ee80000300a00 */
[----:B------:R-:W3:Y:S01]  /*65030*/  LDL.LU.64 R26, [R1+0x21b8] ;  /* 0x0021b800011a7983 */ /* 0x000ee20000300a00 */
[----:B------:R-:W-:Y:S01]  /*65040*/  IMAD R13, R21, 0x100, R20 ;  /* 0x00000100150d7824 */ /* 0x000fe200078e0214 */
[----:B------:R-:W-:-:S02]  /*65050*/  F2FP.F16.E5M2.UNPACK_B R12, R12 ;  /* 0x0000000cff0c723e */ /* 0x000fc400020004ff */
[----:B------:R-:W-:Y:S02]  /*65060*/  F2FP.F16.E5M2.UNPACK_B R14, R14 ;  /* 0x0000000eff0e723e */ /* 0x000fe400020004ff */
[----:B------:R-:W-:Y:S02]  /*65070*/  F2FP.F16.E5M2.UNPACK_B R13, R13 ;  /* 0x0000000dff0d723e */ /* 0x000fe400020004ff */
[----:B------:R-:W-:Y:S01]  /*65080*/  F2FP.F16.E5M2.UNPACK_B R15, R15 ;  /* 0x0000000fff0f723e */ /* 0x000fe200020004ff */
[----:B------:R-:W-:Y:S02]  /*65090*/  IMAD.MOV.U32 R19, RZ, RZ, R0 ;  /* 0x000000ffff137224 */ /* 0x000fe400078e0000 */
[----:B------:R-:W-:-:S04]  /*650a0*/  IMAD.MOV.U32 R0, RZ, RZ, R23 ;  /* 0x000000ffff007224 */ /* 0x000fc800078e0017 */
[----:B---3--:R-:W-:Y:S01]  /*650b0*/  HMMA.16816.F32 R24, R12, R22, R24 ;  /* 0x000000160c18723c */ /* 0x008fe20000001818 */
[----:B------:R-:W3:-:S15]  /*650c0*/  LDL R22, [R1+0x30] ;  /* 0x0000300001167983 */ /* 0x000ede0000100800 */
[----:B------:R-:W-:-:S03]  /*650d0*/  NOP ;  /* 0x0000000000007918 */ /* 0x000fc60000000000 */
[----:B------:R-:W-:Y:S04]  /*650e0*/  STL.64 [R1+0x1a0], R24 ;  /* 0x0001a01801007387 */ /* 0x000fe80000100a00 */
[----:B------:R-:W-:Y:S04]  /*650f0*/  STL.64 [R1+0x1a8], R26 ;  /* 0x0001a81a01007387 */ /* 0x000fe80000100a00 */
[----:B------:R-:W3:Y:S04]  /*65100*/  LDL R23, [R1+0x34] ;  /* 0x0000340001177983 */ /* 0x000ee80000100800 */
[----:B------:R-:W4:Y:S04]  /*65110*/  LDL R20, [R1+0x38] ;  /* 0x0000380001147983 */ /* 0x000f280000100800 */
[----:B------:R-:W4:Y:S01]  /*65120*/  LDL R21, [R1+0x3c] ;  /* 0x00003c0001157983 */ /* 0x000f220000100800 */
[----:B--2---:R-:W-:Y:S03]  /*65130*/  HMMA.16816.F32 R4, R12, R8, R4 ;  /* 0x000000080c04723c */ /* 0x004fe60000001804 */
[----:B---3--:R0:W-:Y:S04]  /*65140*/  STL.64 [R1+0xda18], R22 ;  /* 0x00da181601007387 */ /* 0x0081e80000100a00 */
[----:B----4-:R-:W-:Y:S04]  /*65150*/  STL.64 [R1+0xda10], R20 ;  /* 0x00da101401007387 */ /* 0x010fe80000100a00 */
[----:B------:R-:W-:Y:S04]  /*65160*/  STL [R1+0xd908], R0 ;  /* 0x00d9080001007387 */ /* 0x000fe80000100800 */
[----:B0-----:R-:W2:Y:S04]  /*65170*/  LDL R22, [R1+0x40] ;  /* 0x0000400001167983 */ /* 0x001ea80000100800 */
[----:B------:R-:W-:Y:S04]  /*65180*/  STL.64 [R1+0x190], R4 ;  /* 0x0001900401007387 */ /* 0x000fe80000100a00 */
[----:B------:R-:W-:Y:S04]  /*65190*/  STL.64 [R1+0x198], R6 ;  /* 0x0001980601007387 */ /* 0x000fe80000100a00 */
[----:B------:R-:W2:Y:S04]  /*651a0*/  LDL R23, [R1+0x44] ;  /* 0x0000440001177983 */ /* 0x000ea80000100800 */
[----:B------:R-:W3:Y:S04]  /*651b0*/  LDL.LU.64 R24, [R1+0x2220] ;  /* 0x0022200001187983 */ /* 0x000ee80000300a00 */
[----:B------:R-:W4:Y:S04]  /*651c0*/  LDL.LU.64 R26, [R1+0x2228] ;  /* 0x00222800011a7983 */ /* 0x000f280000300a00 */
[----:B----4-:R-:W-:Y:S04]  /*651d0*/  STL.64 [R1+0xdaa0], R26 ;  /* 0x00daa01a01007387 */ /* 0x010fe80000100a00 */
[----:B---3--:R0:W-:Y:S04]  /*651e0*/  STL.64 [R1+0xda98], R24 ;  /* 0x00da981801007387 */ /* 0x0081e80000100a00 */
[----:B0-----:R-:W3:Y:S04]  /*651f0*/  LDL.LU.64 R24, [R1+0x2200] ;  /* 0x0022000001187983 */ /* 0x001ee80000300a00 */
[----:B------:R-:W3:Y:S04]  /*65200*/  LDL.LU.64 R26, [R1+0x2208] ;  /* 0x00220800011a7983 */ /* 0x000ee80000300a00 */
[----:B------:R-:W4:Y:S04]  /*65210*/  LDL.LU.64 R4, [R1+0x2240] ;  /* 0x0022400001047983 */ /* 0x000f280000300a00 */
[----:B------:R-:W4:Y:S04]  /*65220*/  LDL.LU.64 R6, [R1+0x2248] ;  /* 0x0022480001067983 */ /* 0x000f280000300a00 */
[----:B--2---:R0:W-:Y:S04]  /*65230*/  STL.64 [R1+0xda30], R22 ;  /* 0x00da301601007387 */ /* 0x0041e80000100a00 */
[----:B------:R-:W2:Y:S04]  /*65240*/  LDL.LU.64 R20, [R1+0x21e0] ;  /* 0x0021e00001147983 */ /* 0x000ea80000300a00 */
[----:B0-----:R-:W2:Y:S01]  /*65250*/  LDL.LU.64 R22, [R1+0x21e8] ;  /* 0x0021e80001167983 */ /* 0x001ea20000300a00 */
[----:B------:R-:W-:-:S03]  /*65260*/  IMAD.MOV.U32 R0, RZ, RZ, R11 ;  /* 0x000000ffff007224 */ /* 0x000fc600078e000b */
[----:B------:R-:W3:Y:S01]  /*65270*/  LDL.LU.64 R8, [R1+0x2260] ;  /* 0x0022600001087983 */ /* 0x000ee20000300a00 */
[----:B--2---:R-:W-:-:S15]  /*65280*/  HMMA.16816.F32 R20, R12, R10, R20 ;  /* 0x0000000a0c14723c */ /* 0x004fde0000001814 */
[----:B------:R-:W-:-:S04]  /*65290*/  NOP ;  /* 0x0000000000007918 */ /* 0x000fc80000000000 */
[----:B------:R0:W-:Y:S04]  /*652a0*/  STL.64 [R1+0x180], R20 ;  /* 0x0001801401007387 */ /* 0x0001e80000100a00 */
[----:B------:R1:W-:Y:S04]  /*652b0*/  STL.64 [R1+0x188], R22 ;  /* 0x0001881601007387 */ /* 0x0003e80000100a00 */
[----:B------:R-:W2:Y:S04]  /*652c0*/  LDL.LU.64 R10, [R1+0x2268] ;  /* 0x00226800010a7983 */ /* 0x000ea80000300a00 */
[----:B0-----:R-:W2:Y:S04]  /*652d0*/  LDL R20, [R1+0x48] ;  /* 0x0000480001147983 */ /* 0x001ea80000100800 */
[----:B-1----:R-:W2:Y:S04]  /*652e0*/  LDL.64 R22, [R1+0x50] ;  /* 0x0000500001167983 */ /* 0x002ea80000100a00 */
[----:B------:R-:W4:Y:S01]  /*652f0*/  LDL R21, [R1+0x4c] ;  /* 0x00004c0001157983 */ /* 0x000f220000100800 */
[C---:B---3--:R-:W-:Y:S03]  /*65300*/  HMMA.16816.F32 R16, R12.reuse, R18, R24 ;  /* 0x000000120c10723c */ /* 0x048fe60000001818 */
[----:B--2---:R0:W-:Y:S04]  /*65310*/  STL.64 [R1+0xda60], R22 ;  /* 0x00da601601007387 */ /* 0x0041e80000100a00 */
[----:B0-----:R-:W2:Y:S04]  /*65320*/  LDL R22, [R1+0x58] ;  /* 0x0000580001167983 */ /* 0x001ea80000100800 */
[----:B------:R-:W2:Y:S04]  /*65330*/  LDL R23, [R1+0x5c] ;  /* 0x00005c0001177983 */ /* 0x000ea80000100800 */
[----:B----4-:R-:W-:Y:S04]  /*65340*/  STL.64 [R1+0xda58], R20 ;  /* 0x00da581401007387 */ /* 0x010fe80000100a00 */
[----:B------:R-:W-:Y:S04]  /*65350*/  STL [R1+0xd938], R0 ;  /* 0x00d9380001007387 */ /* 0x000fe80000100800 */
[----:B------:R-:W3:Y:S04]  /*65360*/  LDL.LU.64 R26, [R1+0xdaa0] ;  /* 0x00daa000011a7983 */ /* 0x000ee80000300a00 */
[----:B------:R-:W3:Y:S04]  /*65370*/  LDL.LU.64 R24, [R1+0xda98] ;  /* 0x00da980001187983 */ /* 0x000ee80000300a00 */
[----:B------:R-:W-:Y:S04]  /*65380*/  STL.64 [R1+0x170], R16 ;  /* 0x0001701001007387 */ /* 0x000fe80000100a00 */
[----:B------:R0:W-:Y:S04]  /*65390*/  STL.64 [R1+0x178], R18 ;  /* 0x0001781201007387 */ /* 0x0001e80000100a00 */
[----:B0-----:R-:W4:Y:S04]  /*653a0*/  LDL.LU.64 R18, [R1+0xda90] ;  /* 0x00da900001127983 */ /* 0x001f280000300a00 */
[----:B------:R-:W2:Y:S04]  /*653b0*/  LDL.LU.64 R16, [R1+0xda88] ;  /* 0x00da880001107983 */ /* 0x000ea80000300a00 */
[----:B------:R-:W2:Y:S01]  /*653c0*/  LDL.64 R20, [R1+0x60] ;  /* 0x0000600001147983 */ /* 0x000ea20000100a00 */
[----:B---3--:R-:W-:-:S15]  /*653d0*/  HMMA.16816.F32 R24, R12, R2, R24 ;  /* 0x000000020c18723c */ /* 0x008fde0000001818 */
[----:B------:R-:W-:-:S04]  /*653e0*/  NOP ;  /* 0x0000000000007918 */ /* 0x000fc80000000000 */
[----:B------:R-:W-:Y:S04]  /*653f0*/  STL.64 [R1+0x160], R24 ;  /* 0x0001601801007387 */ /* 0x000fe80000100a00 */
[----:B------:R2:W-:Y:S01]  /*65400*/  STL.64 [R1+0x168], R26 ;  /* 0x0001681a01007387 */ /* 0x0005e20000100a00 */
[C---:B----4-:R-:W-:Y:S08]  /*65410*/  HMMA.16816.F32 R8, R12.reuse, R18, R8 ;  /* 0x000000120c08723c */ /* 0x050ff00000001808 */
[----:B--2---:R-:W-:Y:S01]  /*65420*/  HMMA.16816.F32 R24, R12, R16, R4 ;  /* 0x000000100c18723c */ /* 0x004fe20000001804 */
[----:B------:R-:W-:-:S02]  /*65430*/  IMAD.MOV.U32 R4, RZ, RZ, R16 ;  /* 0x000000ffff047224 */ /* 0x000fc400078e0010 */
[----:B------:R-:W-:Y:S02]  /*65440*/  IMAD.MOV.U32 R6, RZ, RZ, R18 ;  /* 0x000000ffff067224 */ /* 0x000fe400078e0012 */
[----:B------:R-:W-:Y:S02]  /*65450*/  IMAD.MOV.U32 R7, RZ, RZ, R19 ;  /* 0x000000ffff077224 */ /* 0x000fe400078e0013 */
[----:B------:R-:W-:-:S12]  /*65460*/  IMAD.MOV.U32 R5, RZ, RZ, R17 ;  /* 0x000000ffff057224 */ /* 0x000fd800078e0011 */
[----:B------:R-:W-:Y:S04]  /*65470*/  STL.64 [R1+0x150], R24 ;  /* 0x0001501801007387 */ /* 0x000fe80000100a00 */
[----:B------:R-:W-:Y:S04]  /*65480*/  STL.64 [R1+0x158], R26 ;  /* 0x0001581a01007387 */ /* 0x000fe80000100a00 */
[----:B------:R-:W-:Y:S04]  /*65490*/  STL [R1+0xd93c], R4 ;  /* 0x00d93c0401007387 */ /* 0x000fe80000100800 */
[----:B------:R-:W-:Y:S04]  /*654a0*/  STL.64 [R1+0x140], R8 ;  /* 0x0001400801007387 */ /* 0x000fe80000100a00 */
[----:B------:R-:W-:Y:S04]  /*654b0*/  STL.64 [R1+0x148], R10 ;  /* 0x0001480a01007387 */ /* 0x000fe80000100a00 */
[----:B------:R-:W-:Y:S04]  /*654c0*/  STL.64 [R1+0xda50], R6 ;  /* 0x00da500601007387 */ /* 0x000fe80000100a00 */
[----:B------:R0:W-:Y:S04]  /*654d0*/  STL [R1+0xda48], R5 ;  /* 0x00da480501007387 */ /* 0x0001e80000100800 */
        /* <DEDUP_REMOVED lines=9> */
[----:B------:R-:W2:Y:S04]  /*65570*/  LDL.LU.64 R6, [R1+0x2288] ;  /* 0x0022880001067983 */ /* 0x000ea80000300a00 */
[----:B------:R-:W3:Y:S04]  /*65580*/  LDL.LU.64 R24, [R1+0x2310] ;  /* 0x0023100001187983 */ /* 0x000ee80000300a00 */
[----:B------:R-:W4:Y:S04]  /*65590*/  LDL.LU.64 R26, [R1+0x2318] ;  /* 0x00231800011a7983 */ /* 0x000f280000300a00 */
[----:B----4-:R-:W-:Y:S04]  /*655a0*/  STL.64 [R1+0xda28], R26 ;  /* 0x00da281a01007387 */ /* 0x010fe80000100a00 */
[----:B---3--:R0:W-:Y:S04]  /*655b0*/  STL.64 [R1+0xda20], R24 ;  /* 0x00da201801007387 */ /* 0x0081e80000100a00 */
[----:B0-----:R-:W3:Y:S04]  /*655c0*/  LDL.LU.64 R24, [R1+0x22f0] ;  /* 0x0022f00001187983 */ /* 0x001ee80000300a00 */
[----:B------:R-:W4:Y:S01]  /*655d0*/  LDL.LU.64 R26, [R1+0x22f8] ;  /* 0x0022f800011a7983 */ /* 0x000f220000300a00 */
[----:B--2---:R-:W-:Y:S03]  /*655e0*/  HMMA.16816.F32 R4, R12, R20, R4 ;  /* 0x000000140c04723c */ /* 0x004fe60000001804 */
[----:B----4-:R-:W-:Y:S04]  /*655f0*/  STL.64 [R1+0xda40], R26 ;  /* 0x00da401a01007387 */ /* 0x010fe80000100a00 */
[----:B---3--:R0:W-:Y:S04]  /*65600*/  STL.64 [R1+0xda38], R24 ;  /* 0x00da381801007387 */ /* 0x0081e80000100a00 */
[----:B0-----:R-:W2:Y:S04]  /*65610*/  LDL.LU.64 R24, [R1+0x22e0] ;  /* 0x0022e00001187983 */ /* 0x001ea80000300a00 */
[----:B------:R-:W2:Y:S04]  /*65620*/  LDL.LU.64 R26, [R1+0x22e8] ;  /* 0x0022e800011a7983 */ /* 0x000ea80000300a00 */
[----:B------:R-:W3:Y:S04]  /*65630*/  LDL.LU.64 R16, [R1+0x2350] ;  /* 0x0023500001107983 */ /* 0x000ee80000300a00 */
[----:B------:R-:W3:Y:S04]  /*65640*/  LDL.LU.64 R18, [R1+0x2358] ;  /* 0x0023580001127983 */ /* 0x000ee80000300a00 */
[----:B------:R-:W4:Y:S04]  /*65650*/  LDL.LU.64 R8, [R1+0x2370] ;  /* 0x0023700001087983 */ /* 0x000f280000300a00 */
[----:B------:R-:W4:Y:S04]  /*65660*/  LDL.LU.64 R10, [R1+0x2378] ;  /* 0x00237800010a7983 */ /* 0x000f280000300a00 */
[----:B------:R-:W-:Y:S04]  /*65670*/  STL.64 [R1+0x130], R4 ;  /* 0x0001300401007387 */ /* 0x000fe80000100a00 */
[----:B------:R0:W-:Y:S04]  /*65680*/  STL.64 [R1+0x138], R6 ;  /* 0x0001380601007387 */ /* 0x0001e80000100a00 */
[----:B0-----:R-:W2:Y:S04]  /*65690*/  LDL.LU.64 R6, [R1+0xda80] ;  /* 0x00da800001067983 */ /* 0x001ea80000300a00 */
[----:B------:R-:W2:Y:S01]  /*656a0*/  LDL.LU.64 R4, [R1+0xda78] ;  /* 0x00da780001047983 */ /* 0x000ea20000300a00 */
[----:B------:R-:W-:-:S02]  /*656b0*/  IMAD.MOV.U32 R2, RZ, RZ, R20 ;  /* 0x000000ffff027224 */ /* 0x000fc400078e0014 */
[----:B------:R-:W-:Y:S02]  /*656c0*/  IMAD.MOV.U32 R3, RZ, RZ, R21 ;  /* 0x000000ffff037224 */ /* 0x000fe400078e0015 */
[----:B--2---:R-:W-:Y:S01]  /*656d0*/  HMMA.16816.F32 R20, R12, R22, R4 ;  /* 0x000000160c14723c */ /* 0x004fe20000001804 */
[----:B------:R-:W2:Y:S04]  /*656e0*/  LDL.LU.64 R6, [R1+0xda70] ;  /* 0x00da700001067983 */ /* 0x000ea80000300a00 */
[----:B------:R-:W2:-:S14]  /*656f0*/  LDL.LU.64 R4, [R1+0xda68] ;  /* 0x00da680001047983 */ /* 0x000e9c0000300a00 */
[----:B------:R-:W-:Y:S04]  /*65700*/  STL.64 [R1+0x120], R20 ;  /* 0x0001201401007387 */ /* 0x000fe80000100a00 */
[----:B------:R0:W-:Y:S04]  /*65710*/  STL.64 [R1+0x128], R22 ;  /* 0x0001281601007387 */ /* 0x0001e80000100a00 */
[----:B0-----:R-:W2:Y:S04]  /*65720*/  LDL.LU.64 R22, [R1+0xda60] ;  /* 0x00da600001167983 */ /* 0x001ea80000300a00 */
[----:B------:R-:W3:Y:S01]  /*65730*/  LDL.LU.64 R20, [R1+0xda58] ;  /* 0x00da580001147983 */ /* 0x000ee20000300a00 */
[----:B--2---:R-:W-:-:S15]  /*65740*/  HMMA.16816.F32 R4, R12, R22, R4 ;  /* 0x000000160c04723c */ /* 0x004fde0000001804 */
[----:B------:R-:W-:-:S04]  /*65750*/  NOP ;  /* 0x0000000000007918 */ /* 0x000fc80000000000 */
[----:B------:R-:W-:Y:S04]  /*65760*/  STL.64 [R1+0x110], R4 ;  /* 0x0001100401007387 */ /* 0x000fe80000100a00 */
[----:B------:R0:W-:Y:S04]  /*65770*/  STL.64 [R1+0x118], R6 ;  /* 0x0001180601007387 */ /* 0x0001e80000100a00 */
[----:B0-----:R-:W2:Y:S04]  /*65780*/  LDL.LU.64 R6, [R1+0xda50] ;  /* 0x00da500001067983 */ /* 0x001ea80000300a00 */
[----:B------:R-:W4:Y:S01]  /*65790*/  LDL.LU R5, [R1+0xda48] ;  /* 0x00da480001057983 */ /* 0x000f220000300800 */
[----:B------:R-:W-:-:S02]  /*657a0*/  IMAD.MOV.U32 R4, RZ, RZ, R22 ;  /* 0x000000ffff047224 */ /* 0x000fc400078e0016 */
[----:B------:R-:W-:Y:S02]  /*657b0*/  IMAD.MOV.U32 R0, RZ, RZ, R23 ;  /* 0x000000ffff007224 */ /* 0x000fe400078e0017 */
[C---:B---3--:R-:W-:Y:S01]  /*657c0*/  HMMA.16816.F32 R20, R12.reuse, R20, R24 ;  /* 0x000000140c14723c */ /* 0x048fe20000001818 */
[----:B--2---:R-:W-:Y:S04]  /*657d0*/  STL.64 [R1+0xd958], R6 ;  /* 0x00d9580601007387 */ /* 0x004fe80000100a00 */
[----:B----4-:R0:W-:Y:S04]  /*657e0*/  STL.64 [R1+0xd950], R4 ;  /* 0x00d9500401007387 */ /* 0x0101e80000100a00 */
[----:B0-----:R-:W2:Y:S04]  /*657f0*/  LDL.LU.64 R4, [R1+0x2330] ;  /* 0x0023300001047983 */ /* 0x001ea80000300a00 */
[----:B------:R-:W2:Y:S04]  /*65800*/  LDL.LU.64 R6, [R1+0x2338] ;  /* 0x0023380001067983 */ /* 0x000ea80000300a00 */
[----:B------:R-:W3:Y:S04]  /*65810*/  LDL.LU.64 R26, [R1+0xda40] ;  /* 0x00da4000011a7983 */ /* 0x000ee80000300a00 */
[----:B------:R-:W3:Y:S04]  /*65820*/  LDL.LU.64 R24, [R1+0xda38] ;  /* 0x00da380001187983 */ /* 0x000ee80000300a00 */
        /* <DEDUP_REMOVED lines=14> */
[----:B0-----:R-:W3:Y:S04]  /*65910*/  LDL.LU.64 R26, [R1+0xda08] ;  /* 0x00da0800011a7983 */ /* 0x001ee80000300a00 */
[----:B------:R-:W4:Y:S01]  /*65920*/  LDL.LU.64 R24, [R1+0xda00] ;  /* 0x00da000001187983 */ /* 0x000f220000300a00 */
[----:B--2---:R-:W-:-:S15]  /*65930*/  HMMA.16816.F32 R20, R12, R22, R4 ;  /* 0x000000160c14723c */ /* 0x004fde0000001804 */
[----:B------:R-:W-:-:S04]  /*65940*/  NOP ;  /* 0x0000000000007918 */ /* 0x000fc80000000000 */
[----:B------:R-:W-:Y:S04]  /*65950*/  STL.64 [R1+0xd0], R20 ;  /* 0x0000d01401007387 */ /* 0x000fe80000100a00 */
[----:B------:R-:W-:Y:S01]  /*65960*/  STL.64 [R1+0xd8], R22 ;  /* 0x0000d81601007387 */ /* 0x000fe20000100a00 */
[C---:B---3--:R-:W-:Y:S03]  /*65970*/  HMMA.16816.F32 R4, R12.reuse, R26, R8 ;  /* 0x0000001a0c04723c */ /* 0x048fe60000001808 */
[----:B------:R-:W2:Y:S05]  /*65980*/  LDL R10, [R1+0x10] ;  /* 0x00001000010a7983 */ /* 0x000eaa0000100800 */
[----:B----4-:R-:W-:-:S15]  /*65990*/  HMMA.16816.F32 R16, R12, R24, R16 ;  /* 0x000000180c10723c */ /* 0x010fde0000001810 */
[----:B------:R-:W-:-:S04]  /*659a0*/  NOP ;  /* 0x0000000000007918 */ /* 0x000fc80000000000 */
[----:B------:R-:W-:Y:S04]  /*659b0*/  STL.64 [R1+0xc0], R16 ;  /* 0x0000c01001007387 */ /* 0x000fe80000100a00 */
[----:B------:R-:W-:Y:S04]  /*659c0*/  STL.64 [R1+0xc8], R18 ;  /* 0x0000c81201007387 */ /* 0x000fe80000100a00 */
[----:B------:R-:W-:Y:S04]  /*659d0*/  STL.64 [R1+0xc80], R4 ;  /* 0x000c800401007387 */ /* 0x000fe80000100a00 */
[----:B------:R-:W-:Y:S04]  /*659e0*/  STL.64 [R1+0xc88], R6 ;  /* 0x000c880601007387 */ /* 0x000fe80000100a00 */
[----:B------:R-:W2:Y:S04]  /*659f0*/  LDL R11, [R1+0x14] ;  /* 0x00001400010b7983 */ /* 0x000ea80000100800 */
[----:B------:R-:W3:Y:S04]  /*65a00*/  LDL R8, [R1+0x18] ;  /* 0x0000180001087983 */ /* 0x000ee80000100800 */
[----:B------:R-:W3:Y:S04]  /*65a10*/  LDL R9, [R1+0x1c] ;  /* 0x00001c0001097983 */ /* 0x000ee80000100800 */
[----:B--2---:R-:W-:Y:S04]  /*65a20*/  STL.64 [R1+0xd9e8], R10 ;  /* 0x00d9e80a01007387 */ /* 0x004fe80000100a00 */
[----:B------:R-:W2:Y:S04]  /*65a30*/  LDL.LU.64 R24, [R1+0x2410] ;  /* 0x0024100001187983 */ /* 0x000ea80000300a00 */
[----:B------:R-:W4:Y:S04]  /*65a40*/  LDL.LU.64 R26, [R1+0x2418] ;  /* 0x00241800011a7983 */ /* 0x000f280000300a00 */
[----:B----4-:R0:W-:Y:S04]  /*65a50*/  STL.64 [R1+0xd9b8], R26 ;  /* 0x00d9b81a01007387 */ /* 0x0101e80000100a00 */
[----:B0-----:R-:W4:Y:S04]  /*65a60*/  LDL R26, [R1] ;  /* 0x00000000011a7983 */ /* 0x001f280000100800 */
[----:B------:R-:W4:Y:S04]  /*65a70*/  LDL R27, [R1+0x4] ;  /* 0x00000400011b7983 */ /* 0x000f280000100800 */
[----:B--2---:R0:W-:Y:S04]  /*65a80*/  STL.64 [R1+0xd9b0], R24 ;  /* 0x00d9b01801007387 */ /* 0x0041e80000100a00 */
[----:B0-----:R-:W2:Y:S04]  /*65a90*/  LDL R24, [R1+0x8] ;  /* 0x0000080001187983 */ /* 0x001ea80000100800 */
[----:B------:R-:W2:Y:S04]  /*65aa0*/  LDL R25, [R1+0xc] ;  /* 0x00000c0001197983 */ /* 0x000ea80000100800 */
[----:B------:R-:W2:Y:S04]  /*65ab0*/  LDL.LU.64 R4, [R1+0x23b0] ;  /* 0x0023b00001047983 */ /* 0x000ea80000300a00 */
[----:B------:R-:W2:Y:S04]  /*65ac0*/  LDL.LU.64 R6, [R1+0x23b8] ;  /* 0x0023b80001067983 */ /* 0x000ea80000300a00 */
[----:B--2---:R-:W-:Y:S04]  /*65ad0*/  STL.64 [R1+0xd9f8], R6 ;  /* 0x00d9f80601007387 */ /* 0x004fe80000100a00 */
[----:B------:R0:W-:Y:S04]  /*65ae0*/  STL.64 [R1+0xd9f0], R4 ;  /* 0x00d9f00401007387 */ /* 0x0001e80000100a00 */
[----:B0-----:R-:W3:Y:S04]  /*65af0*/  LDL.LU.64 R4, [R1+0x2390] ;  /* 0x0023900001047983 */ /* 0x001ee80000300a00 */
[----:B------:R-:W3:Y:S04]  /*65b00*/  LDL.LU.64 R6, [R1+0x2398] ;  /* 0x0023980001067983 */ /* 0x000ee80000300a00 */
[----:B----4-:R-:W-:Y:S04]  /*65b10*/  STL.64 [R1+0xd9d0], R26 ;  /* 0x00d9d01a01007387 */ /* 0x010fe80000100a00 */
[----:B------:R-:W2:Y:S04]  /*65b20*/  LDL.LU.64 R20, [R1+0x2b80] ;  /* 0x002b800001147983 */ /* 0x000ea80000300a00 */
[----:B------:R-:W4:Y:S04]  /*65b30*/  LDL.LU.64 R22, [R1+0x2b88] ;  /* 0x002b880001167983 */ /* 0x000f280000300a00 */
[----:B----4-:R-:W-:Y:S04]  /*65b40*/  STL.64 [R1+0xd998], R22 ;  /* 0x00d9981601007387 */ /* 0x010fe80000100a00 */
[----:B--2---:R0:W-:Y:S04]  /*65b50*/  STL.64 [R1+0xd990], R20 ;  /* 0x00d9901401007387 */ /* 0x0041e80000100a00 */
[----:B0-----:R-:W2:Y:S04]  /*65b60*/  LDL.LU.64 R20, [R1+0x2b90] ;  /* 0x002b900001147983 */ /* 0x001ea80000300a00 */
[----:B------:R-:W4:Y:S04]  /*65b70*/  LDL.LU.64 R22, [R1+0x2b98] ;  /* 0x002b980001167983 */ /* 0x000f280000300a00 */
[----:B----4-:R-:W-:Y:S04]  /*65b80*/  STL.64 [R1+0xd9c8], R22 ;  /* 0x00d9c81601007387 */ /* 0x010fe80000100a00 */
[----:B--2---:R0:W-:Y:S04]  /*65b90*/  STL.64 [R1+0xd9c0], R20 ;  /* 0x00d9c01401007387 */ /* 0x0041e80000100a00 */
[----:B0-----:R-:W2:Y:S04]  /*65ba0*/  LDL.LU.64 R20, [R1+0x23f0] ;  /* 0x0023f00001147983 */ /* 0x001ea80000300a00 */
[----:B------:R-:W4:Y:S01]  /*65bb0*/  LDL.LU.64 R22, [R1+0x23f8] ;  /* 0x0023f80001167983 */ /* 0x000f220000300a00 */
[C---:B---3--:R-:W-:Y:S03]  /*65bc0*/  HMMA.16816.F32 R8, R12.reuse, R8, R4 ;  /* 0x000000080c08723c */ /* 0x048fe60000001804 */
[----:B----4-:R-:W-:Y:S04]  /*65bd0*/  STL.64 [R1+0xd9e0], R22 ;  /* 0x00d9e01601007387 */ /* 0x010fe80000100a00 */
        /* <DEDUP_REMOVED lines=11> */
[----:B------:R-:W-:Y:S04]  /*65c90*/  STL.64 [R1+0xc90], R8 ;  /* 0x000c900801007387 */ /* 0x000fe80000100a00 */
[----:B------:R0:W-:Y:S04]  /*65ca0*/  STL.64 [R1+0xc98], R10 ;  /* 0x000c980a01007387 */ /* 0x0001e80000100a00 */
[----:B0-----:R-:W4:Y:S01]  /*65cb0*/  LDL.LU.64 R10, [R1+0xd9e8] ;  /* 0x00d9e800010a7983 */ /* 0x001f220000300a00 */
[C---:B--2---:R-:W-:Y:S08]  /*65cc0*/  HMMA.16816.F32 R24, R12.reuse, R24, R20 ;  /* 0x000000180c18723c */ /* 0x044ff00000001814 */
[----:B----4-:R-:W-:Y:S01]  /*65cd0*/  HMMA.16816.F32 R8, R12, R10, R4 ;  /* 0x0000000a0c08723c */ /* 0x010fe20000001804 */
[----:B------:R-:W2:Y:S04]  /*65ce0*/  LDL.LU.64 R4, [R1+0x2b50] ;  /* 0x002b500001047983 */ /* 0x000ea80000300a00 */
[----:B------:R-:W2:-:S14]  /*65cf0*/  LDL.LU.64 R6, [R1+0x2b58] ;  /* 0x002b580001067983 */ /* 0x000e9c0000300a00 */
[----:B------:R0:W-:Y:S04]  /*65d00*/  STL.64 [R1+0xcc0], R8 ;  /* 0x000cc00801007387 */ /* 0x0001e80000100a00 */
[----:B------:R1:W-:Y:S04]  /*65d10*/  STL.64 [R1+0xcc8], R10 ;  /* 0x000cc80a01007387 */ /* 0x0003e80000100a00 */
[----:B0-----:R-:W4:Y:S04]  /*65d20*/  LDL.LU.64 R8, [R1+0x2b40] ;  /* 0x002b400001087983 */ /* 0x001f280000300a00 */
[----:B-1----:R-:W4:Y:S04]  /*65d30*/  LDL.LU.64 R10, [R1+0x2b48] ;  /* 0x002b4800010a7983 */ /* 0x002f280000300a00 */
[----:B------:R-:W2:Y:S04]  /*65d40*/  LDL.LU.64 R22, [R1+0xd9e0] ;  /* 0x00d9e00001167983 */ /* 0x000ea80000300a00 */
[----:B------:R-:W2:Y:S04]  /*65d50*/  LDL.LU.64 R20, [R1+0xd9d8] ;  /* 0x00d9d80001147983 */ /* 0x000ea80000300a00 */
        /* <DEDUP_REMOVED lines=20> */
[----:B0-----:R-:W3:Y:S04]  /*65ea0*/  LDL.LU.64 R22, [R1+0xd998] ;  /* 0x00d9980001167983 */ /* 0x001ee80000300a00 */
[----:B------:R-:W3:Y:S02]  /*65eb0*/  LDL.LU.64 R20, [R1+0xd990] ;  /* 0x00d9900001147983 */ /* 0x000ee40000300a00 */
[----:B---3--:R-:W-:-:S15]  /*65ec0*/  HMMA.16816.F32 R20, R12, R24, R20 ;  /* 0x000000180c14723c */ /* 0x008fde0000001814 */
[----:B------:R-:W-:-:S04]  /*65ed0*/  NOP ;  /* 0x0000000000007918 */ /* 0x000fc80000000000 */
[----:B------:R-:W-:Y:S04]  /*65ee0*/  STL.64 [R1+0xdd0], R20 ;  /* 0x000dd01401007387 */ /* 0x000fe80000100a00 */
[----:B------:R0:W-:Y:S04]  /*65ef0*/  STL.64 [R1+0xdd8], R22 ;  /* 0x000dd81601007387 */ /* 0x0001e80000100a00 */
[----:B0-----:R-:W2:Y:S04]  /*65f00*/  LDL.LU.64 R22, [R1+0xd988] ;  /* 0x00d9880001167983 */ /* 0x001ea80000300a00 */
[----:B------:R-:W3:Y:S04]  /*65f10*/  LDL.LU.64 R20, [R1+0xd980] ;  /* 0x00d9800001147983 */ /* 0x000ee80000300a00 */
        /* <DEDUP_REMOVED lines=20> */
[C---:B--2---:R-:W-:Y:S08]  /*66060*/  HMMA.16816.F32 R4, R12.reuse, R18, R4 ;  /* 0x000000120c04723c */ /* 0x044ff00000001804 */
[C---:B----4-:R-:W-:Y:S11]  /*66070*/  HMMA.16816.F32 R8, R12.reuse, R16, R8 ;  /* 0x000000100c08723c */ /* 0x050ff60000001808 */
[----:B------:R-:W-:Y:S04]  /*66080*/  STL.64 [R1+0xe60], R4 ;  /* 0x000e600401007387 */ /* 0x000fe80000100a00 */
[----:B------:R0:W-:Y:S04]  /*66090*/  STL.64 [R1+0xe68], R6 ;  /* 0x000e680601007387 */ /* 0x0001e80000100a00 */
[----:B0-----:R-:W2:Y:S04]  /*660a0*/  LDL.LU.64 R6, [R1+0xd958] ;  /* 0x00d9580001067983 */ /* 0x001ea80000300a00 */
[----:B------:R-:W4:Y:S04]  /*660b0*/  LDL.LU.64 R4, [R1+0xd950] ;  /* 0x00d9500001047983 */ /* 0x000f280000300a00 */
[----:B------:R-:W-:Y:S04]  /*660c0*/  STL.64 [R1+0xe90], R8 ;  /* 0x000e900801007387 */ /* 0x000fe80000100a00 */
[----:B------:R0:W-:Y:S04]  /*660d0*/  STL.64 [R1+0xe98], R10 ;  /* 0x000e980a01007387 */ /* 0x0001e80000100a00 */
[----:B0-----:R-:W2:Y:S04]  /*660e0*/  LDL.LU.64 R10, [R1+0xd948] ;  /* 0x00d94800010a7983 */ /* 0x001ea80000300a00 */
[----:B------:R-:W3:Y:S04]  /*660f0*/  LDL.LU.64 R8, [R1+0xd940] ;  /* 0x00d9400001087983 */ /* 0x000ee80000300a00 */
[----:B------:R-:W-:Y:S04]  /*66100*/  STL.64 [R1+0xd768], R18 ;  /* 0x00d7681201007387 */ /* 0x000fe80000100a00 */
[----:B------:R2:W-:Y:S02]  /*66110*/  STL.64 [R1+0xd760], R16 ;  /* 0x00d7601001007387 */ /* 0x0005e40000100a00 */
[----:B--2---:R-:W-:Y:S01]  /*66120*/  HMMA.16816.F32 R16, R12, R10, R24 ;  /* 0x0000000a0c10723c */ /* 0x004fe20000001818 */
[----:B----4-:R-:W-:-:S02]  /*66130*/  IMAD.MOV.U32 R26, RZ, RZ, R4 ;  /* 0x000000ffff1a7224 */ /* 0x010fc400078e0004 */
[----:B------:R-:W2:Y:S01]  /*66140*/  LDL.LU R4, [R1+0xd93c] ;  /* 0x00d93c0001047983 */ /* 0x000ea20000300800 */
[----:B------:R-:W-:-:S15]  /*66150*/  IMAD.MOV.U32 R27, RZ, RZ, R0 ;  /* 0x000000ffff1b7224 */ /* 0x000fde00078e0000 */
[----:B------:R-:W-:Y:S04]  /*66160*/  STL.64 [R1+0xea0], R16 ;  /* 0x000ea01001007387 */ /* 0x000fe80000100a00 */
[----:B------:R3:W-:Y:S04]  /*66170*/  STL.64 [R1+0xea8], R18 ;  /* 0x000ea81201007387 */ /* 0x0007e80000100a00 */
[----:B------:R-:W4:Y:S04]  /*66180*/  LDL.LU R0, [R1+0xd938] ;  /* 0x00d9380001007983 */ /* 0x000f280000300800 */
[----:B------:R-:W2:Y:S01]  /*66190*/  LDL.64 R24, [R1+0x58] ;  /* 0x0000580001187983 */ /* 0x000ea20000100a00 */
[----:B---3--:R-:W-:Y:S03]  /*661a0*/  HMMA.16816.F32 R16, R12, R8, R20 ;  /* 0x000000080c10723c */ /* 0x008fe60000001814 */
[----:B------:R-:W-:Y:S04]  /*661b0*/  STL.64 [R1+0xd868], R26 ;  /* 0x00d8681a01007387 */ /* 0x000fe80000100a00 */
[----:B--2---:R0:W-:Y:S04]  /*661c0*/  STL.64 [R1+0xd860], R24 ;  /* 0x00d8601801007387 */ /* 0x0041e80000100a00 */
[----:B0-----:R-:W2:Y:S04]  /*661d0*/  LDL.LU R24, [R1+0x1524] ;  /* 0x0015240001187983 */ /* 0x001ea80000300800 */
[----:B------:R-:W2:Y:S04]  /*661e0*/  LDL.LU R25, [R1+0x1520] ;  /* 0x0015200001197983 */ /* 0x000ea80000300800 */
[----:B------:R-:W-:Y:S04]  /*661f0*/  STL.64 [R1+0xed0], R16 ;  /* 0x000ed01001007387 */ /* 0x000fe80000100a00 */
[----:B------:R-:W-:Y:S04]  /*66200*/  STL.64 [R1+0xed8], R18 ;  /* 0x000ed81201007387 */ /* 0x000fe80000100a00 */
[----:B------:R-:W3:Y:S04]  /*66210*/  LDL.LU R26, [R1+0x152c] ;  /* 0x00152c00011a7983 */ /* 0x000ee80000300800 */
[----:B------:R-:W3:Y:S01]  /*66220*/  LDL.LU R27, [R1+0x1528] ;  /* 0x00152800011b7983 */ /* 0x000ee20000300800 */
[----:B------:R-:W-:-:S02]  /*66230*/  IMAD.MOV.U32 R22, RZ, RZ, R2 ;  /* 0x000000ffff167224 */ /* 0x000fc400078e0002 */
[----:B------:R-:W-:Y:S02]  /*66240*/  IMAD.MOV.U32 R23, RZ, RZ, R3 ;  /* 0x000000ffff177224 */ /* 0x000fe400078e0003 */
[----:B------:R-:W-:Y:S02]  /*66250*/  IMAD.MOV.U32 R20, RZ, RZ, R6 ;  /* 0x000000ffff147224 */ /* 0x000fe400078e0006 */
[----:B------:R-:W-:Y:S01]  /*66260*/  IMAD.MOV.U32 R21, RZ, RZ, R7 ;  /* 0x000000ffff157224 */ /* 0x000fe200078e0007 */
[----:B---3--:R-:W-:Y:S04]  /*66270*/  STL.64 [R1+0xd918], R26 ;  /* 0x00d9181a01007387 */ /* 0x008fe80000100a00 */
[----:B--2---:R0:W-:Y:S04]  /*66280*/  STL.64 [R1+0xd910], R24 ;  /* 0x00d9101801007387 */ /* 0x0041e80000100a00 */
[----:B0-----:R-:W2:Y:S04]  /*66290*/  LDL.LU.64 R24, [R1+0x2b10] ;  /* 0x002b100001187983 */ /* 0x001ea80000300a00 */
[----:B------:R-:W2:Y:S04]  /*662a0*/  LDL.LU.64 R26, [R1+0x2b18] ;  /* 0x002b1800011a7983 */ /* 0x000ea80000300a00 */
[----:B------:R-:W3:Y:S04]  /*662b0*/  LDL.LU R16, [R1+0x1564] ;  /* 0x0015640001107983 */ /* 0x000ee80000300800 */
[----:B------:R-:W3:Y:S04]  /*662c0*/  LDL.LU R17, [R1+0x1560] ;  /* 0x0015600001117983 */ /* 0x000ee80000300800 */
[----:B------:R-:W2:Y:S04]  /*662d0*/  LDL.LU R2, [R1+0xd934] ;  /* 0x00d9340001027983 */ /* 0x000ea80000300800 */
[----:B------:R-:W2:Y:S04]  /*662e0*/  LDL.LU R3, [R1+0xd930] ;  /* 0x00d9300001037983 */ /* 0x000ea80000300800 */
[----:B------:R-:W2:Y:S04]  /*662f0*/  LDL.LU R18, [R1+0x156c] ;  /* 0x00156c0001127983 */ /* 0x000ea80000300800 */
[----:B------:R-:W2:Y:S04]  /*66300*/  LDL.LU R19, [R1+0x1568] ;  /* 0x0015680001137983 */ /* 0x000ea80000300800 */
[----:B------:R-:W2:Y:S04]  /*66310*/  LDL.LU R6, [R1+0xd92c] ;  /* 0x00d92c0001067983 */ /* 0x000ea80000300800 */
[----:B------:R-:W2:Y:S04]  /*66320*/  LDL.LU R7, [R1+0xd928] ;  /* 0x00d9280001077983 */ /* 0x000ea80000300800 */
[----:B------:R0:W-:Y:S02]  /*66330*/  STL.64 [R1+0xd878], R22 ;  /* 0x00d8781601007387 */ /* 0x0001e40000100a00 */
[----:B0-----:R-:W-:-:S02]  /*66340*/  IMAD.MOV.U32 R22, RZ, RZ, R4 ;  /* 0x000000ffff167224 */ /* 0x001fc400078e0004 */
[----:B------:R-:W3:Y:S01]  /*66350*/  LDL.LU R4, [R1+0xd924] ;  /* 0x00d9240001047983 */ /* 0x000ee20000300800 */
[----:B------:R-:W-:-:S03]  /*66360*/  IMAD.MOV.U32 R23, RZ, RZ, R5 ;  /* 0x000000ffff177224 */ /* 0x000fc600078e0005 */
[----:B------:R-:W3:Y:S04]  /*66370*/  LDL.LU R5, [R1+0xd920] ;  /* 0x00d9200001057983 */ /* 0x000ee80000300800 */
[----:B------:R-:W-:Y:S04]  /*66380*/  STL.64 [R1+0xd870], R20 ;  /* 0x00d8701401007387 */ /* 0x000fe80000100a00 */
        /* <DEDUP_REMOVED lines=8> */
[----:B0-----:R-:W2:Y:S04]  /*66410*/  LDL.LU.64 R26, [R1+0xd918] ;  /* 0x00d91800011a7983 */ /* 0x001ea80000300a00 */
[----:B------:R-:W2:Y:S04]  /*66420*/  LDL.LU.64 R24, [R1+0xd910] ;  /* 0x00d9100001187983 */ /* 0x000ea80000300a00 */
[----:B------:R-:W2:Y:S04]  /*66430*/  LDL.64 R20, [R1+0x78] ;  /* 0x0000780001147983 */ /* 0x000ea80000100a00 */
[----:B------:R-:W-:Y:S04]  /*66440*/  STL.64 [R1+0xd8a8], R22 ;  /* 0x00d8a81601007387 */ /* 0x000fe80000100a00 */
[----:B--2---:R0:W-:Y:S04]  /*66450*/  STL.64 [R1+0xd8a0], R20 ;  /* 0x00d8a01401007387 */ /* 0x0041e80000100a00 */
[----:B0-----:R-:W3:Y:S04]  /*66460*/  LDL.LU.64 R20, [R1+0x2b00] ;  /* 0x002b000001147983 */ /* 0x001ee80000300a00 */
[----:B------:R-:W3:Y:S02]  /*66470*/  LDL.LU.64 R22, [R1+0x2b08] ;  /* 0x002b080001167983 */ /* 0x000ee40000300a00 */
[----:B---3--:R-:W-:-:S15]  /*66480*/  HMMA.16816.F32 R20, R12, R4, R20 ;  /* 0x000000040c14723c */ /* 0x008fde0000001814 */
[----:B------:R-:W-:-:S04]  /*66490*/  NOP ;  /* 0x0000000000007918 */ /* 0x000fc80000000000 */
[----:B------:R-:W-:Y:S04]  /*664a0*/  STL.64 [R1+0xf00], R20 ;  /* 0x000f001401007387 */ /* 0x000fe80000100a00 */
[----:B------:R0:W-:Y:S04]  /*664b0*/  STL.64 [R1+0xf08], R22 ;  /* 0x000f081601007387 */ /* 0x0001e80000100a00 */
[----:B0-----:R-:W2:Y:S04]  /*664c0*/  LDL R22, [R1+0x80] ;  /* 0x0000800001167983 */ /* 0x001ea80000100800 */
[----:B------:R-:W2:Y:S01]  /*664d0*/  LDL R23, [R1+0x84] ;  /* 0x0000840001177983 */ /* 0x000ea20000100800 */
[----:B----4-:R-:W-:-:S03]  /*664e0*/  IMAD.MOV.U32 R21, RZ, RZ, R0 ;  /* 0x000000ffff157224 */ /* 0x010fc600078e0000 */
[----:B--2---:R-:W-:Y:S04]  /*664f0*/  STL.64 [R1+0xd8c0], R22 ;  /* 0x00d8c01601007387 */ /* 0x004fe80000100a00 */
[----:B------:R-:W-:Y:S04]  /*66500*/  STL.64 [R1+0xd728], R6 ;  /* 0x00d7280601007387 */ /* 0x000fe80000100a00 */
[----:B------:R0:W-:Y:S04]  /*66510*/  STL.64 [R1+0xd720], R4 ;  /* 0x00d7200401007387 */ /* 0x0001e80000100a00 */
[----:B------:R-:W2:Y:S01]  /*66520*/  LDL R20, [R1+0x88] ;  /* 0x0000880001147983 */ /* 0x000ea20000100800 */
[----:B0-----:R-:W-:-:S15]  /*66530*/  HMMA.16816.F32 R4, R12, R2, R8 ;  /* 0x000000020c04723c */ /* 0x001fde0000001808 */
[----:B------:R-:W-:-:S04]  /*66540*/  NOP ;  /* 0x0000000000007918 */ /* 0x000fc80000000000 */
[----:B------:R-:W-:Y:S04]  /*66550*/  STL.64 [R1+0xef0], R4 ;  /* 0x000ef00401007387 */ /* 0x000fe80000100a00 */
[----:B------:R-:W-:Y:S04]  /*66560*/  STL.64 [R1+0xef8], R6 ;  /* 0x000ef80601007387 */ /* 0x000fe80000100a00 */
[----:B------:R-:W3:Y:S04]  /*66570*/  LDL.LU R0, [R1+0xd908] ;  /* 0x00d9080001007983 */ /* 0x000ee80000300800 */
[----:B--2---:R0:W-:Y:S04]  /*66580*/  STL.64 [R1+0xd8d8], R20 ;  /* 0x00d8d81401007387 */ /* 0x0041e80000100a00 */
[----:B------:R-:W-:Y:S04]  /*66590*/  STL [R1+0xd70c], R2 ;  /* 0x00d70c0201007387 */ /* 0x000fe80000100800 */
[----:B------:R-:W-:Y:S04]  /*665a0*/  STL [R1+0xd708], R3 ;  /* 0x00d7080301007387 */ /* 0x000fe80000100800 */
[----:B------:R-:W2:Y:S04]  /*665b0*/  LDL R22, [R1+0x90] ;  /* 0x0000900001167983 */ /* 0x000ea80000100800 */
[----:B------:R-:W2:Y:S01]  /*665c0*/  LDL R23, [R1+0x94] ;  /* 0x0000940001177983 */ /* 0x000ea20000100800 */
[----:B------:R-:W-:-:S02]  /*665d0*/  IMAD R12, R25, 0x100, R24 ;  /* 0x00000100190c7824 */ /* 0x000fc400078e0218 */
[----:B------:R-:W-:Y:S01]  /*665e0*/  IMAD R13, R27, 0x100, R26 ;  /* 0x000001001b0d7824 */ /* 0x000fe200078e021a */
[----:B--2---:R-:W-:Y:S04]  /*665f0*/  STL.64 [R1+0xd8f0], R22 ;  /* 0x00d8f01601007387 */ /* 0x004fe80000100a00 */
[----:B0-----:R-:W2:Y:S04]  /*66600*/  LDL R20, [R1+0x98] ;  /* 0x0000980001147983 */ /* 0x001ea80000100800 */
[----:B------:R-:W4:Y:S04]  /*66610*/  LDL.LU.64 R24, [R1+0x2a90] ;  /* 0x002a900001187983 */ /* 0x000f280000300a00 */
[----:B------:R-:W2:Y:S04]  /*66620*/  LDL.LU.64 R26, [R1+0x2a98] ;  /* 0x002a9800011a7983 */ /* 0x000ea80000300a00 */
[----:B--2---:R-:W-:Y:S04]  /*66630*/  STL.64 [R1+0xd888], R26 ;  /* 0x00d8881a01007387 */ /* 0x004fe80000100a00 */
[----:B----4-:R0:W-:Y:S04]  /*66640*/  STL.64 [R1+0xd880], R24 ;  /* 0x00d8801801007387 */ /* 0x0101e80000100a00 */
[----:B0-----:R-:W2:Y:S04]  /*66650*/  LDL.LU.64 R24, [R1+0x2aa0] ;  /* 0x002aa00001187983 */ /* 0x001ea80000300a00 */
        /* <DEDUP_REMOVED lines=17> */
[----:B------:R-:W-:-:S02]  /*66770*/  IMAD R14, R17, 0x100, R16 ;  /* 0x00000100110e7824 */ /* 0x000fc400078e0210 */
[----:B------:R-:W-:Y:S01]  /*66780*/  IMAD R15, R19, 0x100, R18 ;  /* 0x00000100130f7824 */ /* 0x000fe200078e0212 */
[----:B------:R-:W-:Y:S01]  /*66790*/  F2FP.F16.E5M2.UNPACK_B R12, R12 ;  /* 0x0000000cff0c723e */ /* 0x000fe200020004ff */
[----:B----4-:R-:W-:Y:S04]  /*667a0*/  STL.64 [R1+0xd900], R26 ;  /* 0x00d9001a01007387 */ /* 0x010fe80000100a00 */
[----:B--2---:R0:W-:Y:S04]  /*667b0*/  STL.64 [R1+0xd8f8], R24 ;  /* 0x00d8f81801007387 */ /* 0x0041e80000100a00 */
[----:B0-----:R-:W2:Y:S04]  /*667c0*/  LDL.LU.64 R24, [R1+0x2af0] ;  /* 0x002af00001187983 */ /* 0x001ea80000300a00 */
[----:B------:R-:W2:Y:S01]  /*667d0*/  LDL.LU.64 R26, [R1+0x2af8] ;  /* 0x002af800011a7983 */ /* 0x000ea20000300a00 */
[----:B---3--:R-:W-:Y:S01]  /*667e0*/  IMAD.MOV.U32 R21, RZ, RZ, R0 ;  /* 0x000000ffff157224 */ /* 0x008fe200078e0000 */
        /* <DEDUP_REMOVED lines=12> */
[----:B------:R-:W-:Y:S04]  /*668b0*/  STL.64 [R1+0xf10], R20 ;  /* 0x000f101401007387 */ /* 0x000fe80000100a00 */
[----:B------:R0:W-:Y:S04]  /*668c0*/  STL.64 [R1+0xf18], R22 ;  /* 0x000f181601007387 */ /* 0x0001e80000100a00 */
[----:B0-----:R-:W2:Y:S02]  /*668d0*/  LDL.LU.64 R22, [R1+0xd8f0] ;  /* 0x00d8f00001167983 */ /* 0x001ea40000300a00 */
[----:B--2---:R-:W-:Y:S02]  /*668e0*/  HMMA.16816.F32 R20, R12, R22, R24 ;  /* 0x000000160c14723c */ /* 0x004fe40000001818 */
[----:B------:R-:W2:Y:S04]  /*668f0*/  LDL.LU.64 R26, [R1+0xd8e8] ;  /* 0x00d8e800011a7983 */ /* 0x000ea80000300a00 */
[----:B------:R-:W2:-:S13]  /*66900*/  LDL.LU.64 R24, [R1+0xd8e0] ;  /* 0x00d8e00001187983 */ /* 0x000e9a0000300a00 */
        /* <DEDUP_REMOVED lines=41> */
[----:B----4-:R-:W-:Y:S01]  /*66ba0*/  HMMA.16816.F32 R8, R12, R24, R8 ;  /* 0x000000180c08723c */ /* 0x010fe20000001808 */
[----:B------:R-:W-:-:S07]  /*66bb0*/  IMAD.MOV.U32 R0, RZ, RZ, R25 ;  /* 0x000000ffff007224 */ /* 0x000fce00078e0019 */
[C---:B--2---:R-:W-:Y:S11]  /*66bc0*/  HMMA.16816.F32 R4, R12.reuse, R26, R4 ;  /* 0x0000001a0c04723c */ /* 0x044ff60000001804 */
[----:B------:R-:W-:Y:S04]  /*66bd0*/  STL.64 [R1+0xf90], R8 ;  /* 0x000f900801007387 */ /* 0x000fe80000100a00 */
[----:B------:R-:W-:Y:S04]  /*66be0*/  STL.64 [R1+0xf98], R10 ;  /* 0x000f980a01007387 */ /* 0x000fe80000100a00 */
[----:B------:R-:W2:Y:S04]  /*66bf0*/  LDL.LU.64 R24, [R1+0x29b0] ;  /* 0x0029b00001187983 */ /* 0x000ea80000300a00 */
[----:B------:R-:W3:Y:S04]  /*66c00*/  LDL.LU.64 R26, [R1+0x29b8] ;  /* 0x0029b800011a7983 */ /* 0x000ee80000300a00 */
[----:B------:R-:W-:Y:S04]  /*66c10*/  STL.64 [R1+0xfa0], R4 ;  /* 0x000fa00401007387 */ /* 0x000fe80000100a00 */
[----:B------:R-:W-:Y:S04]  /*66c20*/  STL.64 [R1+0xfa8], R6 ;  /* 0x000fa80601007387 */ /* 0x000fe80000100a00 */
        /* <DEDUP_REMOVED lines=75> */
[----:B------:R-:W-:Y:S04]  /*670e0*/  STL.64 [R1+0xfc0], R8 ;  /* 0x000fc00801007387 */ /* 0x000fe80000100a00 */
[----:B------:R0:W-:Y:S04]  /*670f0*/  STL.64 [R1+0xfc8], R10 ;  /* 0x000fc80a01007387 */ /* 0x0001e80000100a00 */
[----:B0-----:R-:W3:Y:S04]  /*67100*/  LDL.LU.64 R10, [R1+0xd848] ;  /* 0x00d84800010a7983 */ /* 0x001ee80000300a00 */
[----:B------:R-:W2:Y:S01]  /*67110*/  LDL.LU.64 R8, [R1+0x2980] ;  /* 0x0029800001087983 */ /* 0x000ea20000300a00 */
[C---:B----4-:R-:W-:Y:S08]  /*67120*/  HMMA.16816.F32 R24, R12.reuse, R24, R16 ;  /* 0x000000180c18723c */ /* 0x050ff00000001810 */
[----:B---3--:R-:W-:Y:S01]  /*67130*/  HMMA.16816.F32 R4, R12, R10, R4 ;  /* 0x0000000a0c04723c */ /* 0x008fe20000001804 */
[----:B------:R-:W3:-:S15]  /*67140*/  LDL.LU.64 R10, [R1+0x2988] ;  /* 0x00298800010a7983 */ /* 0x000ede0000300a00 */
[----:B------:R-:W-:-:S03]  /*67150*/  NOP ;  /* 0x0000000000007918 */ /* 0x000fc60000000000 */
        /* <DEDUP_REMOVED lines=58> */
[C---:B--2---:R-:W-:Y:S08]  /*67500*/  HMMA.16816.F32 R16, R12.reuse, R26, R16 ;  /* 0x0000001a0c10723c */ /* 0x044ff00000001810 */
[C---:B---3--:R-:W-:Y:S11]  /*67510*/  HMMA.16816.F32 R20, R12.reuse, R24, R20 ;  /* 0x000000180c14723c */ /* 0x048ff60000001814 */
        /* <DEDUP_REMOVED lines=14> */
[----:B------:R0:W-:Y:S04]  /*67600*/  STL.64 [R1+0x1100], R8 ;  /* 0x0011000801007387 */ /* 0x0001e80000100a00 */
[----:B------:R1:W-:Y:S04]  /*67610*/  STL.64 [R1+0x1108], R10 ;  /* 0x0011080a01007387 */ /* 0x0003e80000100a00 */
[----:B0-----:R-:W2:Y:S04]  /*67620*/  LDL.LU.64 R8, [R1+0x2950] ;  /* 0x0029500001087983 */ /* 0x001ea80000300a00 */
[----:B-1----:R-:W2:Y:S04]  /*67630*/  LDL.LU.64 R10, [R1+0x2958] ;  /* 0x00295800010a7983 */ /* 0x002ea80000300a00 */
[----:B------:R0:W-:Y:S04]  /*67640*/  STL.64 [R1+0x1110], R4 ;  /* 0x0011100401007387 */ /* 0x0001e80000100a00 */
[----:B------:R1:W-:Y:S04]  /*67650*/  STL.64 [R1+0x1118], R6 ;  /* 0x0011180601007387 */ /* 0x0003e80000100a00 */
[----:B0-----:R-:W4:Y:S04]  /*67660*/  LDL.LU.64 R4, [R1+0x2930] ;  /* 0x0029300001047983 */ /* 0x001f280000300a00 */
[----:B-1----:R-:W2:Y:S01]  /*67670*/  LDL.LU.64 R6, [R1+0x2938] ;  /* 0x0029380001067983 */ /* 0x002ea20000300a00 */
[C---:B---3--:R-:W-:Y:S03]  /*67680*/  HMMA.16816.F32 R24, R12.reuse, R18, R24 ;  /* 0x000000120c18723c */ /* 0x048fe60000001818 */
[----:B--2---:R-:W-:Y:S04]  /*67690*/  STL.64 [R1+0xd738], R6 ;  /* 0x00d7380601007387 */ /* 0x004fe80000100a00 */
[----:B----4-:R0:W-:Y:S04]  /*676a0*/  STL.64 [R1+0xd730], R4 ;  /* 0x00d7300401007387 */ /* 0x0101e80000100a00 */
[----:B0-----:R-:W2:Y:S04]  /*676b0*/  LDL.LU.64 R4, [R1+0x2940] ;  /* 0x0029400001047983 */ /* 0x001ea80000300a00 */
[----:B------:R-:W2:Y:S04]  /*676c0*/  LDL.LU.64 R6, [R1+0x2948] ;  /* 0x0029480001067983 */ /* 0x000ea80000300a00 */
[----:B------:R-:W-:Y:S04]  /*676d0*/  STL.64 [R1+0xd620], R22 ;  /* 0x00d6201601007387 */ /* 0x000fe80000100a00 */
[----:B------:R0:W-:Y:S04]  /*676e0*/  STL.64 [R1+0xd618], R20 ;  /* 0x00d6181401007387 */ /* 0x0001e80000100a00 */
[----:B0-----:R-:W3:Y:S04]  /*676f0*/  LDL.LU.64 R20, [R1+0x2910] ;  /* 0x0029100001147983 */ /* 0x001ee80000300a00 */
[----:B------:R-:W4:Y:S01]  /*67700*/  LDL.LU.64 R22, [R1+0x2918] ;  /* 0x0029180001167983 */ /* 0x000f220000300a00 */
[C---:B------:R-:W-:Y:S03]  /*67710*/  HMMA.16816.F32 R8, R12.reuse, R16, R8 ;  /* 0x000000100c08723c */ /* 0x040fe60000001808 */
[----:B------:R-:W-:Y:S04]  /*67720*/  STL.64 [R1+0x1130], R24 ;  /* 0x0011301801007387 */ /* 0x000fe80000100a00 */
[----:B------:R-:W-:Y:S04]  /*67730*/  STL.64 [R1+0x1138], R26 ;  /* 0x0011381a01007387 */ /* 0x000fe80000100a00 */
[----:B----4-:R-:W-:Y:S04]  /*67740*/  STL.64 [R1+0xd718], R22 ;  /* 0x00d7181601007387 */ /* 0x010fe80000100a00 */
[----:B---3--:R0:W-:Y:S04]  /*67750*/  STL.64 [R1+0xd710], R20 ;  /* 0x00d7101401007387 */ /* 0x0081e80000100a00 */
[----:B0-----:R-:W3:Y:S04]  /*67760*/  LDL.LU.64 R20, [R1+0x2920] ;  /* 0x0029200001147983 */ /* 0x001ee80000300a00 */
[----:B------:R-:W3:Y:S04]  /*67770*/  LDL.LU.64 R22, [R1+0x2928] ;  /* 0x0029280001167983 */ /* 0x000ee80000300a00 */
[----:B------:R-:W4:Y:S04]  /*67780*/  LDL.LU R24, [R1+0x15ac] ;  /* 0x0015ac0001187983 */ /* 0x000f280000300800 */
[----:B------:R-:W4:Y:S04]  /*67790*/  LDL.LU R25, [R1+0x15a8] ;  /* 0x0015a80001197983 */ /* 0x000f280000300800 */
[----:B------:R-:W-:Y:S04]  /*677a0*/  STL.64 [R1+0x1150], R8 ;  /* 0x0011500801007387 */ /* 0x000fe80000100a00 */
[----:B------:R0:W-:Y:S04]  /*677b0*/  STL.64 [R1+0x1158], R10 ;  /* 0x0011580a01007387 */ /* 0x0001e80000100a00 */
[----:B0-----:R-:W2:Y:S04]  /*677c0*/  LDL.LU.64 R10, [R1+0xd748] ;  /* 0x00d74800010a7983 */ /* 0x001ea80000300a00 */
[----:B------:R-:W3:Y:S04]  /*677d0*/  LDL.LU.64 R8, [R1+0xd740] ;  /* 0x00d7400001087983 */ /* 0x000ee80000300a00 */
[----:B------:R0:W-:Y:S04]  /*677e0*/  STL.64 [R1+0xd610], R18 ;  /* 0x00d6101201007387 */ /* 0x0001e80000100a00 */
[----:B0-----:R-:W3:Y:S04]  /*677f0*/  LDL.LU R18, [R1+0x15a4] ;  /* 0x0015a40001127983 */ /* 0x001ee80000300800 */
[----:B------:R-:W3:Y:S04]  /*67800*/  LDL.LU R19, [R1+0x15a0] ;  /* 0x0015a00001137983 */ /* 0x000ee80000300800 */
[----:B------:R-:W-:Y:S01]  /*67810*/  STL.64 [R1+0xd608], R16 ;  /* 0x00d6081001007387 */ /* 0x000fe20000100a00 */
        /* <DEDUP_REMOVED lines=12> */
[----:B------:R0:W-:Y:S04]  /*678e0*/  STL.64 [R1+0xd5f0], R10 ;  /* 0x00d5f00a01007387 */ /* 0x0001e80000100a00 */
[----:B0-----:R-:W3:Y:S04]  /*678f0*/  LDL.LU R10, [R1+0x158c] ;  /* 0x00158c00010a7983 */ /* 0x001ee80000300800 */
[----:B------:R-:W3:Y:S04]  /*67900*/  LDL.LU R11, [R1+0x1588] ;  /* 0x00158800010b7983 */ /* 0x000ee80000300800 */
[----:B------:R0:W-:Y:S04]  /*67910*/  STL.64 [R1+0xd5e8], R8 ;  /* 0x00d5e80801007387 */ /* 0x0001e80000100a00 */
[----:B0-----:R-:W3:Y:S04]  /*67920*/  LDL.LU R8, [R1+0x1584] ;  /* 0x0015840001087983 */ /* 0x001ee80000300800 */
[----:B------:R-:W3:Y:S01]  /*67930*/  LDL.LU R9, [R1+0x1580] ;  /* 0x0015800001097983 */ /* 0x000ee20000300800 */
        /* <DEDUP_REMOVED lines=9> */
[----:B------:R0:W-:Y:S02]  /*679d0*/  STL.64 [R1+0x1238], R22 ;  /* 0x0012381601007387 */ /* 0x0001e40000100a00 */
[----:B0-----:R-:W-:Y:S02]  /*679e0*/  IMAD.MOV.U32 R22, RZ, RZ, R2 ;  /* 0x000000ffff167224 */ /* 0x001fe400078e0002 */
[----:B------:R-:W2:Y:S01]  /*679f0*/  LDL.LU R2, [R1+0xd70c] ;  /* 0x00d70c0001027983 */ /* 0x000ea20000300800 */
[----:B------:R-:W-:-:S03]  /*67a00*/  IMAD.MOV.U32 R23, RZ, RZ, R3 ;  /* 0x000000ffff177224 */ /* 0x000fc600078e0003 */
[----:B------:R-:W2:Y:S04]  /*67a10*/  LDL.LU R3, [R1+0xd708] ;  /* 0x00d7080001037983 */ /* 0x000ea80000300800 */
[----:B------:R-:W3:Y:S04]  /*67a20*/  LDL R20, [R1+0x80] ;  /* 0x0000800001147983 */ /* 0x000ee80000100800 */
[----:B------:R-:W3:Y:S04]  /*67a30*/  LDL R21, [R1+0x84] ;  /* 0x0000840001157983 */ /* 0x000ee80000100800 */
[----:B------:R-:W2:Y:S04]  /*67a40*/  LDL.64 R26, [R1+0x88] ;  /* 0x00008800011a7983 */ /* 0x000ea80000100a00 */
[----:B------:R-:W-:Y:S04]  /*67a50*/  STL.64 [R1+0xd6c0], R22 ;  /* 0x00d6c01601007387 */ /* 0x000fe80000100a00 */
[----:B---3--:R0:W-:Y:S04]  /*67a60*/  STL.64 [R1+0xd6d0], R20 ;  /* 0x00d6d01401007387 */ /* 0x0081e80000100a00 */
[----:B0-----:R-:W2:Y:S04]  /*67a70*/  LDL.LU.64 R20, [R1+0x28c0] ;  /* 0x0028c00001147983 */ /* 0x001ea80000300a00 */
[----:B------:R-:W2:Y:S04]  /*67a80*/  LDL.LU.64 R22, [R1+0x28c8] ;  /* 0x0028c80001167983 */ /* 0x000ea80000300a00 */
[----:B------:R-:W-:Y:S04]  /*67a90*/  STL.64 [R1+0xd5e0], R6 ;  /* 0x00d5e00601007387 */ /* 0x000fe80000100a00 */
[----:B------:R2:W-:Y:S04]  /*67aa0*/  STL.64 [R1+0xd5d8], R4 ;  /* 0x00d5d80401007387 */ /* 0x0005e80000100a00 */
[----:B------:R-:W3:Y:S01]  /*67ab0*/  LDL.64 R16, [R1+0x70] ;  /* 0x0000700001107983 */ /* 0x000ee20000100a00 */
[----:B--2---:R-:W-:Y:S01]  /*67ac0*/  HMMA.16816.F32 R4, R12, R2, R20 ;  /* 0x000000020c04723c */ /* 0x004fe20000001814 */
[----:B------:R-:W-:-:S02]  /*67ad0*/  IMAD R12, R9, 0x100, R8 ;  /* 0x00000100090c7824 */ /* 0x000fc400078e0208 */
[----:B---3--:R-:W-:-:S15]  /*67ae0*/  STL.64 [R1+0xd6c8], R16 ;  /* 0x00d6c81001007387 */ /* 0x008fde0000100a00 */
[----:B------:R-:W-:Y:S01]  /*67af0*/  NOP ;  /* 0x0000000000007918 */ /* 0x000fe20000000000 */
[----:B------:R-:W-:Y:S04]  /*67b00*/  STL.64 [R1+0x1200], R4 ;  /* 0x0012000401007387 */ /* 0x000fe80000100a00 */
[----:B------:R-:W-:Y:S04]  /*67b10*/  STL.64 [R1+0x1208], R6 ;  /* 0x0012080601007387 */ /* 0x000fe80000100a00 */
[----:B------:R0:W-:Y:S04]  /*67b20*/  STL [R1+0xd5c4], R2 ;  /* 0x00d5c40201007387 */ /* 0x0001e80000100800 */
[----:B------:R1:W-:Y:S04]  /*67b30*/  STL [R1+0xd5c0], R3 ;  /* 0x00d5c00301007387 */ /* 0x0003e80000100800 */
[----:B------:R-:W2:Y:S04]  /*67b40*/  LDL R8, [R1+0x68] ;  /* 0x0000680001087983 */ /* 0x000ea80000100800 */
[----:B0-----:R-:W3:Y:S04]  /*67b50*/  LDL R2, [R1+0x90] ;  /* 0x0000900001027983 */ /* 0x001ee80000100800 */
[----:B-1----:R-:W3:Y:S04]  /*67b60*/  LDL R3, [R1+0x94] ;  /* 0x0000940001037983 */ /* 0x002ee80000100800 */
[----:B------:R-:W2:Y:S04]  /*67b70*/  LDL R9, [R1+0x6c] ;  /* 0x00006c0001097983 */ /* 0x000ea80000100800 */
[----:B------:R-:W2:Y:S04]  /*67b80*/  LDL.LU.64 R20, [R1+0x28e0] ;  /* 0x0028e00001147983 */ /* 0x000ea80000300a00 */
[----:B------:R-:W2:Y:S04]  /*67b90*/  LDL.LU.64 R22, [R1+0x28e8] ;  /* 0x0028e80001167983 */ /* 0x000ea80000300a00 */
[----:B--2---:R-:W-:Y:S04]  /*67ba0*/  STL.64 [R1+0xd6e0], R22 ;  /* 0x00d6e01601007387 */ /* 0x004fe80000100a00 */
[----:B------:R0:W-:Y:S04]  /*67bb0*/  STL.64 [R1+0xd6d8], R20 ;  /* 0x00d6d81401007387 */ /* 0x0001e80000100a00 */
[----:B0-----:R-:W2:Y:S04]  /*67bc0*/  LDL.LU.64 R20, [R1+0x28f0] ;  /* 0x0028f00001147983 */ /* 0x001ea80000300a00 */
[----:B------:R-:W2:Y:S01]  /*67bd0*/  LDL.LU.64 R22, [R1+0x28f8] ;  /* 0x0028f80001167983 */ /* 0x000ea20000300a00 */
[----:B----4-:R-:W-:-:S03]  /*67be0*/  IMAD R15, R25, 0x100, R24 ;  /* 0x00000100190f7824 */ /* 0x010fc600078e0218 */
[----:B--2---:R0:W-:Y:S04]  /*67bf0*/  STL.64 [R1+0xd6f0], R22 ;  /* 0x00d6f01601007387 */ /* 0x0041e80000100a00 */
[----:B0-----:R-:W2:Y:S04]  /*67c00*/  LDL R22, [R1+0x98] ;  /* 0x0000980001167983 */ /* 0x001ea80000100800 */
[----:B------:R-:W2:Y:S04]  /*67c10*/  LDL R23, [R1+0x9c] ;  /* 0x00009c0001177983 */ /* 0x000ea80000100800 */
[----:B------:R-:W-:Y:S04]  /*67c20*/  STL.64 [R1+0xd6e8], R20 ;  /* 0x00d6e81401007387 */ /* 0x000fe80000100a00 */
[----:B------:R-:W4:Y:S01]  /*67c30*/  LDL R24, [R1+0x58] ;  /* 0x0000580001187983 */ /* 0x000f220000100800 */
[----:B------:R-:W-:-:S03]  /*67c40*/  IMAD.MOV.U32 R25, RZ, RZ, R0 ;  /* 0x000000ffff197224 */ /* 0x000fc600078e0000 */
[----:B------:R-:W-:Y:S01]  /*67c50*/  STL.64 [R1+0xd700], R26 ;  /* 0x00d7001a01007387 */ /* 0x000fe20000100a00 */
[----:B------:R-:W-:Y:S02]  /*67c60*/  IMAD R14, R19, 0x100, R18 ;  /* 0x00000100130e7824 */ /* 0x000fe400078e0212 */
[----:B------:R-:W-:Y:S01]  /*67c70*/  IMAD R13, R11, 0x100, R10 ;  /* 0x000001000b0d7824 */ /* 0x000fe200078e020a */
[----:B----4-:R0:W-:Y:S04]  /*67c80*/  STL.64 [R1+0xd6f8], R24 ;  /* 0x00d6f81801007387 */ /* 0x0101e80000100a00 */
[----:B0-----:R-:W2:Y:S04]  /*67c90*/  LDL.LU.64 R24, [R1+0x2900] ;  /* 0x0029000001187983 */ /* 0x001ea80000300a00 */
[----:B------:R-:W2:Y:S04]  /*67ca0*/  LDL.LU.64 R26, [R1+0x2908] ;  /* 0x00290800011a7983 */ /* 0x000ea80000300a00 */
[----:B------:R-:W4:Y:S04]  /*67cb0*/  LDL.LU.64 R16, [R1+0x28d0] ;  /* 0x0028d00001107983 */ /* 0x000f280000300a00 */
[----:B------:R-:W4:Y:S04]  /*67cc0*/  LDL.LU.64 R18, [R1+0x28d8] ;  /* 0x0028d80001127983 */ /* 0x000f280000300a00 */
[----:B------:R-:W3:Y:S04]  /*67cd0*/  LDL.LU.64 R4, [R1+0x28b0] ;  /* 0x0028b00001047983 */ /* 0x000ee80000300a00 */
[----:B------:R-:W3:Y:S04]  /*67ce0*/  LDL.LU.64 R6, [R1+0x28b8] ;  /* 0x0028b80001067983 */ /* 0x000ee80000300a00 */
[----:B------:R-:W3:Y:S01]  /*67cf0*/  LDL.64 R10, [R1+0x60] ;  /* 0x00006000010a7983 */ /* 0x000ee20000100a00 */
[----:B------:R-:W-:-:S02]  /*67d00*/  F2FP.F16.E5M2.UNPACK_B R12, R12 ;  /* 0x0000000cff0c723e */ /* 0x000fc400020004ff */
[----:B------:R-:W-:Y:S02]  /*67d10*/  F2FP.F16.E5M2.UNPACK_B R13, R13 ;  /* 0x0000000dff0d723e */ /* 0x000fe400020004ff */
[----:B------:R-:W-:Y:S02]  /*67d20*/  F2FP.F16.E5M2.UNPACK_B R14, R14 ;  /* 0x0000000eff0e723e */ /* 0x000fe400020004ff */
[----:B------:R-:W-:-:S07]  /*67d30*/  F2FP.F16.E5M2.UNPACK_B R15, R15 ;  /* 0x0000000fff0f723e */ /* 0x000fce00020004ff */
[C---:B--2---:R-:W-:Y:S01]  /*67d40*/  HMMA.16816.F32 R20, R12.reuse, R22, R24 ;  /* 0x000000160c14723c */ /* 0x044fe20000001818 */
[----:B---3--:R-:W-:Y:S04]  /*67d50*/  STL.64 [R1+0xd6b8], R10 ;  /* 0x00d6b80a01007387 */ /* 0x008fe80000100a00 */
[----:B------:R0:W-:Y:S04]  /*67d60*/  STL.64 [R1+0xd6b0], R8 ;  /* 0x00d6b00801007387 */ /* 0x0001e80000100a00 */
[----:B0-----:R-:W2:Y:S04]  /*67d70*/  LDL.LU.64 R8, [R1+0x28a0] ;  /* 0x0028a00001087983 */ /* 0x001ea80000300a00 */
[----:B------:R-:W2:Y:S04]  /*67d80*/  LDL.LU.64 R10, [R1+0x28a8] ;  /* 0x0028a800010a7983 */ /* 0x000ea80000300a00 */
[----:B------:R-:W3:Y:S04]  /*67d90*/  LDL.LU.64 R26, [R1+0xd700] ;  /* 0x00d70000011a7983 */ /* 0x000ee80000300a00 */
[----:B------:R-:W2:Y:S04]  /*67da0*/  LDL.LU.64 R24, [R1+0xd6f8] ;  /* 0x00d6f80001187983 */ /* 0x000ea80000300a00 */
        /* <DEDUP_REMOVED lines=12> */
[----:B------:R0:W-:Y:S04]  /*67e70*/  STL.64 [R1+0x12e0], R20 ;  /* 0x0012e01401007387 */ /* 0x0001e80000100a00 */
[----:B------:R4:W-:Y:S04]  /*67e80*/  STL.64 [R1+0x12e8], R22 ;  /* 0x0012e81601007387 */ /* 0x0009e80000100a00 */
[----:B0-----:R-:W4:Y:S01]  /*67e90*/  LDL.LU.64 R20, [R1+0xd6d0] ;  /* 0x00d6d00001147983 */ /* 0x001f220000300a00 */
[----:B------:R-:W-:-:S03]  /*67ea0*/  IMAD.MOV.U32 R0, RZ, RZ, R27 ;  /* 0x000000ffff007224 */ /* 0x000fc600078e001b */
[----:B------:R-:W2:Y:S04]  /*67eb0*/  LDL.64 R26, [R1+0x50] ;  /* 0x00005000011a7983 */ /* 0x000ea80000100a00 */
[----:B------:R-:W-:Y:S01]  /*67ec0*/  STL [R1+0xd5b8], R0 ;  /* 0x00d5b80001007387 */ /* 0x000fe20000100800 */
[----:B----4-:R-:W-:Y:S03]  /*67ed0*/  HMMA.16816.F32 R20, R12, R20, R16 ;  /* 0x000000140c14723c */ /* 0x010fe60000001810 */
[----:B------:R-:W3:-:S15]  /*67ee0*/  LDL.LU.64 R16, [R1+0xd6c8] ;  /* 0x00d6c80001107983 */ /* 0x000ede0000300a00 */
[----:B------:R-:W-:Y:S01]  /*67ef0*/  NOP ;  /* 0x0000000000007918 */ /* 0x000fe20000000000 */
[----:B------:R-:W-:Y:S04]  /*67f00*/  STL.64 [R1+0x28c0], R20 ;  /* 0x0028c01401007387 */ /* 0x000fe80000100a00 */
[----:B------:R0:W-:Y:S04]  /*67f10*/  STL.64 [R1+0x28c8], R22 ;  /* 0x0028c81601007387 */ /* 0x0001e80000100a00 */
[----:B0-----:R-:W4:Y:S04]  /*67f20*/  LDL.LU.64 R22, [R1+0xd6c0] ;  /* 0x00d6c00001167983 */ /* 0x001f280000300a00 */
[----:B------:R-:W2:Y:S01]  /*67f30*/  LDL R18, [R1] ;  /* 0x0000000001127983 */ /* 0x000ea20000100800 */
[----:B----4-:R-:W-:-:S15]  /*67f40*/  HMMA.16816.F32 R4, R12, R22, R4 ;  /* 0x000000160c04723c */ /* 0x010fde0000001804 */
[----:B------:R-:W-:-:S04]  /*67f50*/  NOP ;  /* 0x0000000000007918 */ /* 0x000fc80000000000 */
[----:B------:R0:W-:Y:S04]  /*67f60*/  STL.64 [R1+0x28b0], R4 ;  /* 0x0028b00401007387 */ /* 0x0001e80000100a00 */
[----:B------:R1:W-:Y:S04]  /*67f70*/  STL.64 [R1+0x28b8], R6 ;  /* 0x0028b80601007387 */ /* 0x0003e80000100a00 */
[----:B------:R-:W2:Y:S01]  /*67f80*/  LDL R19, [R1+0x4] ;  /* 0x0000040001137983 */ /* 0x000ea20000100800 */
[----:B---3--:R-:W-:Y:S03]  /*67f90*/  HMMA.16816.F32 R8, R12, R16, R8 ;  /* 0x000000100c08723c */ /* 0x008fe60000001808 */
[----:B0-----:R-:W3:Y:S04]  /*67fa0*/  LDL.LU.64 R4, [R1+0x2870] ;  /* 0x0028700001047983 */ /* 0x001ee80000300a00 */
[----:B-1----:R-:W3:Y:S04]  /*67fb0*/  LDL.LU.64 R6, [R1+0x2878] ;  /* 0x0028780001067983 */ /* 0x002ee80000300a00 */
[----:B------:R-:W4:Y:S04]  /*67fc0*/  LDL R20, [R1+0x48] ;  /* 0x0000480001147983 */ /* 0x000f280000100800 */
[----:B------:R-:W4:Y:S04]  /*67fd0*/  LDL R21, [R1+0x4c] ;  /* 0x00004c0001157983 */ /* 0x000f280000100800 */
[----:B------:R-:W3:Y:S01]  /*67fe0*/  LDL.64 R22, [R1+0x40] ;  /* 0x0000400001167983 */ /* 0x000ee20000100a00 */
[----:B------:R-:W-:-:S03]  /*67ff0*/  IMAD.MOV.U32 R0, RZ, RZ, R17 ;  /* 0x000000ffff007224 */ /* 0x000fc600078e0011 */
[----:B--2---:R-:W-:Y:S04]  /*68000*/  STL.64 [R1+0xd638], R18 ;  /* 0x00d6381201007387 */ /* 0x004fe80000100a00 */
[----:B------:R-:W-:Y:S04]  /*68010*/  STL.64 [R1+0x28a0], R8 ;  /* 0x0028a00801007387 */ /* 0x000fe80000100a00 */
[----:B------:R0:W-:Y:S04]  /*68020*/  STL.64 [R1+0x28a8], R10 ;  /* 0x0028a80a01007387 */ /* 0x0001e80000100a00 */
[----:B0-----:R-:W2:Y:S04]  /*68030*/  LDL.LU.64 R10, [R1+0xd6b8] ;  /* 0x00d6b800010a7983 */ /* 0x001ea80000300a00 */
[----:B------:R-:W2:Y:S04]  /*68040*/  LDL.LU.64 R8, [R1+0xd6b0] ;  /* 0x00d6b00001087983 */ /* 0x000ea80000300a00 */
[----:B------:R-:W2:Y:S04]  /*68050*/  LDL R16, [R1+0x8] ;  /* 0x0000080001107983 */ /* 0x000ea80000100800 */
[----:B------:R-:W2:Y:S04]  /*68060*/  LDL R17, [R1+0xc] ;  /* 0x00000c0001117983 */ /* 0x000ea80000100800 */
[----:B--2---:R0:W-:Y:S04]  /*68070*/  STL.64 [R1+0xd650], R16 ;  /* 0x00d6501001007387 */ /* 0x0041e80000100a00 */
[----:B0-----:R-:W2:Y:S04]  /*68080*/  LDL.LU.64 R16, [R1+0x2890] ;  /* 0x0028900001107983 */ /* 0x001ea80000300a00 */
[----:B------:R-:W2:Y:S04]  /*68090*/  LDL.LU.64 R18, [R1+0x2898] ;  /* 0x0028980001127983 */ /* 0x000ea80000300a00 */
[----:B------:R-:W-:Y:S01]  /*680a0*/  STL [R1+0xd5bc], R0 ;  /* 0x00d5bc0001007387 */ /* 0x000fe20000100800 */
[----:B--2---:R-:W-:-:S15]  /*680b0*/  HMMA.16816.F32 R16, R12, R8, R16 ;  /* 0x000000080c10723c */ /* 0x004fde0000001810 */
[----:B------:R-:W-:-:S04]  /*680c0*/  NOP ;  /* 0x0000000000007918 */ /* 0x000fc80000000000 */
[----:B------:R-:W-:Y:S04]  /*680d0*/  STL.64 [R1+0x2890], R16 ;  /* 0x0028901001007387 */ /* 0x000fe80000100a00 */
[----:B------:R0:W-:Y:S04]  /*680e0*/  STL.64 [R1+0x2898], R18 ;  /* 0x0028981201007387 */ /* 0x0001e80000100a00 */
[----:B0-----:R-:W2:Y:S04]  /*680f0*/  LDL R18, [R1+0x10] ;  /* 0x0000100001127983 */ /* 0x001ea80000100800 */
[----:B------:R-:W2:Y:S04]  /*68100*/  LDL R19, [R1+0x14] ;  /* 0x0000140001137983 */ /* 0x000ea80000100800 */
[----:B--2---:R0:W-:Y:S04]  /*68110*/  STL.64 [R1+0xd668], R18 ;  /* 0x00d6681201007387 */ /* 0x0041e80000100a00 */
[----:B------:R-:W2:Y:S04]  /*68120*/  LDL.LU.64 R16, [R1+0x2880] ;  /* 0x0028800001107983 */ /* 0x000ea80000300a00 */
[----:B0-----:R-:W2:Y:S01]  /*68130*/  LDL.LU.64 R18, [R1+0x2888] ;  /* 0x0028880001127983 */ /* 0x001ea20000300a00 */
[----:B---3--:R-:W-:Y:S01]  /*68140*/  HMMA.16816.F32 R4, R12, R24, R4 ;  /* 0x000000180c04723c */ /* 0x008fe20000001804 */
[----:B------:R-:W-:-:S05]  /*68150*/  IMAD.MOV.U32 R0, RZ, RZ, R11 ;  /* 0x000000ffff007224 */ /* 0x000fca00078e000b */
[----:B------:R-:W-:Y:S02]  /*68160*/  STL [R1+0xd5c8], R0 ;  /* 0x00d5c80001007387 */ /* 0x000fe40000100800 */
[----:B--2---:R-:W-:-:S15]  /*68170*/  HMMA.16816.F32 R16, R12, R10, R16 ;  /* 0x0000000a0c10723c */ /* 0x004fde0000001810 */
[----:B------:R-:W-:-:S04]  /*68180*/  NOP ;  /* 0x0000000000007918 */ /* 0x000fc80000000000 */
[----:B------:R-:W-:Y:S04]  /*68190*/  STL.64 [R1+0x2880], R16 ;  /* 0x0028801001007387 */ /* 0x000fe80000100a00 */
[----:B------:R-:W-:Y:S04]  /*681a0*/  STL.64 [R1+0x2888], R18 ;  /* 0x0028881201007387 */ /* 0x000fe80000100a00 */
[----:B------:R-:W4:Y:S04]  /*681b0*/  LDL.LU.64 R8, [R1+0x2850] ;  /* 0x0028500001087983 */ /* 0x000f280000300a00 */
[----:B------:R-:W4:Y:S04]  /*681c0*/  LDL.LU.64 R10, [R1+0x2858] ;  /* 0x00285800010a7983 */ /* 0x000f280000300a00 */
[----:B------:R0:W-:Y:S04]  /*681d0*/  STL.64 [R1+0x2870], R4 ;  /* 0x0028700401007387 */ /* 0x0001e80000100a00 */
[----:B------:R1:W-:Y:S04]  /*681e0*/  STL.64 [R1+0x2878], R6 ;  /* 0x0028780601007387 */ /* 0x0003e80000100a00 */
[----:B0-----:R-:W2:Y:S04]  /*681f0*/  LDL.LU.64 R4, [R1+0x2840] ;  /* 0x0028400001047983 */ /* 0x001ea80000300a00 */
[----:B-1----:R-:W2:Y:S04]  /*68200*/  LDL.LU.64 R6, [R1+0x2848] ;  /* 0x0028480001067983 */ /* 0x002ea80000300a00 */
[----:B------:R-:W3:Y:S04]  /*68210*/  LDL R16, [R1+0x18] ;  /* 0x0000180001107983 */ /* 0x000ee80000100800 */
[----:B------:R-:W3:Y:S04]  /*68220*/  LDL R17, [R1+0x1c] ;  /* 0x00001c0001117983 */ /* 0x000ee80000100800 */
[----:B---3--:R0:W-:Y:S04]  /*68230*/  STL.64 [R1+0xd680], R16 ;  /* 0x00d6801001007387 */ /* 0x0081e80000100a00 */
[----:B0-----:R-:W3:Y:S04]  /*68240*/  LDL.LU.64 R16, [R1+0x2860] ;  /* 0x0028600001107983 */ /* 0x001ee80000300a00 */
[----:B------:R-:W3:Y:S02]  /*68250*/  LDL.LU.64 R18, [R1+0x2868] ;  /* 0x0028680001127983 */ /* 0x000ee40000300a00 */
[----:B---3--:R-:W-:-:S15]  /*68260*/  HMMA.16816.F32 R16, R12, R26, R16 ;  /* 0x0000001a0c10723c */ /* 0x008fde0000001810 */
[----:B------:R-:W-:-:S04]  /*68270*/  NOP ;  /* 0x0000000000007918 */ /* 0x000fc80000000000 */
[----:B------:R-:W-:Y:S04]  /*68280*/  STL.64 [R1+0x2860], R16 ;  /* 0x0028601001007387 */ /* 0x000fe80000100a00 */
[----:B------:R0:W-:Y:S01]  /*68290*/  STL.64 [R1+0x2868], R18 ;  /* 0x0028681201007387 */ /* 0x0001e20000100a00 */
[C---:B----4-:R-:W-:Y:S01]  /*682a0*/  HMMA.16816.F32 R8, R12.reuse, R20, R8 ;  /* 0x000000140c08723c */ /* 0x050fe20000001808 */
[----:B------:R-:W-:Y:S02]  /*682b0*/  IMAD.MOV.U32 R3, RZ, RZ, R27 ;  /* 0x000000ffff037224 */ /* 0x000fe400078e001b */
[----:B------:R-:W-:Y:S01]  /*682c0*/  IMAD.MOV.U32 R2, RZ, RZ, R26 ;  /* 0x000000ffff027224 */ /* 0x000fe200078e001a */
[----:B------:R-:W3:Y:S04]  /*682d0*/  LDL R24, [R1+0x38] ;  /* 0x0000380001187983 */ /* 0x000ee80000100800 */
[----:B--2---:R-:W-:Y:S01]  /*682e0*/  HMMA.16816.F32 R4, R12, R22, R4 ;  /* 0x000000160c04723c */ /* 0x004fe20000001804 */
[----:B------:R-:W3:Y:S04]  /*682f0*/  LDL R25, [R1+0x3c] ;  /* 0x00003c0001197983 */ /* 0x000ee80000100800 */
[----:B0-----:R-:W2:Y:S04]  /*68300*/  LDL R18, [R1+0x20] ;  /* 0x0000200001127983 */ /* 0x001ea80000100800 */
[----:B------:R-:W2:Y:S04]  /*68310*/  LDL R19, [R1+0x24] ;  /* 0x0000240001137983 */ /* 0x000ea80000100800 */
[----:B------:R-:W4:Y:S01]  /*68320*/  LDL.64 R26, [R1+0x30] ;  /* 0x00003000011a7983 */ /* 0x000f220000100a00 */
[----:B------:R-:W-:-:S03]  /*68330*/  IMAD.MOV.U32 R0, RZ, RZ, R23 ;  /* 0x000000ffff007224 */ /* 0x000fc600078e0017 */
[----:B--2---:R-:W-:Y:S04]  /*68340*/  STL.64 [R1+0xd698], R18 ;  /* 0x00d6981201007387 */ /* 0x004fe80000100a00 */
[----:B------:R-:W-:Y:S04]  /*68350*/  STL [R1+0xd5d0], R3 ;  /* 0x00d5d00301007387 */ /* 0x000fe80000100800 */
[----:B------:R0:W-:Y:S04]  /*68360*/  STL [R1+0xd5cc], R2 ;  /* 0x00d5cc0201007387 */ /* 0x0001e80000100800 */
[----:B------:R-:W2:Y:S04]  /*68370*/  LDL R16, [R1+0x28] ;  /* 0x0000280001107983 */ /* 0x000ea80000100800 */
[----:B------:R-:W-:Y:S04]  /*68380*/  STL.64 [R1+0x2850], R8 ;  /* 0x0028500801007387 */ /* 0x000fe80000100a00 */
[----:B------:R-:W-:Y:S01]  /*68390*/  STL.64 [R1+0x2858], R10 ;  /* 0x0028580a01007387 */ /* 0x000fe20000100a00 */
[----:B0-----:R-:W-:-:S03]  /*683a0*/  IMAD.MOV.U32 R2, RZ, RZ, R22 ;  /* 0x000000ffff027224 */ /* 0x001fc600078e0016 */
[----:B------:R-:W2:Y:S04]  /*683b0*/  LDL R17, [R1+0x2c] ;  /* 0x00002c0001117983 */ /* 0x000ea80000100800 */
[----:B------:R0:W-:Y:S04]  /*683c0*/  STL.64 [R1+0x2840], R4 ;  /* 0x0028400401007387 */ /* 0x0001e80000100a00 */
[----:B------:R1:W-:Y:S04]  /*683d0*/  STL.64 [R1+0x2848], R6 ;  /* 0x0028480601007387 */ /* 0x0003e80000100a00 */
[----:B------:R-:W3:Y:S04]  /*683e0*/  LDL.LU.64 R20, [R1+0x2830] ;  /* 0x0028300001147983 */ /* 0x000ee80000300a00 */
[----:B------:R-:W3:Y:S04]  /*683f0*/  LDL.LU.64 R22, [R1+0x2838] ;  /* 0x0028380001167983 */ /* 0x000ee80000300a00 */
[----:B0-----:R-:W4:Y:S04]  /*68400*/  LDL.LU.64 R4, [R1+0x2820] ;  /* 0x0028200001047983 */ /* 0x001f280000300a00 */
[----:B-1----:R-:W4:Y:S04]  /*68410*/  LDL.LU.64 R6, [R1+0x2828] ;  /* 0x0028280001067983 */ /* 0x002f280000300a00 */
        /* <DEDUP_REMOVED lines=17> */
[----:B------:R-:W2:Y:S01]  /*68530*/  LDL.LU.64 R10, [R1+0x2808] ;  /* 0x00280800010a7983 */ /* 0x000ea20000300a00 */
[C---:B---3--:R-:W-:Y:S03]  /*68540*/  HMMA.16816.F32 R20, R12.reuse, R24, R20 ;  /* 0x000000180c14723c */ /* 0x048fe60000001814 */
[----:B--2---:R-:W-:Y:S04]  /*68550*/  STL.64 [R1+0xd6a8], R10 ;  /* 0x00d6a80a01007387 */ /* 0x004fe80000100a00 */
[----:B------:R0:W-:Y:S04]  /*68560*/  STL.64 [R1+0xd6a0], R8 ;  /* 0x00d6a00801007387 */ /* 0x0001e80000100a00 */
[----:B0-----:R-:W2:Y:S04]  /*68570*/  LDL.LU.64 R8, [R1+0x2810] ;  /* 0x0028100001087983 */ /* 0x001ea80000300a00 */
[----:B------:R-:W2:Y:S01]  /*68580*/  LDL.LU.64 R10, [R1+0x2818] ;  /* 0x00281800010a7983 */ /* 0x000ea20000300a00 */
[----:B----4-:R-:W-:Y:S03]  /*68590*/  HMMA.16816.F32 R4, R12, R26, R4 ;  /* 0x0000001a0c04723c */ /* 0x010fe60000001804 */
[----:B------:R0:W-:Y:S01]  /*685a0*/  STL.64 [R1+0x2830], R20 ;  /* 0x0028301401007387 */ /* 0x0001e20000100a00 */
[----:B------:R-:W-:-:S03]  /*685b0*/  IMAD.MOV.U32 R3, RZ, RZ, R27 ;  /* 0x000000ffff037224 */ /* 0x000fc600078e001b */
[----:B------:R1:W-:Y:S04]  /*685c0*/  STL.64 [R1+0x2838], R22 ;  /* 0x0028381601007387 */ /* 0x0003e80000100a00 */
[----:B------:R-:W3:Y:S08]  /*685d0*/  LDL.LU.64 R24, [R1+0x27b0] ;  /* 0x0027b00001187983 */ /* 0x000ef00000300a00 */
[----:B------:R4:W-:Y:S04]  /*685e0*/  STL.64 [R1+0x2820], R4 ;  /* 0x0028200401007387 */ /* 0x0009e80000100a00 */
[----:B------:R1:W-:Y:S04]  /*685f0*/  STL.64 [R1+0x2828], R6 ;  /* 0x0028280601007387 */ /* 0x0003e80000100a00 */
[----:B------:R-:W3:Y:S04]  /*68600*/  LDL.LU.64 R26, [R1+0x27b8] ;  /* 0x0027b800011a7983 */ /* 0x000ee80000300a00 */
[----:B0-----:R-:W3:Y:S04]  /*68610*/  LDL.LU.64 R20, [R1+0x27a0] ;  /* 0x0027a00001147983 */ /* 0x001ee80000300a00 */
[----:B-1----:R-:W3:Y:S04]  /*68620*/  LDL.LU.64 R22, [R1+0x27a8] ;  /* 0x0027a80001167983 */ /* 0x002ee80000300a00 */
[----:B----4-:R-:W4:Y:S04]  /*68630*/  LDL.LU.64 R4, [R1+0x2790] ;  /* 0x0027900001047983 */ /* 0x010f280000300a00 */
[----:B------:R-:W4:Y:S01]  /*68640*/  LDL.LU.64 R6, [R1+0x2798] ;  /* 0x0027980001067983 */ /* 0x000f220000300a00 */
        /* <DEDUP_REMOVED lines=30> */
[----:B------:R-:W3:Y:S01]  /*68830*/  LDL.LU.64 R16, [R1+0x2770] ;  /* 0x0027700001107983 */ /* 0x000ee20000300a00 */
[----:B--2---:R-:W-:Y:S03]  /*68840*/  HMMA.16816.F32 R8, R12, R18, R8 ;  /* 0x000000120c08723c */ /* 0x004fe60000001808 */
[----:B------:R-:W2:-:S15]  /*68850*/  LDL.LU.64 R18, [R1+0x2778] ;  /* 0x0027780001127983 */ /* 0x000e9e0000300a00 */
[----:B------:R-:W-:Y:S01]  /*68860*/  NOP ;  /* 0x0000000000007918 */ /* 0x000fe20000000000 */
[----:B------:R0:W-:Y:S04]  /*68870*/  STL.64 [R1+0x27c0], R8 ;  /* 0x0027c00801007387 */ /* 0x0001e80000100a00 */
[----:B------:R1:W-:Y:S04]  /*68880*/  STL.64 [R1+0x27c8], R10 ;  /* 0x0027c80a01007387 */ /* 0x0003e80000100a00 */
[----:B0-----:R-:W2:Y:S04]  /*68890*/  LDL.LU.64 R8, [R1+0x2750] ;  /* 0x0027500001087983 */ /* 0x001ea80000300a00 */
[----:B-1----:R-:W2:Y:S01]  /*688a0*/  LDL.LU.64 R10, [R1+0x2758] ;  /* 0x00275800010a7983 */ /* 0x002ea20000300a00 */
[C---:B---3--:R-:W-:Y:S03]  /*688b0*/  HMMA.16816.F32 R24, R12.reuse, R28, R24 ;  /* 0x0000001c0c18723c */ /* 0x048fe60000001818 */
[----:B--2---:R-:W-:Y:S04]  /*688c0*/  STL.64 [R1+0xd600], R10 ;  /* 0x00d6000a01007387 */ /* 0x004fe80000100a00 */
[----:B------:R0:W-:Y:S04]  /*688d0*/  STL.64 [R1+0xd5f8], R8 ;  /* 0x00d5f80801007387 */ /* 0x0001e80000100a00 */
[----:B0-----:R-:W2:Y:S04]  /*688e0*/  LDL.LU.64 R8, [R1+0x2760] ;  /* 0x0027600001087983 */ /* 0x001ea80000300a00 */
[----:B------:R-:W2:Y:S04]  /*688f0*/  LDL.LU.64 R10, [R1+0x2768] ;  /* 0x00276800010a7983 */ /* 0x000ea80000300a00 */
[----:B------:R-:W-:Y:S04]  /*68900*/  STL.64 [R1+0x27b0], R24 ;  /* 0x0027b01801007387 */ /* 0x000fe80000100a00 */
[----:B------:R0:W-:Y:S04]  /*68910*/  STL.64 [R1+0x27b8], R26 ;  /* 0x0027b81a01007387 */ /* 0x0001e80000100a00 */
[----:B0-----:R-:W3:Y:S04]  /*68920*/  LDL.LU.64 R26, [R1+0xd630] ;  /* 0x00d63000011a7983 */ /* 0x001ee80000300a00 */
[----:B------:R-:W4:Y:S01]  /*68930*/  LDL.LU.64 R24, [R1+0xd628] ;  /* 0x00d6280001187983 */ /* 0x000f220000300a00 */
[C---:B---3--:R-:W-:Y:S08]  /*68940*/  HMMA.16816.F32 R20, R12.reuse, R26, R20 ;  /* 0x0000001a0c14723c */ /* 0x048ff00000001814 */
[C---:B----4-:R-:W-:Y:S11]  /*68950*/  HMMA.16816.F32 R4, R12.reuse, R24, R4 ;  /* 0x000000180c04723c */ /* 0x050ff60000001804 */
[----:B------:R-:W-:Y:S04]  /*68960*/  STL.64 [R1+0x27a0], R20 ;  /* 0x0027a01401007387 */ /* 0x000fe80000100a00 */
[----:B------:R0:W-:Y:S04]  /*68970*/  STL.64 [R1+0x27a8], R22 ;  /* 0x0027a81601007387 */ /* 0x0001e80000100a00 */
[----:B0-----:R-:W3:Y:S04]  /*68980*/  LDL.LU.64 R22, [R1+0xd620] ;  /* 0x00d6200001167983 */ /* 0x001ee80000300a00 */
[----:B------:R-:W4:Y:S04]  /*68990*/  LDL.LU.64 R20, [R1+0xd618] ;  /* 0x00d6180001147983 */ /* 0x000f280000300a00 */
        /* <DEDUP_REMOVED lines=9> */
[----:B---3--:R-:W-:-:S15]  /*68a30*/  HMMA.16816.F32 R24, R12, R22, R24 ;  /* 0x000000160c18723c */ /* 0x008fde0000001818 */
[----:B------:R-:W-:-:S04]  /*68a40*/  NOP ;  /* 0x0000000000007918 */ /* 0x000fc80000000000 */
[----:B------:R0:W-:Y:S04]  /*68a50*/  STL.64 [R1+0x2780], R24 ;  /* 0x0027801801007387 */ /* 0x0001e80000100a00 */
[----:B------:R1:W-:Y:S04]  /*68a60*/  STL.64 [R1+0x2788], R26 ;  /* 0x0027881a01007387 */ /* 0x0003e80000100a00 */
[----:B0-----:R-:W3:Y:S04]  /*68a70*/  LDL.LU.64 R24, [R1+0x2710] ;  /* 0x0027100001187983 */ /* 0x001ee80000300a00 */
[----:B-1----:R-:W3:Y:S04]  /*68a80*/  LDL.LU.64 R26, [R1+0x2718] ;  /* 0x00271800011a7983 */ /* 0x002ee80000300a00 */
        /* <DEDUP_REMOVED lines=18> */
[----:B0-----:R-:W2:Y:S04]  /*68bb0*/  LDL.LU.64 R10, [R1+0xd5f0] ;  /* 0x00d5f000010a7983 */ /* 0x001ea80000300a00 */
[----:B------:R-:W4:Y:S04]  /*68bc0*/  LDL.LU.64 R8, [R1+0xd5e8] ;  /* 0x00d5e80001087983 */ /* 0x000f280000300a00 */
[----:B------:R-:W-:Y:S04]  /*68bd0*/  STL.64 [R1+0xd468], R18 ;  /* 0x00d4681201007387 */ /* 0x000fe80000100a00 */
[----:B------:R0:W-:Y:S04]  /*68be0*/  STL.64 [R1+0xd460], R16 ;  /* 0x00d4601001007387 */ /* 0x0001e80000100a00 */
[----:B0-----:R-:W4:Y:S04]  /*68bf0*/  LDL.LU.64 R16, [R1+0x2730] ;  /* 0x0027300001107983 */ /* 0x001f280000300a00 */
[----:B------:R-:W4:Y:S01]  /*68c00*/  LDL.LU.64 R18, [R1+0x2738] ;  /* 0x0027380001127983 */ /* 0x000f220000300a00 */
[----:B--2---:R-:W-:-:S15]  /*68c10*/  HMMA.16816.F32 R4, R12, R10, R4 ;  /* 0x0000000a0c04723c */ /* 0x004fde0000001804 */
[----:B------:R-:W-:-:S04]  /*68c20*/  NOP ;  /* 0x0000000000007918 */ /* 0x000fc80000000000 */
[----:B------:R-:W-:Y:S04]  /*68c30*/  STL.64 [R1+0x2740], R4 ;  /* 0x0027400401007387 */ /* 0x000fe80000100a00 */
[----:B------:R0:W-:Y:S04]  /*68c40*/  STL.64 [R1+0x2748], R6 ;  /* 0x0027480601007387 */ /* 0x0001e80000100a00 */
[----:B0-----:R-:W3:Y:S04]  /*68c50*/  LDL.LU.64 R6, [R1+0xd5e0] ;  /* 0x00d5e00001067983 */ /* 0x001ee80000300a00 */
[----:B------:R-:W2:Y:S01]  /*68c60*/  LDL.LU.64 R4, [R1+0xd5d8] ;  /* 0x00d5d80001047983 */ /* 0x000ea20000300a00 */
[----:B----4-:R-:W-:Y:S03]  /*68c70*/  HMMA.16816.F32 R16, R12, R8, R16 ;  /* 0x000000080c10723c */ /* 0x010fe60000001810 */
[----:B------:R0:W-:Y:S04]  /*68c80*/  STL.64 [R1+0xd438], R10 ;  /* 0x00d4380a01007387 */ /* 0x0001e80000100a00 */
[----:B0-----:R-:W4:-:S12]  /*68c90*/  LDL.LU R10, [R1+0x15dc] ;  /* 0x0015dc00010a7983 */ /* 0x001f180000300800 */
[----:B------:R-:W-:Y:S04]  /*68ca0*/  STL.64 [R1+0x2730], R16 ;  /* 0x0027301001007387 */ /* 0x000fe80000100a00 */
[----:B------:R-:W-:Y:S04]  /*68cb0*/  STL.64 [R1+0x2738], R18 ;  /* 0x0027381201007387 */ /* 0x000fe80000100a00 */
[----:B------:R-:W4:Y:S04]  /*68cc0*/  LDL.LU R11, [R1+0x15d8] ;  /* 0x0015d800010b7983 */ /* 0x000f280000300800 */
[----:B------:R0:W-:Y:S04]  /*68cd0*/  STL.64 [R1+0xd430], R8 ;  /* 0x00d4300801007387 */ /* 0x0001e80000100a00 */
[----:B0-----:R-:W4:Y:S04]  /*68ce0*/  LDL.LU R8, [R1+0x15d4] ;  /* 0x0015d40001087983 */ /* 0x001f280000300800 */
[----:B------:R-:W4:Y:S01]  /*68cf0*/  LDL.LU R9, [R1+0x15d0] ;  /* 0x0015d00001097983 */ /* 0x000f220000300800 */
[C---:B---3--:R-:W-:Y:S08]  /*68d00*/  HMMA.16816.F32 R20, R12.reuse, R6, R20 ;  /* 0x000000060c14723c */ /* 0x048ff00000001814 */
[----:B--2---:R-:W-:Y:S01]  /*68d10*/  HMMA.16816.F32 R16, R12, R4, R24 ;  /* 0x000000040c10723c */ /* 0x004fe20000001818 */
[----:B------:R-:W2:Y:S01]  /*68d20*/  LDL R24, [R1+0x30] ;  /* 0x0000300001187983 */ /* 0x000ea20000100800 */
[----:B------:R-:W-:-:S09]  /*68d30*/  IMAD.MOV.U32 R25, RZ, RZ, R3 ;  /* 0x000000ffff197224 */ /* 0x000fd200078e0003 */
[----:B------:R0:W-:Y:S04]  /*68d40*/  STL.64 [R1+0x2720], R20 ;  /* 0x0027201401007387 */ /* 0x0001e80000100a00 */
[----:B------:R1:W-:Y:S04]  /*68d50*/  STL.64 [R1+0x2728], R22 ;  /* 0x0027281601007387 */ /* 0x0003e80000100a00 */
[----:B------:R-:W-:Y:S04]  /*68d60*/  STL.64 [R1+0x2710], R16 ;  /* 0x0027101001007387 */ /* 0x000fe80000100a00 */
[----:B------:R3:W-:Y:S01]  /*68d70*/  STL.64 [R1+0x2718], R18 ;  /* 0x0027181201007387 */ /* 0x0007e20000100a00 */
[----:B0-----:R-:W-:-:S02]  /*68d80*/  IMAD.MOV.U32 R20, RZ, RZ, R2 ;  /* 0x000000ffff147224 */ /* 0x001fc400078e0002 */
[----:B------:R-:W-:Y:S01]  /*68d90*/  IMAD.MOV.U32 R21, RZ, RZ, R0 ;  /* 0x000000ffff157224 */ /* 0x000fe200078e0000 */
[----:B------:R-:W2:Y:S04]  /*68da0*/  LDL.LU R3, [R1+0xd5d0] ;  /* 0x00d5d00001037983 */ /* 0x000ea80000300800 */
[----:B------:R-:W2:Y:S04]  /*68db0*/  LDL.LU R2, [R1+0xd5cc] ;  /* 0x00d5cc0001027983 */ /* 0x000ea80000300800 */
[----:B------:R-:W2:Y:S04]  /*68dc0*/  LDL.LU R0, [R1+0xd5c8] ;  /* 0x00d5c80001007983 */ /* 0x000ea80000300800 */
[----:B-1----:R-:W2:Y:S04]  /*68dd0*/  LDL.64 R22, [R1+0x38] ;  /* 0x0000380001167983 */ /* 0x002ea80000100a00 */
[----:B---3--:R-:W3:Y:S04]  /*68de0*/  LDL R18, [R1+0x90] ;  /* 0x0000900001127983 */ /* 0x008ee80000100800 */
[----:B------:R-:W3:Y:S04]  /*68df0*/  LDL R19, [R1+0x94] ;  /* 0x0000940001137983 */ /* 0x000ee80000100800 */
[----:B------:R-:W3:Y:S04]  /*68e00*/  LDL R16, [R1+0x98] ;  /* 0x0000980001107983 */ /* 0x000ee80000100800 */
[----:B------:R-:W3:Y:S04]  /*68e10*/  LDL R17, [R1+0x9c] ;  /* 0x00009c0001117983 */ /* 0x000ee80000100800 */
[----:B--2---:R0:W-:Y:S04]  /*68e20*/  STL.64 [R1+0xd4e8], R22 ;  /* 0x00d4e81601007387 */ /* 0x0041e80000100a00 */
[----:B0-----:R-:W2:Y:S04]  /*68e30*/  LDL.64 R22, [R1+0x48] ;  /* 0x0000480001167983 */ /* 0x001ea80000100a00 */
[----:B--2---:R0:W-:Y:S02]  /*68e40*/  STL.64 [R1+0xd518], R22 ;  /* 0x00d5181601007387 */ /* 0x0041e40000100a00 */
[----:B0-----:R-:W-:-:S02]  /*68e50*/  IMAD.MOV.U32 R22, RZ, RZ, R2 ;  /* 0x000000ffff167224 */ /* 0x001fc400078e0002 */
[----:B------:R-:W-:Y:S01]  /*68e60*/  IMAD.MOV.U32 R23, RZ, RZ, R3 ;  /* 0x000000ffff177224 */ /* 0x000fe200078e0003 */
[----:B------:R-:W2:Y:S04]  /*68e70*/  LDL.LU R2, [R1+0xd5c4] ;  /* 0x00d5c40001027983 */ /* 0x000ea80000300800 */
[----:B------:R-:W2:Y:S04]  /*68e80*/  LDL.LU R3, [R1+0xd5c0] ;  /* 0x00d5c00001037983 */ /* 0x000ea80000300800 */
[----:B------:R-:W-:Y:S04]  /*68e90*/  STL.64 [R1+0xd510], R20 ;  /* 0x00d5101401007387 */ /* 0x000fe80000100a00 */
[----:B------:R0:W-:Y:S04]  /*68ea0*/  STL.64 [R1+0xd530], R22 ;  /* 0x00d5301601007387 */ /* 0x0001e80000100a00 */
[----:B0-----:R-:W2:Y:S04]  /*68eb0*/  LDL.LU R22, [R1+0x15ec] ;  /* 0x0015ec0001167983 */ /* 0x001ea80000300800 */
[----:B------:R-:W2:Y:S04]  /*68ec0*/  LDL.LU R23, [R1+0x15e8] ;  /* 0x0015e80001177983 */ /* 0x000ea80000300800 */
[----:B------:R-:W2:Y:S04]  /*68ed0*/  LDL.64 R26, [R1+0x28] ;  /* 0x00002800011a7983 */ /* 0x000ea80000100a00 */
[----:B--2---:R0:W-:Y:S04]  /*68ee0*/  STL.64 [R1+0xd4f8], R26 ;  /* 0x00d4f81a01007387 */ /* 0x0041e80000100a00 */
[----:B0-----:R-:W2:Y:S04]  /*68ef0*/  LDL.LU R26, [R1+0x15e4] ;  /* 0x0015e400011a7983 */ /* 0x001ea80000300800 */
[----:B------:R-:W2:Y:S04]  /*68f00*/  LDL.LU R27, [R1+0x15e0] ;  /* 0x0015e000011b7983 */ /* 0x000ea80000300800 */
[----:B------:R-:W-:Y:S04]  /*68f10*/  STL.64 [R1+0xd4f0], R24 ;  /* 0x00d4f01801007387 */ /* 0x000fe80000100a00 */
[----:B------:R-:W-:Y:S04]  /*68f20*/  STL.64 [R1+0xd418], R6 ;  /* 0x00d4180601007387 */ /* 0x000fe80000100a00 */
[----:B------:R0:W-:Y:S04]  /*68f30*/  STL.64 [R1+0xd410], R4 ;  /* 0x00d4100401007387 */ /* 0x0001e80000100a00 */
[----:B0-----:R-:W2:Y:S04]  /*68f40*/  LDL.LU.64 R4, [R1+0x26f0] ;  /* 0x0026f00001047983 */ /* 0x001ea80000300a00 */
[----:B------:R-:W2:Y:S02]  /*68f50*/  LDL.LU.64 R6, [R1+0x26f8] ;  /* 0x0026f80001067983 */ /* 0x000ea40000300a00 */
[----:B--2---:R-:W-:Y:S01]  /*68f60*/  HMMA.16816.F32 R4, R12, R2, R4 ;  /* 0x000000020c04723c */ /* 0x004fe20000001804 */
[----:B----4-:R-:W-:-:S02]  /*68f70*/  IMAD R12, R9, 0x100, R8 ;  /* 0x00000100090c7824 */ /* 0x010fc400078e0208 */
[----:B------:R-:W-:-:S15]  /*68f80*/  IMAD R13, R11, 0x100, R10 ;  /* 0x000001000b0d7824 */ /* 0x000fde00078e020a */
[----:B------:R-:W-:Y:S01]  /*68f90*/  NOP ;  /* 0x0000000000007918 */ /* 0x000fe20000000000 */
[----:B------:R0:W-:Y:S04]  /*68fa0*/  STL.64 [R1+0x1900], R4 ;  /* 0x0019000401007387 */ /* 0x0001e80000100a00 */
[----:B------:R1:W-:Y:S04]  /*68fb0*/  STL.64 [R1+0x1908], R6 ;  /* 0x0019080601007387 */ /* 0x0003e80000100a00 */
[----:B------:R-:W3:Y:S04]  /*68fc0*/  LDL.LU.64 R8, [R1+0x2700] ;  /* 0x0027000001087983 */ /* 0x000ee80000300a00 */
[----:B------:R-:W3:Y:S04]  /*68fd0*/  LDL.LU.64 R10, [R1+0x2708] ;  /* 0x00270800010a7983 */ /* 0x000ee80000300a00 */
[----:B0-----:R-:W2:Y:S04]  /*68fe0*/  LDL.LU.64 R4, [R1+0x26e0] ;  /* 0x0026e00001047983 */ /* 0x001ea80000300a00 */
[----:B-1----:R-:W2:Y:S04]  /*68ff0*/  LDL.LU.64 R6, [R1+0x26e8] ;  /* 0x0026e80001067983 */ /* 0x002ea80000300a00 */
[----:B------:R-:W4:Y:S04]  /*69000*/  LDL R20, [R1+0x58] ;  /* 0x0000580001147983 */ /* 0x000f280000100800 */
[----:B------:R-:W4:Y:S01]  /*69010*/  LDL R21, [R1+0x5c] ;  /* 0x00005c0001157983 */ /* 0x000f220000100800 */
[----:B------:R-:W-:-:S02]  /*69020*/  IMAD R15, R23, 0x100, R22 ;  /* 0x00000100170f7824 */ /* 0x000fc400078e0216 */
[----:B------:R-:W-:Y:S02]  /*69030*/  IMAD.MOV.U32 R23, RZ, RZ, R0 ;  /* 0x000000ffff177224 */ /* 0x000fe400078e0000 */
[----:B------:R-:W-:Y:S01]  /*69040*/  IMAD R14, R27, 0x100, R26 ;  /* 0x000001001b0e7824 */ /* 0x000fe200078e021a */
[----:B------:R-:W-:Y:S02]  /*69050*/  F2FP.F16.E5M2.UNPACK_B R12, R12 ;  /* 0x0000000cff0c723e */ /* 0x000fe400020004ff */
[----:B------:R-:W-:Y:S02]  /*69060*/  F2FP.F16.E5M2.UNPACK_B R13, R13 ;  /* 0x0000000dff0d723e */ /* 0x000fe400020004ff */
[----:B------:R-:W-:Y:S02]  /*69070*/  F2FP.F16.E5M2.UNPACK_B R14, R14 ;  /* 0x0000000eff0e723e */ /* 0x000fe400020004ff */
[----:B------:R-:W-:Y:S01]  /*69080*/  F2FP.F16.E5M2.UNPACK_B R15, R15 ;  /* 0x0000000fff0f723e */ /* 0x000fe200020004ff */
[----:B----4-:R0:W-:Y:S04]  /*69090*/  STL.64 [R1+0xd548], R20 ;  /* 0x00d5481401007387 */ /* 0x0101e80000100a00 */
[----:B------:R-:W4:Y:S04]  /*690a0*/  LDL R22, [R1+0x60] ;  /* 0x0000600001167983 */ /* 0x000f280000100800 */
[----:B------:R-:W4:Y:S04]  /*690b0*/  LDL.LU R0, [R1+0xd5bc] ;  /* 0x00d5bc0001007983 */ /* 0x000f280000300800 */
[----:B0-----:R-:W4:Y:S04]  /*690c0*/  LDL R20, [R1+0x68] ;  /* 0x0000680001147983 */ /* 0x001f280000100800 */
[----:B------:R-:W4:Y:S01]  /*690d0*/  LDL R21, [R1+0x6c] ;  /* 0x00006c0001157983 */ /* 0x000f220000100800 */
[C---:B---3--:R-:W-:Y:S08]  /*690e0*/  HMMA.16816.F32 R8, R12.reuse, R16, R8 ;  /* 0x000000100c08723c */ /* 0x048ff00000001808 */
[----:B--2---:R-:W-:Y:S01]  /*690f0*/  HMMA.16816.F32 R4, R12, R18, R4 ;  /* 0x000000120c04723c */ /* 0x004fe20000001804 */
[----:B----4-:R0:W-:Y:S04]  /*69100*/  STL.64 [R1+0xd560], R22 ;  /* 0x00d5601601007387 */ /* 0x0101e80000100a00 */
[----:B------:R1:W-:Y:S04]  /*69110*/  STL.64 [R1+0xd578], R20 ;  /* 0x00d5781401007387 */ /* 0x0003e80000100a00 */
[----:B0-----:R-:W2:Y:S01]  /*69120*/  LDL R22, [R1+0x70] ;  /* 0x0000700001167983 */ /* 0x001ea20000100800 */
[----:B------:R-:W-:-:S03]  /*69130*/  IMAD.MOV.U32 R23, RZ, RZ, R0 ;  /* 0x000000ffff177224 */ /* 0x000fc600078e0000 */
[----:B------:R-:W-:Y:S04]  /*69140*/  STL.64 [R1+0x26f0], R8 ;  /* 0x0026f00801007387 */ /* 0x000fe80000100a00 */
[----:B------:R-:W-:Y:S04]  /*69150*/  STL.64 [R1+0x26f8], R10 ;  /* 0x0026f80a01007387 */ /* 0x000fe80000100a00 */
[----:B------:R-:W-:Y:S04]  /*69160*/  STL.64 [R1+0x26e0], R4 ;  /* 0x0026e00401007387 */ /* 0x000fe80000100a00 */
[----:B------:R0:W-:Y:S04]  /*69170*/  STL.64 [R1+0x26e8], R6 ;  /* 0x0026e80601007387 */ /* 0x0001e80000100a00 */
[----:B------:R-:W3:Y:S04]  /*69180*/  LDL.LU R0, [R1+0xd5b8] ;  /* 0x00d5b80001007983 */ /* 0x000ee80000300800 */
[----:B-1----:R-:W4:Y:S04]  /*69190*/  LDL R20, [R1+0x78] ;  /* 0x0000780001147983 */ /* 0x002f280000100800 */
[----:B0-----:R-:W2:Y:S04]  /*691a0*/  LDL R6, [R1+0x80] ;  /* 0x0000800001067983 */ /* 0x001ea80000100800 */
[----:B------:R-:W2:Y:S04]  /*691b0*/  LDL R7, [R1+0x84] ;  /* 0x0000840001077983 */ /* 0x000ea80000100800 */
[----:B------:R-:W4:Y:S04]  /*691c0*/  LDL R21, [R1+0x7c] ;  /* 0x00007c0001157983 */ /* 0x000f280000100800 */
[----:B--2---:R0:W-:Y:S04]  /*691d0*/  STL.64 [R1+0xd5b0], R6 ;  /* 0x00d5b00601007387 */ /* 0x0041e80000100a00 */
[----:B------:R-:W2:Y:S04]  /*691e0*/  LDL R10, [R1+0x88] ;  /* 0x00008800010a7983 */ /* 0x000ea80000100800 */
[----:B------:R-:W2:Y:S04]  /*691f0*/  LDL.LU.64 R4, [R1+0x26d0] ;  /* 0x0026d00001047983 */ /* 0x000ea80000300a00 */
[----:B0-----:R-:W2:Y:S04]  /*69200*/  LDL.LU.64 R6, [R1+0x26d8] ;  /* 0x0026d80001067983 */ /* 0x001ea80000300a00 */
[----:B------:R-:W-:Y:S04]  /*69210*/  STL.64 [R1+0xd590], R22 ;  /* 0x00d5901601007387 */ /* 0x000fe80000100a00 */
[----:B----4-:R0:W-:Y:S04]  /*69220*/  STL.64 [R1+0xd5a8], R20 ;  /* 0x00d5a81401007387 */ /* 0x0101e80000100a00 */
[----:B0-----:R-:W4:Y:S04]  /*69230*/  LDL.LU.64 R20, [R1+0x26c0] ;  /* 0x0026c00001147983 */ /* 0x001f280000300a00 */
[----:B------:R-:W4:Y:S04]  /*69240*/  LDL.LU.64 R22, [R1+0x26c8] ;  /* 0x0026c80001167983 */ /* 0x000f280000300a00 */
        /* <DEDUP_REMOVED lines=26> */
[----:B---3--:R-:W-:-:S07]  /*693f0*/  IMAD.MOV.U32 R11, RZ, RZ, R0 ;  /* 0x000000ffff0b7224 */ /* 0x008fce00078e0000 */
[C---:B------:R-:W-:Y:S01]  /*69400*/  HMMA.16816.F32 R8, R12.reuse, R10, R4 ;  /* 0x0000000a0c08723c */ /* 0x040fe20000001804 */
[----:B--2---:R-:W-:Y:S04]  /*69410*/  STL.64 [R1+0xd5a0], R26 ;  /* 0x00d5a01a01007387 */ /* 0x004fe80000100a00 */
[----:B------:R0:W-:Y:S04]  /*69420*/  STL.64 [R1+0xd598], R24 ;  /* 0x00d5981801007387 */ /* 0x0001e80000100a00 */
[----:B0-----:R-:W2:Y:S04]  /*69430*/  LDL.LU.64 R24, [R1+0x26b0] ;  /* 0x0026b00001187983 */ /* 0x001ea80000300a00 */
[----:B------:R-:W2:Y:S04]  /*69440*/  LDL.LU.64 R26, [R1+0x26b8] ;  /* 0x0026b800011a7983 */ /* 0x000ea80000300a00 */
[----:B------:R-:W3:Y:S04]  /*69450*/  LDL.LU.64 R16, [R1+0x2630] ;  /* 0x0026300001107983 */ /* 0x000ee80000300a00 */
[----:B------:R-:W3:Y:S04]  /*69460*/  LDL.LU.64 R18, [R1+0x2638] ;  /* 0x0026380001127983 */ /* 0x000ee80000300a00 */
[----:B------:R-:W4:Y:S04]  /*69470*/  LDL.LU.64 R6, [R1+0xd5b0] ;  /* 0x00d5b00001067983 */ /* 0x000f280000300a00 */
[----:B------:R0:W-:Y:S04]  /*69480*/  STL.64 [R1+0x26d0], R8 ;  /* 0x0026d00801007387 */ /* 0x0001e80000100a00 */
[----:B------:R1:W-:Y:S04]  /*69490*/  STL.64 [R1+0x26d8], R10 ;  /* 0x0026d80a01007387 */ /* 0x0003e80000100a00 */
[----:B0-----:R-:W2:Y:S04]  /*694a0*/  LDL.LU.64 R8, [R1+0x2620] ;  /* 0x0026200001087983 */ /* 0x001ea80000300a00 */
[----:B-1----:R-:W2:Y:S01]  /*694b0*/  LDL.LU.64 R10, [R1+0x2628] ;  /* 0x00262800010a7983 */ /* 0x002ea20000300a00 */
[----:B----4-:R-:W-:Y:S03]  /*694c0*/  HMMA.16816.F32 R4, R12, R6, R20 ;  /* 0x000000060c04723c */ /* 0x010fe60000001814 */
[----:B------:R-:W2:-:S15]  /*694d0*/  LDL.LU.64 R20, [R1+0xd5a8] ;  /* 0x00d5a80001147983 */ /* 0x000e9e0000300a00 */
[----:B------:R-:W-:Y:S01]  /*694e0*/  NOP ;  /* 0x0000000000007918 */ /* 0x000fe20000000000 */
[----:B------:R0:W-:Y:S04]  /*694f0*/  STL.64 [R1+0x26c0], R4 ;  /* 0x0026c00401007387 */ /* 0x0001e80000100a00 */
[----:B------:R1:W-:Y:S04]  /*69500*/  STL.64 [R1+0x26c8], R6 ;  /* 0x0026c80601007387 */ /* 0x0003e80000100a00 */
[----:B0-----:R-:W4:Y:S04]  /*69510*/  LDL.LU.64 R4, [R1+0x2610] ;  /* 0x0026100001047983 */ /* 0x001f280000300a00 */
[----:B-1----:R-:W4:Y:S01]  /*69520*/  LDL.LU.64 R6, [R1+0x2618] ;  /* 0x0026180001067983 */ /* 0x002f220000300a00 */
        /* <DEDUP_REMOVED lines=42> */
[----:B------:R-:W3:Y:S01]  /*697d0*/  LDL.LU.64 R24, [R1+0xd500] ;  /* 0x00d5000001187983 */ /* 0x000ee20000300a00 */
[----:B------:R-:W-:-:S05]  /*697e0*/  IMAD.MOV.U32 R0, RZ, RZ, R23 ;  /* 0x000000ffff007224 */ /* 0x000fca00078e0017 */
[----:B------:R-:W-:Y:S01]  /*697f0*/  STL [R1+0xd378], R0 ;  /* 0x00d3780001007387 */ /* 0x000fe20000100800 */
[----:B---3--:R-:W-:Y:S03]  /*69800*/  HMMA.16816.F32 R20, R12, R20, R24 ;  /* 0x000000140c14723c */ /* 0x008fe60000001818 */
[----:B------:R-:W4:Y:S04]  /*69810*/  LDL.LU.64 R26, [R1+0xd4f8] ;  /* 0x00d4f800011a7983 */ /* 0x000f280000300a00 */
[----:B------:R-:W2:-:S12]  /*69820*/  LDL.LU.64 R24, [R1+0xd4f0] ;  /* 0x00d4f00001187983 */ /* 0x000e980000300a00 */
[----:B------:R-:W-:Y:S04]  /*69830*/  STL.64 [R1+0x2640], R20 ;  /* 0x0026401401007387 */ /* 0x000fe80000100a00 */
[----:B------:R0:W-:Y:S04]  /*69840*/  STL.64 [R1+0x2648], R22 ;  /* 0x0026481601007387 */ /* 0x0001e80000100a00 */
[----:B0-----:R-:W3:Y:S02]  /*69850*/  LDL.LU.64 R22, [R1+0xd4e8] ;  /* 0x00d4e80001167983 */ /* 0x001ee40000300a00 */
[----:B---3--:R-:W-:Y:S01]  /*69860*/  HMMA.16816.F32 R16, R12, R22, R16 ;  /* 0x000000160c10723c */ /* 0x008fe20000001810 */
[----:B------:R-:W-:-:S05]  /*69870*/  IMAD.MOV.U32 R0, RZ, RZ, R22 ;  /* 0x000000ffff007224 */ /* 0x000fca00078e0016 */
[----:B------:R-:W-:-:S13]  /*69880*/  STL [R1+0xd37c], R0 ;  /* 0x00d37c0001007387 */ /* 0x000fda0000100800 */
[----:B------:R-:W-:Y:S04]  /*69890*/  STL.64 [R1+0x2630], R16 ;  /* 0x0026301001007387 */ /* 0x000fe80000100a00 */
[----:B------:R2:W-:Y:S02]  /*698a0*/  STL.64 [R1+0x2638], R18 ;  /* 0x0026381201007387 */ /* 0x0005e40000100a00 */
[C---:B--2---:R-:W-:Y:S02]  /*698b0*/  HMMA.16816.F32 R16, R12.reuse, R24, R8 ;  /* 0x000000180c10723c */ /* 0x044fe40000001808 */
[----:B------:R-:W2:Y:S06]  /*698c0*/  LDL.64 R10, [R1+0x18] ;  /* 0x00001800010a7983 */ /* 0x000eac0000100a00 */
[C---:B----4-:R-:W-:Y:S01]  /*698d0*/  HMMA.16816.F32 R4, R12.reuse, R26, R4 ;  /* 0x0000001a0c04723c */ /* 0x050fe20000001804 */
[----:B------:R-:W-:Y:S01]  /*698e0*/  IMAD.MOV.U32 R0, RZ, RZ, R27 ;  /* 0x000000ffff007224 */ /* 0x000fe200078e001b */
[----:B--2---:R-:W-:Y:S09]  /*698f0*/  STL.64 [R1+0xd4d0], R10 ;  /* 0x00d4d00a01007387 */ /* 0x004ff20000100a00 */
[----:B------:R-:W-:Y:S04]  /*69900*/  STL.64 [R1+0x2620], R16 ;  /* 0x0026201001007387 */ /* 0x000fe80000100a00 */
[----:B------:R-:W-:Y:S04]  /*69910*/  STL.64 [R1+0x2628], R18 ;  /* 0x0026281201007387 */ /* 0x000fe80000100a00 */
[----:B------:R-:W2:Y:S04]  /*69920*/  LDL R8, [R1+0x20] ;  /* 0x0000200001087983 */ /* 0x000ea80000100800 */
[----:B------:R-:W-:Y:S04]  /*69930*/  STL.64 [R1+0x2610], R4 ;  /* 0x0026100401007387 */ /* 0x000fe80000100a00 */
[----:B------:R-:W-:Y:S04]  /*69940*/  STL.64 [R1+0x2618], R6 ;  /* 0x0026180601007387 */ /* 0x000fe80000100a00 */
[----:B------:R-:W2:Y:S04]  /*69950*/  LDL R9, [R1+0x24] ;  /* 0x0000240001097983 */ /* 0x000ea80000100800 */
[----:B------:R-:W3:Y:S04]  /*69960*/  LDL.LU.64 R24, [R1+0x25b0] ;  /* 0x0025b00001187983 */ /* 0x000ee80000300a00 */
[----:B------:R-:W4:Y:S04]  /*69970*/  LDL.LU.64 R26, [R1+0x25b8] ;  /* 0x0025b800011a7983 */ /* 0x000f280000300a00 */
[----:B----4-:R0:W-:Y:S04]  /*69980*/  STL.64 [R1+0xd488], R26 ;  /* 0x00d4881a01007387 */ /* 0x0101e80000100a00 */
[----:B0-----:R-:W4:Y:S04]  /*69990*/  LDL R26, [R1] ;  /* 0x00000000011a7983 */ /* 0x001f280000100800 */
[----:B------:R-:W4:Y:S04]  /*699a0*/  LDL R27, [R1+0x4] ;  /* 0x00000400011b7983 */ /* 0x000f280000100800 */
[----:B---3--:R0:W-:Y:S04]  /*699b0*/  STL.64 [R1+0xd480], R24 ;  /* 0x00d4801801007387 */ /* 0x0081e80000100a00 */
[----:B0-----:R-:W3:Y:S04]  /*699c0*/  LDL.64 R24, [R1+0x8] ;  /* 0x0000080001187983 */ /* 0x001ee80000100a00 */
[----:B----4-:R0:W-:Y:S04]  /*699d0*/  STL.64 [R1+0xd4b8], R26 ;  /* 0x00d4b81a01007387 */ /* 0x0101e80000100a00 */
[----:B0-----:R-:W4:Y:S04]  /*699e0*/  LDL R26, [R1+0x10] ;  /* 0x00001000011a7983 */ /* 0x001f280000100800 */
[----:B------:R-:W4:Y:S04]  /*699f0*/  LDL R27, [R1+0x14] ;  /* 0x00001400011b7983 */ /* 0x000f280000100800 */
        /* <DEDUP_REMOVED lines=24> */
[----:B------:R-:W-:Y:S04]  /*69b80*/  STL [R1+0xd3e8], R0 ;  /* 0x00d3e80001007387 */ /* 0x000fe80000100800 */
        /* <DEDUP_REMOVED lines=8> */
[----:B------:R-:W-:-:S15]  /*69c10*/  IMAD.MOV.U32 R0, RZ, RZ, R11 ;  /* 0x000000ffff007224 */ /* 0x000fde00078e000b */
[----:B------:R-:W-:-:S03]  /*69c20*/  NOP ;  /* 0x0000000000007918 */ /* 0x000fc60000000000 */
[----:B------:R0:W-:Y:S04]  /*69c30*/  STL.64 [R1+0x25f0], R4 ;  /* 0x0025f00401007387 */ /* 0x0001e80000100a00 */
[----:B------:R1:W-:Y:S04]  /*69c40*/  STL.64 [R1+0x25f8], R6 ;  /* 0x0025f80601007387 */ /* 0x0003e80000100a00 */
[----:B------:R-:W3:Y:S04]  /*69c50*/  LDL.LU.64 R10, [R1+0x2588] ;  /* 0x00258800010a7983 */ /* 0x000ee80000300a00 */
[----:B0-----:R-:W4:Y:S04]  /*69c60*/  LDL.LU.64 R4, [R1+0x2570] ;  /* 0x0025700001047983 */ /* 0x001f280000300a00 */
[----:B-1----:R-:W4:Y:S04]  /*69c70*/  LDL.LU.64 R6, [R1+0x2578] ;  /* 0x0025780001067983 */ /* 0x002f280000300a00 */
[----:B------:R-:W-:Y:S04]  /*69c80*/  STL [R1+0xd3f8], R0 ;  /* 0x00d3f80001007387 */ /* 0x000fe80000100800 */
[----:B------:R-:W2:Y:S04]  /*69c90*/  LDL.LU.64 R18, [R1+0xd4c8] ;  /* 0x00d4c80001127983 */ /* 0x000ea80000300a00 */
        /* <DEDUP_REMOVED lines=12> */
[----:B--2---:R-:W-:Y:S01]  /*69d60*/  HMMA.16816.F32 R24, R12, R26, R16 ;  /* 0x0000001a0c18723c */ /* 0x004fe20000001810 */
[----:B------:R-:W2:Y:S04]  /*69d70*/  LDL.LU.64 R18, [R1+0xd498] ;  /* 0x00d4980001127983 */ /* 0x000ea80000300a00 */
[----:B------:R-:W2:-:S14]  /*69d80*/  LDL.LU.64 R16, [R1+0xd490] ;  /* 0x00d4900001107983 */ /* 0x000e9c0000300a00 */
        /* <DEDUP_REMOVED lines=34> */
[----:B----4-:R-:W-:-:S15]  /*69fb0*/  HMMA.16816.F32 R4, R12, R20, R4 ;  /* 0x000000140c04723c */ /* 0x010fde0000001804 */
        /* <DEDUP_REMOVED lines=8> */
[----:B------:R-:W4:Y:S01]  /*6a040*/  LDL.LU.64 R6, [R1+0x2538] ;  /* 0x0025380001067983 */ /* 0x000f220000300a00 */
[C---:B--2---:R-:W-:Y:S03]  /*6a050*/  HMMA.16816.F32 R8, R12.reuse, R18, R8 ;  /* 0x000000120c08723c */ /* 0x044fe60000001808 */
[----:B----4-:R-:W-:Y:S04]  /*6a060*/  STL.64 [R1+0xd428], R6 ;  /* 0x00d4280601007387 */ /* 0x010fe80000100a00 */
[----:B---3--:R0:W-:Y:S04]  /*6a070*/  STL.64 [R1+0xd420], R4 ;  /* 0x00d4200401007387 */ /* 0x0081e80000100a00 */
[----:B0-----:R-:W2:Y:S04]  /*6a080*/  LDL.LU.64 R4, [R1+0x2540] ;  /* 0x0025400001047983 */ /* 0x001ea80000300a00 */
[----:B------:R-:W2:Y:S04]  /*6a090*/  LDL.LU.64 R6, [R1+0x2548] ;  /* 0x0025480001067983 */ /* 0x000ea80000300a00 */
[----:B------:R-:W3:Y:S04]  /*6a0a0*/  LDL.LU.64 R24, [R1+0x2520] ;  /* 0x0025200001187983 */ /* 0x000ee80000300a00 */
[----:B------:R-:W3:Y:S04]  /*6a0b0*/  LDL.LU.64 R26, [R1+0x2528] ;  /* 0x00252800011a7983 */ /* 0x000ee80000300a00 */
[----:B------:R0:W-:Y:S04]  /*6a0c0*/  STL.64 [R1+0xd268], R22 ;  /* 0x00d2681601007387 */ /* 0x0001e80000100a00 */
[----:B0-----:R-:W4:Y:S04]  /*6a0d0*/  LDL.LU R22, [R1+0x161c] ;  /* 0x00161c0001167983 */ /* 0x001f280000300800 */
[----:B------:R-:W4:Y:S04]  /*6a0e0*/  LDL.LU R23, [R1+0x1618] ;  /* 0x0016180001177983 */ /* 0x000f280000300800 */
[----:B------:R0:W-:Y:S04]  /*6a0f0*/  STL.64 [R1+0xd260], R20 ;  /* 0x00d2601401007387 */ /* 0x0001e80000100a00 */
[----:B0-----:R-:W2:Y:S04]  /*6a100*/  LDL.LU R20, [R1+0x1614] ;  /* 0x0016140001147983 */ /* 0x001ea80000300800 */
[----:B------:R-:W2:Y:S04]  /*6a110*/  LDL.LU R21, [R1+0x1610] ;  /* 0x0016100001157983 */ /* 0x000ea80000300800 */
[----:B------:R-:W-:Y:S04]  /*6a120*/  STL.64 [R1+0x2560], R8 ;  /* 0x0025600801007387 */ /* 0x000fe80000100a00 */
[----:B------:R0:W-:Y:S04]  /*6a130*/  STL.64 [R1+0x2568], R10 ;  /* 0x0025680a01007387 */ /* 0x0001e80000100a00 */
[----:B0-----:R-:W2:Y:S04]  /*6a140*/  LDL.LU.64 R10, [R1+0xd448] ;  /* 0x00d44800010a7983 */ /* 0x001ea80000300a00 */
[----:B------:R-:W2:Y:S04]  /*6a150*/  LDL.LU.64 R8, [R1+0xd440] ;  /* 0x00d4400001087983 */ /* 0x000ea80000300a00 */
[----:B------:R-:W-:Y:S04]  /*6a160*/  STL [R1+0xd25c], R18 ;  /* 0x00d25c1201007387 */ /* 0x000fe80000100800 */
[----:B------:R-:W-:Y:S01]  /*6a170*/  STL [R1+0xd258], R19 ;  /* 0x00d2581301007387 */ /* 0x000fe20000100800 */
[----:B--2---:R-:W-:-:S15]  /*6a180*/  HMMA.16816.F32 R8, R12, R16, R8 ;  /* 0x000000100c08723c */ /* 0x004fde0000001808 */
[----:B------:R-:W-:-:S04]  /*6a190*/  NOP ;  /* 0x0000000000007918 */ /* 0x000fc80000000000 */
[----:B------:R-:W-:Y:S04]  /*6a1a0*/  STL.64 [R1+0x2550], R8 ;  /* 0x0025500801007387 */ /* 0x000fe80000100a00 */
[----:B------:R0:W-:Y:S04]  /*6a1b0*/  STL.64 [R1+0x2558], R10 ;  /* 0x0025580a01007387 */ /* 0x0001e80000100a00 */
[----:B0-----:R-:W2:Y:S04]  /*6a1c0*/  LDL.LU.64 R10, [R1+0xd438] ;  /* 0x00d43800010a7983 */ /* 0x001ea80000300a00 */
[----:B------:R-:W3:Y:S04]  /*6a1d0*/  LDL.LU.64 R8, [R1+0xd430] ;  /* 0x00d4300001087983 */ /* 0x000ee80000300a00 */
        /* <DEDUP_REMOVED lines=22> */
[----:B------:R0:W-:Y:S01]  /*6a340*/  STL.64 [R1+0x2528], R26 ;  /* 0x0025281a01007387 */ /* 0x0001e20000100a00 */
[C---:B---3--:R-:W-:Y:S03]  /*6a350*/  HMMA.16816.F32 R8, R12.reuse, R4, R8 ;  /* 0x000000040c08723c */ /* 0x048fe60000001808 */
[----:B0-----:R-:W2:Y:S04]  /*6a360*/  LDL.LU.64 R26, [R1+0xd408] ;  /* 0x00d40800011a7983 */ /* 0x001ea80000300a00 */
[----:B------:R-:W3:Y:S04]  /*6a370*/  LDL.LU.64 R24, [R1+0xd400] ;  /* 0x00d4000001187983 */ /* 0x000ee80000300a00 */
[----:B------:R-:W-:Y:S04]  /*6a380*/  STL.64 [R1+0xd240], R6 ;  /* 0x00d2400601007387 */ /* 0x000fe80000100a00 */
[----:B------:R0:W-:Y:S02]  /*6a390*/  STL.64 [R1+0xd238], R4 ;  /* 0x00d2380401007387 */ /* 0x0001e40000100a00 */
[----:B0-----:R-:W-:Y:S02]  /*6a3a0*/  HMMA.16816.F32 R4, R12, R2, R16 ;  /* 0x000000020c04723c */ /* 0x001fe40000001810 */
[----:B------:R-:W-:Y:S04]  /*6a3b0*/  STL.64 [R1+0x2510], R8 ;  /* 0x0025100801007387 */ /* 0x000fe80000100a00 */
[----:B------:R-:W-:Y:S01]  /*6a3c0*/  STL.64 [R1+0x2518], R10 ;  /* 0x0025180a01007387 */ /* 0x000fe20000100a00 */
[----:B----4-:R-:W-:-:S12]  /*6a3d0*/  IMAD R13, R23, 0x100, R22 ;  /* 0x00000100170d7824 */ /* 0x010fd800078e0216 */
[----:B------:R0:W-:Y:S04]  /*6a3e0*/  STL.64 [R1+0x1d00], R4 ;  /* 0x001d000401007387 */ /* 0x0001e80000100a00 */
[----:B------:R1:W-:Y:S04]  /*6a3f0*/  STL.64 [R1+0x1d08], R6 ;  /* 0x001d080601007387 */ /* 0x0003e80000100a00 */
[----:B0-----:R-:W4:Y:S01]  /*6a400*/  LDL R4, [R1+0x8] ;  /* 0x0000080001047983 */ /* 0x001f220000100800 */
[----:B------:R-:W-:-:S03]  /*6a410*/  IMAD.MOV.U32 R5, RZ, RZ, R0 ;  /* 0x000000ffff057224 */ /* 0x000fc600078e0000 */
[----:B-1----:R-:W4:Y:S04]  /*6a420*/  LDL R6, [R1] ;  /* 0x0000000001067983 */ /* 0x002f280000100800 */
[----:B------:R-:W4:Y:S04]  /*6a430*/  LDL R7, [R1+0x4] ;  /* 0x0000040001077983 */ /* 0x000f280000100800 */
[----:B------:R-:W4:Y:S04]  /*6a440*/  LDL.LU R0, [R1+0xd3f8] ;  /* 0x00d3f80001007983 */ /* 0x000f280000300800 */
[----:B------:R-:W4:Y:S04]  /*6a450*/  LDL R22, [R1+0x60] ;  /* 0x0000600001167983 */ /* 0x000f280000100800 */
[----:B------:R-:W4:Y:S04]  /*6a460*/  LDL R23, [R1+0x64] ;  /* 0x0000640001177983 */ /* 0x000f280000100800 */
[----:B------:R-:W4:Y:S04]  /*6a470*/  LDL.64 R8, [R1+0x98] ;  /* 0x0000980001087983 */ /* 0x000f280000100a00 */
[----:B------:R-:W4:Y:S04]  /*6a480*/  LDL R10, [R1+0x90] ;  /* 0x00009000010a7983 */ /* 0x000f280000100800 */
[----:B------:R-:W4:Y:S01]  /*6a490*/  LDL R11, [R1+0x94] ;  /* 0x00009400010b7983 */ /* 0x000f220000100800 */
[----:B--2---:R-:W-:-:S03]  /*6a4a0*/  IMAD R15, R27, 0x100, R26 ;  /* 0x000001001b0f7824 */ /* 0x004fc600078e021a */
[----:B------:R-:W2:Y:S01]  /*6a4b0*/  LDL R26, [R1+0x50] ;  /* 0x00005000011a7983 */ /* 0x000ea20000100800 */
[----:B---3--:R-:W-:-:S03]  /*6a4c0*/  IMAD R14, R25, 0x100, R24 ;  /* 0x00000100190e7824 */ /* 0x008fc600078e0218 */
[----:B------:R-:W2:Y:S04]  /*6a4d0*/  LDL R27, [R1+0x54] ;  /* 0x00005400011b7983 */ /* 0x000ea80000100800 */
[----:B----4-:R0:W-:Y:S04]  /*6a4e0*/  STL.64 [R1+0xd380], R22 ;  /* 0x00d3801601007387 */ /* 0x0101e80000100a00 */
[----:B------:R-:W3:Y:S04]  /*6a4f0*/  LDL R24, [R1+0x58] ;  /* 0x0000580001187983 */ /* 0x000ee80000100800 */
[----:B------:R-:W3:Y:S01]  /*6a500*/  LDL R25, [R1+0x5c] ;  /* 0x00005c0001197983 */ /* 0x000ee20000100800 */
[----:B------:R-:W-:-:S03]  /*6a510*/  IMAD R12, R21, 0x100, R20 ;  /* 0x00000100150c7824 */ /* 0x000fc600078e0214 */
[----:B--2---:R-:W-:Y:S04]  /*6a520*/  STL.64 [R1+0xd390], R26 ;  /* 0x00d3901a01007387 */ /* 0x004fe80000100a00 */
[----:B---3--:R-:W-:Y:S04]  /*6a530*/  STL.64 [R1+0xd388], R24 ;  /* 0x00d3881801007387 */ /* 0x008fe80000100a00 */
[----:B------:R-:W2:Y:S04]  /*6a540*/  LDL R20, [R1+0x68] ;  /* 0x0000680001147983 */ /* 0x000ea80000100800 */
[----:B------:R-:W2:Y:S04]  /*6a550*/  LDL R21, [R1+0x6c] ;  /* 0x00006c0001157983 */ /* 0x000ea80000100800 */
[----:B------:R-:W3:Y:S04]  /*6a560*/  LDL.LU.64 R16, [R1+0x2500] ;  /* 0x0025000001107983 */ /* 0x000ee80000300a00 */
[----:B------:R-:W3:Y:S04]  /*6a570*/  LDL.LU.64 R18, [R1+0x2508] ;  /* 0x0025080001127983 */ /* 0x000ee80000300a00 */
[----:B0-----:R-:W4:Y:S04]  /*6a580*/  LDL R22, [R1+0x70] ;  /* 0x0000700001167983 */ /* 0x001f280000100800 */
[----:B------:R-:W4:Y:S01]  /*6a590*/  LDL R23, [R1+0x74] ;  /* 0x0000740001177983 */ /* 0x000f220000100800 */
[----:B------:R-:W-:-:S02]  /*6a5a0*/  F2FP.F16.E5M2.UNPACK_B R12, R12 ;  /* 0x0000000cff0c723e */ /* 0x000fc400020004ff */
[----:B------:R-:W-:Y:S02]  /*6a5b0*/  F2FP.F16.E5M2.UNPACK_B R13, R13 ;  /* 0x0000000dff0d723e */ /* 0x000fe400020004ff */
[----:B------:R-:W-:Y:S01]  /*6a5c0*/  F2FP.F16.E5M2.UNPACK_B R14, R14 ;  /* 0x0000000eff0e723e */ /* 0x000fe200020004ff */
[----:B--2---:R0:W-:Y:S04]  /*6a5d0*/  STL.64 [R1+0xd398], R20 ;  /* 0x00d3981401007387 */ /* 0x0041e80000100a00 */
[----:B0-----:R-:W2:Y:S04]  /*6a5e0*/  LDL R20, [R1+0x78] ;  /* 0x0000780001147983 */ /* 0x001ea80000100800 */
[----:B------:R-:W2:Y:S04]  /*6a5f0*/  LDL R21, [R1+0x7c] ;  /* 0x00007c0001157983 */ /* 0x000ea80000100800 */
[----:B----4-:R0:W-:Y:S04]  /*6a600*/  STL.64 [R1+0xd3b8], R22 ;  /* 0x00d3b81601007387 */ /* 0x0101e80000100a00 */
[----:B0-----:R-:W4:Y:S04]  /*6a610*/  LDL R22, [R1+0x80] ;  /* 0x0000800001167983 */ /* 0x001f280000100800 */
[----:B------:R-:W4:Y:S01]  /*6a620*/  LDL R23, [R1+0x84] ;  /* 0x0000840001177983 */ /* 0x000f220000100800 */
[----:B------:R-:W-:-:S03]  /*6a630*/  F2FP.F16.E5M2.UNPACK_B R15, R15 ;  /* 0x0000000fff0f723e */ /* 0x000fc600020004ff */
[----:B------:R-:W4:Y:S04]  /*6a640*/  LDL.LU.64 R24, [R1+0x24e0] ;  /* 0x0024e00001187983 */ /* 0x000f280000300a00 */
[----:B---3--:R-:W-:Y:S01]  /*6a650*/  HMMA.16816.F32 R16, R12, R8, R16 ;  /* 0x000000080c10723c */ /* 0x008fe20000001810 */
[----:B------:R-:W3:Y:S04]  /*6a660*/  LDL.LU.64 R26, [R1+0x24e8] ;  /* 0x0024e800011a7983 */ /* 0x000ee80000300a00 */
[----:B--2---:R0:W-:Y:S04]  /*6a670*/  STL.64 [R1+0xd3b0], R20 ;  /* 0x00d3b01401007387 */ /* 0x0041e80000100a00 */
[----:B0-----:R-:W2:Y:S04]  /*6a680*/  LDL R20, [R1+0x88] ;  /* 0x0000880001147983 */ /* 0x001ea80000100800 */
[----:B------:R-:W2:Y:S04]  /*6a690*/  LDL R21, [R1+0x8c] ;  /* 0x00008c0001157983 */ /* 0x000ea80000100800 */
[----:B----4-:R-:W-:Y:S04]  /*6a6a0*/  STL.64 [R1+0xd3d0], R22 ;  /* 0x00d3d01601007387 */ /* 0x010fe80000100a00 */
[----:B------:R-:W-:Y:S04]  /*6a6b0*/  STL.64 [R1+0xd2a0], R6 ;  /* 0x00d2a00601007387 */ /* 0x000fe80000100a00 */
[----:B------:R0:W-:Y:S04]  /*6a6c0*/  STL.64 [R1+0x24c0], R16 ;  /* 0x0024c01001007387 */ /* 0x0001e80000100a00 */
[----:B------:R1:W-:Y:S04]  /*6a6d0*/  STL.64 [R1+0x24c8], R18 ;  /* 0x0024c81201007387 */ /* 0x0003e80000100a00 */
[----:B0-----:R-:W4:Y:S04]  /*6a6e0*/  LDL.LU.64 R16, [R1+0xd3f0] ;  /* 0x00d3f00001107983 */ /* 0x001f280000300a00 */
[----:B------:R-:W2:Y:S01]  /*6a6f0*/  LDL.64 R6, [R1+0x10] ;  /* 0x0000100001067983 */ /* 0x000ea20000100a00 */
[----:B-1----:R-:W-:-:S02]  /*6a700*/  IMAD.MOV.U32 R18, RZ, RZ, R8 ;  /* 0x000000ffff127224 */ /* 0x002fc400078e0008 */
[----:B------:R-:W-:Y:S01]  /*6a710*/  IMAD.MOV.U32 R19, RZ, RZ, R9 ;  /* 0x000000ffff137224 */ /* 0x000fe200078e0009 */
[----:B--2---:R-:W-:Y:S04]  /*6a720*/  STL.64 [R1+0xd2d0], R6 ;  /* 0x00d2d00601007387 */ /* 0x004fe80000100a00 */
[----:B------:R3:W-:Y:S04]  /*6a730*/  STL.64 [R1+0xd2c8], R4 ;  /* 0x00d2c80401007387 */ /* 0x0007e80000100a00 */
[----:B------:R-:W-:Y:S04]  /*6a740*/  STL.64 [R1+0xd298], R18 ;  /* 0x00d2981201007387 */ /* 0x000fe80000100a00 */
[----:B----4-:R-:W-:Y:S01]  /*6a750*/  STL.64 [R1+0xd290], R16 ;  /* 0x00d2901001007387 */ /* 0x010fe20000100a00 */
[----:B---3--:R-:W-:Y:S03]  /*6a760*/  HMMA.16816.F32 R4, R12, R10, R24 ;  /* 0x0000000a0c04723c */ /* 0x008fe60000001818 */
[----:B------:R-:W2:Y:S04]  /*6a770*/  LDL.LU.64 R24, [R1+0x2480] ;  /* 0x0024800001187983 */ /* 0x000ea80000300a00 */
[----:B------:R-:W3:-:S12]  /*6a780*/  LDL.LU.64 R26, [R1+0x2488] ;  /* 0x00248800011a7983 */ /* 0x000ed80000300a00 */
[----:B------:R-:W-:Y:S04]  /*6a790*/  STL.64 [R1+0x2410], R4 ;  /* 0x0024100401007387 */ /* 0x000fe80000100a00 */
[----:B------:R-:W-:Y:S04]  /*6a7a0*/  STL.64 [R1+0x2418], R6 ;  /* 0x0024180601007387 */ /* 0x000fe80000100a00 */
        /* <DEDUP_REMOVED lines=13> */
[----:B------:R-:W3:Y:S04]  /*6a880*/  LDL.LU.64 R18, [R1+0x2468] ;  /* 0x0024680001127983 */ /* 0x000ee80000300a00 */
[----:B------:R-:W4:Y:S04]  /*6a890*/  LDL.LU.64 R8, [R1+0x2450] ;  /* 0x0024500001087983 */ /* 0x000f280000300a00 */
[----:B------:R-:W4:Y:S04]  /*6a8a0*/  LDL.LU.64 R10, [R1+0x2458] ;  /* 0x00245800010a7983 */ /* 0x000f280000300a00 */
[----:B------:R-:W3:Y:S01]  /*6a8b0*/  LDL R6, [R1+0x18] ;  /* 0x0000180001067983 */ /* 0x000ee20000100800 */
[----:B------:R-:W-:-:S03]  /*6a8c0*/  IMAD.MOV.U32 R7, RZ, RZ, R0 ;  /* 0x000000ffff077224 */ /* 0x000fc600078e0000 */
[----:B------:R-:W4:Y:S01]  /*6a8d0*/  LDL.LU R0, [R1+0xd3e8] ;  /* 0x00d3e80001007983 */ /* 0x000f220000300800 */
[C---:B--2---:R-:W-:Y:S03]  /*6a8e0*/  HMMA.16816.F32 R20, R12.reuse, R20, R24 ;  /* 0x000000140c14723c */ /* 0x044fe60000001818 */
[----:B---3--:R0:W-:Y:S04]  /*6a8f0*/  STL.64 [R1+0xd2e8], R6 ;  /* 0x00d2e80601007387 */ /* 0x0081e80000100a00 */
[----:B------:R-:W2:Y:S04]  /*6a900*/  LDL.LU.64 R4, [R1+0x24a0] ;  /* 0x0024a00001047983 */ /* 0x000ea80000300a00 */
[----:B0-----:R-:W2:Y:S04]  /*6a910*/  LDL.LU.64 R6, [R1+0x24a8] ;  /* 0x0024a80001067983 */ /* 0x001ea80000300a00 */
        /* <DEDUP_REMOVED lines=10> */
[----:B0-----:R-:W3:Y:S04]  /*6a9c0*/  LDL.LU.64 R22, [R1+0xd3b8] ;  /* 0x00d3b80001167983 */ /* 0x001ee80000300a00 */
[----:B------:R-:W2:Y:S02]  /*6a9d0*/  LDL.LU.64 R20, [R1+0xd3b0] ;  /* 0x00d3b00001147983 */ /* 0x000ea40000300a00 */
[----:B--2---:R-:W-:-:S15]  /*6a9e0*/  HMMA.16816.F32 R4, R12, R20, R4 ;  /* 0x000000140c04723c */ /* 0x004fde0000001804 */
[----:B------:R-:W-:-:S04]  /*6a9f0*/  NOP ;  /* 0x0000000000007918 */ /* 0x000fc80000000000 */
[----:B------:R0:W-:Y:S04]  /*6aa00*/  STL.64 [R1+0x23b0], R4 ;  /* 0x0023b00401007387 */ /* 0x0001e80000100a00 */
[----:B------:R-:W-:Y:S04]  /*6aa10*/  STL.64 [R1+0x23b8], R6 ;  /* 0x0023b80601007387 */ /* 0x000fe80000100a00 */
[----:B0-----:R-:W2:Y:S04]  /*6aa20*/  LDL R4, [R1+0x20] ;  /* 0x0000200001047983 */ /* 0x001ea80000100800 */
[----:B------:R-:W2:Y:S01]  /*6aa30*/  LDL R5, [R1+0x24] ;  /* 0x0000240001057983 */ /* 0x000ea20000100800 */
[C---:B---3--:R-:W-:Y:S03]  /*6aa40*/  HMMA.16816.F32 R20, R12.reuse, R22, R24 ;  /* 0x000000160c14723c */ /* 0x048fe60000001818 */
[----:B--2---:R0:W-:Y:S04]  /*6aa50*/  STL.64 [R1+0xd300], R4 ;  /* 0x00d3000401007387 */ /* 0x0041e80000100a00 */
[----:B0-----:R-:W2:Y:S04]  /*6aa60*/  LDL.LU.64 R4, [R1+0x2470] ;  /* 0x0024700001047983 */ /* 0x001ea80000300a00 */
[----:B------:R-:W2:Y:S04]  /*6aa70*/  LDL.LU.64 R6, [R1+0x2478] ;  /* 0x0024780001067983 */ /* 0x000ea80000300a00 */
[----:B------:R-:W3:Y:S04]  /*6aa80*/  LDL.LU.64 R26, [R1+0xd3a8] ;  /* 0x00d3a800011a7983 */ /* 0x000ee80000300a00 */
[----:B------:R-:W3:Y:S04]  /*6aa90*/  LDL.LU.64 R24, [R1+0xd3a0] ;  /* 0x00d3a00001187983 */ /* 0x000ee80000300a00 */
[----:B------:R0:W-:Y:S04]  /*6aaa0*/  STL.64 [R1+0x2390], R20 ;  /* 0x0023901401007387 */ /* 0x0001e80000100a00 */
[----:B------:R3:W-:Y:S04]  /*6aab0*/  STL.64 [R1+0x2398], R22 ;  /* 0x0023981601007387 */ /* 0x0007e80000100a00 */
[----:B0-----:R-:W3:Y:S02]  /*6aac0*/  LDL.LU.64 R20, [R1+0xd398] ;  /* 0x00d3980001147983 */ /* 0x001ee40000300a00 */
[----:B---3--:R-:W-:Y:S02]  /*6aad0*/  HMMA.16816.F32 R20, R12, R20, R24 ;  /* 0x000000140c14723c */ /* 0x008fe40000001818 */
[----:B------:R-:W4:Y:S04]  /*6aae0*/  LDL.LU.64 R26, [R1+0xd390] ;  /* 0x00d39000011a7983 */ /* 0x000f280000300a00 */
[----:B------:R-:W3:-:S13]  /*6aaf0*/  LDL.LU.64 R24, [R1+0xd388] ;  /* 0x00d3880001187983 */ /* 0x000eda0000300a00 */
[----:B------:R-:W-:Y:S04]  /*6ab00*/  STL.64 [R1+0x2370], R20 ;  /* 0x0023701401007387 */ /* 0x000fe80000100a00 */
[----:B------:R0:W-:Y:S04]  /*6ab10*/  STL.64 [R1+0x2378], R22 ;  /* 0x0023781601007387 */ /* 0x0001e80000100a00 */
[----:B0-----:R-:W2:Y:S02]  /*6ab20*/  LDL.LU.64 R22, [R1+0xd380] ;  /* 0x00d3800001167983 */ /* 0x001ea40000300a00 */
[C---:B--2---:R-:W-:Y:S02]  /*6ab30*/  HMMA.16816.F32 R20, R12.reuse, R22, R4 ;  /* 0x000000160c14723c */ /* 0x044fe40000001804 */
[----:B------:R-:W2:Y:S06]  /*6ab40*/  LDL R6, [R1+0x28] ;  /* 0x0000280001067983 */ /* 0x000eac0000100800 */
[C---:B---3--:R-:W-:Y:S08]  /*6ab50*/  HMMA.16816.F32 R16, R12.reuse, R24, R16 ;  /* 0x000000180c10723c */ /* 0x048ff00000001810 */
[----:B----4-:R-:W-:Y:S01]  /*6ab60*/  HMMA.16816.F32 R8, R12, R26, R8 ;  /* 0x0000001a0c08723c */ /* 0x010fe20000001808 */
[----:B------:R-:W-:-:S02]  /*6ab70*/  IMAD.MOV.U32 R7, RZ, RZ, R0 ;  /* 0x000000ffff077224 */ /* 0x000fc400078e0000 */
[----:B------:R-:W-:Y:S04]  /*6ab80*/  STL.64 [R1+0x2350], R20 ;  /* 0x0023501401007387 */ /* 0x000fe80000100a00 */
[----:B------:R-:W-:Y:S04]  /*6ab90*/  STL.64 [R1+0x2358], R22 ;  /* 0x0023581601007387 */ /* 0x000fe80000100a00 */
[----:B------:R-:W3:Y:S04]  /*6aba0*/  LDL.LU R0, [R1+0xd37c] ;  /* 0x00d37c0001007983 */ /* 0x000ee80000300800 */
[----:B--2---:R3:W-:Y:S04]  /*6abb0*/  STL.64 [R1+0xd318], R6 ;  /* 0x00d3180601007387 */ /* 0x0047e80000100a00 */
[----:B------:R-:W2:Y:S04]  /*6abc0*/  LDL R4, [R1+0x30] ;  /* 0x0000300001047983 */ /* 0x000ea80000100800 */
[----:B------:R-:W-:Y:S04]  /*6abd0*/  STL.64 [R1+0x2330], R16 ;  /* 0x0023301001007387 */ /* 0x000fe80000100a00 */
[----:B------:R-:W-:Y:S04]  /*6abe0*/  STL.64 [R1+0x2338], R18 ;  /* 0x0023381201007387 */ /* 0x000fe80000100a00 */
[----:B------:R-:W-:Y:S04]  /*6abf0*/  STL.64 [R1+0x2310], R8 ;  /* 0x0023100801007387 */ /* 0x000fe80000100a00 */
[----:B------:R-:W-:Y:S04]  /*6ac00*/  STL.64 [R1+0x2318], R10 ;  /* 0x0023180a01007387 */ /* 0x000fe80000100a00 */
[----:B------:R-:W2:Y:S01]  /*6ac10*/  LDL R5, [R1+0x34] ;  /* 0x0000340001057983 */ /* 0x000ea20000100800 */
[----:B---3--:R-:W-:-:S03]  /*6ac20*/  IMAD.MOV.U32 R6, RZ, RZ, R0 ;  /* 0x000000ffff067224 */ /* 0x008fc600078e0000 */
[----:B------:R-:W3:Y:S04]  /*6ac30*/  LDL.LU R0, [R1+0xd378] ;  /* 0x00d3780001007983 */ /* 0x000ee80000300800 */
[----:B------:R-:W4:Y:S04]  /*6ac40*/  LDL R7, [R1+0x3c] ;  /* 0x00003c0001077983 */ /* 0x000f280000100800 */
[----:B--2---:R0:W-:Y:S04]  /*6ac50*/  STL.64 [R1+0xd330], R4 ;  /* 0x00d3300401007387 */ /* 0x0041e80000100a00 */
[----:B0-----:R-:W2:Y:S04]  /*6ac60*/  LDL R4, [R1+0x40] ;  /* 0x0000400001047983 */ /* 0x001ea80000100800 */
[----:B------:R-:W2:Y:S04]  /*6ac70*/  LDL R5, [R1+0x44] ;  /* 0x0000440001057983 */ /* 0x000ea80000100800 */
[----:B----4-:R0:W-:Y:S04]  /*6ac80*/  STL.64 [R1+0xd348], R6 ;  /* 0x00d3480601007387 */ /* 0x0101e80000100a00 */
[----:B0-----:R-:W4:Y:S04]  /*6ac90*/  LDL R6, [R1+0x48] ;  /* 0x0000480001067983 */ /* 0x001f280000100800 */
        /* <DEDUP_REMOVED lines=35> */
[----:B---3--:R-:W-:-:S03]  /*6aed0*/  IMAD.MOV.U32 R7, RZ, RZ, R0 ;  /* 0x000000ffff077224 */ /* 0x008fc600078e0000 */
[----:B--2---:R-:W-:Y:S04]  /*6aee0*/  STL.64 [R1+0xd370], R18 ;  /* 0x00d3701201007387 */ /* 0x004fe80000100a00 */
[----:B------:R0:W-:Y:S04]  /*6aef0*/  STL.64 [R1+0xd368], R16 ;  /* 0x00d3681001007387 */ /* 0x0001e80000100a00 */
[----:B0-----:R-:W4:Y:S04]  /*6af00*/  LDL.LU.64 R16, [R1+0x2440] ;  /* 0x0024400001107983 */ /* 0x001f280000300a00 */
[----:B------:R-:W4:Y:S04]  /*6af10*/  LDL.LU.64 R18, [R1+0x2448] ;  /* 0x0024480001127983 */ /* 0x000f280000300a00 */
[----:B------:R-:W2:Y:S04]  /*6af20*/  LDL.LU.64 R24, [R1+0x2320] ;  /* 0x0023200001187983 */ /* 0x000ea80000300a00 */
[----:B------:R-:W2:Y:S04]  /*6af30*/  LDL.LU.64 R26, [R1+0x2328] ;  /* 0x00232800011a7983 */ /* 0x000ea80000300a00 */
[----:B------:R-:W3:Y:S04]  /*6af40*/  LDL.LU.64 R8, [R1+0x2300] ;  /* 0x0023000001087983 */ /* 0x000ee80000300a00 */
[----:B------:R-:W3:Y:S04]  /*6af50*/  LDL.LU.64 R10, [R1+0x2308] ;  /* 0x00230800010a7983 */ /* 0x000ee80000300a00 */
[----:B------:R-:W2:Y:S04]  /*6af60*/  LDL.LU.64 R20, [R1+0x22d0] ;  /* 0x0022d00001147983 */ /* 0x000ea80000300a00 */
[----:B------:R-:W2:Y:S01]  /*6af70*/  LDL.LU.64 R22, [R1+0x22d8] ;  /* 0x0022d80001167983 */ /* 0x000ea20000300a00 */
[----:B----4-:R-:W-:Y:S03]  /*6af80*/  HMMA.16816.F32 R4, R12, R6, R16 ;  /* 0x000000060c04723c */ /* 0x010fe60000001810 */
[----:B------:R-:W4:Y:S04]  /*6af90*/  LDL.LU.64 R18, [R1+0xd370] ;  /* 0x00d3700001127983 */ /* 0x000f280000300a00 */
[----:B------:R-:W4:-:S12]  /*6afa0*/  LDL.LU.64 R16, [R1+0xd368] ;  /* 0x00d3680001107983 */ /* 0x000f180000300a00 */
        /* <DEDUP_REMOVED lines=38> */
[----:B0-----:R-:W4:Y:S04]  /*6b210*/  LDL.LU.64 R6, [R1+0xd2d0] ;  /* 0x00d2d00001067983 */ /* 0x001f280000300a00 */
[----:B------:R-:W2:Y:S01]  /*6b220*/  LDL.LU.64 R4, [R1+0xd2c8] ;  /* 0x00d2c80001047983 */ /* 0x000ea20000300a00 */
[----:B----4-:R-:W-:-:S15]  /*6b230*/  HMMA.16816.F32 R16, R12, R6, R16 ;  /* 0x000000060c10723c */ /* 0x010fde0000001810 */
        /* <DEDUP_REMOVED lines=11> */
[----:B0-----:R-:W2:Y:S01]  /*6b2f0*/  LDL.LU.64 R6, [R1+0xd2a0] ;  /* 0x00d2a00001067983 */ /* 0x001ea20000300a00 */
[C---:B------:R-:W-:Y:S08]  /*6b300*/  HMMA.16816.F32 R24, R12.reuse, R28, R24 ;  /* 0x0000001c0c18723c */ /* 0x040ff00000001818 */
[----:B--2---:R-:W-:Y:S01]  /*6b310*/  HMMA.16816.F32 R4, R12, R6, R16 ;  /* 0x000000060c04723c */ /* 0x004fe20000001810 */
[----:B------:R-:W2:Y:S04]  /*6b320*/  LDL.LU.64 R18, [R1+0xd298] ;  /* 0x00d2980001127983 */ /* 0x000ea80000300a00 */
[----:B------:R-:W4:-:S14]  /*6b330*/  LDL.LU.64 R16, [R1+0xd290] ;  /* 0x00d2900001107983 */ /* 0x000f1c0000300a00 */
[----:B------:R0:W-:Y:S04]  /*6b340*/  STL.64 [R1+0x21e0], R4 ;  /* 0x0021e00401007387 */ /* 0x0001e80000100a00 */
[----:B------:R1:W-:Y:S04]  /*6b350*/  STL.64 [R1+0x21e8], R6 ;  /* 0x0021e80601007387 */ /* 0x0003e80000100a00 */
[----:B0-----:R-:W2:Y:S04]  /*6b360*/  LDL.LU.64 R4, [R1+0x2290] ;  /* 0x0022900001047983 */ /* 0x001ea80000300a00 */
[----:B-1----:R-:W2:Y:S04]  /*6b370*/  LDL.LU.64 R6, [R1+0x2298] ;  /* 0x0022980001067983 */ /* 0x002ea80000300a00 */
[----:B------:R-:W-:Y:S04]  /*6b380*/  STL.64 [R1+0x21c0], R24 ;  /* 0x0021c01801007387 */ /* 0x000fe80000100a00 */
[----:B------:R0:W-:Y:S04]  /*6b390*/  STL.64 [R1+0x21c8], R26 ;  /* 0x0021c81a01007387 */ /* 0x0001e80000100a00 */
[----:B0-----:R-:W3:Y:S04]  /*6b3a0*/  LDL.LU.64 R26, [R1+0xd288] ;  /* 0x00d28800011a7983 */ /* 0x001ee80000300a00 */
[----:B------:R-:W2:Y:S04]  /*6b3b0*/  LDL.LU.64 R24, [R1+0xd280] ;  /* 0x00d2800001187983 */ /* 0x000ea80000300a00 */
[----:B------:R-:W-:Y:S01]  /*6b3c0*/  STL.64 [R1+0xd130], R28 ;  /* 0x00d1301c01007387 */ /* 0x000fe20000100a00 */
        /* <DEDUP_REMOVED lines=9> */
[----:B------:R-:W2:Y:S04]  /*6b460*/  LDL.LU.64 R20, [R1+0xd260] ;  /* 0x00d2600001147983 */ /* 0x000ea80000300a00 */
[----:B------:R-:W-:Y:S04]  /*6b470*/  STL.64 [R1+0xd128], R26 ;  /* 0x00d1281a01007387 */ /* 0x000fe80000100a00 */
[----:B------:R0:W-:Y:S04]  /*6b480*/  STL.64 [R1+0xd120], R24 ;  /* 0x00d1201801007387 */ /* 0x0001e80000100a00 */
[----:B0-----:R-:W2:Y:S04]  /*6b490*/  LDL.LU.64 R24, [R1+0x22b0] ;  /* 0x0022b00001187983 */ /* 0x001ea80000300a00 */
[----:B------:R-:W2:Y:S02]  /*6b4a0*/  LDL.LU.64 R26, [R1+0x22b8] ;  /* 0x0022b800011a7983 */ /* 0x000ea40000300a00 */
[----:B--2---:R-:W-:-:S15]  /*6b4b0*/  HMMA.16816.F32 R24, R12, R22, R24 ;  /* 0x000000160c18723c */ /* 0x004fde0000001818 */
[----:B------:R-:W-:-:S04]  /*6b4c0*/  NOP ;  /* 0x0000000000007918 */ /* 0x000fc80000000000 */
[----:B------:R0:W-:Y:S04]  /*6b4d0*/  STL.64 [R1+0x2160], R24 ;  /* 0x0021601801007387 */ /* 0x0001e80000100a00 */
[----:B------:R1:W-:Y:S04]  /*6b4e0*/  STL.64 [R1+0x2168], R26 ;  /* 0x0021681a01007387 */ /* 0x0003e80000100a00 */
[----:B0-----:R-:W2:Y:S04]  /*6b4f0*/  LDL.LU R24, [R1+0x168c] ;  /* 0x00168c0001187983 */ /* 0x001ea80000300800 */
[----:B------:R-:W2:Y:S01]  /*6b500*/  LDL.LU R25, [R1+0x1688] ;  /* 0x0016880001197983 */ /* 0x000ea20000300800 */
[----:B------:R-:W-:Y:S01]  /*6b510*/  HMMA.16816.F32 R4, R12, R20, R4 ;  /* 0x000000140c04723c */ /* 0x000fe20000001804 */
[----:B-1----:R-:W-:-:S02]  /*6b520*/  IMAD.MOV.U32 R26, RZ, RZ, R18 ;  /* 0x000000ffff1a7224 */ /* 0x002fc400078e0012 */
[----:B------:R-:W-:Y:S01]  /*6b530*/  IMAD.MOV.U32 R27, RZ, RZ, R19 ;  /* 0x000000ffff1b7224 */ /* 0x000fe200078e0013 */
[----:B------:R-:W3:Y:S04]  /*6b540*/  LDL.LU R18, [R1+0xd25c] ;  /* 0x00d25c0001127983 */ /* 0x000ee80000300800 */
[----:B------:R-:W3:Y:S04]  /*6b550*/  LDL.LU R19, [R1+0xd258] ;  /* 0x00d2580001137983 */ /* 0x000ee80000300800 */
[----:B------:R-:W-:Y:S04]  /*6b560*/  STL.64 [R1+0xd220], R26 ;  /* 0x00d2201a01007387 */ /* 0x000fe80000100a00 */
[----:B--2---:R0:W-:Y:S04]  /*6b570*/  STL.64 [R1+0xd218], R24 ;  /* 0x00d2181801007387 */ /* 0x0041e80000100a00 */
[----:B0-----:R-:W4:Y:S04]  /*6b580*/  LDL.LU.64 R24, [R1+0x2250] ;  /* 0x0022500001187983 */ /* 0x001f280000300a00 */
[----:B------:R-:W4:Y:S04]  /*6b590*/  LDL.LU.64 R26, [R1+0x2258] ;  /* 0x00225800011a7983 */ /* 0x000f280000300a00 */
[----:B------:R-:W2:Y:S04]  /*6b5a0*/  LDL.64 R28, [R1+0x90] ;  /* 0x00009000011c7983 */ /* 0x000ea80000100a00 */
[----:B------:R0:W-:Y:S04]  /*6b5b0*/  STL.64 [R1+0x2140], R4 ;  /* 0x0021400401007387 */ /* 0x0001e80000100a00 */
[----:B------:R1:W-:Y:S04]  /*6b5c0*/  STL.64 [R1+0x2148], R6 ;  /* 0x0021480601007387 */ /* 0x0003e80000100a00 */
[----:B0-----:R-:W2:Y:S04]  /*6b5d0*/  LDL.LU.64 R4, [R1+0x2210] ;  /* 0x0022100001047983 */ /* 0x001ea80000300a00 */
[----:B-1----:R-:W2:Y:S04]  /*6b5e0*/  LDL.LU.64 R6, [R1+0x2218] ;  /* 0x0022180001067983 */ /* 0x002ea80000300a00 */
[----:B--2---:R-:W-:Y:S04]  /*6b5f0*/  STL.64 [R1+0xd250], R6 ;  /* 0x00d2500601007387 */ /* 0x004fe80000100a00 */
[----:B------:R0:W-:Y:S04]  /*6b600*/  STL.64 [R1+0xd248], R4 ;  /* 0x00d2480401007387 */ /* 0x0001e80000100a00 */
[----:B0-----:R-:W2:Y:S04]  /*6b610*/  LDL.LU.64 R4, [R1+0x2230] ;  /* 0x0022300001047983 */ /* 0x001ea80000300a00 */
        /* <DEDUP_REMOVED lines=8> */
[----:B---3--:R0:W-:Y:S04]  /*6b6a0*/  STL.64 [R1+0xd228], R20 ;  /* 0x00d2281401007387 */ /* 0x0081e80000100a00 */
[----:B0-----:R-:W2:Y:S04]  /*6b6b0*/  LDL.LU.64 R20, [R1+0x2270] ;  /* 0x0022700001147983 */ /* 0x001ea80000300a00 */
[----:B------:R-:W2:Y:S01]  /*6b6c0*/  LDL.LU.64 R22, [R1+0x2278] ;  /* 0x0022780001167983 */ /* 0x000ea20000300a00 */
[C---:B----4-:R-:W-:Y:S08]  /*6b6d0*/  HMMA.16816.F32 R24, R12.reuse, R16, R24 ;  /* 0x000000100c18723c */ /* 0x050ff00000001818 */
[C---:B------:R-:W-:Y:S08]  /*6b6e0*/  HMMA.16816.F32 R4, R12.reuse, R10, R4 ;  /* 0x0000000a0c04723c */ /* 0x040ff00000001804 */
[----:B--2---:R-:W-:-:S15]  /*6b6f0*/  HMMA.16816.F32 R20, R12, R18, R20 ;  /* 0x000000120c14723c */ /* 0x004fde0000001814 */
[----:B------:R-:W-:-:S04]  /*6b700*/  NOP ;  /* 0x0000000000007918 */ /* 0x000fc80000000000 */
[----:B------:R0:W-:Y:S04]  /*6b710*/  STL.64 [R1+0x2120], R20 ;  /* 0x0021201401007387 */ /* 0x0001e80000100a00 */
[----:B------:R1:W-:Y:S04]  /*6b720*/  STL.64 [R1+0x2128], R22 ;  /* 0x0021281601007387 */ /* 0x0003e80000100a00 */
[----:B0-----:R-:W2:Y:S04]  /*6b730*/  LDL.LU.64 R20, [R1+0x21d0] ;  /* 0x0021d00001147983 */ /* 0x001ea80000300a00 */
[----:B-1----:R-:W2:Y:S04]  /*6b740*/  LDL.LU.64 R22, [R1+0x21d8] ;  /* 0x0021d80001167983 */ /* 0x002ea80000300a00 */
[----:B------:R0:W-:Y:S04]  /*6b750*/  STL.64 [R1+0x2100], R24 ;  /* 0x0021001801007387 */ /* 0x0001e80000100a00 */
[----:B------:R1:W-:Y:S04]  /*6b760*/  STL.64 [R1+0x2108], R26 ;  /* 0x0021081a01007387 */ /* 0x0003e80000100a00 */
[----:B0-----:R-:W3:Y:S04]  /*6b770*/  LDL.LU.64 R24, [R1+0x21a0] ;  /* 0x0021a00001187983 */ /* 0x001ee80000300a00 */
[----:B-1----:R-:W3:Y:S04]  /*6b780*/  LDL.LU.64 R26, [R1+0x21a8] ;  /* 0x0021a800011a7983 */ /* 0x002ee80000300a00 */
[----:B------:R-:W-:Y:S04]  /*6b790*/  STL.64 [R1+0xd0e8], R18 ;  /* 0x00d0e81201007387 */ /* 0x000fe80000100a00 */
[----:B------:R0:W-:Y:S04]  /*6b7a0*/  STL.64 [R1+0xd0e0], R16 ;  /* 0x00d0e01001007387 */ /* 0x0001e80000100a00 */
[----:B0-----:R-:W4:Y:S04]  /*6b7b0*/  LDL.LU.64 R16, [R1+0x21f0] ;  /* 0x0021f00001107983 */ /* 0x001f280000300a00 */
[----:B------:R-:W4:Y:S04]  /*6b7c0*/  LDL.LU.64 R18, [R1+0x21f8] ;  /* 0x0021f80001127983 */ /* 0x000f280000300a00 */
        /* <DEDUP_REMOVED lines=9> */
[----:B------:R-:W2:Y:S04]  /*6b860*/  LDL.LU.64 R4, [R1+0xd238] ;  /* 0x00d2380001047983 */ /* 0x000ea80000300a00 */
[----:B------:R-:W-:Y:S04]  /*6b870*/  STL.64 [R1+0xd0c8], R10 ;  /* 0x00d0c80a01007387 */ /* 0x000fe80000100a00 */
[----:B------:R4:W-:Y:S02]  /*6b880*/  STL.64 [R1+0xd0c0], R8 ;  /* 0x00d0c00801007387 */ /* 0x0009e40000100a00 */
[C---:B----4-:R-:W-:Y:S08]  /*6b890*/  HMMA.16816.F32 R8, R12.reuse, R6, R16 ;  /* 0x000000060c08723c */ /* 0x050ff00000001810 */
[C---:B--2---:R-:W-:Y:S01]  /*6b8a0*/  HMMA.16816.F32 R20, R12.reuse, R4, R20 ;  /* 0x000000040c14723c */ /* 0x044fe20000001814 */
[----:B------:R-:W2:Y:S04]  /*6b8b0*/  LDL.LU.64 R16, [R1+0x2190] ;  /* 0x0021900001107983 */ /* 0x000ea80000300a00 */
[----:B------:R-:W2:Y:S03]  /*6b8c0*/  LDL.LU.64 R18, [R1+0x2198] ;  /* 0x0021980001127983 */ /* 0x000ea60000300a00 */
[----:B---3--:R-:W-:Y:S03]  /*6b8d0*/  HMMA.16816.F32 R12, R12, R2, R24 ;  /* 0x000000020c0c723c */ /* 0x008fe60000001818 */
[----:B------:R0:W-:Y:S04]  /*6b8e0*/  STL.64 [R1+0x20a0], R8 ;  /* 0x0020a00801007387 */ /* 0x0001e80000100a00 */
[----:B------:R1:W-:Y:S04]  /*6b8f0*/  STL.64 [R1+0x20a8], R10 ;  /* 0x0020a80a01007387 */ /* 0x0003e80000100a00 */
[----:B0-----:R-:W3:Y:S04]  /*6b900*/  LDL.LU.64 R8, [R1+0x2180] ;  /* 0x0021800001087983 */ /* 0x001ee80000300a00 */
[----:B-1----:R-:W3:Y:S04]  /*6b910*/  LDL.LU.64 R10, [R1+0x2188] ;  /* 0x00218800010a7983 */ /* 0x002ee80000300a00 */
[----:B------:R0:W-:Y:S04]  /*6b920*/  STL [R1+0xd0ac], R6 ;  /* 0x00d0ac0601007387 */ /* 0x0001e80000100800 */
[----:B0-----:R-:W4:Y:S04]  /*6b930*/  LDL.LU R6, [R1+0x1660] ;  /* 0x0016600001067983 */ /* 0x001f280000300800 */
[----:B------:R0:W-:Y:S04]  /*6b940*/  STL [R1+0xd0a8], R7 ;  /* 0x00d0a80701007387 */ /* 0x0001e80000100800 */
[----:B0-----:R-:W4:Y:S04]  /*6b950*/  LDL.LU R7, [R1+0x1664] ;  /* 0x0016640001077983 */ /* 0x001f280000300800 */
[----:B------:R-:W-:Y:S04]  /*6b960*/  STL.64 [R1+0x2080], R20 ;  /* 0x0020801401007387 */ /* 0x000fe80000100a00 */
[----:B------:R0:W-:Y:S04]  /*6b970*/  STL.64 [R1+0x2088], R22 ;  /* 0x0020881601007387 */ /* 0x0001e80000100a00 */
[----:B0-----:R-:W2:Y:S04]  /*6b980*/  LDL.LU.64 R22, [R1+0xd230] ;  /* 0x00d2300001167983 */ /* 0x001ea80000300a00 */
[----:B------:R-:W3:Y:S04]  /*6b990*/  LDL.LU.64 R20, [R1+0xd228] ;  /* 0x00d2280001147983 */ /* 0x000ee80000300a00 */
[----:B------:R-:W-:Y:S04]  /*6b9a0*/  STL [R1+0xd0b4], R4 ;  /* 0x00d0b40401007387 */ /* 0x000fe80000100800 */
[----:B------:R-:W-:Y:S04]  /*6b9b0*/  STL [R1+0xd0b0], R5 ;  /* 0x00d0b00501007387 */ /* 0x000fe80000100800 */
[----:B------:R-:W3:Y:S04]  /*6b9c0*/  LDL.LU.64 R26, [R1+0xd220] ;  /* 0x00d22000011a7983 */ /* 0x000ee80000300a00 */
[----:B------:R-:W3:Y:S04]  /*6b9d0*/  LDL.LU.64 R24, [R1+0xd218] ;  /* 0x00d2180001187983 */ /* 0x000ee80000300a00 */
[----:B------:R-:W-:Y:S04]  /*6b9e0*/  STL [R1+0xd0bc], R2 ;  /* 0x00d0bc0201007387 */ /* 0x000fe80000100800 */
[----:B------:R-:W-:Y:S04]  /*6b9f0*/  STL [R1+0xd0b8], R3 ;  /* 0x00d0b80301007387 */ /* 0x000fe80000100800 */
[----:B------:R4:W-:Y:S04]  /*6ba00*/  STL.64 [R1+0x1e80], R12 ;  /* 0x001e800c01007387 */ /* 0x0009e80000100a00 */
[----:B------:R2:W-:Y:S01]  /*6ba10*/  STL.64 [R1+0x1e88], R14 ;  /* 0x001e880e01007387 */ /* 0x0005e20000100a00 */
[----:B----4-:R-:W-:-:S05]  /*6ba20*/  IMAD R12, R6, 0x100, R7 ;  /* 0x00000100060c7824 */ /* 0x010fca00078e0207 */
[----:B------:R-:W-:Y:S01]  /*6ba30*/  F2FP.F16.E5M2.UNPACK_B R12, R12 ;  /* 0x0000000cff0c723e */ /* 0x000fe200020004ff */
[----:B--2---:R-:W-:Y:S02]  /*6ba40*/  IMAD R14, R23, 0x100, R22 ;  /* 0x00000100170e7824 */ /* 0x004fe400078e0216 */
[----:B---3--:R-:W-:Y:S02]  /*6ba50*/  IMAD R13, R21, 0x100, R20 ;  /* 0x00000100150d7824 */ /* 0x008fe400078e0214 */
[----:B------:R-:W2:Y:S01]  /*6ba60*/  LDL.64 R20, [R1+0x88] ;  /* 0x0000880001147983 */ /* 0x000ea20000100a00 */
[----:B------:R-:W-:Y:S02]  /*6ba70*/  IMAD R15, R25, 0x100, R24 ;  /* 0x00000100190f7824 */ /* 0x000fe400078e0218 */
[----:B------:R-:W-:Y:S02]  /*6ba80*/  F2FP.F16.E5M2.UNPACK_B R13, R13 ;  /* 0x0000000dff0d723e */ /* 0x000fe400020004ff */
[----:B------:R-:W-:-:S02]  /*6ba90*/  F2FP.F16.E5M2.UNPACK_B R14, R14 ;  /* 0x0000000eff0e723e */ /* 0x000fc400020004ff */
[----:B------:R-:W-:-:S07]  /*6baa0*/  F2FP.F16.E5M2.UNPACK_B R15, R15 ;  /* 0x0000000fff0f723e */ /* 0x000fce00020004ff */
[C---:B------:R-:W-:Y:S08]  /*6bab0*/  HMMA.16816.F32 R4, R12.reuse, R26, R16 ;  /* 0x0000001a0c04723c */ /* 0x040ff00000001810 */
[----:B------:R-:W-:Y:S11]  /*6bac0*/  HMMA.16816.F32 R8, R12, R28, R8 ;  /* 0x0000001c0c08723c */ /* 0x000ff60000001808 */
[----:B------:R-:W-:Y:S04]  /*6bad0*/  STL.64 [R1+0x2060], R4 ;  /* 0x0020600401007387 */ /* 0x000fe80000100a00 */
[----:B------:R0:W-:Y:S04]  /*6bae0*/  STL.64 [R1+0x2068], R6 ;  /* 0x0020680601007387 */ /* 0x0001e80000100a00 */
[----:B------:R1:W-:Y:S04]  /*6baf0*/  STL.64 [R1+0x2040], R8 ;  /* 0x0020400801007387 */ /* 0x0003e80000100a00 */
[----:B------:R3:W-:Y:S01]  /*6bb00*/  STL.64 [R1+0x2048], R10 ;  /* 0x0020480a01007387 */ /* 0x0007e20000100a00 */
[----:B0-----:R-:W-:-:S02]  /*6bb10*/  IMAD.MOV.U32 R6, RZ, RZ, R28 ;  /* 0x000000ffff067224 */ /* 0x001fc400078e001c */
[----:B------:R-:W-:-:S05]  /*6bb20*/  IMAD.MOV.U32 R7, RZ, RZ, R29 ;  /* 0x000000ffff077224 */ /* 0x000fca00078e001d */
[----:B------:R-:W-:Y:S04]  /*6bb30*/  STL.64 [R1+0xd200], R6 ;  /* 0x00d2000601007387 */ /* 0x000fe80000100a00 */
[----:B------:R-:W4:Y:S04]  /*6bb40*/  LDL R28, [R1+0x50] ;  /* 0x00005000011c7983 */ /* 0x000f280000100800 */
[----:B------:R-:W4:Y:S04]  /*6bb50*/  LDL R29, [R1+0x54] ;  /* 0x00005400011d7983 */ /* 0x000f280000100800 */
[----:B-1----:R-:W2:Y:S04]  /*6bb60*/  LDL.LU.64 R8, [R1+0x2150] ;  /* 0x0021500001087983 */ /* 0x002ea80000300a00 */
[----:B---3--:R-:W2:Y:S04]  /*6bb70*/  LDL.LU.64 R10, [R1+0x2158] ;  /* 0x00215800010a7983 */ /* 0x008ea80000300a00 */
[----:B------:R-:W3:Y:S04]  /*6bb80*/  LDL R18, [R1+0x58] ;  /* 0x0000580001127983 */ /* 0x000ee80000100800 */
[----:B------:R-:W3:Y:S04]  /*6bb90*/  LDL R19, [R1+0x5c] ;  /* 0x00005c0001137983 */ /* 0x000ee80000100800 */
[----:B------:R-:W2:Y:S04]  /*6bba0*/  LDL R26, [R1+0x18] ;  /* 0x00001800011a7983 */ /* 0x000ea80000100800 */
[----:B------:R-:W2:Y:S04]  /*6bbb0*/  LDL R27, [R1+0x1c] ;  /* 0x00001c00011b7983 */ /* 0x000ea80000100800 */
[----:B------:R-:W2:Y:S04]  /*6bbc0*/  LDL R16, [R1+0x60] ;  /* 0x0000600001107983 */ /* 0x000ea80000100800 */
[----:B------:R-:W2:Y:S04]  /*6bbd0*/  LDL R17, [R1+0x64] ;  /* 0x0000640001117983 */ /* 0x000ea80000100800 */
[----:B------:R-:W2:Y:S04]  /*6bbe0*/  LDL R4, [R1+0x80] ;  /* 0x0000800001047983 */ /* 0x000ea80000100800 */
[----:B------:R-:W4:Y:S04]  /*6bbf0*/  LDL R5, [R1+0x84] ;  /* 0x0000840001057983 */ /* 0x000f280000100800 */
[----:B---3--:R0:W-:Y:S04]  /*6bc00*/  STL.64 [R1+0xd1d0], R18 ;  /* 0x00d1d01201007387 */ /* 0x0081e80000100a00 */
[----:B0-----:R-:W3:Y:S04]  /*6bc10*/  LDL R18, [R1+0x68] ;  /* 0x0000680001127983 */ /* 0x001ee80000100800 */
[----:B------:R-:W3:Y:S04]  /*6bc20*/  LDL R19, [R1+0x6c] ;  /* 0x00006c0001137983 */ /* 0x000ee80000100800 */
[----:B--2---:R0:W-:Y:S04]  /*6bc30*/  STL.64 [R1+0xd1c8], R16 ;  /* 0x00d1c81001007387 */ /* 0x0041e80000100a00 */
[----:B---3--:R1:W-:Y:S04]  /*6bc40*/  STL.64 [R1+0xd1e8], R18 ;  /* 0x00d1e81201007387 */ /* 0x0083e80000100a00 */
[----:B0-----:R-:W2:Y:S04]  /*6bc50*/  LDL R16, [R1+0x70] ;  /* 0x0000700001107983 */ /* 0x001ea80000100800 */
[----:B------:R-:W2:Y:S04]  /*6bc60*/  LDL R17, [R1+0x74] ;  /* 0x0000740001117983 */ /* 0x000ea80000100800 */
[----:B------:R-:W3:Y:S04]  /*6bc70*/  LDL R24, [R1+0x20] ;  /* 0x0000200001187983 */ /* 0x000ee80000100800 */
[----:B------:R-:W3:Y:S04]  /*6bc80*/  LDL R25, [R1+0x24] ;  /* 0x0000240001197983 */ /* 0x000ee80000100800 */
[----:B-1----:R-:W2:Y:S01]  /*6bc90*/  LDL.64 R18, [R1+0x78] ;  /* 0x0000780001127983 */ /* 0x002ea20000100a00 */
[----:B------:R-:W-:Y:S03]  /*6bca0*/  HMMA.16816.F32 R8, R12, R20, R8 ;  /* 0x000000140c08723c */ /* 0x000fe60000001808 */
[----:B--2---:R-:W-:Y:S04]  /*6bcb0*/  STL.64 [R1+0xd210], R18 ;  /* 0x00d2101201007387 */ /* 0x004fe80000100a00 */
[----:B------:R0:W-:Y:S04]  /*6bcc0*/  STL.64 [R1+0xd208], R16 ;  /* 0x00d2081001007387 */ /* 0x0001e80000100a00 */
[----:B------:R-:W-:Y:S04]  /*6bcd0*/  STL.64 [R1+0xd168], R26 ;  /* 0x00d1681a01007387 */ /* 0x000fe80000100a00 */
[----:B---3--:R1:W-:Y:S04]  /*6bce0*/  STL.64 [R1+0xd160], R24 ;  /* 0x00d1601801007387 */ /* 0x0083e80000100a00 */
[----:B------:R-:W2:Y:S04]  /*6bcf0*/  LDL R22, [R1+0x28] ;  /* 0x0000280001167983 */ /* 0x000ea80000100800 */
[----:B------:R-:W2:Y:S01]  /*6bd00*/  LDL R23, [R1+0x2c] ;  /* 0x00002c0001177983 */ /* 0x000ea20000100800 */
[----:B------:R-:W-:-:S02]  /*6bd10*/  IMAD.MOV.U32 R2, RZ, RZ, R20 ;  /* 0x000000ffff027224 */ /* 0x000fc400078e0014 */
[----:B------:R-:W-:Y:S01]  /*6bd20*/  IMAD.MOV.U32 R3, RZ, RZ, R21 ;  /* 0x000000ffff037224 */ /* 0x000fe200078e0015 */
[----:B--2---:R-:W-:Y:S04]  /*6bd30*/  STL.64 [R1+0xd170], R22 ;  /* 0x00d1701601007387 */ /* 0x004fe80000100a00 */
[----:B------:R-:W-:Y:S04]  /*6bd40*/  STL.64 [R1+0x2020], R8 ;  /* 0x0020200801007387 */ /* 0x000fe80000100a00 */
[----:B------:R-:W-:Y:S04]  /*6bd50*/  STL.64 [R1+0x2028], R10 ;  /* 0x0020280a01007387 */ /* 0x000fe80000100a00 */
[----:B0-----:R-:W4:Y:S04]  /*6bd60*/  LDL.LU.64 R16, [R1+0x2130] ;  /* 0x0021300001107983 */ /* 0x001f280000300a00 */
[----:B------:R-:W4:Y:S04]  /*6bd70*/  LDL.LU.64 R18, [R1+0x2138] ;  /* 0x0021380001127983 */ /* 0x000f280000300a00 */
[----:B------:R-:W2:Y:S04]  /*6bd80*/  LDL R20, [R1+0x30] ;  /* 0x0000300001147983 */ /* 0x000ea80000100800 */
[----:B------:R-:W2:Y:S04]  /*6bd90*/  LDL R21, [R1+0x34] ;  /* 0x0000340001157983 */ /* 0x000ea80000100800 */
[----:B-1----:R-:W3:Y:S04]  /*6bda0*/  LDL.LU.64 R24, [R1+0x2090] ;  /* 0x0020900001187983 */ /* 0x002ee80000300a00 */
[----:B------:R-:W2:Y:S04]  /*6bdb0*/  LDL.LU.64 R26, [R1+0x2098] ;  /* 0x00209800011a7983 */ /* 0x000ea80000300a00 */
[----:B--2---:R-:W-:Y:S04]  /*6bdc0*/  STL.64 [R1+0xd1e0], R26 ;  /* 0x00d1e01a01007387 */ /* 0x004fe80000100a00 */
[----:B---3--:R0:W-:Y:S04]  /*6bdd0*/  STL.64 [R1+0xd1d8], R24 ;  /* 0x00d1d81801007387 */ /* 0x0081e80000100a00 */
[----:B0-----:R-:W2:Y:S04]  /*6bde0*/  LDL.LU.64 R24, [R1+0x20d0] ;  /* 0x0020d00001187983 */ /* 0x001ea80000300a00 */
[----:B------:R-:W3:Y:S01]  /*6bdf0*/  LDL.LU.64 R26, [R1+0x20d8] ;  /* 0x0020d800011a7983 */ /* 0x000ee20000300a00 */
[----:B----4-:R-:W-:Y:S03]  /*6be00*/  HMMA.16816.F32 R4, R12, R4, R16 ;  /* 0x000000040c04723c */ /* 0x010fe60000001810 */
[----:B---3--:R-:W-:Y:S04]  /*6be10*/  STL.64 [R1+0xd1f8], R26 ;  /* 0x00d1f81a01007387 */ /* 0x008fe80000100a00 */
[----:B--2---:R0:W-:Y:S04]  /*6be20*/  STL.64 [R1+0xd1f0], R24 ;  /* 0x00d1f01801007387 */ /* 0x0041e80000100a00 */
[----:B0-----:R-:W2:Y:S04]  /*6be30*/  LDL.LU.64 R24, [R1+0x20f0] ;  /* 0x0020f00001187983 */ /* 0x001ea80000300a00 */
[----:B------:R-:W2:Y:S04]  /*6be40*/  LDL.LU.64 R26, [R1+0x20f8] ;  /* 0x0020f800011a7983 */ /* 0x000ea80000300a00 */
[----:B------:R-:W3:Y:S04]  /*6be50*/  LDL.LU.64 R8, [R1+0x2070] ;  /* 0x0020700001087983 */ /* 0x000ee80000300a00 */
[----:B------:R-:W3:Y:S04]  /*6be60*/  LDL.LU.64 R10, [R1+0x2078] ;  /* 0x00207800010a7983 */ /* 0x000ee80000300a00 */
[----:B------:R-:W4:Y:S04]  /*6be70*/  LDL.LU.64 R18, [R1+0xd210] ;  /* 0x00d2100001127983 */ /* 0x000f280000300a00 */
[----:B------:R-:W2:Y:S04]  /*6be80*/  LDL.LU.64 R16, [R1+0xd208] ;  /* 0x00d2080001107983 */ /* 0x000ea80000300a00 */
[----:B------:R-:W-:Y:S04]  /*6be90*/  STL.64 [R1+0x2000], R4 ;  /* 0x0020000401007387 */ /* 0x000fe80000100a00 */
[----:B------:R0:W-:Y:S04]  /*6bea0*/  STL.64 [R1+0x2008], R6 ;  /* 0x0020080601007387 */ /* 0x0001e80000100a00 */
[----:B0-----:R-:W2:Y:S04]  /*6beb0*/  LDL.LU.64 R6, [R1+0xd200] ;  /* 0x00d2000001067983 */ /* 0x001ea80000300a00 */
[----:B------:R-:W2:Y:S04]  /*6bec0*/  LDL.64 R22, [R1+0x38] ;  /* 0x0000380001167983 */ /* 0x000ea80000100a00 */
[----:B--2---:R-:W-:Y:S04]  /*6bed0*/  STL.64 [R1+0xd1a0], R22 ;  /* 0x00d1a01601007387 */ /* 0x004fe80000100a00 */
[----:B------:R0:W-:Y:S04]  /*6bee0*/  STL.64 [R1+0xd198], R20 ;  /* 0x00d1981401007387 */ /* 0x0001e80000100a00 */
[----:B0-----:R-:W2:Y:S04]  /*6bef0*/  LDL.LU.64 R20, [R1+0x2110] ;  /* 0x0021100001147983 */ /* 0x001ea80000300a00 */
[----:B------:R-:W2:Y:S01]  /*6bf00*/  LDL.LU.64 R22, [R1+0x2118] ;  /* 0x0021180001167983 */ /* 0x000ea20000300a00 */
[----:B----4-:R-:W-:-:S02]  /*6bf10*/  IMAD.MOV.U32 R4, RZ, RZ, R18 ;  /* 0x000000ffff047224 */ /* 0x010fc400078e0012 */
[----:B------:R-:W-:Y:S01]  /*6bf20*/  IMAD.MOV.U32 R5, RZ, RZ, R19 ;  /* 0x000000ffff057224 */ /* 0x000fe200078e0013 */
[C---:B--2---:R-:W-:Y:S08]  /*6bf30*/  HMMA.16816.F32 R20, R12.reuse, R18, R20 ;  /* 0x000000120c14723c */ /* 0x044ff00000001814 */
[C---:B------:R-:W-:Y:S11]  /*6bf40*/  HMMA.16816.F32 R16, R12.reuse, R16, R24 ;  /* 0x000000100c10723c */ /* 0x040ff60000001818 */
[----:B------:R0:W-:Y:S04]  /*6bf50*/  STL.64 [R1+0x1fe0], R20 ;  /* 0x001fe01401007387 */ /* 0x0001e80000100a00 */
[----:B------:R1:W-:Y:S04]  /*6bf60*/  STL.64 [R1+0x1fe8], R22 ;  /* 0x001fe81601007387 */ /* 0x0003e80000100a00 */
[----:B0-----:R-:W2:Y:S04]  /*6bf70*/  LDL.64 R20, [R1+0x48] ;  /* 0x0000480001147983 */ /* 0x001ea80000100a00 */
[----:B-1----:R-:W4:Y:S04]  /*6bf80*/  LDL R22, [R1+0x40] ;  /* 0x0000400001167983 */ /* 0x002f280000100800 */
[----:B------:R-:W4:Y:S04]  /*6bf90*/  LDL R23, [R1+0x44] ;  /* 0x0000440001177983 */ /* 0x000f280000100800 */
[----:B------:R-:W-:Y:S04]  /*6bfa0*/  STL.64 [R1+0xd0d8], R6 ;  /* 0x00d0d80601007387 */ /* 0x000fe80000100a00 */
[----:B------:R0:W-:Y:S04]  /*6bfb0*/  STL.64 [R1+0xd0d0], R4 ;  /* 0x00d0d00401007387 */ /* 0x0001e80000100a00 */
[----:B0-----:R-:W2:Y:S04]  /*6bfc0*/  LDL.LU.64 R4, [R1+0x20b0] ;  /* 0x0020b00001047983 */ /* 0x001ea80000300a00 */
[----:B------:R-:W2:Y:S04]  /*6bfd0*/  LDL.LU.64 R6, [R1+0x20b8] ;  /* 0x0020b80001067983 */ /* 0x000ea80000300a00 */
        /* <DEDUP_REMOVED lines=12> */
[C---:B--2---:R-:W-:Y:S08]  /*6c0a0*/  HMMA.16816.F32 R4, R12.reuse, R16, R4 ;  /* 0x000000100c04723c */ /* 0x044ff00000001804 */
[C---:B------:R-:W-:Y:S11]  /*6c0b0*/  HMMA.16816.F32 R16, R12.reuse, R18, R24 ;  /* 0x000000120c10723c */ /* 0x040ff60000001818 */
[----:B------:R-:W-:Y:S04]  /*6c0c0*/  STL.64 [R1+0x1fa0], R4 ;  /* 0x001fa00401007387 */ /* 0x000fe80000100a00 */
[----:B------:R3:W-:Y:S04]  /*6c0d0*/  STL.64 [R1+0x1fa8], R6 ;  /* 0x001fa80601007387 */ /* 0x0007e80000100a00 */
[----:B------:R-:W2:Y:S04]  /*6c0e0*/  LDL.LU.64 R24, [R1+0x1fc0] ;  /* 0x001fc00001187983 */ /* 0x000ea80000300a00 */
[----:B------:R-:W-:Y:S04]  /*6c0f0*/  STL.64 [R1+0x1f90], R16 ;  /* 0x001f901001007387 */ /* 0x000fe80000100a00 */
[----:B------:R-:W-:Y:S04]  /*6c100*/  STL.64 [R1+0x1f98], R18 ;  /* 0x001f981201007387 */ /* 0x000fe80000100a00 */
[----:B------:R-:W2:Y:S01]  /*6c110*/  LDL.LU.64 R26, [R1+0x1fc8] ;  /* 0x001fc800011a7983 */ /* 0x000ea20000300a00 */
[----:B---3--:R-:W-:-:S15]  /*6c120*/  HMMA.16816.F32 R4, R12, R28, R8 ;  /* 0x0000001c0c04723c */ /* 0x008fde0000001808 */
[----:B------:R-:W-:-:S04]  /*6c130*/  NOP ;  /* 0x0000000000007918 */ /* 0x000fc80000000000 */
[----:B------:R-:W-:Y:S04]  /*6c140*/  STL.64 [R1+0x1f80], R4 ;  /* 0x001f800401007387 */ /* 0x000fe80000100a00 */
[----:B------:R-:W-:Y:S04]  /*6c150*/  STL.64 [R1+0x1f88], R6 ;  /* 0x001f880601007387 */ /* 0x000fe80000100a00 */
[----:B--2---:R-:W-:Y:S04]  /*6c160*/  STL.64 [R1+0xd180], R26 ;  /* 0x00d1801a01007387 */ /* 0x004fe80000100a00 */
[----:B------:R0:W-:Y:S04]  /*6c170*/  STL.64 [R1+0xd178], R24 ;  /* 0x00d1781801007387 */ /* 0x0001e80000100a00 */
        /* <DEDUP_REMOVED lines=16> */
[----:B------:R-:W3:Y:S04]  /*6c280*/  LDL.LU.64 R4, [R1+0x1f20] ;  /* 0x001f200001047983 */ /* 0x000ee80000300a00 */
[----:B------:R-:W3:Y:S04]  /*6c290*/  LDL.LU.64 R6, [R1+0x1f28] ;  /* 0x001f280001067983 */ /* 0x000ee80000300a00 */
[----:B------:R-:W3:Y:S04]  /*6c2a0*/  LDL R10, [R1+0x8] ;  /* 0x00000800010a7983 */ /* 0x000ee80000100800 */
[----:B------:R-:W3:Y:S04]  /*6c2b0*/  LDL R11, [R1+0xc] ;  /* 0x00000c00010b7983 */ /* 0x000ee80000100800 */
[----:B------:R-:W4:Y:S01]  /*6c2c0*/  LDL R8, [R1+0x10] ;  /* 0x0000100001087983 */ /* 0x000f220000100800 */
[----:B--2---:R-:W-:Y:S03]  /*6c2d0*/  HMMA.16816.F32 R24, R12, R20, R24 ;  /* 0x000000140c18723c */ /* 0x004fe60000001818 */
[----:B---3--:R-:W-:Y:S04]  /*6c2e0*/  STL.64 [R1+0xd148], R10 ;  /* 0x00d1480a01007387 */ /* 0x008fe80000100a00 */
[----:B------:R-:W2:-:S12]  /*6c2f0*/  LDL.64 R28, [R1] ;  /* 0x00000000011c7983 */ /* 0x000e980000100a00 */
[----:B------:R-:W-:Y:S04]  /*6c300*/  STL.64 [R1+0x1f60], R24 ;  /* 0x001f601801007387 */ /* 0x000fe80000100a00 */
[----:B------:R0:W-:Y:S04]  /*6c310*/  STL.64 [R1+0x1f68], R26 ;  /* 0x001f681a01007387 */ /* 0x0001e80000100a00 */
[----:B0-----:R-:W4:Y:S04]  /*6c320*/  LDL.LU.64 R26, [R1+0xd1c0] ;  /* 0x00d1c000011a7983 */ /* 0x001f280000300a00 */
[----:B------:R-:W4:Y:S01]  /*6c330*/  LDL.LU.64 R24, [R1+0xd1b8] ;  /* 0x00d1b80001187983 */ /* 0x000f220000300a00 */
[----:B------:R-:W-:-:S02]  /*6c340*/  IMAD.MOV.U32 R9, RZ, RZ, R0 ;  /* 0x000000ffff097224 */ /* 0x000fc400078e0000 */
[----:B------:R-:W-:-:S05]  /*6c350*/  IMAD.MOV.U32 R0, RZ, RZ, R21 ;  /* 0x000000ffff007224 */ /* 0x000fca00078e0015 */
[----:B------:R-:W-:Y:S01]  /*6c360*/  STL [R1+0xd050], R0 ;  /* 0x00d0500001007387 */ /* 0x000fe20000100800 */
[----:B----4-:R-:W-:Y:S03]  /*6c370*/  HMMA.16816.F32 R20, R12, R22, R24 ;  /* 0x000000160c14723c */ /* 0x010fe60000001818 */
[----:B------:R-:W3:Y:S04]  /*6c380*/  LDL.LU.64 R26, [R1+0xd1b0] ;  /* 0x00d1b000011a7983 */ /* 0x000ee80000300a00 */
[----:B------:R-:W3:-:S12]  /*6c390*/  LDL.LU.64 R24, [R1+0xd1a8] ;  /* 0x00d1a80001187983 */ /* 0x000ed80000300a00 */
[----:B------:R-:W-:Y:S04]  /*6c3a0*/  STL.64 [R1+0x1f50], R20 ;  /* 0x001f501401007387 */ /* 0x000fe80000100a00 */
[----:B------:R0:W-:Y:S04]  /*6c3b0*/  STL.64 [R1+0x1f58], R22 ;  /* 0x001f581601007387 */ /* 0x0001e80000100a00 */
[----:B0-----:R-:W3:Y:S04]  /*6c3c0*/  LDL.LU.64 R22, [R1+0xd1a0] ;  /* 0x00d1a00001167983 */ /* 0x001ee80000300a00 */
[----:B------:R-:W4:Y:S01]  /*6c3d0*/  LDL.LU.64 R20, [R1+0xd198] ;  /* 0x00d1980001147983 */ /* 0x000f220000300a00 */
[----:B---3--:R-:W-:-:S15]  /*6c3e0*/  HMMA.16816.F32 R24, R12, R22, R24 ;  /* 0x000000160c18723c */ /* 0x008fde0000001818 */
[----:B------:R-:W-:-:S04]  /*6c3f0*/  NOP ;  /* 0x0000000000007918 */ /* 0x000fc80000000000 */
[----:B------:R-:W-:Y:S04]  /*6c400*/  STL.64 [R1+0x1f40], R24 ;  /* 0x001f401801007387 */ /* 0x000fe80000100a00 */
[----:B------:R0:W-:Y:S04]  /*6c410*/  STL.64 [R1+0x1f48], R26 ;  /* 0x001f481a01007387 */ /* 0x0001e80000100a00 */
[----:B0-----:R-:W4:Y:S04]  /*6c420*/  LDL.LU.64 R26, [R1+0xd190] ;  /* 0x00d19000011a7983 */ /* 0x001f280000300a00 */
[----:B------:R-:W4:Y:S01]  /*6c430*/  LDL.LU.64 R24, [R1+0xd188] ;  /* 0x00d1880001187983 */ /* 0x000f220000300a00 */
[----:B------:R-:W-:-:S05]  /*6c440*/  IMAD.MOV.U32 R0, RZ, RZ, R23 ;  /* 0x000000ffff007224 */ /* 0x000fca00078e0017 */
[----:B------:R-:W-:Y:S01]  /*6c450*/  STL [R1+0xd054], R0 ;  /* 0x00d0540001007387 */ /* 0x000fe20000100800 */
[----:B----4-:R-:W-:Y:S03]  /*6c460*/  HMMA.16816.F32 R20, R12, R20, R24 ;  /* 0x000000140c14723c */ /* 0x010fe60000001818 */
[----:B------:R-:W3:Y:S04]  /*6c470*/  LDL.LU.64 R26, [R1+0xd180] ;  /* 0x00d18000011a7983 */ /* 0x000ee80000300a00 */
[----:B------:R-:W3:-:S12]  /*6c480*/  LDL.LU.64 R24, [R1+0xd178] ;  /* 0x00d1780001187983 */ /* 0x000ed80000300a00 */
[----:B------:R-:W-:Y:S04]  /*6c490*/  STL.64 [R1+0x1f30], R20 ;  /* 0x001f301401007387 */ /* 0x000fe80000100a00 */
[----:B------:R0:W-:Y:S04]  /*6c4a0*/  STL.64 [R1+0x1f38], R22 ;  /* 0x001f381601007387 */ /* 0x0001e80000100a00 */
[----:B0-----:R-:W3:Y:S02]  /*6c4b0*/  LDL.LU.64 R22, [R1+0xd170] ;  /* 0x00d1700001167983 */ /* 0x001ee40000300a00 */
[----:B---3--:R-:W-:Y:S02]  /*6c4c0*/  HMMA.16816.F32 R20, R12, R22, R24 ;  /* 0x000000160c14723c */ /* 0x008fe40000001818 */
[----:B------:R-:W3:Y:S04]  /*6c4d0*/  LDL.LU.64 R26, [R1+0xd168] ;  /* 0x00d16800011a7983 */ /* 0x000ee80000300a00 */
[----:B------:R-:W4:-:S13]  /*6c4e0*/  LDL.LU.64 R24, [R1+0xd160] ;  /* 0x00d1600001187983 */ /* 0x000f1a0000300a00 */
[----:B------:R-:W-:Y:S04]  /*6c4f0*/  STL.64 [R1+0x1f10], R20 ;  /* 0x001f101401007387 */ /* 0x000fe80000100a00 */
[----:B------:R4:W-:Y:S02]  /*6c500*/  STL.64 [R1+0x1f18], R22 ;  /* 0x001f181601007387 */ /* 0x0009e40000100a00 */
[C---:B----4-:R-:W-:Y:S08]  /*6c510*/  HMMA.16816.F32 R20, R12.reuse, R24, R16 ;  /* 0x000000180c14723c */ /* 0x050ff00000001810 */
[C---:B---3--:R-:W-:Y:S01]  /*6c520*/  HMMA.16816.F32 R16, R12.reuse, R26, R4 ;  /* 0x0000001a0c10723c */ /* 0x048fe20000001804 */
[----:B------:R-:W3:Y:S10]  /*6c530*/  LDL.LU.64 R4, [R1+0x1dc0] ;  /* 0x001dc00001047983 */ /* 0x000ef40000300a00 */
[----:B------:R-:W-:Y:S04]  /*6c540*/  STL.64 [R1+0x1f00], R20 ;  /* 0x001f001401007387 */ /* 0x000fe80000100a00 */
[----:B------:R-:W-:Y:S04]  /*6c550*/  STL.64 [R1+0x1f08], R22 ;  /* 0x001f081601007387 */ /* 0x000fe80000100a00 */
[----:B------:R-:W4:Y:S04]  /*6c560*/  LDL.LU.64 R6, [R1+0x1dc8] ;  /* 0x001dc80001067983 */ /* 0x000f280000300a00 */
[----:B------:R-:W-:Y:S04]  /*6c570*/  STL.64 [R1+0x1ef0], R16 ;  /* 0x001ef01001007387 */ /* 0x000fe80000100a00 */
[----:B------:R-:W-:Y:S04]  /*6c580*/  STL.64 [R1+0x1ef8], R18 ;  /* 0x001ef81201007387 */ /* 0x000fe80000100a00 */
[----:B----4-:R-:W-:Y:S04]  /*6c590*/  STL.64 [R1+0xd158], R6 ;  /* 0x00d1580601007387 */ /* 0x010fe80000100a00 */
[----:B---3--:R0:W-:Y:S04]  /*6c5a0*/  STL.64 [R1+0xd150], R4 ;  /* 0x00d1500401007387 */ /* 0x0081e80000100a00 */
[----:B0-----:R-:W3:Y:S04]  /*6c5b0*/  LDL.LU.64 R4, [R1+0x1e10] ;  /* 0x001e100001047983 */ /* 0x001ee80000300a00 */
[----:B------:R-:W3:Y:S04]  /*6c5c0*/  LDL.LU.64 R6, [R1+0x1e18] ;  /* 0x001e180001067983 */ /* 0x000ee80000300a00 */
[----:B------:R-:W4:Y:S04]  /*6c5d0*/  LDL.LU.64 R24, [R1+0x1c80] ;  /* 0x001c800001187983 */ /* 0x000f280000300a00 */
[----:B------:R-:W2:Y:S04]  /*6c5e0*/  LDL.LU.64 R26, [R1+0x1c88] ;  /* 0x001c8800011a7983 */ /* 0x000ea80000300a00 */
[----:B--2---:R-:W-:Y:S04]  /*6c5f0*/  STL.64 [R1+0xd140], R26 ;  /* 0x00d1401a01007387 */ /* 0x004fe80000100a00 */
[----:B----4-:R0:W-:Y:S04]  /*6c600*/  STL.64 [R1+0xd138], R24 ;  /* 0x00d1381801007387 */ /* 0x0101e80000100a00 */
[----:B0-----:R-:W2:Y:S04]  /*6c610*/  LDL.LU.64 R24, [R1+0x1cc0] ;  /* 0x001cc00001187983 */ /* 0x001ea80000300a00 */
[----:B------:R-:W2:Y:S04]  /*6c620*/  LDL.LU.64 R26, [R1+0x1cc8] ;  /* 0x001cc800011a7983 */ /* 0x000ea80000300a00 */
[----:B------:R-:W4:Y:S04]  /*6c630*/  LDL.LU.64 R20, [R1+0x1a20] ;  /* 0x001a200001147983 */ /* 0x000f280000300a00 */
[----:B------:R-:W2:Y:S01]  /*6c640*/  LDL.LU.64 R22, [R1+0x1a28] ;  /* 0x001a280001167983 */ /* 0x000ea20000300a00 */
[C---:B---3--:R-:W-:Y:S03]  /*6c650*/  HMMA.16816.F32 R8, R12.reuse, R8, R4 ;  /* 0x000000080c08723c */ /* 0x048fe60000001804 */
[----:B--2---:R-:W-:Y:S04]  /*6c660*/  STL.64 [R1+0xd118], R22 ;  /* 0x00d1181601007387 */ /* 0x004fe80000100a00 */
[----:B----4-:R0:W-:Y:S04]  /*6c670*/  STL.64 [R1+0xd110], R20 ;  /* 0x00d1101401007387 */ /* 0x0101e80000100a00 */
        /* <DEDUP_REMOVED lines=13> */
[----:B------:R-:W-:Y:S01]  /*6c750*/  HMMA.16816.F32 R24, R12, R28, R24 ;  /* 0x0000001c0c18723c */ /* 0x000fe20000001818 */
[----:B------:R-:W-:-:S07]  /*6c760*/  IMAD.MOV.U32 R0, RZ, RZ, R29 ;  /* 0x000000ffff007224 */ /* 0x000fce00078e001d */
[----:B----4-:R-:W-:Y:S01]  /*6c770*/  HMMA.16816.F32 R8, R12, R10, R4 ;  /* 0x0000000a0c08723c */ /* 0x010fe20000001804 */
[----:B------:R-:W4:Y:S04]  /*6c780*/  LDL.LU.64 R4, [R1+0x19a0] ;  /* 0x0019a00001047983 */ /* 0x000f280000300a00 */
[----:B------:R-:W4:-:S14]  /*6c790*/  LDL.LU.64 R6, [R1+0x19a8] ;  /* 0x0019a80001067983 */ /* 0x000f1c0000300a00 */
[----:B------:R0:W-:Y:S04]  /*6c7a0*/  STL.64 [R1+0x1ed0], R8 ;  /* 0x001ed00801007387 */ /* 0x0001e80000100a00 */
[----:B------:R1:W-:Y:S04]  /*6c7b0*/  STL.64 [R1+0x1ed8], R10 ;  /* 0x001ed80a01007387 */ /* 0x0003e80000100a00 */
[----:B0-----:R-:W2:Y:S04]  /*6c7c0*/  LDL.LU.64 R8, [R1+0x1970] ;  /* 0x0019700001087983 */ /* 0x001ea80000300a00 */
[----:B-1----:R-:W2:Y:S04]  /*6c7d0*/  LDL.LU.64 R10, [R1+0x1978] ;  /* 0x00197800010a7983 */ /* 0x002ea80000300a00 */
[----:B------:R-:W-:Y:S04]  /*6c7e0*/  STL.64 [R1+0x1ec0], R24 ;  /* 0x001ec01801007387 */ /* 0x000fe80000100a00 */
[----:B------:R0:W-:Y:S04]  /*6c7f0*/  STL.64 [R1+0x1ec8], R26 ;  /* 0x001ec81a01007387 */ /* 0x0001e80000100a00 */
[----:B0-----:R-:W2:Y:S04]  /*6c800*/  LDL.LU.64 R26, [R1+0xd140] ;  /* 0x00d14000011a7983 */ /* 0x001ea80000300a00 */
[----:B------:R-:W2:Y:S04]  /*6c810*/  LDL.LU.64 R24, [R1+0xd138] ;  /* 0x00d1380001187983 */ /* 0x000ea80000300a00 */
        /* <DEDUP_REMOVED lines=33> */
[----:B0-----:R-:W4:Y:S04]  /*6ca30*/  LDL.LU.64 R18, [R1+0xd0e8] ;  /* 0x00d0e80001127983 */ /* 0x001f280000300a00 */
[----:B------:R-:W2:Y:S04]  /*6ca40*/  LDL.LU.64 R16, [R1+0xd0e0] ;  /* 0x00d0e00001107983 */ /* 0x000ea80000300a00 */
[----:B------:R-:W-:Y:S04]  /*6ca50*/  STL.64 [R1+0xcf80], R22 ;  /* 0x00cf801601007387 */ /* 0x000fe80000100a00 */
[----:B------:R0:W-:Y:S04]  /*6ca60*/  STL.64 [R1+0xcf78], R20 ;  /* 0x00cf781401007387 */ /* 0x0001e80000100a00 */
[----:B0-----:R-:W3:Y:S04]  /*6ca70*/  LDL.LU.64 R20, [R1+0x1940] ;  /* 0x0019400001147983 */ /* 0x001ee80000300a00 */
[----:B------:R-:W3:Y:S01]  /*6ca80*/  LDL.LU.64 R22, [R1+0x1948] ;  /* 0x0019480001167983 */ /* 0x000ee20000300a00 */
        /* <DEDUP_REMOVED lines=12> */
[----:B--2---:R-:W-:Y:S02]  /*6cb50*/  HMMA.16816.F32 R16, R12, R10, R24 ;  /* 0x0000000a0c10723c */ /* 0x004fe40000001818 */
[----:B------:R-:W2:-:S15]  /*6cb60*/  LDL.64 R24, [R1+0x80] ;  /* 0x0000800001187983 */ /* 0x000e9e0000100a00 */
[----:B------:R-:W-:Y:S02]  /*6cb70*/  NOP ;  /* 0x0000000000007918 */ /* 0x000fe40000000000 */
[----:B------:R-:W-:Y:S04]  /*6cb80*/  STL.64 [R1+0x1e30], R16 ;  /* 0x001e301001007387 */ /* 0x000fe80000100a00 */
[----:B------:R3:W-:Y:S02]  /*6cb90*/  STL.64 [R1+0x1e38], R18 ;  /* 0x001e381201007387 */ /* 0x0007e40000100a00 */
[----:B---3--:R-:W-:Y:S01]  /*6cba0*/  HMMA.16816.F32 R16, R12, R8, R20 ;  /* 0x000000080c10723c */ /* 0x008fe20000001814 */
[----:B------:R-:W-:Y:S02]  /*6cbb0*/  IMAD.MOV.U32 R22, RZ, RZ, R2 ;  /* 0x000000ffff167224 */ /* 0x000fe400078e0002 */
[----:B------:R-:W-:Y:S01]  /*6cbc0*/  IMAD.MOV.U32 R23, RZ, RZ, R3 ;  /* 0x000000ffff177224 */ /* 0x000fe200078e0003 */
[----:B------:R-:W3:Y:S01]  /*6cbd0*/  LDL.LU R2, [R1+0xd0bc] ;  /* 0x00d0bc0001027983 */ /* 0x000ee20000300800 */
[----:B----4-:R-:W-:-:S02]  /*6cbe0*/  IMAD.MOV.U32 R26, RZ, RZ, R4 ;  /* 0x000000ffff1a7224 */ /* 0x010fc400078e0004 */
[----:B------:R-:W-:Y:S02]  /*6cbf0*/  IMAD.MOV.U32 R20, RZ, RZ, R6 ;  /* 0x000000ffff147224 */ /* 0x000fe400078e0006 */
[----:B------:R-:W-:Y:S02]  /*6cc00*/  IMAD.MOV.U32 R21, RZ, RZ, R7 ;  /* 0x000000ffff157224 */ /* 0x000fe400078e0007 */
[----:B------:R-:W-:-:S08]  /*6cc10*/  IMAD.MOV.U32 R27, RZ, RZ, R5 ;  /* 0x000000ffff1b7224 */ /* 0x000fd000078e0005 */
[----:B------:R-:W-:Y:S04]  /*6cc20*/  STL.64 [R1+0x1e20], R16 ;  /* 0x001e201001007387 */ /* 0x000fe80000100a00 */
[----:B------:R0:W-:Y:S04]  /*6cc30*/  STL.64 [R1+0x1e28], R18 ;  /* 0x001e281201007387 */ /* 0x0001e80000100a00 */
[----:B------:R-:W3:Y:S04]  /*6cc40*/  LDL.LU R3, [R1+0xd0b8] ;  /* 0x00d0b80001037983 */ /* 0x000ee80000300800 */
[----:B0-----:R-:W4:Y:S04]  /*6cc50*/  LDL.LU R18, [R1+0x16e4] ;  /* 0x0016e40001127983 */ /* 0x001f280000300800 */
[----:B------:R-:W4:Y:S04]  /*6cc60*/  LDL.LU R19, [R1+0x16e0] ;  /* 0x0016e00001137983 */ /* 0x000f280000300800 */
[----:B------:R0:W-:Y:S04]  /*6cc70*/  STL.64 [R1+0xd068], R22 ;  /* 0x00d0681601007387 */ /* 0x0001e80000100a00 */
[----:B0-----:R-:W2:Y:S04]  /*6cc80*/  LDL.LU R22, [R1+0x16bc] ;  /* 0x0016bc0001167983 */ /* 0x001ea80000300800 */
[----:B------:R-:W2:Y:S04]  /*6cc90*/  LDL.LU R23, [R1+0x16b8] ;  /* 0x0016b80001177983 */ /* 0x000ea80000300800 */
[----:B------:R-:W3:Y:S04]  /*6cca0*/  LDL.LU R4, [R1+0xd0b4] ;  /* 0x00d0b40001047983 */ /* 0x000ee80000300800 */
[----:B------:R-:W3:Y:S04]  /*6ccb0*/  LDL.LU R5, [R1+0xd0b0] ;  /* 0x00d0b00001057983 */ /* 0x000ee80000300800 */
[----:B------:R-:W3:Y:S04]  /*6ccc0*/  LDL.LU R6, [R1+0xd0ac] ;  /* 0x00d0ac0001067983 */ /* 0x000ee80000300800 */
[----:B------:R-:W3:Y:S04]  /*6ccd0*/  LDL.LU R7, [R1+0xd0a8] ;  /* 0x00d0a80001077983 */ /* 0x000ee80000300800 */
[----:B------:R0:W-:Y:S04]  /*6cce0*/  STL.64 [R1+0xd080], R20 ;  /* 0x00d0801401007387 */ /* 0x0001e80000100a00 */
[----:B0-----:R-:W3:Y:S04]  /*6ccf0*/  LDL.LU R20, [R1+0x16b4] ;  /* 0x0016b40001147983 */ /* 0x001ee80000300800 */
[----:B------:R-:W3:Y:S04]  /*6cd00*/  LDL.LU R21, [R1+0x16b0] ;  /* 0x0016b00001157983 */ /* 0x000ee80000300800 */
[----:B--2---:R-:W-:Y:S04]  /*6cd10*/  STL.64 [R1+0xd090], R22 ;  /* 0x00d0901601007387 */ /* 0x004fe80000100a00 */
[----:B---3--:R0:W-:Y:S04]  /*6cd20*/  STL.64 [R1+0xd088], R20 ;  /* 0x00d0881401007387 */ /* 0x0081e80000100a00 */
[----:B0-----:R-:W2:Y:S04]  /*6cd30*/  LDL.LU.64 R20, [R1+0x1910] ;  /* 0x0019100001147983 */ /* 0x001ea80000300a00 */
[----:B------:R-:W3:Y:S04]  /*6cd40*/  LDL.LU.64 R22, [R1+0x1918] ;  /* 0x0019180001167983 */ /* 0x000ee80000300a00 */
[----:B---3--:R-:W-:Y:S04]  /*6cd50*/  STL.64 [R1+0xd0a0], R22 ;  /* 0x00d0a01601007387 */ /* 0x008fe80000100a00 */
[----:B--2---:R0:W-:Y:S04]  /*6cd60*/  STL.64 [R1+0xd098], R20 ;  /* 0x00d0981401007387 */ /* 0x0041e80000100a00 */
[----:B0-----:R-:W2:Y:S04]  /*6cd70*/  LDL.LU.64 R20, [R1+0x1920] ;  /* 0x0019200001147983 */ /* 0x001ea80000300a00 */
[----:B------:R-:W2:Y:S04]  /*6cd80*/  LDL.LU.64 R22, [R1+0x1928] ;  /* 0x0019280001167983 */ /* 0x000ea80000300a00 */
[----:B------:R-:W3:Y:S04]  /*6cd90*/  LDL.64 R16, [R1+0x98] ;  /* 0x0000980001107983 */ /* 0x000ee80000100a00 */
[----:B------:R-:W-:Y:S04]  /*6cda0*/  STL.64 [R1+0xd060], R26 ;  /* 0x00d0601a01007387 */ /* 0x000fe80000100a00 */
[----:B------:R0:W-:Y:S04]  /*6cdb0*/  STL.64 [R1+0xd058], R24 ;  /* 0x00d0581801007387 */ /* 0x0001e80000100a00 */
[----:B0-----:R-:W3:Y:S04]  /*6cdc0*/  LDL.LU.64 R24, [R1+0x18f0] ;  /* 0x0018f00001187983 */ /* 0x001ee80000300a00 */
        /* <DEDUP_REMOVED lines=18> */
[----:B------:R3:W-:Y:S02]  /*6cef0*/  STL.64 [R1+0xcf28], R4 ;  /* 0x00cf280401007387 */ /* 0x0007e40000100a00 */
[----:B---3--:R-:W-:Y:S02]  /*6cf00*/  HMMA.16816.F32 R4, R12, R2, R24 ;  /* 0x000000020c04723c */ /* 0x008fe40000001818 */
[----:B------:R-:W-:Y:S04]  /*6cf10*/  STL [R1+0xcf0c], R2 ;  /* 0x00cf0c0201007387 */ /* 0x000fe80000100800 */
[----:B------:R-:W-:-:S13]  /*6cf20*/  STL [R1+0xcf08], R3 ;  /* 0x00cf080301007387 */ /* 0x000fda0000100800 */
[----:B------:R-:W-:Y:S04]  /*6cf30*/  STL.64 [R1+0x1de0], R4 ;  /* 0x001de00401007387 */ /* 0x000fe80000100a00 */
[----:B------:R-:W-:Y:S01]  /*6cf40*/  STL.64 [R1+0x1de8], R6 ;  /* 0x001de80601007387 */ /* 0x000fe20000100a00 */
[----:B--2---:R-:W-:Y:S02]  /*6cf50*/  IMAD R13, R23, 0x100, R22 ;  /* 0x00000100170d7824 */ /* 0x004fe400078e0216 */
[----:B----4-:R-:W-:Y:S02]  /*6cf60*/  IMAD R12, R21, 0x100, R20 ;  /* 0x00000100150c7824 */ /* 0x010fe400078e0214 */
[----:B------:R-:W2:Y:S04]  /*6cf70*/  LDL.LU.64 R20, [R1+0x18d0] ;  /* 0x0018d00001147983 */ /* 0x000ea80000300a00 */
[----:B------:R-:W2:Y:S04]  /*6cf80*/  LDL.LU.64 R22, [R1+0x18d8] ;  /* 0x0018d80001167983 */ /* 0x000ea80000300a00 */
[----:B------:R-:W3:Y:S04]  /*6cf90*/  LDL.LU.64 R24, [R1+0x1890] ;  /* 0x0018900001187983 */ /* 0x000ee80000300a00 */
[----:B------:R-:W4:Y:S01]  /*6cfa0*/  LDL.LU.64 R26, [R1+0x1898] ;  /* 0x00189800011a7983 */ /* 0x000f220000300a00 */
[----:B------:R-:W-:-:S02]  /*6cfb0*/  IMAD R14, R19, 0x100, R18 ;  /* 0x00000100130e7824 */ /* 0x000fc400078e0212 */
[----:B------:R-:W-:Y:S01]  /*6cfc0*/  IMAD R15, R11, 0x100, R10 ;  /* 0x000001000b0f7824 */ /* 0x000fe200078e020a */
[----:B------:R-:W-:Y:S02]  /*6cfd0*/  F2FP.F16.E5M2.UNPACK_B R12, R12 ;  /* 0x0000000cff0c723e */ /* 0x000fe400020004ff */
[----:B------:R-:W-:Y:S02]  /*6cfe0*/  F2FP.F16.E5M2.UNPACK_B R13, R13 ;  /* 0x0000000dff0d723e */ /* 0x000fe400020004ff */
[----:B------:R-:W-:Y:S02]  /*6cff0*/  F2FP.F16.E5M2.UNPACK_B R14, R14 ;  /* 0x0000000eff0e723e */ /* 0x000fe400020004ff */
[----:B------:R-:W-:-:S07]  /*6d000*/  F2FP.F16.E5M2.UNPACK_B R15, R15 ;  /* 0x0000000fff0f723e */ /* 0x000fce00020004ff */
[----:B--2---:R-:W-:Y:S01]  /*6d010*/  HMMA.16816.F32 R20, R12, R16, R20 ;  /* 0x000000100c14723c */ /* 0x004fe20000001814 */
[----:B----4-:R-:W-:Y:S04]  /*6d020*/  STL.64 [R1+0xd078], R26 ;  /* 0x00d0781a01007387 */ /* 0x010fe80000100a00 */
[----:B---3--:R0:W-:Y:S04]  /*6d030*/  STL.64 [R1+0xd070], R24 ;  /* 0x00d0701801007387 */ /* 0x0081e80000100a00 */
[----:B0-----:R-:W2:Y:S04]  /*6d040*/  LDL.LU.64 R24, [R1+0x18c0] ;  /* 0x0018c00001187983 */ /* 0x001ea80000300a00 */
[----:B------:R-:W2:Y:S04]  /*6d050*/  LDL.LU.64 R26, [R1+0x18c8] ;  /* 0x0018c800011a7983 */ /* 0x000ea80000300a00 */
[----:B------:R-:W3:Y:S04]  /*6d060*/  LDL.LU.64 R4, [R1+0x1880] ;  /* 0x0018800001047983 */ /* 0x000ee80000300a00 */
[----:B------:R-:W3:Y:S04]  /*6d070*/  LDL.LU.64 R6, [R1+0x1888] ;  /* 0x0018880001067983 */ /* 0x000ee80000300a00 */
[----:B------:R-:W4:Y:S04]  /*6d080*/  LDL.64 R18, [R1+0x70] ;  /* 0x0000700001127983 */ /* 0x000f280000100a00 */
[----:B------:R-:W2:Y:S04]  /*6d090*/  LDL.LU.64 R8, [R1+0x1860] ;  /* 0x0018600001087983 */ /* 0x000ea80000300a00 */
[----:B------:R-:W2:Y:S04]  /*6d0a0*/  LDL.LU.64 R10, [R1+0x1868] ;  /* 0x00186800010a7983 */ /* 0x000ea80000300a00 */
[----:B------:R0:W-:Y:S04]  /*6d0b0*/  STL.64 [R1+0x1df0], R20 ;  /* 0x001df01401007387 */ /* 0x0001e80000100a00 */
[----:B------:R2:W-:Y:S04]  /*6d0c0*/  STL.64 [R1+0x1df8], R22 ;  /* 0x001df81601007387 */ /* 0x0005e80000100a00 */
[----:B0-----:R-:W2:Y:S01]  /*6d0d0*/  LDL.LU.64 R20, [R1+0xd080] ;  /* 0x00d0800001147983 */ /* 0x001ea20000300a00 */
[----:B------:R-:W-:-:S02]  /*6d0e0*/  IMAD.MOV.U32 R2, RZ, RZ, R16 ;  /* 0x000000ffff027224 */ /* 0x000fc400078e0010 */
[----:B------:R-:W-:-:S03]  /*6d0f0*/  IMAD.MOV.U32 R3, RZ, RZ, R17 ;  /* 0x000000ffff037224 */ /* 0x000fc600078e0011 */
[----:B------:R-:W-:Y:S04]  /*6d100*/  STL [R1+0xcf14], R2 ;  /* 0x00cf140201007387 */ /* 0x000fe80000100800 */
[----:B------:R-:W-:Y:S01]  /*6d110*/  STL [R1+0xcf10], R3 ;  /* 0x00cf100301007387 */ /* 0x000fe20000100800 */
        /* <DEDUP_REMOVED lines=8> */
[----:B------:R-:W3:-:S13]  /*6d1a0*/  LDL.LU.64 R24, [R1+0xd058] ;  /* 0x00d0580001187983 */ /* 0x000eda0000300a00 */
[----:B------:R-:W-:Y:S04]  /*6d1b0*/  STL.64 [R1+0x1dc0], R20 ;  /* 0x001dc01401007387 */ /* 0x000fe80000100a00 */
[----:B------:R-:W-:Y:S01]  /*6d1c0*/  STL.64 [R1+0x1dc8], R22 ;  /* 0x001dc81601007387 */ /* 0x000fe20000100a00 */
[C---:B---3--:R-:W-:Y:S08]  /*6d1d0*/  HMMA.16816.F32 R4, R12.reuse, R24, R4 ;  /* 0x000000180c04723c */ /* 0x048ff00000001804 */
[----:B--2---:R-:W-:Y:S01]  /*6d1e0*/  HMMA.16816.F32 R8, R12, R26, R8 ;  /* 0x0000001a0c08723c */ /* 0x004fe20000001808 */
[----:B------:R-:W-:-:S02]  /*6d1f0*/  IMAD.MOV.U32 R2, RZ, RZ, R24 ;  /* 0x000000ffff027224 */ /* 0x000fc400078e0018 */
[----:B------:R-:W-:-:S08]  /*6d200*/  IMAD.MOV.U32 R3, RZ, RZ, R25 ;  /* 0x000000ffff037224 */ /* 0x000fd000078e0019 */
[----:B------:R0:W-:Y:S04]  /*6d210*/  STL.64 [R1+0x1db0], R4 ;  /* 0x001db00401007387 */ /* 0x0001e80000100a00 */
[----:B------:R1:W-:Y:S04]  /*6d220*/  STL.64 [R1+0x1db8], R6 ;  /* 0x001db80601007387 */ /* 0x0003e80000100a00 */
[----:B0-----:R-:W4:Y:S04]  /*6d230*/  LDL.LU.64 R4, [R1+0x1840] ;  /* 0x0018400001047983 */ /* 0x001f280000300a00 */
[----:B-1----:R-:W4:Y:S04]  /*6d240*/  LDL.LU.64 R6, [R1+0x1848] ;  /* 0x0018480001067983 */ /* 0x002f280000300a00 */
[----:B------:R-:W-:Y:S04]  /*6d250*/  STL [R1+0xcf1c], R2 ;  /* 0x00cf1c0201007387 */ /* 0x000fe80000100800 */
[----:B------:R-:W-:Y:S04]  /*6d260*/  STL [R1+0xcf18], R3 ;  /* 0x00cf180301007387 */ /* 0x000fe80000100800 */
[----:B------:R-:W2:Y:S04]  /*6d270*/  LDL R24, [R1+0x10] ;  /* 0x0000100001187983 */ /* 0x000ea80000100800 */
[----:B------:R-:W-:Y:S04]  /*6d280*/  STL.64 [R1+0x1da0], R8 ;  /* 0x001da00801007387 */ /* 0x000fe80000100a00 */
[----:B------:R-:W-:Y:S04]  /*6d290*/  STL.64 [R1+0x1da8], R10 ;  /* 0x001da80a01007387 */ /* 0x000fe80000100a00 */
[----:B------:R-:W3:Y:S04]  /*6d2a0*/  LDL.64 R22, [R1+0x50] ;  /* 0x0000500001167983 */ /* 0x000ee80000100a00 */
[----:B------:R-:W2:Y:S04]  /*6d2b0*/  LDL.64 R20, [R1+0x58] ;  /* 0x0000580001147983 */ /* 0x000ea80000100a00 */
[----:B------:R-:W2:Y:S04]  /*6d2c0*/  LDL R25, [R1+0x14] ;  /* 0x0000140001197983 */ /* 0x000ea80000100800 */
[----:B---3--:R0:W-:Y:S04]  /*6d2d0*/  STL.64 [R1+0xd038], R22 ;  /* 0x00d0381601007387 */ /* 0x0081e80000100a00 */
[----:B0-----:R-:W3:Y:S04]  /*6d2e0*/  LDL R22, [R1+0x68] ;  /* 0x0000680001167983 */ /* 0x001ee80000100800 */
[----:B------:R-:W3:Y:S04]  /*6d2f0*/  LDL R23, [R1+0x6c] ;  /* 0x00006c0001177983 */ /* 0x000ee80000100800 */
[----:B--2---:R-:W-:Y:S04]  /*6d300*/  STL.64 [R1+0xd030], R20 ;  /* 0x00d0301401007387 */ /* 0x004fe80000100a00 */
[----:B------:R-:W2:Y:S01]  /*6d310*/  LDL.64 R26, [R1+0x8] ;  /* 0x00000800011a7983 */ /* 0x000ea20000100a00 */
[----:B----4-:R-:W-:Y:S03]  /*6d320*/  HMMA.16816.F32 R4, R12, R18, R4 ;  /* 0x000000120c04723c */ /* 0x010fe60000001804 */
[----:B------:R-:W4:Y:S01]  /*6d330*/  LDL.64 R16, [R1+0x18] ;  /* 0x0000180001107983 */ /* 0x000f220000100a00 */
[----:B------:R-:W-:-:S02]  /*6d340*/  IMAD.MOV.U32 R2, RZ, RZ, R18 ;  /* 0x000000ffff027224 */ /* 0x000fc400078e0012 */
[----:B------:R-:W-:Y:S02]  /*6d350*/  IMAD.MOV.U32 R3, RZ, RZ, R19 ;  /* 0x000000ffff037224 */ /* 0x000fe400078e0013 */
[----:B------:R-:W-:Y:S01]  /*6d360*/  IMAD.MOV.U32 R19, RZ, RZ, R0 ;  /* 0x000000ffff137224 */ /* 0x000fe200078e0000 */
[----:B--2---:R-:W-:Y:S04]  /*6d370*/  STL.64 [R1+0xcfa0], R26 ;  /* 0x00cfa01a01007387 */ /* 0x004fe80000100a00 */
[----:B------:R-:W-:Y:S06]  /*6d380*/  STL.64 [R1+0xcf98], R24 ;  /* 0x00cf981801007387 */ /* 0x000fec0000100a00 */
[----:B------:R-:W-:Y:S04]  /*6d390*/  STL.64 [R1+0x1d90], R4 ;  /* 0x001d900401007387 */ /* 0x000fe80000100a00 */
[----:B------:R-:W-:Y:S04]  /*6d3a0*/  STL.64 [R1+0x1d98], R6 ;  /* 0x001d980601007387 */ /* 0x000fe80000100a00 */
[----:B------:R-:W2:Y:S04]  /*6d3b0*/  LDL R18, [R1] ;  /* 0x0000000001127983 */ /* 0x000ea80000100800 */
[----:B------:R-:W3:Y:S04]  /*6d3c0*/  LDL.LU R0, [R1+0xd054] ;  /* 0x00d0540001007983 */ /* 0x000ee80000300800 */
[----:B--2---:R0:W-:Y:S04]  /*6d3d0*/  STL.64 [R1+0xcfb0], R18 ;  /* 0x00cfb01201007387 */ /* 0x0041e80000100a00 */
[----:B------:R-:W2:Y:S04]  /*6d3e0*/  LDL R10, [R1+0x30] ;  /* 0x00003000010a7983 */ /* 0x000ea80000100800 */
[----:B------:R-:W2:Y:S04]  /*6d3f0*/  LDL R11, [R1+0x34] ;  /* 0x00003400010b7983 */ /* 0x000ea80000100800 */
[----:B------:R-:W2:Y:S01]  /*6d400*/  LDL R8, [R1+0x38] ;  /* 0x0000380001087983 */ /* 0x000ea20000100800 */
[----:B---3--:R-:W-:-:S03]  /*6d410*/  IMAD.MOV.U32 R9, RZ, RZ, R0 ;  /* 0x000000ffff097224 */ /* 0x008fc600078e0000 */
[----:B0-----:R-:W3:Y:S04]  /*6d420*/  LDL R18, [R1+0x20] ;  /* 0x0000200001127983 */ /* 0x001ee80000100800 */
[----:B------:R-:W3:Y:S04]  /*6d430*/  LDL R19, [R1+0x24] ;  /* 0x0000240001137983 */ /* 0x000ee80000100800 */
[----:B------:R-:W2:Y:S04]  /*6d440*/  LDL.LU R0, [R1+0xd050] ;  /* 0x00d0500001007983 */ /* 0x000ea80000300800 */
[----:B------:R-:W2:Y:S04]  /*6d450*/  LDL.LU.64 R24, [R1+0x17f0] ;  /* 0x0017f00001187983 */ /* 0x000ea80000300a00 */
[----:B------:R-:W2:Y:S04]  /*6d460*/  LDL.LU.64 R26, [R1+0x17f8] ;  /* 0x0017f800011a7983 */ /* 0x000ea80000300a00 */
[----:B--2---:R-:W-:Y:S04]  /*6d470*/  STL.64 [R1+0xd048], R26 ;  /* 0x00d0481a01007387 */ /* 0x004fe80000100a00 */
[----:B------:R0:W-:Y:S04]  /*6d480*/  STL.64 [R1+0xd040], R24 ;  /* 0x00d0401801007387 */ /* 0x0001e80000100a00 */
[----:B0-----:R-:W2:Y:S04]  /*6d490*/  LDL.LU.64 R24, [R1+0x1830] ;  /* 0x0018300001187983 */ /* 0x001ea80000300a00 */
[----:B------:R-:W2:Y:S04]  /*6d4a0*/  LDL.LU.64 R26, [R1+0x1838] ;  /* 0x00183800011a7983 */ /* 0x000ea80000300a00 */
[----:B------:R-:W2:Y:S04]  /*6d4b0*/  LDL.LU.64 R4, [R1+0x17e0] ;  /* 0x0017e00001047983 */ /* 0x000ea80000300a00 */
[----:B------:R-:W2:Y:S04]  /*6d4c0*/  LDL.LU.64 R6, [R1+0x17e8] ;  /* 0x0017e80001067983 */ /* 0x000ea80000300a00 */
[----:B------:R0:W-:Y:S04]  /*6d4d0*/  STL.64 [R1+0xcfe8], R10 ;  /* 0x00cfe80a01007387 */ /* 0x0001e80000100a00 */
[----:B0-----:R-:W2:Y:S04]  /*6d4e0*/  LDL.64 R10, [R1+0x40] ;  /* 0x00004000010a7983 */ /* 0x001ea80000100a00 */
[----:B--2---:R0:W-:Y:S04]  /*6d4f0*/  STL.64 [R1+0xd018], R10 ;  /* 0x00d0180a01007387 */ /* 0x0041e80000100a00 */
[----:B0-----:R-:W2:Y:S04]  /*6d500*/  LDL R10, [R1+0x60] ;  /* 0x00006000010a7983 */ /* 0x001ea80000100800 */
[----:B------:R-:W2:Y:S04]  /*6d510*/  LDL R11, [R1+0x64] ;  /* 0x00006400010b7983 */ /* 0x000ea80000100800 */
[----:B------:R-:W-:Y:S04]  /*6d520*/  STL.64 [R1+0xd010], R8 ;  /* 0x00d0100801007387 */ /* 0x000fe80000100a00 */
[----:B----4-:R0:W-:Y:S04]  /*6d530*/  STL.64 [R1+0xcfa8], R16 ;  /* 0x00cfa81001007387 */ /* 0x0101e80000100a00 */
[----:B0-----:R-:W4:Y:S04]  /*6d540*/  LDL.64 R16, [R1+0x28] ;  /* 0x0000280001107983 */ /* 0x001f280000100a00 */
[----:B---3--:R-:W-:Y:S01]  /*6d550*/  STL.64 [R1+0xcfe0], R18 ;  /* 0x00cfe01201007387 */ /* 0x008fe20000100a00 */
[C---:B------:R-:W-:Y:S03]  /*6d560*/  HMMA.16816.F32 R20, R12.reuse, R22, R24 ;  /* 0x000000160c14723c */ /* 0x040fe60000001818 */
[----:B----4-:R0:W-:Y:S04]  /*6d570*/  STL.64 [R1+0xcfd8], R16 ;  /* 0x00cfd81001007387 */ /* 0x0101e80000100a00 */
[----:B0-----:R-:W2:Y:S04]  /*6d580*/  LDL.LU.64 R16, [R1+0x1810] ;  /* 0x0018100001107983 */ /* 0x001ea80000300a00 */
[----:B------:R-:W2:Y:S04]  /*6d590*/  LDL.LU.64 R18, [R1+0x1818] ;  /* 0x0018180001127983 */ /* 0x000ea80000300a00 */
[----:B------:R-:W-:Y:S04]  /*6d5a0*/  STL [R1+0xcf24], R3 ;  /* 0x00cf240301007387 */ /* 0x000fe80000100800 */
[----:B------:R-:W-:Y:S04]  /*6d5b0*/  STL [R1+0xcf20], R2 ;  /* 0x00cf200201007387 */ /* 0x000fe80000100800 */
[----:B------:R-:W3:Y:S04]  /*6d5c0*/  LDL.LU.64 R26, [R1+0xd048] ;  /* 0x00d04800011a7983 */ /* 0x000ee80000300a00 */
[----:B------:R-:W3:Y:S04]  /*6d5d0*/  LDL.LU.64 R24, [R1+0xd040] ;  /* 0x00d0400001187983 */ /* 0x000ee80000300a00 */
[----:B------:R-:W-:Y:S04]  /*6d5e0*/  STL.64 [R1+0x1d80], R20 ;  /* 0x001d801401007387 */ /* 0x000fe80000100a00 */
[----:B------:R0:W-:Y:S04]  /*6d5f0*/  STL.64 [R1+0x1d88], R22 ;  /* 0x001d881601007387 */ /* 0x0001e80000100a00 */
[----:B0-----:R-:W4:Y:S04]  /*6d600*/  LDL.LU.64 R22, [R1+0xd038] ;  /* 0x00d0380001167983 */ /* 0x001f280000300a00 */
[----:B------:R-:W3:Y:S01]  /*6d610*/  LDL.LU.64 R20, [R1+0xd030] ;  /* 0x00d0300001147983 */ /* 0x000ee20000300a00 */
[----:B--2---:R-:W-:Y:S03]  /*6d620*/  HMMA.16816.F32 R16, R12, R10, R16 ;  /* 0x0000000a0c10723c */ /* 0x004fe60000001810 */
[----:B------:R-:W2:-:S15]  /*6d630*/  LDL R10, [R1+0x48] ;  /* 0x00004800010a7983 */ /* 0x000e9e0000100800 */
[----:B------:R-:W-:Y:S01]  /*6d640*/  NOP ;  /* 0x0000000000007918 */ /* 0x000fe20000000000 */
[----:B------:R-:W-:Y:S04]  /*6d650*/  STL.64 [R1+0x1d70], R16 ;  /* 0x001d701001007387 */ /* 0x000fe80000100a00 */
[----:B------:R3:W-:Y:S01]  /*6d660*/  STL.64 [R1+0x1d78], R18 ;  /* 0x001d781201007387 */ /* 0x0007e20000100a00 */
[C---:B----4-:R-:W-:Y:S08]  /*6d670*/  HMMA.16816.F32 R4, R12.reuse, R22, R4 ;  /* 0x000000160c04723c */ /* 0x050ff00000001804 */
[----:B---3--:R-:W-:-:S15]  /*6d680*/  HMMA.16816.F32 R16, R12, R20, R24 ;  /* 0x000000140c10723c */ /* 0x008fde0000001818 */
[----:B------:R-:W-:-:S04]  /*6d690*/  NOP ;  /* 0x0000000000007918 */ /* 0x000fc80000000000 */
[----:B------:R0:W-:Y:S04]  /*6d6a0*/  STL.64 [R1+0x1d60], R16 ;  /* 0x001d601001007387 */ /* 0x0001e80000100a00 */
[----:B------:R1:W-:Y:S04]  /*6d6b0*/  STL.64 [R1+0x1d68], R18 ;  /* 0x001d681201007387 */ /* 0x0003e80000100a00 */
[----:B0-----:R-:W3:Y:S04]  /*6d6c0*/  LDL.LU.64 R16, [R1+0x1760] ;  /* 0x0017600001107983 */ /* 0x001ee80000300a00 */
[----:B------:R-:W-:Y:S04]  /*6d6d0*/  STL.64 [R1+0x1d50], R4 ;  /* 0x001d500401007387 */ /* 0x000fe80000100a00 */
[----:B------:R-:W-:Y:S04]  /*6d6e0*/  STL.64 [R1+0x1d58], R6 ;  /* 0x001d580601007387 */ /* 0x000fe80000100a00 */
[----:B-1----:R-:W4:Y:S04]  /*6d6f0*/  LDL.LU.64 R18, [R1+0x1768] ;  /* 0x0017680001127983 */ /* 0x002f280000300a00 */
        /* <DEDUP_REMOVED lines=10> */
[----:B0-----:R-:W2:Y:S04]  /*6d7a0*/  LDL.LU.64 R16, [R1+0x17b0] ;  /* 0x0017b00001107983 */ /* 0x001ea80000300a00 */
[----:B------:R-:W2:Y:S04]  /*6d7b0*/  LDL.LU.64 R18, [R1+0x17b8] ;  /* 0x0017b80001127983 */ /* 0x000ea80000300a00 */
[----:B------:R-:W3:Y:S04]  /*6d7c0*/  LDL.LU.64 R24, [R1+0x1710] ;  /* 0x0017100001187983 */ /* 0x000ee80000300a00 */
[----:B------:R-:W4:Y:S01]  /*6d7d0*/  LDL.LU.64 R26, [R1+0x1718] ;  /* 0x00171800011a7983 */ /* 0x000f220000300a00 */
[----:B------:R-:W-:-:S03]  /*6d7e0*/  IMAD.MOV.U32 R11, RZ, RZ, R0 ;  /* 0x000000ffff0b7224 */ /* 0x000fc600078e0000 */
[----:B----4-:R-:W-:Y:S04]  /*6d7f0*/  STL.64 [R1+0xcfc0], R26 ;  /* 0x00cfc01a01007387 */ /* 0x010fe80000100a00 */
[----:B---3--:R0:W-:Y:S04]  /*6d800*/  STL.64 [R1+0xcfb8], R24 ;  /* 0x00cfb81801007387 */ /* 0x0081e80000100a00 */
[----:B0-----:R-:W3:Y:S04]  /*6d810*/  LDL.LU.64 R24, [R1+0x1730] ;  /* 0x0017300001187983 */ /* 0x001ee80000300a00 */
[----:B------:R-:W4:Y:S01]  /*6d820*/  LDL.LU.64 R26, [R1+0x1738] ;  /* 0x00173800011a7983 */ /* 0x000f220000300a00 */
[----:B--2---:R-:W-:Y:S01]  /*6d830*/  HMMA.16816.F32 R8, R12, R10, R16 ;  /* 0x0000000a0c08723c */ /* 0x004fe20000001810 */
[----:B------:R-:W-:-:S02]  /*6d840*/  IMAD.MOV.U32 R3, RZ, RZ, R20 ;  /* 0x000000ffff037224 */ /* 0x000fc400078e0014 */
[----:B------:R-:W-:Y:S02]  /*6d850*/  IMAD.MOV.U32 R2, RZ, RZ, R21 ;  /* 0x000000ffff027224 */ /* 0x000fe400078e0015 */
[----:B------:R-:W-:Y:S01]  /*6d860*/  IMAD.MOV.U32 R0, RZ, RZ, R23 ;  /* 0x000000ffff007224 */ /* 0x000fe200078e0017 */
        /* <DEDUP_REMOVED lines=8> */
[----:B------:R-:W-:Y:S04]  /*6d8f0*/  STL [R1+0xce80], R0 ;  /* 0x00ce800001007387 */ /* 0x000fe80000100800 */
[----:B------:R-:W2:Y:S04]  /*6d900*/  LDL.LU.64 R18, [R1+0xd028] ;  /* 0x00d0280001127983 */ /* 0x000ea80000300a00 */
[----:B------:R-:W2:Y:S04]  /*6d910*/  LDL.LU.64 R16, [R1+0xd020] ;  /* 0x00d0200001107983 */ /* 0x000ea80000300a00 */
        /* <DEDUP_REMOVED lines=21> */
[----:B------:R0:W-:Y:S04]  /*6da70*/  STL.64 [R1+0x1d10], R8 ;  /* 0x001d100801007387 */ /* 0x0001e80000100a00 */
[----:B------:R1:W-:Y:S04]  /*6da80*/  STL.64 [R1+0x1d18], R10 ;  /* 0x001d180a01007387 */ /* 0x0003e80000100a00 */
[----:B0-----:R-:W2:Y:S04]  /*6da90*/  LDL.LU.64 R8, [R1+0x16a0] ;  /* 0x0016a00001087983 */ /* 0x001ea80000300a00 */
[----:B-1----:R-:W2:Y:S01]  /*6daa0*/  LDL.LU.64 R10, [R1+0x16a8] ;  /* 0x0016a800010a7983 */ /* 0x002ea20000300a00 */
[----:B---3--:R-:W-:-:S15]  /*6dab0*/  HMMA.16816.F32 R24, R12, R16, R24 ;  /* 0x000000100c18723c */ /* 0x008fde0000001818 */
        /* <DEDUP_REMOVED lines=18> */
[----:B0-----:R-:W4:Y:S04]  /*6dbe0*/  LDL.LU.64 R26, [R1+0xcfa0] ;  /* 0x00cfa000011a7983 */ /* 0x001f280000300a00 */
[----:B------:R-:W2:Y:S01]  /*6dbf0*/  LDL.LU.64 R24, [R1+0xcf98] ;  /* 0x00cf980001187983 */ /* 0x000ea20000300a00 */
[----:B------:R-:W-:-:S05]  /*6dc00*/  IMAD.MOV.U32 R0, RZ, RZ, R17 ;  /* 0x000000ffff007224 */ /* 0x000fca00078e0011 */
[----:B------:R0:W-:Y:S01]  /*6dc10*/  STL [R1+0xcef8], R0 ;  /* 0x00cef80001007387 */ /* 0x0001e20000100800 */
[C---:B---3--:R-:W-:Y:S08]  /*6dc20*/  HMMA.16816.F32 R8, R12.reuse, R18, R8 ;  /* 0x000000120c08723c */ /* 0x048ff00000001808 */
[C---:B--2---:R-:W-:Y:S08]  /*6dc30*/  HMMA.16816.F32 R20, R12.reuse, R24, R20 ;  /* 0x000000180c14723c */ /* 0x044ff00000001814 */
[----:B----4-:R-:W-:Y:S01]  /*6dc40*/  HMMA.16816.F32 R4, R12, R26, R4 ;  /* 0x0000001a0c04723c */ /* 0x010fe20000001804 */
[----:B0-----:R-:W-:-:S10]  /*6dc50*/  IMAD.MOV.U32 R0, RZ, RZ, R27 ;  /* 0x000000ffff007224 */ /* 0x001fd400078e001b */
[----:B------:R0:W-:Y:S04]  /*6dc60*/  STL.64 [R1+0x1cc0], R20 ;  /* 0x001cc01401007387 */ /* 0x0001e80000100a00 */
[----:B------:R1:W-:Y:S04]  /*6dc70*/  STL.64 [R1+0x1cc8], R22 ;  /* 0x001cc81601007387 */ /* 0x0003e80000100a00 */
[----:B------:R-:W2:Y:S04]  /*6dc80*/  LDL.LU.64 R24, [R1+0x1690] ;  /* 0x0016900001187983 */ /* 0x000ea80000300a00 */
[----:B------:R3:W-:Y:S04]  /*6dc90*/  STL.64 [R1+0x1cb0], R4 ;  /* 0x001cb00401007387 */ /* 0x0007e80000100a00 */
[----:B------:R4:W-:Y:S04]  /*6dca0*/  STL.64 [R1+0x1cb8], R6 ;  /* 0x001cb80601007387 */ /* 0x0009e80000100a00 */
[----:B------:R-:W2:Y:S04]  /*6dcb0*/  LDL.LU.64 R26, [R1+0x1698] ;  /* 0x00169800011a7983 */ /* 0x000ea80000300a00 */
[----:B0-----:R-:W2:Y:S04]  /*6dcc0*/  LDL.LU.64 R20, [R1+0x1670] ;  /* 0x0016700001147983 */ /* 0x001ea80000300a00 */
[----:B-1----:R-:W2:Y:S04]  /*6dcd0*/  LDL.LU.64 R22, [R1+0x1678] ;  /* 0x0016780001167983 */ /* 0x002ea80000300a00 */
[----:B---3--:R-:W3:Y:S04]  /*6dce0*/  LDL.LU.64 R4, [R1+0x1650] ;  /* 0x0016500001047983 */ /* 0x008ee80000300a00 */
[----:B----4-:R-:W3:Y:S04]  /*6dcf0*/  LDL.LU.64 R6, [R1+0x1658] ;  /* 0x0016580001067983 */ /* 0x010ee80000300a00 */
[----:B------:R-:W4:Y:S04]  /*6dd00*/  LDL.LU.64 R16, [R1+0x1630] ;  /* 0x0016300001107983 */ /* 0x000f280000300a00 */
[----:B------:R-:W2:Y:S04]  /*6dd10*/  LDL.LU.64 R18, [R1+0x1638] ;  /* 0x0016380001127983 */ /* 0x000ea80000300a00 */
[----:B------:R-:W-:Y:S04]  /*6dd20*/  STL.64 [R1+0x1ca0], R8 ;  /* 0x001ca00801007387 */ /* 0x000fe80000100a00 */
[----:B------:R-:W-:Y:S04]  /*6dd30*/  STL.64 [R1+0x1ca8], R10 ;  /* 0x001ca80a01007387 */ /* 0x000fe80000100a00 */
[----:B--2---:R-:W-:Y:S04]  /*6dd40*/  STL.64 [R1+0xcf70], R18 ;  /* 0x00cf701201007387 */ /* 0x004fe80000100a00 */
[----:B----4-:R0:W-:Y:S04]  /*6dd50*/  STL.64 [R1+0xcf68], R16 ;  /* 0x00cf681001007387 */ /* 0x0101e80000100a00 */
[----:B0-----:R-:W2:Y:S04]  /*6dd60*/  LDL.LU.64 R16, [R1+0x1640] ;  /* 0x0016400001107983 */ /* 0x001ea80000300a00 */
[----:B------:R-:W2:Y:S04]  /*6dd70*/  LDL.LU.64 R18, [R1+0x1648] ;  /* 0x0016480001127983 */ /* 0x000ea80000300a00 */
[----:B------:R-:W4:Y:S04]  /*6dd80*/  LDL.LU.64 R8, [R1+0x15f0] ;  /* 0x0015f00001087983 */ /* 0x000f280000300a00 */
[----:B------:R-:W2:Y:S01]  /*6dd90*/  LDL.LU.64 R10, [R1+0x15f8] ;  /* 0x0015f800010a7983 */ /* 0x000ea20000300a00 */
[C---:B------:R-:W-:Y:S03]  /*6dda0*/  HMMA.16816.F32 R24, R12.reuse, R28, R24 ;  /* 0x0000001c0c18723c */ /* 0x040fe60000001818 */
[----:B--2---:R-:W-:Y:S04]  /*6ddb0*/  STL.64 [R1+0xcf50], R10 ;  /* 0x00cf500a01007387 */ /* 0x004fe80000100a00 */
[----:B----4-:R0:W-:Y:S04]  /*6ddc0*/  STL.64 [R1+0xcf48], R8 ;  /* 0x00cf480801007387 */ /* 0x0101e80000100a00 */
[----:B0-----:R-:W2:Y:S04]  /*6ddd0*/  LDL.LU.64 R8, [R1+0x1600] ;  /* 0x0016000001087983 */ /* 0x001ea80000300a00 */
[----:B------:R-:W2:Y:S04]  /*6dde0*/  LDL.LU.64 R10, [R1+0x1608] ;  /* 0x00160800010a7983 */ /* 0x000ea80000300a00 */
[----:B------:R-:W-:Y:S04]  /*6ddf0*/  STL.64 [R1+0x1c90], R24 ;  /* 0x001c901801007387 */ /* 0x000fe80000100a00 */
[----:B------:R0:W-:Y:S04]  /*6de00*/  STL.64 [R1+0x1c98], R26 ;  /* 0x001c981a01007387 */ /* 0x0001e80000100a00 */
[----:B0-----:R-:W4:Y:S04]  /*6de10*/  LDL.LU.64 R26, [R1+0xcf90] ;  /* 0x00cf9000011a7983 */ /* 0x001f280000300a00 */
[----:B------:R-:W3:Y:S01]  /*6de20*/  LDL.LU.64 R24, [R1+0xcf88] ;  /* 0x00cf880001187983 */ /* 0x000ee20000300a00 */
[----:B----4-:R-:W-:-:S15]  /*6de30*/  HMMA.16816.F32 R20, R12, R26, R20 ;  /* 0x0000001a0c14723c */ /* 0x010fde0000001814 */
[----:B------:R-:W-:-:S04]  /*6de40*/  NOP ;  /* 0x0000000000007918 */ /* 0x000fc80000000000 */
[----:B------:R-:W-:Y:S04]  /*6de50*/  STL.64 [R1+0x1c80], R20 ;  /* 0x001c801401007387 */ /* 0x000fe80000100a00 */
[----:B------:R0:W-:Y:S04]  /*6de60*/  STL.64 [R1+0x1c88], R22 ;  /* 0x001c881601007387 */ /* 0x0001e80000100a00 */
[----:B0-----:R-:W4:Y:S01]  /*6de70*/  LDL.LU.64 R22, [R1+0xcf80] ;  /* 0x00cf800001167983 */ /* 0x001f220000300a00 */
[----:B---3--:R-:W-:Y:S03]  /*6de80*/  HMMA.16816.F32 R4, R12, R24, R4 ;  /* 0x000000180c04723c */ /* 0x008fe60000001804 */
[----:B------:R-:W3:-:S15]  /*6de90*/  LDL.LU.64 R20, [R1+0xcf78] ;  /* 0x00cf780001147983 */ /* 0x000ede0000300a00 */
[----:B------:R-:W-:Y:S01]  /*6dea0*/  NOP ;  /* 0x0000000000007918 */ /* 0x000fe20000000000 */
[----:B------:R0:W-:Y:S04]  /*6deb0*/  STL.64 [R1+0x1c70], R4 ;  /* 0x001c700401007387 */ /* 0x0001e80000100a00 */
[----:B------:R1:W-:Y:S04]  /*6dec0*/  STL.64 [R1+0x1c78], R6 ;  /* 0x001c780601007387 */ /* 0x0003e80000100a00 */
[----:B0-----:R-:W2:Y:S04]  /*6ded0*/  LDL.LU.64 R4, [R1+0x15c0] ;  /* 0x0015c00001047983 */ /* 0x001ea80000300a00 */
[----:B-1----:R-:W2:Y:S04]  /*6dee0*/  LDL.LU.64 R6, [R1+0x15c8] ;  /* 0x0015c80001067983 */ /* 0x002ea80000300a00 */
[----:B------:R-:W-:Y:S04]  /*6def0*/  STL.64 [R1+0xcd78], R26 ;  /* 0x00cd781a01007387 */ /* 0x000fe80000100a00 */
[----:B------:R0:W-:Y:S04]  /*6df00*/  STL.64 [R1+0xcd70], R24 ;  /* 0x00cd701801007387 */ /* 0x0001e80000100a00 */
[----:B0-----:R-:W2:Y:S04]  /*6df10*/  LDL.LU.64 R24, [R1+0x1570] ;  /* 0x0015700001187983 */ /* 0x001ea80000300a00 */
[----:B------:R-:W2:Y:S01]  /*6df20*/  LDL.LU.64 R26, [R1+0x1578] ;  /* 0x00157800011a7983 */ /* 0x000ea20000300a00 */
[----:B----4-:R-:W-:-:S15]  /*6df30*/  HMMA.16816.F32 R16, R12, R22, R16 ;  /* 0x000000160c10723c */ /* 0x010fde0000001810 */
        /* <DEDUP_REMOVED lines=36> */
[----:B------:R-:W2:Y:S01]  /*6e180*/  LDL.LU.64 R4, [R1+0xcf28] ;  /* 0x00cf280001047983 */ /* 0x000ea20000300a00 */
[----:B---3--:R-:W-:Y:S03]  /*6e190*/  HMMA.16816.F32 R16, R12, R8, R16 ;  /* 0x000000080c10723c */ /* 0x008fe60000001810 */
[----:B------:R-:W-:Y:S04]  /*6e1a0*/  STL.64 [R1+0xcd48], R10 ;  /* 0x00cd480a01007387 */ /* 0x000fe80000100a00 */
[----:B------:R-:W-:-:S12]  /*6e1b0*/  STL.64 [R1+0xcd40], R8 ;  /* 0x00cd400801007387 */ /* 0x000fd80000100a00 */
[----:B------:R-:W-:Y:S04]  /*6e1c0*/  STL.64 [R1+0x1c10], R16 ;  /* 0x001c101001007387 */ /* 0x000fe80000100a00 */
[----:B------:R4:W-:Y:S02]  /*6e1d0*/  STL.64 [R1+0x1c18], R18 ;  /* 0x001c181201007387 */ /* 0x0009e40000100a00 */
[C---:B----4-:R-:W-:Y:S08]  /*6e1e0*/  HMMA.16816.F32 R16, R12.reuse, R6, R20 ;  /* 0x000000060c10723c */ /* 0x050ff00000001814 */
[----:B--2---:R-:W-:Y:S01]  /*6e1f0*/  HMMA.16816.F32 R8, R12, R4, R24 ;  /* 0x000000040c08723c */ /* 0x004fe20000001818 */
[----:B------:R-:W-:-:S02]  /*6e200*/  IMAD.MOV.U32 R26, RZ, RZ, R3 ;  /* 0x000000ffff1a7224 */ /* 0x000fc400078e0003 */
[----:B------:R-:W-:-:S08]  /*6e210*/  IMAD.MOV.U32 R27, RZ, RZ, R2 ;  /* 0x000000ffff1b7224 */ /* 0x000fd000078e0002 */
[----:B------:R-:W-:Y:S04]  /*6e220*/  STL.64 [R1+0x1c00], R16 ;  /* 0x001c001001007387 */ /* 0x000fe80000100a00 */
[----:B------:R-:W-:Y:S04]  /*6e230*/  STL.64 [R1+0x1c08], R18 ;  /* 0x001c081201007387 */ /* 0x000fe80000100a00 */
[----:B------:R-:W2:Y:S04]  /*6e240*/  LDL.LU R3, [R1+0xcf24] ;  /* 0x00cf240001037983 */ /* 0x000ea80000300800 */
[----:B------:R0:W-:Y:S04]  /*6e250*/  STL.64 [R1+0x1bf0], R8 ;  /* 0x001bf00801007387 */ /* 0x0001e80000100a00 */
[----:B------:R1:W-:Y:S04]  /*6e260*/  STL.64 [R1+0x1bf8], R10 ;  /* 0x001bf80a01007387 */ /* 0x0003e80000100a00 */
[----:B------:R-:W3:Y:S04]  /*6e270*/  LDL.LU R2, [R1+0xcf20] ;  /* 0x00cf200001027983 */ /* 0x000ee80000300800 */
[----:B0-----:R-:W4:Y:S04]  /*6e280*/  LDL.LU R8, [R1+0x16fc] ;  /* 0x0016fc0001087983 */ /* 0x001f280000300800 */
[----:B------:R-:W4:Y:S04]  /*6e290*/  LDL.LU R9, [R1+0x16f8] ;  /* 0x0016f80001097983 */ /* 0x000f280000300800 */
[----:B-1----:R-:W4:Y:S04]  /*6e2a0*/  LDL.LU R10, [R1+0x1724] ;  /* 0x00172400010a7983 */ /* 0x002f280000300800 */
[----:B------:R-:W4:Y:S04]  /*6e2b0*/  LDL.LU R11, [R1+0x1720] ;  /* 0x00172000010b7983 */ /* 0x000f280000300800 */
[----:B------:R-:W4:Y:S04]  /*6e2c0*/  LDL.LU R18, [R1+0x172c] ;  /* 0x00172c0001127983 */ /* 0x000f280000300800 */
[----:B------:R-:W4:Y:S04]  /*6e2d0*/  LDL.LU R19, [R1+0x1728] ;  /* 0x0017280001137983 */ /* 0x000f280000300800 */
[----:B------:R-:W4:Y:S04]  /*6e2e0*/  LDL R24, [R1+0x60] ;  /* 0x0000600001187983 */ /* 0x000f280000100800 */
[----:B------:R-:W4:Y:S04]  /*6e2f0*/  LDL R25, [R1+0x64] ;  /* 0x0000640001197983 */ /* 0x000f280000100800 */
[----:B------:R0:W-:Y:S01]  /*6e300*/  STL.64 [R1+0xce98], R26 ;  /* 0x00ce981a01007387 */ /* 0x0001e20000100a00 */
[----:B--2---:R-:W-:-:S02]  /*6e310*/  IMAD.MOV.U32 R21, RZ, RZ, R3 ;  /* 0x000000ffff157224 */ /* 0x004fc400078e0003 */
[----:B---3--:R-:W-:Y:S01]  /*6e320*/  IMAD.MOV.U32 R20, RZ, RZ, R2 ;  /* 0x000000ffff147224 */ /* 0x008fe200078e0002 */
[----:B----4-:R1:W-:Y:S04]  /*6e330*/  STL.64 [R1+0xce90], R24 ;  /* 0x00ce901801007387 */ /* 0x0103e80000100a00 */
[----:B------:R-:W1:Y:S04]  /*6e340*/  LDL.LU R2, [R1+0xcf1c] ;  /* 0x00cf1c0001027983 */ /* 0x000e680000300800 */
[----:B------:R-:W2:Y:S04]  /*6e350*/  LDL.LU R3, [R1+0xcf18] ;  /* 0x00cf180001037983 */ /* 0x000ea80000300800 */
[----:B0-----:R-:W3:Y:S04]  /*6e360*/  LDL R26, [R1+0x78] ;  /* 0x00007800011a7983 */ /* 0x001ee80000100800 */
[----:B------:R-:W3:Y:S01]  /*6e370*/  LDL R27, [R1+0x7c] ;  /* 0x00007c00011b7983 */ /* 0x000ee20000100800 */
[----:B-1----:R-:W-:-:S02]  /*6e380*/  IMAD.MOV.U32 R24, RZ, RZ, R2 ;  /* 0x000000ffff187224 */ /* 0x002fc400078e0002 */
[----:B--2---:R-:W-:Y:S01]  /*6e390*/  IMAD.MOV.U32 R25, RZ, RZ, R3 ;  /* 0x000000ffff197224 */ /* 0x004fe200078e0003 */
[----:B---3--:R0:W-:Y:S04]  /*6e3a0*/  STL.64 [R1+0xceb0], R26 ;  /* 0x00ceb01a01007387 */ /* 0x0081e80000100a00 */
[----:B------:R-:W2:Y:S04]  /*6e3b0*/  LDL R22, [R1+0x68] ;  /* 0x0000680001167983 */ /* 0x000ea80000100800 */
[----:B------:R-:W2:Y:S04]  /*6e3c0*/  LDL R23, [R1+0x6c] ;  /* 0x00006c0001177983 */ /* 0x000ea80000100800 */
[----:B------:R-:W3:Y:S04]  /*6e3d0*/  LDL.LU R2, [R1+0xcf14] ;  /* 0x00cf140001027983 */ /* 0x000ee80000300800 */
[----:B------:R-:W4:Y:S04]  /*6e3e0*/  LDL.LU R3, [R1+0xcf10] ;  /* 0x00cf100001037983 */ /* 0x000f280000300800 */
[----:B0-----:R-:W2:Y:S04]  /*6e3f0*/  LDL R26, [R1+0x88] ;  /* 0x00008800011a7983 */ /* 0x001ea80000100800 */
[----:B------:R-:W2:Y:S04]  /*6e400*/  LDL R27, [R1+0x8c] ;  /* 0x00008c00011b7983 */ /* 0x000ea80000100800 */
[----:B------:R0:W-:Y:S04]  /*6e410*/  STL.64 [R1+0xcec8], R24 ;  /* 0x00cec81801007387 */ /* 0x0001e80000100a00 */
[----:B0-----:R-:W2:Y:S04]  /*6e420*/  LDL R24, [R1+0x90] ;  /* 0x0000900001187983 */ /* 0x001ea80000100800 */
[----:B------:R-:W2:Y:S01]  /*6e430*/  LDL R25, [R1+0x94] ;  /* 0x0000940001197983 */ /* 0x000ea20000100800 */
[----:B---3--:R-:W-:-:S02]  /*6e440*/  IMAD.MOV.U32 R16, RZ, RZ, R2 ;  /* 0x000000ffff107224 */ /* 0x008fc400078e0002 */
[----:B----4-:R-:W-:Y:S01]  /*6e450*/  IMAD.MOV.U32 R17, RZ, RZ, R3 ;  /* 0x000000ffff117224 */ /* 0x010fe200078e0003 */
[----:B------:R-:W3:Y:S04]  /*6e460*/  LDL.LU R2, [R1+0xcf0c] ;  /* 0x00cf0c0001027983 */ /* 0x000ee80000300800 */
[----:B------:R-:W3:Y:S04]  /*6e470*/  LDL.LU R3, [R1+0xcf08] ;  /* 0x00cf080001037983 */ /* 0x000ee80000300800 */
[----:B--2---:R0:W-:Y:S04]  /*6e480*/  STL.64 [R1+0xcee0], R26 ;  /* 0x00cee01a01007387 */ /* 0x0041e80000100a00 */
[----:B0-----:R-:W2:Y:S04]  /*6e490*/  LDL.LU R26, [R1+0x16f4] ;  /* 0x0016f400011a7983 */ /* 0x001ea80000300800 */
[----:B------:R-:W2:Y:S04]  /*6e4a0*/  LDL.LU R27, [R1+0x16f0] ;  /* 0x0016f000011b7983 */ /* 0x000ea80000300800 */
[----:B------:R-:W-:Y:S04]  /*6e4b0*/  STL.64 [R1+0xcf00], R24 ;  /* 0x00cf001801007387 */ /* 0x000fe80000100a00 */
[----:B------:R-:W-:Y:S04]  /*6e4c0*/  STL.64 [R1+0xcea8], R22 ;  /* 0x00cea81601007387 */ /* 0x000fe80000100a00 */
[----:B------:R0:W-:Y:S04]  /*6e4d0*/  STL.64 [R1+0xcea0], R20 ;  /* 0x00cea01401007387 */ /* 0x0001e80000100a00 */
[----:B0-----:R-:W3:Y:S04]  /*6e4e0*/  LDL.LU.64 R20, [R1+0x1550] ;  /* 0x0015500001147983 */ /* 0x001ee80000300a00 */
[----:B------:R-:W3:Y:S04]  /*6e4f0*/  LDL.LU.64 R22, [R1+0x1558] ;  /* 0x0015580001167983 */ /* 0x000ee80000300a00 */
[----:B------:R-:W-:Y:S04]  /*6e500*/  STL.64 [R1+0xcd28], R6 ;  /* 0x00cd280601007387 */ /* 0x000fe80000100a00 */
[----:B------:R3:W-:Y:S02]  /*6e510*/  STL.64 [R1+0xcd20], R4 ;  /* 0x00cd200401007387 */ /* 0x0007e40000100a00 */
[----:B---3--:R-:W-:Y:S01]  /*6e520*/  HMMA.16816.F32 R4, R12, R2, R20 ;  /* 0x000000020c04723c */ /* 0x008fe20000001814 */
[----:B--2---:R-:W-:-:S02]  /*6e530*/  IMAD R12, R27, 0x100, R26 ;  /* 0x000001001b0c7824 */ /* 0x004fc400078e021a */
[----:B------:R-:W-:-:S15]  /*6e540*/  IMAD R15, R19, 0x100, R18 ;  /* 0x00000100130f7824 */ /* 0x000fde00078e0212 */
[----:B------:R-:W-:Y:S01]  /*6e550*/  NOP ;  /* 0x0000000000007918 */ /* 0x000fe20000000000 */
[----:B------:R-:W-:Y:S04]  /*6e560*/  STL.64 [R1+0x1bd0], R4 ;  /* 0x001bd00401007387 */ /* 0x000fe80000100a00 */
[----:B------:R-:W-:Y:S04]  /*6e570*/  STL.64 [R1+0x1bd8], R6 ;  /* 0x001bd80601007387 */ /* 0x000fe80000100a00 */
[----:B------:R-:W2:Y:S04]  /*6e580*/  LDL.LU.64 R24, [R1+0x1540] ;  /* 0x0015400001187983 */ /* 0x000ea80000300a00 */
[----:B------:R-:W2:Y:S04]  /*6e590*/  LDL.LU.64 R26, [R1+0x1548] ;  /* 0x00154800011a7983 */ /* 0x000ea80000300a00 */
[----:B------:R-:W3:Y:S04]  /*6e5a0*/  LDL R18, [R1] ;  /* 0x0000000001127983 */ /* 0x000ee80000100800 */
[----:B------:R-:W3:Y:S04]  /*6e5b0*/  LDL R19, [R1+0x4] ;  /* 0x0000040001137983 */ /* 0x000ee80000100800 */
        /* <DEDUP_REMOVED lines=12> */
[----:B------:R-:W-:Y:S02]  /*6e680*/  F2FP.F16.E5M2.UNPACK_B R12, R12 ;  /* 0x0000000cff0c723e */ /* 0x000fe400020004ff */
[----:B------:R-:W-:Y:S02]  /*6e690*/  F2FP.F16.E5M2.UNPACK_B R15, R15 ;  /* 0x0000000fff0f723e */ /* 0x000fe400020004ff */
[----:B------:R-:W-:Y:S02]  /*6e6a0*/  F2FP.F16.E5M2.UNPACK_B R13, R13 ;  /* 0x0000000dff0d723e */ /* 0x000fe400020004ff */
[----:B------:R-:W-:Y:S01]  /*6e6b0*/  F2FP.F16.E5M2.UNPACK_B R14, R14 ;  /* 0x0000000eff0e723e */ /* 0x000fe200020004ff */
[----:B----4-:R-:W-:Y:S04]  /*6e6c0*/  STL.64 [R1+0xcef0], R22 ;  /* 0x00cef01601007387 */ /* 0x010fe80000100a00 */
[----:B--2---:R0:W-:Y:S04]  /*6e6d0*/  STL.64 [R1+0xcee8], R20 ;  /* 0x00cee81401007387 */ /* 0x0041e80000100a00 */
[----:B0-----:R-:W2:Y:S04]  /*6e6e0*/  LDL.LU.64 R20, [R1+0x1530] ;  /* 0x0015300001147983 */ /* 0x001ea80000300a00 */
[----:B------:R-:W2:Y:S04]  /*6e6f0*/  LDL.LU.64 R22, [R1+0x1538] ;  /* 0x0015380001167983 */ /* 0x000ea80000300a00 */
[----:B------:R-:W4:Y:S04]  /*6e700*/  LDL.LU.64 R8, [R1+0x14c0] ;  /* 0x0014c00001087983 */ /* 0x000f280000300a00 */
[----:B------:R-:W4:Y:S04]  /*6e710*/  LDL.LU.64 R10, [R1+0x14c8] ;  /* 0x0014c800010a7983 */ /* 0x000f280000300a00 */
[----:B------:R-:W2:Y:S04]  /*6e720*/  LDL.LU.64 R4, [R1+0x14b0] ;  /* 0x0014b00001047983 */ /* 0x000ea80000300a00 */
[----:B------:R-:W2:Y:S04]  /*6e730*/  LDL.LU.64 R6, [R1+0x14b8] ;  /* 0x0014b80001067983 */ /* 0x000ea80000300a00 */
[----:B---3--:R0:W-:Y:S02]  /*6e740*/  STL.64 [R1+0xcda0], R18 ;  /* 0x00cda01201007387 */ /* 0x0081e40000100a00 */
[----:B0-----:R-:W-:Y:S02]  /*6e750*/  HMMA.16816.F32 R16, R12, R16, R24 ;  /* 0x000000100c10723c */ /* 0x001fe40000001818 */
[----:B------:R-:W2:-:S15]  /*6e760*/  LDL.LU.64 R24, [R1+0xcf00] ;  /* 0x00cf000001187983 */ /* 0x000e9e0000300a00 */
[----:B------:R-:W-:Y:S02]  /*6e770*/  NOP ;  /* 0x0000000000007918 */ /* 0x000fe40000000000 */
[----:B------:R0:W-:Y:S04]  /*6e780*/  STL.64 [R1+0x1be0], R16 ;  /* 0x001be01001007387 */ /* 0x0001e80000100a00 */
[----:B------:R-:W-:Y:S04]  /*6e790*/  STL.64 [R1+0x1be8], R18 ;  /* 0x001be81201007387 */ /* 0x000fe80000100a00 */
[----:B0-----:R-:W3:Y:S01]  /*6e7a0*/  LDL R16, [R1+0x8] ;  /* 0x0000080001107983 */ /* 0x001ee20000100800 */
[----:B------:R-:W-:-:S03]  /*6e7b0*/  IMAD.MOV.U32 R17, RZ, RZ, R0 ;  /* 0x000000ffff117224 */ /* 0x000fc600078e0000 */
[----:B------:R-:W3:Y:S01]  /*6e7c0*/  LDL.LU R0, [R1+0xcef8] ;  /* 0x00cef80001007983 */ /* 0x000ee20000300800 */
        /* <DEDUP_REMOVED lines=11> */
[----:B0-----:R-:W2:Y:S04]  /*6e880*/  LDL.LU.64 R24, [R1+0xcec8] ;  /* 0x00cec80001187983 */ /* 0x001ea80000300a00 */
[----:B------:R-:W3:Y:S01]  /*6e890*/  LDL.64 R18, [R1+0x10] ;  /* 0x0000100001127983 */ /* 0x000ee20000100a00 */
[C---:B--2---:R-:W-:Y:S03]  /*6e8a0*/  HMMA.16816.F32 R24, R12.reuse, R24, R20 ;  /* 0x000000180c18723c */ /* 0x044fe60000001814 */
        /* <DEDUP_REMOVED lines=11> */
[----:B------:R-:W2:-:S13]  /*6e960*/  LDL.LU.64 R20, [R1+0xcea0] ;  /* 0x00cea00001147983 */ /* 0x000e9a0000300a00 */
[----:B------:R-:W-:Y:S04]  /*6e970*/  STL.64 [R1+0x1b90], R24 ;  /* 0x001b901801007387 */ /* 0x000fe80000100a00 */
[----:B------:R0:W-:Y:S04]  /*6e980*/  STL.64 [R1+0x1b98], R26 ;  /* 0x001b981a01007387 */ /* 0x0001e80000100a00 */
[----:B0-----:R-:W3:Y:S04]  /*6e990*/  LDL.LU.64 R26, [R1+0xce98] ;  /* 0x00ce9800011a7983 */ /* 0x001ee80000300a00 */
[----:B------:R-:W4:Y:S01]  /*6e9a0*/  LDL.LU.64 R24, [R1+0xce90] ;  /* 0x00ce900001187983 */ /* 0x000f220000300a00 */
[----:B--2---:R-:W-:-:S15]  /*6e9b0*/  HMMA.16816.F32 R16, R12, R20, R16 ;  /* 0x000000140c10723c */ /* 0x004fde0000001810 */
[----:B------:R-:W-:-:S04]  /*6e9c0*/  NOP ;  /* 0x0000000000007918 */ /* 0x000fc80000000000 */
[----:B------:R-:W-:Y:S04]  /*6e9d0*/  STL.64 [R1+0x1b80], R16 ;  /* 0x001b801001007387 */ /* 0x000fe80000100a00 */
[----:B------:R0:W-:Y:S04]  /*6e9e0*/  STL.64 [R1+0x1b88], R18 ;  /* 0x001b881201007387 */ /* 0x0001e80000100a00 */
[----:B0-----:R-:W2:Y:S01]  /*6e9f0*/  LDL R18, [R1+0x18] ;  /* 0x0000180001127983 */ /* 0x001ea20000100800 */
[----:B------:R-:W-:-:S03]  /*6ea00*/  IMAD.MOV.U32 R19, RZ, RZ, R0 ;  /* 0x000000ffff137224 */ /* 0x000fc600078e0000 */
[----:B------:R-:W3:Y:S04]  /*6ea10*/  LDL.LU R0, [R1+0xce88] ;  /* 0x00ce880001007983 */ /* 0x000ee80000300800 */
[----:B--2---:R0:W-:Y:S04]  /*6ea20*/  STL.64 [R1+0xcde8], R18 ;  /* 0x00cde81201007387 */ /* 0x0041e80000100a00 */
[----:B------:R-:W2:Y:S04]  /*6ea30*/  LDL.LU.64 R16, [R1+0x14d0] ;  /* 0x0014d00001107983 */ /* 0x000ea80000300a00 */
[----:B0-----:R-:W2:Y:S01]  /*6ea40*/  LDL.LU.64 R18, [R1+0x14d8] ;  /* 0x0014d80001127983 */ /* 0x001ea20000300a00 */
[C---:B----4-:R-:W-:Y:S08]  /*6ea50*/  HMMA.16816.F32 R8, R12.reuse, R24, R8 ;  /* 0x000000180c08723c */ /* 0x050ff00000001808 */
[C---:B---3--:R-:W-:Y:S08]  /*6ea60*/  HMMA.16816.F32 R4, R12.reuse, R26, R4 ;  /* 0x0000001a0c04723c */ /* 0x048ff00000001804 */
[----:B--2---:R-:W-:-:S15]  /*6ea70*/  HMMA.16816.F32 R16, R12, R22, R16 ;  /* 0x000000160c10723c */ /* 0x004fde0000001810 */
[----:B------:R-:W-:-:S04]  /*6ea80*/  NOP ;  /* 0x0000000000007918 */ /* 0x000fc80000000000 */
[----:B------:R0:W-:Y:S04]  /*6ea90*/  STL.64 [R1+0x1b70], R16 ;  /* 0x001b701001007387 */ /* 0x0001e80000100a00 */
[----:B------:R-:W-:Y:S04]  /*6eaa0*/  STL.64 [R1+0x1b78], R18 ;  /* 0x001b781201007387 */ /* 0x000fe80000100a00 */
[----:B0-----:R-:W2:Y:S04]  /*6eab0*/  LDL R16, [R1+0x20] ;  /* 0x0000200001107983 */ /* 0x001ea80000100800 */
[----:B------:R-:W-:Y:S04]  /*6eac0*/  STL.64 [R1+0x1b60], R8 ;  /* 0x001b600801007387 */ /* 0x000fe80000100a00 */
[----:B------:R-:W-:Y:S04]  /*6ead0*/  STL.64 [R1+0x1b68], R10 ;  /* 0x001b680a01007387 */ /* 0x000fe80000100a00 */
[----:B------:R-:W-:Y:S04]  /*6eae0*/  STL.64 [R1+0x1b50], R4 ;  /* 0x001b500401007387 */ /* 0x000fe80000100a00 */
[----:B------:R0:W-:Y:S04]  /*6eaf0*/  STL.64 [R1+0x1b58], R6 ;  /* 0x001b580601007387 */ /* 0x0001e80000100a00 */
[----:B------:R-:W2:Y:S04]  /*6eb00*/  LDL R17, [R1+0x24] ;  /* 0x0000240001117983 */ /* 0x000ea80000100800 */
[----:B--2---:R-:W-:Y:S04]  /*6eb10*/  STL.64 [R1+0xce00], R16 ;  /* 0x00ce001001007387 */ /* 0x004fe80000100a00 */
[----:B0-----:R-:W2:Y:S01]  /*6eb20*/  LDL R6, [R1+0x28] ;  /* 0x0000280001067983 */ /* 0x001ea20000100800 */
[----:B------:R-:W-:-:S03]  /*6eb30*/  IMAD.MOV.U32 R7, RZ, RZ, R0 ;  /* 0x000000ffff077224 */ /* 0x000fc600078e0000 */
[----:B------:R-:W3:Y:S04]  /*6eb40*/  LDL.LU R0, [R1+0xce84] ;  /* 0x00ce840001007983 */ /* 0x000ee80000300800 */
[----:B------:R-:W4:Y:S04]  /*6eb50*/  LDL R4, [R1+0x30] ;  /* 0x0000300001047983 */ /* 0x000f280000100800 */
[----:B------:R-:W4:Y:S04]  /*6eb60*/  LDL R5, [R1+0x34] ;  /* 0x0000340001057983 */ /* 0x000f280000100800 */
[----:B--2---:R0:W-:Y:S04]  /*6eb70*/  STL.64 [R1+0xce08], R6 ;  /* 0x00ce080601007387 */ /* 0x0041e80000100a00 */
[----:B0-----:R-:W2:Y:S04]  /*6eb80*/  LDL R6, [R1+0x38] ;  /* 0x0000380001067983 */ /* 0x001ea80000100800 */
[----:B------:R-:W2:Y:S04]  /*6eb90*/  LDL R7, [R1+0x3c] ;  /* 0x00003c0001077983 */ /* 0x000ea80000100800 */
[----:B----4-:R3:W-:Y:S02]  /*6eba0*/  STL.64 [R1+0xce20], R4 ;  /* 0x00ce200401007387 */ /* 0x0107e40000100a00 */
[----:B---3--:R-:W-:-:S02]  /*6ebb0*/  IMAD.MOV.U32 R4, RZ, RZ, R0 ;  /* 0x000000ffff047224 */ /* 0x008fc400078e0000 */
        /* <DEDUP_REMOVED lines=47> */
[----:B0-----:R-:W2:Y:S04]  /*6eeb0*/  LDL.LU.64 R24, [R1+0x1430] ;  /* 0x0014300001187983 */ /* 0x001ea80000300a00 */
[----:B------:R-:W3:Y:S01]  /*6eec0*/  LDL.LU.64 R26, [R1+0x1438] ;  /* 0x00143800011a7983 */ /* 0x000ee20000300a00 */
[C---:B----4-:R-:W-:Y:S03]  /*6eed0*/  HMMA.16816.F32 R4, R12.reuse, R4, R16 ;  /* 0x000000040c04723c */ /* 0x050fe60000001810 */
        /* <DEDUP_REMOVED lines=38> */
[----:B------:R-:W2:-:S15]  /*6f140*/  LDL.LU.64 R16, [R1+0xce00] ;  /* 0x00ce000001107983 */ /* 0x000e9e0000300a00 */
[----:B------:R-:W-:Y:S02]  /*6f150*/  NOP ;  /* 0x0000000000007918 */ /* 0x000fe40000000000 */
[----:B------:R0:W-:Y:S04]  /*6f160*/  STL.64 [R1+0x1af0], R4 ;  /* 0x001af00401007387 */ /* 0x0001e80000100a00 */
[----:B------:R1:W-:Y:S04]  /*6f170*/  STL.64 [R1+0x1af8], R6 ;  /* 0x001af80601007387 */ /* 0x0003e80000100a00 */
[----:B0-----:R-:W3:Y:S04]  /*6f180*/  LDL.LU.64 R4, [R1+0x1390] ;  /* 0x0013900001047983 */ /* 0x001ee80000300a00 */
[----:B-1----:R-:W3:Y:S01]  /*6f190*/  LDL.LU.64 R6, [R1+0x1398] ;  /* 0x0013980001067983 */ /* 0x002ee20000300a00 */
        /* <DEDUP_REMOVED lines=19> */
[----:B------:R-:W-:-:S02]  /*6f2d0*/  IMAD.MOV.U32 R0, RZ, RZ, R19 ;  /* 0x000000ffff007224 */ /* 0x000fc400078e0013 */
[----:B---3--:R-:W-:Y:S01]  /*6f2e0*/  HMMA.16816.F32 R16, R12, R16, R24 ;  /* 0x000000100c10723c */ /* 0x008fe20000001818 */
[----:B------:R-:W2:Y:S04]  /*6f2f0*/  LDL.LU.64 R26, [R1+0xcdb0] ;  /* 0x00cdb000011a7983 */ /* 0x000ea80000300a00 */
[----:B------:R-:W2:-:S14]  /*6f300*/  LDL.LU.64 R24, [R1+0xcda8] ;  /* 0x00cda80001187983 */ /* 0x000e9c0000300a00 */
        /* <DEDUP_REMOVED lines=15> */
[----:B------:R-:W4:Y:S01]  /*6f400*/  LDL.LU.64 R24, [R1+0xcd70] ;  /* 0x00cd700001187983 */ /* 0x000f220000300a00 */
        /* <DEDUP_REMOVED lines=8> */
[----:B------:R-:W-:Y:S04]  /*6f490*/  STL.64 [R1+0x1a70], R8 ;  /* 0x001a700801007387 */ /* 0x000fe80000100a00 */
[----:B------:R-:W-:Y:S04]  /*6f4a0*/  STL.64 [R1+0x1a78], R10 ;  /* 0x001a780a01007387 */ /* 0x000fe80000100a00 */
[----:B0-----:R-:W2:Y:S04]  /*6f4b0*/  LDL.LU R24, [R1+0x1754] ;  /* 0x0017540001187983 */ /* 0x001ea80000300800 */
[----:B------:R-:W2:Y:S04]  /*6f4c0*/  LDL.LU R25, [R1+0x1750] ;  /* 0x0017500001197983 */ /* 0x000ea80000300800 */
[----:B--2---:R0:W-:Y:S04]  /*6f4d0*/  STL.64 [R1+0xcd18], R24 ;  /* 0x00cd181801007387 */ /* 0x0041e80000100a00 */
[----:B0-----:R-:W4:Y:S04]  /*6f4e0*/  LDL.LU.64 R24, [R1+0x1370] ;  /* 0x0013700001187983 */ /* 0x001f280000300a00 */
[----:B------:R-:W4:Y:S04]  /*6f4f0*/  LDL.LU.64 R26, [R1+0x1378] ;  /* 0x00137800011a7983 */ /* 0x000f280000300a00 */
[----:B------:R-:W2:Y:S04]  /*6f500*/  LDL.LU.64 R8, [R1+0x1320] ;  /* 0x0013200001087983 */ /* 0x000ea80000300a00 */
[----:B------:R-:W2:Y:S01]  /*6f510*/  LDL.LU.64 R10, [R1+0x1328] ;  /* 0x00132800010a7983 */ /* 0x000ea20000300a00 */
[----:B------:R-:W-:-:S15]  /*6f520*/  HMMA.16816.F32 R4, R12, R22, R4 ;  /* 0x000000160c04723c */ /* 0x000fde0000001804 */
[----:B------:R-:W-:-:S04]  /*6f530*/  NOP ;  /* 0x0000000000007918 */ /* 0x000fc80000000000 */
[----:B------:R-:W-:Y:S04]  /*6f540*/  STL.64 [R1+0x1a60], R4 ;  /* 0x001a600401007387 */ /* 0x000fe80000100a00 */
[----:B------:R-:W-:Y:S04]  /*6f550*/  STL.64 [R1+0x1a68], R6 ;  /* 0x001a680601007387 */ /* 0x000fe80000100a00 */
[----:B--2---:R-:W-:Y:S04]  /*6f560*/  STL.64 [R1+0xcd58], R10 ;  /* 0x00cd580a01007387 */ /* 0x004fe80000100a00 */
[----:B------:R0:W-:Y:S04]  /*6f570*/  STL.64 [R1+0xcd50], R8 ;  /* 0x00cd500801007387 */ /* 0x0001e80000100a00 */
[----:B0-----:R-:W3:Y:S04]  /*6f580*/  LDL.LU.64 R8, [R1+0x1340] ;  /* 0x0013400001087983 */ /* 0x001ee80000300a00 */
[----:B------:R-:W3:Y:S04]  /*6f590*/  LDL.LU.64 R10, [R1+0x1348] ;  /* 0x00134800010a7983 */ /* 0x000ee80000300a00 */
[----:B------:R-:W2:Y:S04]  /*6f5a0*/  LDL.LU.64 R4, [R1+0x12d0] ;  /* 0x0012d00001047983 */ /* 0x000ea80000300a00 */
[----:B------:R-:W2:Y:S01]  /*6f5b0*/  LDL.LU.64 R6, [R1+0x12d8] ;  /* 0x0012d80001067983 */ /* 0x000ea20000300a00 */
[C---:B----4-:R-:W-:Y:S08]  /*6f5c0*/  HMMA.16816.F32 R24, R12.reuse, R20, R24 ;  /* 0x000000140c18723c */ /* 0x050ff00000001818 */
[C---:B---3--:R-:W-:Y:S01]  /*6f5d0*/  HMMA.16816.F32 R8, R12.reuse, R18, R8 ;  /* 0x000000120c08723c */ /* 0x048fe20000001808 */
[----:B--2---:R-:W-:Y:S04]  /*6f5e0*/  STL.64 [R1+0xcd38], R6 ;  /* 0x00cd380601007387 */ /* 0x004fe80000100a00 */
[----:B------:R0:W-:Y:S04]  /*6f5f0*/  STL.64 [R1+0xcd30], R4 ;  /* 0x00cd300401007387 */ /* 0x0001e80000100a00 */
[----:B0-----:R-:W2:Y:S04]  /*6f600*/  LDL.LU.64 R4, [R1+0x12f0] ;  /* 0x0012f00001047983 */ /* 0x001ea80000300a00 */
[----:B------:R-:W2:Y:S04]  /*6f610*/  LDL.LU.64 R6, [R1+0x12f8] ;  /* 0x0012f80001067983 */ /* 0x000ea80000300a00 */
[----:B------:R0:W-:Y:S04]  /*6f620*/  STL.64 [R1+0x1a50], R24 ;  /* 0x001a501801007387 */ /* 0x0001e80000100a00 */
[----:B------:R1:W-:Y:S04]  /*6f630*/  STL.64 [R1+0x1a58], R26 ;  /* 0x001a581a01007387 */ /* 0x0003e80000100a00 */
[----:B0-----:R-:W3:Y:S04]  /*6f640*/  LDL.LU.64 R24, [R1+0x12b0] ;  /* 0x0012b00001187983 */ /* 0x001ee80000300a00 */
[----:B-1----:R-:W3:Y:S04]  /*6f650*/  LDL.LU.64 R26, [R1+0x12b8] ;  /* 0x0012b800011a7983 */ /* 0x002ee80000300a00 */
        /* <DEDUP_REMOVED lines=38> */
[----:B------:R0:W-:Y:S04]  /*6f8c0*/  STL.64 [R1+0x1a00], R24 ;  /* 0x001a001801007387 */ /* 0x0001e80000100a00 */
[----:B------:R-:W-:Y:S04]  /*6f8d0*/  STL.64 [R1+0x1a08], R26 ;  /* 0x001a081a01007387 */ /* 0x000fe80000100a00 */
[----:B0-----:R-:W2:Y:S01]  /*6f8e0*/  LDL.LU.64 R24, [R1+0xcd18] ;  /* 0x00cd180001187983 */ /* 0x001ea20000300a00 */
[----:B---3--:R-:W-:-:S15]  /*6f8f0*/  HMMA.16816.F32 R8, R12, R4, R8 ;  /* 0x000000040c08723c */ /* 0x008fde0000001808 */
[----:B------:R-:W-:-:S04]  /*6f900*/  NOP ;  /* 0x0000000000007918 */ /* 0x000fc80000000000 */
[----:B------:R-:W-:Y:S04]  /*6f910*/  STL.64 [R1+0x19f0], R8 ;  /* 0x0019f00801007387 */ /* 0x000fe80000100a00 */
[----:B------:R0:W-:Y:S04]  /*6f920*/  STL.64 [R1+0x19f8], R10 ;  /* 0x0019f80a01007387 */ /* 0x0001e80000100a00 */
[----:B0-----:R-:W3:Y:S04]  /*6f930*/  LDL.LU R10, [R1+0x178c] ;  /* 0x00178c00010a7983 */ /* 0x001ee80000300800 */
[----:B------:R-:W3:Y:S04]  /*6f940*/  LDL.LU R11, [R1+0x1788] ;  /* 0x00178800010b7983 */ /* 0x000ee80000300800 */
[----:B------:R-:W-:Y:S04]  /*6f950*/  STL.64 [R1+0xcb78], R6 ;  /* 0x00cb780601007387 */ /* 0x000fe80000100a00 */
[----:B------:R0:W-:Y:S04]  /*6f960*/  STL.64 [R1+0xcb70], R4 ;  /* 0x00cb700401007387 */ /* 0x0001e80000100a00 */
[----:B------:R-:W3:Y:S01]  /*6f970*/  LDL R26, [R1+0x18] ;  /* 0x00001800011a7983 */ /* 0x000ee20000100800 */
[----:B0-----:R-:W-:-:S15]  /*6f980*/  HMMA.16816.F32 R4, R12, R2, R16 ;  /* 0x000000020c04723c */ /* 0x001fde0000001810 */
[----:B------:R-:W-:-:S04]  /*6f990*/  NOP ;  /* 0x0000000000007918 */ /* 0x000fc80000000000 */
[----:B------:R-:W-:Y:S04]  /*6f9a0*/  STL.64 [R1+0x19e0], R4 ;  /* 0x0019e00401007387 */ /* 0x000fe80000100a00 */
[----:B------:R-:W-:Y:S04]  /*6f9b0*/  STL.64 [R1+0x19e8], R6 ;  /* 0x0019e80601007387 */ /* 0x000fe80000100a00 */
[----:B------:R-:W3:Y:S01]  /*6f9c0*/  LDL R27, [R1+0x1c] ;  /* 0x00001c00011b7983 */ /* 0x000ee20000100800 */
[----:B--2---:R-:W-:-:S03]  /*6f9d0*/  IMAD R12, R25, 0x100, R24 ;  /* 0x00000100190c7824 */ /* 0x004fc600078e0218 */
[----:B------:R-:W2:Y:S04]  /*6f9e0*/  LDL R24, [R1+0x20] ;  /* 0x0000200001187983 */ /* 0x000ea80000100800 */
[----:B------:R-:W2:Y:S01]  /*6f9f0*/  LDL R25, [R1+0x24] ;  /* 0x0000240001197983 */ /* 0x000ea20000100800 */
[----:B----4-:R-:W-:-:S03]  /*6fa00*/  IMAD R13, R23, 0x100, R22 ;  /* 0x00000100170d7824 */ /* 0x010fc600078e0216 */
[----:B---3--:R-:W-:Y:S04]  /*6fa10*/  STL.64 [R1+0xcc10], R26 ;  /* 0x00cc101a01007387 */ /* 0x008fe80000100a00 */
[----:B--2---:R-:W-:Y:S04]  /*6fa20*/  STL.64 [R1+0xcc08], R24 ;  /* 0x00cc081801007387 */ /* 0x004fe80000100a00 */
[----:B------:R-:W2:Y:S04]  /*6fa30*/  LDL R22, [R1+0x28] ;  /* 0x0000280001167983 */ /* 0x000ea80000100800 */
[----:B------:R-:W2:Y:S04]  /*6fa40*/  LDL R23, [R1+0x2c] ;  /* 0x00002c0001177983 */ /* 0x000ea80000100800 */
[----:B--2---:R-:W-:Y:S04]  /*6fa50*/  STL.64 [R1+0xcc18], R22 ;  /* 0x00cc181601007387 */ /* 0x004fe80000100a00 */
[----:B------:R-:W2:Y:S04]  /*6fa60*/  LDL R18, [R1+0x70] ;  /* 0x0000700001127983 */ /* 0x000ea80000100800 */
[----:B------:R-:W2:Y:S04]  /*6fa70*/  LDL R19, [R1+0x74] ;  /* 0x0000740001137983 */ /* 0x000ea80000100800 */
[----:B------:R-:W3:Y:S04]  /*6fa80*/  LDL R16, [R1+0x78] ;  /* 0x0000780001107983 */ /* 0x000ee80000100800 */
[----:B------:R-:W3:Y:S01]  /*6fa90*/  LDL R17, [R1+0x7c] ;  /* 0x00007c0001117983 */ /* 0x000ee20000100800 */
[----:B------:R-:W-:-:S03]  /*6faa0*/  IMAD R14, R21, 0x100, R20 ;  /* 0x00000100150e7824 */ /* 0x000fc600078e0214 */
[----:B--2---:R0:W-:Y:S04]  /*6fab0*/  STL.64 [R1+0xccd0], R18 ;  /* 0x00ccd01201007387 */ /* 0x0041e80000100a00 */
[----:B---3--:R1:W-:Y:S04]  /*6fac0*/  STL.64 [R1+0xccc8], R16 ;  /* 0x00ccc81001007387 */ /* 0x0083e80000100a00 */
[----:B------:R-:W2:Y:S04]  /*6fad0*/  LDL R20, [R1+0x30] ;  /* 0x0000300001147983 */ /* 0x000ea80000100800 */
[----:B------:R-:W2:Y:S04]  /*6fae0*/  LDL R21, [R1+0x34] ;  /* 0x0000340001157983 */ /* 0x000ea80000100800 */
[----:B0-----:R-:W3:Y:S04]  /*6faf0*/  LDL R18, [R1+0x88] ;  /* 0x0000880001127983 */ /* 0x001ee80000100800 */
[----:B------:R-:W3:Y:S04]  /*6fb00*/  LDL R19, [R1+0x8c] ;  /* 0x00008c0001137983 */ /* 0x000ee80000100800 */
[----:B-1----:R-:W4:Y:S04]  /*6fb10*/  LDL R16, [R1+0x90] ;  /* 0x0000900001107983 */ /* 0x002f280000100800 */
[----:B------:R-:W4:Y:S01]  /*6fb20*/  LDL R17, [R1+0x94] ;  /* 0x0000940001117983 */ /* 0x000f220000100800 */
[----:B------:R-:W-:-:S03]  /*6fb30*/  IMAD R15, R11, 0x100, R10 ;  /* 0x000001000b0f7824 */ /* 0x000fc600078e020a */
[----:B---3--:R0:W-:Y:S04]  /*6fb40*/  STL.64 [R1+0xcce8], R18 ;  /* 0x00cce81201007387 */ /* 0x0081e80000100a00 */
[----:B----4-:R-:W-:Y:S04]  /*6fb50*/  STL.64 [R1+0xcd00], R16 ;  /* 0x00cd001001007387 */ /* 0x010fe80000100a00 */
[----:B--2---:R-:W-:Y:S04]  /*6fb60*/  STL.64 [R1+0xcc30], R20 ;  /* 0x00cc301401007387 */ /* 0x004fe80000100a00 */
[----:B------:R-:W2:Y:S04]  /*6fb70*/  LDL R22, [R1+0x38] ;  /* 0x0000380001167983 */ /* 0x000ea80000100800 */
[----:B------:R-:W2:Y:S04]  /*6fb80*/  LDL R23, [R1+0x3c] ;  /* 0x00003c0001177983 */ /* 0x000ea80000100800 */
[----:B------:R-:W3:Y:S04]  /*6fb90*/  LDL R10, [R1+0x48] ;  /* 0x00004800010a7983 */ /* 0x000ee80000100800 */
[----:B------:R-:W3:Y:S04]  /*6fba0*/  LDL R11, [R1+0x4c] ;  /* 0x00004c00010b7983 */ /* 0x000ee80000100800 */
[----:B------:R-:W4:Y:S04]  /*6fbb0*/  LDL R8, [R1+0x50] ;  /* 0x0000500001087983 */ /* 0x000f280000100800 */
[----:B------:R-:W4:Y:S04]  /*6fbc0*/  LDL R9, [R1+0x54] ;  /* 0x0000540001097983 */ /* 0x000f280000100800 */
[----:B0-----:R-:W2:Y:S04]  /*6fbd0*/  LDL R18, [R1+0x98] ;  /* 0x0000980001127983 */ /* 0x001ea80000100800 */
[----:B------:R-:W2:Y:S04]  /*6fbe0*/  LDL R19, [R1+0x9c] ;  /* 0x00009c0001137983 */ /* 0x000ea80000100800 */
        /* <DEDUP_REMOVED lines=10> */
[----:B------:R-:W-:-:S02]  /*6fc90*/  F2FP.F16.E5M2.UNPACK_B R12, R12 ;  /* 0x0000000cff0c723e */ /* 0x000fc400020004ff */
[----:B------:R-:W-:Y:S02]  /*6fca0*/  F2FP.F16.E5M2.UNPACK_B R13, R13 ;  /* 0x0000000dff0d723e */ /* 0x000fe400020004ff */
[----:B------:R-:W-:Y:S02]  /*6fcb0*/  F2FP.F16.E5M2.UNPACK_B R14, R14 ;  /* 0x0000000eff0e723e */ /* 0x000fe400020004ff */
[----:B------:R-:W-:Y:S01]  /*6fcc0*/  F2FP.F16.E5M2.UNPACK_B R15, R15 ;  /* 0x0000000fff0f723e */ /* 0x000fe200020004ff */
[----:B--2---:R-:W-:Y:S04]  /*6fcd0*/  STL.64 [R1+0xcd10], R26 ;  /* 0x00cd101a01007387 */ /* 0x004fe80000100a00 */
[----:B------:R0:W-:Y:S04]  /*6fce0*/  STL.64 [R1+0xcd08], R24 ;  /* 0x00cd081801007387 */ /* 0x0001e80000100a00 */
[----:B0-----:R-:W2:Y:S04]  /*6fcf0*/  LDL.LU.64 R24, [R1+0x1210] ;  /* 0x0012100001187983 */ /* 0x001ea80000300a00 */
[----:B------:R-:W2:Y:S04]  /*6fd00*/  LDL.LU.64 R26, [R1+0x1218] ;  /* 0x00121800011a7983 */ /* 0x000ea80000300a00 */
[----:B------:R-:W2:Y:S04]  /*6fd10*/  LDL.LU.64 R4, [R1+0xe80] ;  /* 0x000e800001047983 */ /* 0x000ea80000300a00 */
[----:B------:R-:W2:Y:S04]  /*6fd20*/  LDL.LU.64 R6, [R1+0xe88] ;  /* 0x000e880001067983 */ /* 0x000ea80000300a00 */
[----:B---3--:R-:W-:Y:S04]  /*6fd30*/  STL.64 [R1+0xcc68], R10 ;  /* 0x00cc680a01007387 */ /* 0x008fe80000100a00 */
[----:B----4-:R0:W-:Y:S04]  /*6fd40*/  STL.64 [R1+0xcc80], R8 ;  /* 0x00cc800801007387 */ /* 0x0101e80000100a00 */
[----:B------:R-:W3:Y:S04]  /*6fd50*/  LDL.64 R20, [R1+0x40] ;  /* 0x0000400001147983 */ /* 0x000ee80000100a00 */
[----:B0-----:R-:W4:Y:S04]  /*6fd60*/  LDL R8, [R1+0x80] ;  /* 0x0000800001087983 */ /* 0x001f280000100800 */
[----:B------:R-:W4:Y:S04]  /*6fd70*/  LDL R9, [R1+0x84] ;  /* 0x0000840001097983 */ /* 0x000f280000100800 */
[----:B------:R-:W-:Y:S01]  /*6fd80*/  STL.64 [R1+0xcc60], R22 ;  /* 0x00cc601601007387 */ /* 0x000fe20000100a00 */
[C---:B--2---:R-:W-:Y:S03]  /*6fd90*/  HMMA.16816.F32 R16, R12.reuse, R18, R24 ;  /* 0x000000120c10723c */ /* 0x044fe60000001818 */
[----:B---3--:R0:W-:Y:S04]  /*6fda0*/  STL.64 [R1+0xcc58], R20 ;  /* 0x00cc581401007387 */ /* 0x0081e80000100a00 */
[----:B0-----:R-:W4:Y:S04]  /*6fdb0*/  LDL.LU.64 R20, [R1+0xec0] ;  /* 0x000ec00001147983 */ /* 0x001f280000300a00 */
[----:B------:R-:W4:Y:S04]  /*6fdc0*/  LDL.LU.64 R22, [R1+0xec8] ;  /* 0x000ec80001167983 */ /* 0x000f280000300a00 */
[----:B------:R-:W2:Y:S04]  /*6fdd0*/  LDL.LU.64 R26, [R1+0xcd10] ;  /* 0x00cd1000011a7983 */ /* 0x000ea80000300a00 */
[----:B------:R-:W2:Y:S04]  /*6fde0*/  LDL.LU.64 R24, [R1+0xcd08] ;  /* 0x00cd080001187983 */ /* 0x000ea80000300a00 */
        /* <DEDUP_REMOVED lines=9> */
[----:B------:R-:W3:Y:S04]  /*6fe80*/  LDL R10, [R1+0x58] ;  /* 0x00005800010a7983 */ /* 0x000ee80000100800 */
[----:B------:R-:W3:Y:S01]  /*6fe90*/  LDL R11, [R1+0x5c] ;  /* 0x00005c00010b7983 */ /* 0x000ee20000100800 */
[C---:B--2---:R-:W-:Y:S03]  /*6fea0*/  HMMA.16816.F32 R16, R12.reuse, R18, R24 ;  /* 0x000000120c10723c */ /* 0x044fe60000001818 */
[----:B---3--:R-:W-:Y:S04]  /*6feb0*/  STL.64 [R1+0xcc98], R10 ;  /* 0x00cc980a01007387 */ /* 0x008fe80000100a00 */
[----:B------:R-:W2:Y:S04]  /*6fec0*/  LDL.LU.64 R26, [R1+0xcce0] ;  /* 0x00cce000011a7983 */ /* 0x000ea80000300a00 */
[----:B------:R-:W2:Y:S08]  /*6fed0*/  LDL.LU.64 R24, [R1+0xccd8] ;  /* 0x00ccd80001187983 */ /* 0x000eb00000300a00 */
[----:B------:R-:W-:Y:S04]  /*6fee0*/  STL.64 [R1+0x19b0], R16 ;  /* 0x0019b01001007387 */ /* 0x000fe80000100a00 */
[----:B------:R0:W-:Y:S04]  /*6fef0*/  STL.64 [R1+0x19b8], R18 ;  /* 0x0019b81201007387 */ /* 0x0001e80000100a00 */
[----:B0-----:R-:W3:Y:S04]  /*6ff00*/  LDL.LU.64 R18, [R1+0xccd0] ;  /* 0x00ccd00001127983 */ /* 0x001ee80000300a00 */
[----:B------:R-:W2:Y:S01]  /*6ff10*/  LDL.LU.64 R16, [R1+0xccc8] ;  /* 0x00ccc80001107983 */ /* 0x000ea20000300a00 */
[----:B----4-:R-:W-:-:S15]  /*6ff20*/  HMMA.16816.F32 R8, R12, R8, R20 ;  /* 0x000000080c08723c */ /* 0x010fde0000001814 */
[----:B------:R-:W-:-:S04]  /*6ff30*/  NOP ;  /* 0x0000000000007918 */ /* 0x000fc80000000000 */
[----:B------:R0:W-:Y:S04]  /*6ff40*/  STL.64 [R1+0x19a0], R8 ;  /* 0x0019a00801007387 */ /* 0x0001e80000100a00 */
[----:B------:R1:W-:Y:S04]  /*6ff50*/  STL.64 [R1+0x19a8], R10 ;  /* 0x0019a80a01007387 */ /* 0x0003e80000100a00 */
[----:B0-----:R-:W4:Y:S01]  /*6ff60*/  LDL R8, [R1+0x60] ;  /* 0x0000600001087983 */ /* 0x001f220000100800 */
[----:B--2---:R-:W-:-:S15]  /*6ff70*/  HMMA.16816.F32 R20, R12, R16, R24 ;  /* 0x000000100c14723c */ /* 0x004fde0000001818 */
[----:B------:R-:W-:-:S04]  /*6ff80*/  NOP ;  /* 0x0000000000007918 */ /* 0x000fc80000000000 */
[----:B------:R0:W-:Y:S04]  /*6ff90*/  STL.64 [R1+0x1990], R20 ;  /* 0x0019901401007387 */ /* 0x0001e80000100a00 */
[----:B------:R2:W-:Y:S04]  /*6ffa0*/  STL.64 [R1+0x1998], R22 ;  /* 0x0019981601007387 */ /* 0x0005e80000100a00 */
[----:B------:R-:W4:Y:S01]  /*6ffb0*/  LDL R9, [R1+0x64] ;  /* 0x0000640001097983 */ /* 0x000f220000100800 */
[----:B---3--:R-:W-:Y:S03]  /*6ffc0*/  HMMA.16816.F32 R4, R12, R18, R4 ;  /* 0x000000120c04723c */ /* 0x008fe60000001804 */
[----:B----4-:R-:W-:Y:S04]  /*6ffd0*/  STL.64 [R1+0xccb0], R8 ;  /* 0x00ccb00801007387 */ /* 0x010fe80000100a00 */
[----:B-1----:R-:W3:-:S12]  /*6ffe0*/  LDL R10, [R1+0x68] ;  /* 0x00006800010a7983 */ /* 0x002ed80000100800 */
[----:B------:R-:W-:Y:S04]  /*6fff0*/  STL.64 [R1+0x1980], R4 ;  /* 0x0019800401007387 */ /* 0x000fe80000100a00 */
[----:B------:R-:W-:Y:S04]  /*70000*/  STL.64 [R1+0x1988], R6 ;  /* 0x0019880601007387 */ /* 0x000fe80000100a00 */
[----:B------:R-:W3:Y:S04]  /*70010*/  LDL R11, [R1+0x6c] ;  /* 0x00006c00010b7983 */ /* 0x000ee80000100800 */
[----:B0-----:R-:W4:Y:S04]  /*70020*/  LDL.LU.64 R20, [R1+0xe00] ;  /* 0x000e000001147983 */ /* 0x001f280000300a00 */
[----:B--2---:R-:W2:Y:S04]  /*70030*/  LDL.LU.64 R22, [R1+0xe08] ;  /* 0x000e080001167983 */ /* 0x004ea80000300a00 */
        /* <DEDUP_REMOVED lines=14> */
[----:B0-----:R-:W3:Y:S04]  /*70120*/  LDL.LU.64 R20, [R1+0xe70] ;  /* 0x000e700001147983 */ /* 0x001ee80000300a00 */
[----:B------:R-:W3:Y:S04]  /*70130*/  LDL.LU.64 R22, [R1+0xe78] ;  /* 0x000e780001167983 */ /* 0x000ee80000300a00 */
[----:B------:R-:W2:Y:S04]  /*70140*/  LDL.LU.64 R24, [R1+0xdb0] ;  /* 0x000db00001187983 */ /* 0x000ea80000300a00 */
        /* <DEDUP_REMOVED lines=46> */
[----:B0-----:R-:W3:Y:S04]  /*70430*/  LDL R8, [R1+0x10] ;  /* 0x0000100001087983 */ /* 0x001ee80000100800 */
[----:B-1----:R-:W3:Y:S04]  /*70440*/  LDL R10, [R1+0x8] ;  /* 0x00000800010a7983 */ /* 0x002ee80000100800 */
[----:B------:R-:W3:Y:S01]  /*70450*/  LDL R11, [R1+0xc] ;  /* 0x00000c00010b7983 */ /* 0x000ee20000100800 */
[----:B--2---:R-:W-:Y:S03]  /*70460*/  HMMA.16816.F32 R24, R12, R20, R24 ;  /* 0x000000140c18723c */ /* 0x004fe60000001818 */
[----:B---3--:R-:W-:-:S15]  /*70470*/  STL.64 [R1+0xcbf0], R10 ;  /* 0x00cbf00a01007387 */ /* 0x008fde0000100a00 */
[----:B------:R-:W-:Y:S01]  /*70480*/  NOP ;  /* 0x0000000000007918 */ /* 0x000fe20000000000 */
        /* <DEDUP_REMOVED lines=19> */
[----:B------:R-:W4:Y:S04]  /*705c0*/  LDL.LU.64 R26, [R1+0xcc10] ;  /* 0x00cc1000011a7983 */ /* 0x000f280000300a00 */
[----:B------:R-:W2:-:S13]  /*705d0*/  LDL.LU.64 R24, [R1+0xcc08] ;  /* 0x00cc080001187983 */ /* 0x000e9a0000300a00 */
[----:B------:R-:W-:Y:S04]  /*705e0*/  STL.64 [R1+0x18e0], R20 ;  /* 0x0018e01401007387 */ /* 0x000fe80000100a00 */
[----:B------:R-:W-:Y:S01]  /*705f0*/  STL.64 [R1+0x18e8], R22 ;  /* 0x0018e81601007387 */ /* 0x000fe20000100a00 */
[C---:B--2---:R-:W-:Y:S03]  /*70600*/  HMMA.16816.F32 R16, R12.reuse, R24, R16 ;  /* 0x000000180c10723c */ /* 0x044fe60000001810 */
[----:B------:R-:W2:Y:S05]  /*70610*/  LDL.LU.64 R24, [R1+0xd20] ;  /* 0x000d200001187983 */ /* 0x000eaa0000300a00 */
[C---:B----4-:R-:W-:Y:S11]  /*70620*/  HMMA.16816.F32 R4, R12.reuse, R26, R4 ;  /* 0x0000001a0c04723c */ /* 0x050ff60000001804 */
[----:B------:R-:W-:Y:S04]  /*70630*/  STL.64 [R1+0x18d0], R16 ;  /* 0x0018d01001007387 */ /* 0x000fe80000100a00 */
[----:B------:R-:W-:Y:S04]  /*70640*/  STL.64 [R1+0x18d8], R18 ;  /* 0x0018d81201007387 */ /* 0x000fe80000100a00 */
[----:B------:R-:W3:Y:S04]  /*70650*/  LDL.LU.64 R26, [R1+0xd28] ;  /* 0x000d2800011a7983 */ /* 0x000ee80000300a00 */
[----:B------:R-:W-:Y:S04]  /*70660*/  STL.64 [R1+0x18c0], R4 ;  /* 0x0018c00401007387 */ /* 0x000fe80000100a00 */
[----:B------:R-:W-:Y:S04]  /*70670*/  STL.64 [R1+0x18c8], R6 ;  /* 0x0018c80601007387 */ /* 0x000fe80000100a00 */
[----:B---3--:R0:W-:Y:S04]  /*70680*/  STL.64 [R1+0xcbd8], R26 ;  /* 0x00cbd81a01007387 */ /* 0x0081e80000100a00 */
[----:B0-----:R-:W3:Y:S04]  /*70690*/  LDL R26, [R1] ;  /* 0x00000000011a7983 */ /* 0x001ee80000100800 */
[----:B------:R-:W3:Y:S04]  /*706a0*/  LDL R27, [R1+0x4] ;  /* 0x00000400011b7983 */ /* 0x000ee80000100800 */
[----:B------:R-:W4:Y:S04]  /*706b0*/  LDL.LU.64 R4, [R1+0xd50] ;  /* 0x000d500001047983 */ /* 0x000f280000300a00 */
[----:B------:R-:W2:Y:S04]  /*706c0*/  LDL.LU.64 R6, [R1+0xd58] ;  /* 0x000d580001067983 */ /* 0x000ea80000300a00 */
[----:B--2---:R-:W-:Y:S04]  /*706d0*/  STL.64 [R1+0xcc00], R6 ;  /* 0x00cc000601007387 */ /* 0x004fe80000100a00 */
[----:B----4-:R0:W-:Y:S04]  /*706e0*/  STL.64 [R1+0xcbf8], R4 ;  /* 0x00cbf80401007387 */ /* 0x0101e80000100a00 */
[----:B0-----:R-:W2:Y:S04]  /*706f0*/  LDL.LU.64 R4, [R1+0xd60] ;  /* 0x000d600001047983 */ /* 0x001ea80000300a00 */
[----:B------:R-:W2:Y:S04]  /*70700*/  LDL.LU.64 R6, [R1+0xd68] ;  /* 0x000d680001067983 */ /* 0x000ea80000300a00 */
[----:B------:R-:W-:Y:S04]  /*70710*/  STL.64 [R1+0xcbd0], R24 ;  /* 0x00cbd01801007387 */ /* 0x000fe80000100a00 */
[----:B------:R-:W4:Y:S04]  /*70720*/  LDL.LU.64 R20, [R1+0xd00] ;  /* 0x000d000001147983 */ /* 0x000f280000300a00 */
[----:B------:R-:W2:Y:S04]  /*70730*/  LDL.LU.64 R22, [R1+0xd08] ;  /* 0x000d080001167983 */ /* 0x000ea80000300a00 */
[----:B--2---:R-:W-:Y:S04]  /*70740*/  STL.64 [R1+0xcbb8], R22 ;  /* 0x00cbb81601007387 */ /* 0x004fe80000100a00 */
[----:B----4-:R0:W-:Y:S04]  /*70750*/  STL.64 [R1+0xcbb0], R20 ;  /* 0x00cbb01401007387 */ /* 0x0101e80000100a00 */
[----:B0-----:R-:W2:Y:S04]  /*70760*/  LDL.LU.64 R20, [R1+0xd10] ;  /* 0x000d100001147983 */ /* 0x001ea80000300a00 */
[----:B------:R-:W4:Y:S01]  /*70770*/  LDL.LU.64 R22, [R1+0xd18] ;  /* 0x000d180001167983 */ /* 0x000f220000300a00 */
[C---:B------:R-:W-:Y:S03]  /*70780*/  HMMA.16816.F32 R8, R12.reuse, R8, R4 ;  /* 0x000000080c08723c */ /* 0x040fe60000001804 */
        /* <DEDUP_REMOVED lines=9> */
[----:B------:R-:W2:Y:S04]  /*70820*/  LDL.LU.64 R18, [R1+0xce8] ;  /* 0x000ce80001127983 */ /* 0x000ea80000300a00 */
[----:B------:R-:W4:Y:S04]  /*70830*/  LDL.LU.64 R6, [R1+0xcc00] ;  /* 0x00cc000001067983 */ /* 0x000f280000300a00 */
[----:B------:R-:W4:Y:S04]  /*70840*/  LDL.LU.64 R4, [R1+0xcbf8] ;  /* 0x00cbf80001047983 */ /* 0x000f280000300a00 */
[----:B------:R-:W-:Y:S04]  /*70850*/  STL.64 [R1+0x18b0], R8 ;  /* 0x0018b00801007387 */ /* 0x000fe80000100a00 */
[----:B------:R0:W-:Y:S04]  /*70860*/  STL.64 [R1+0x18b8], R10 ;  /* 0x0018b80a01007387 */ /* 0x0001e80000100a00 */
[----:B0-----:R-:W4:Y:S01]  /*70870*/  LDL.LU.64 R10, [R1+0xcbf0] ;  /* 0x00cbf000010a7983 */ /* 0x001f220000300a00 */
[C---:B---3--:R-:W-:Y:S08]  /*70880*/  HMMA.16816.F32 R24, R12.reuse, R26, R20 ;  /* 0x0000001a0c18723c */ /* 0x048ff00000001814 */
[----:B----4-:R-:W-:Y:S01]  /*70890*/  HMMA.16816.F32 R8, R12, R10, R4 ;  /* 0x0000000a0c08723c */ /* 0x010fe20000001804 */
[----:B------:R-:W3:Y:S04]  /*708a0*/  LDL.LU.64 R4, [R1+0xcb0] ;  /* 0x000cb00001047983 */ /* 0x000ee80000300a00 */
[----:B------:R-:W3:-:S14]  /*708b0*/  LDL.LU.64 R6, [R1+0xcb8] ;  /* 0x000cb80001067983 */ /* 0x000edc0000300a00 */
        /* <DEDUP_REMOVED lines=60> */
[----:B------:R3:W-:Y:S02]  /*70c80*/  STL.64 [R1+0xc9f0], R16 ;  /* 0x00c9f01001007387 */ /* 0x0007e40000100a00 */
[----:B---3--:R-:W-:Y:S02]  /*70c90*/  HMMA.16816.F32 R16, R12, R10, R20 ;  /* 0x0000000a0c10723c */ /* 0x008fe40000001814 */
[----:B------:R-:W-:Y:S04]  /*70ca0*/  STL [R1+0xc9e4], R10 ;  /* 0x00c9e40a01007387 */ /* 0x000fe80000100800 */
[----:B------:R-:W-:-:S13]  /*70cb0*/  STL [R1+0xc9e0], R11 ;  /* 0x00c9e00b01007387 */ /* 0x000fda0000100800 */
[----:B------:R-:W-:Y:S04]  /*70cc0*/  STL.64 [R1+0x1810], R16 ;  /* 0x0018101001007387 */ /* 0x000fe80000100a00 */
[----:B------:R2:W-:Y:S04]  /*70cd0*/  STL.64 [R1+0x1818], R18 ;  /* 0x0018181201007387 */ /* 0x0005e80000100a00 */
[----:B------:R-:W3:Y:S04]  /*70ce0*/  LDL.LU.64 R20, [R1+0xc30] ;  /* 0x000c300001147983 */ /* 0x000ee80000300a00 */
[----:B------:R-:W3:Y:S01]  /*70cf0*/  LDL.LU.64 R22, [R1+0xc38] ;  /* 0x000c380001167983 */ /* 0x000ee20000300a00 */
[----:B--2---:R-:W-:-:S15]  /*70d00*/  HMMA.16816.F32 R16, R12, R8, R24 ;  /* 0x000000080c10723c */ /* 0x004fde0000001818 */
[----:B------:R-:W-:-:S04]  /*70d10*/  NOP ;  /* 0x0000000000007918 */ /* 0x000fc80000000000 */
[----:B------:R-:W-:Y:S04]  /*70d20*/  STL.64 [R1+0x1800], R16 ;  /* 0x0018001001007387 */ /* 0x000fe80000100a00 */
[----:B------:R-:W-:Y:S04]  /*70d30*/  STL.64 [R1+0x1808], R18 ;  /* 0x0018081201007387 */ /* 0x000fe80000100a00 */
[----:B---3--:R-:W-:Y:S04]  /*70d40*/  STL.64 [R1+0xcb48], R22 ;  /* 0x00cb481601007387 */ /* 0x008fe80000100a00 */
[----:B------:R0:W-:Y:S04]  /*70d50*/  STL.64 [R1+0xcb40], R20 ;  /* 0x00cb401401007387 */ /* 0x0001e80000100a00 */
[----:B0-----:R-:W2:Y:S04]  /*70d60*/  LDL.LU.64 R20, [R1+0xc40] ;  /* 0x000c400001147983 */ /* 0x001ea80000300a00 */
[----:B------:R-:W3:Y:S04]  /*70d70*/  LDL.LU.64 R22, [R1+0xc48] ;  /* 0x000c480001167983 */ /* 0x000ee80000300a00 */
[----:B---3--:R-:W-:Y:S04]  /*70d80*/  STL.64 [R1+0xcb58], R22 ;  /* 0x00cb581601007387 */ /* 0x008fe80000100a00 */
[----:B--2---:R0:W-:Y:S04]  /*70d90*/  STL.64 [R1+0xcb50], R20 ;  /* 0x00cb501401007387 */ /* 0x0041e80000100a00 */
[----:B0-----:R-:W2:Y:S04]  /*70da0*/  LDL.LU.64 R20, [R1+0xc50] ;  /* 0x000c500001147983 */ /* 0x001ea80000300a00 */
[----:B------:R-:W2:Y:S04]  /*70db0*/  LDL.LU.64 R22, [R1+0xc58] ;  /* 0x000c580001167983 */ /* 0x000ea80000300a00 */
[----:B------:R-:W3:Y:S04]  /*70dc0*/  LDL.LU R16, [R1+0x179c] ;  /* 0x00179c0001107983 */ /* 0x000ee80000300800 */
[----:B------:R-:W3:Y:S04]  /*70dd0*/  LDL.LU R17, [R1+0x1798] ;  /* 0x0017980001117983 */ /* 0x000ee80000300800 */
[----:B------:R-:W3:Y:S04]  /*70de0*/  LDL.LU R18, [R1+0x17c4] ;  /* 0x0017c40001127983 */ /* 0x000ee80000300800 */
[----:B------:R-:W3:Y:S04]  /*70df0*/  LDL.LU R19, [R1+0x17c0] ;  /* 0x0017c00001137983 */ /* 0x000ee80000300800 */
[----:B------:R-:W3:Y:S04]  /*70e00*/  LDL.LU R26, [R1+0x17cc] ;  /* 0x0017cc00011a7983 */ /* 0x000ee80000300800 */
[----:B------:R-:W3:Y:S04]  /*70e10*/  LDL.LU R27, [R1+0x17c8] ;  /* 0x0017c800011b7983 */ /* 0x000ee80000300800 */
[----:B------:R0:W-:Y:S04]  /*70e20*/  STL [R1+0xc9ec], R8 ;  /* 0x00c9ec0801007387 */ /* 0x0001e80000100800 */
[----:B0-----:R-:W3:Y:S04]  /*70e30*/  LDL.LU R8, [R1+0x1790] ;  /* 0x0017900001087983 */ /* 0x001ee80000300800 */
[----:B------:R0:W-:Y:S04]  /*70e40*/  STL [R1+0xc9e8], R9 ;  /* 0x00c9e80901007387 */ /* 0x0001e80000100800 */
[----:B0-----:R-:W3:Y:S01]  /*70e50*/  LDL.LU R9, [R1+0x1794] ;  /* 0x0017940001097983 */ /* 0x001ee20000300800 */
        /* <DEDUP_REMOVED lines=13> */
[----:B------:R-:W2:Y:S04]  /*70f30*/  LDL.LU.64 R20, [R1+0xcb40] ;  /* 0x00cb400001147983 */ /* 0x000ea80000300a00 */
[----:B------:R-:W4:Y:S04]  /*70f40*/  LDL.64 R10, [R1+0x78] ;  /* 0x00007800010a7983 */ /* 0x000f280000100a00 */
[----:B------:R-:W2:Y:S04]  /*70f50*/  LDL R28, [R1+0x80] ;  /* 0x00008000011c7983 */ /* 0x000ea80000100800 */
[----:B------:R-:W2:Y:S04]  /*70f60*/  LDL R29, [R1+0x84] ;  /* 0x00008400011d7983 */ /* 0x000ea80000100800 */
[----:B----4-:R-:W-:Y:S04]  /*70f70*/  STL.64 [R1+0xcb00], R10 ;  /* 0x00cb000a01007387 */ /* 0x010fe80000100a00 */
[----:B------:R-:W-:Y:S04]  /*70f80*/  STL [R1+0xc9d4], R4 ;  /* 0x00c9d40401007387 */ /* 0x000fe80000100800 */
[----:B------:R2:W-:Y:S04]  /*70f90*/  STL [R1+0xc9d0], R5 ;  /* 0x00c9d00501007387 */ /* 0x0005e80000100800 */
[----:B------:R-:W4:Y:S01]  /*70fa0*/  LDL R24, [R1+0x98] ;  /* 0x0000980001187983 */ /* 0x000f220000100800 */
[----:B--2---:R-:W-:-:S15]  /*70fb0*/  HMMA.16816.F32 R4, R12, R2, R20 ;  /* 0x000000020c04723c */ /* 0x004fde0000001814 */
[----:B------:R-:W-:-:S04]  /*70fc0*/  NOP ;  /* 0x0000000000007918 */ /* 0x000fc80000000000 */
[----:B------:R-:W-:Y:S04]  /*70fd0*/  STL.64 [R1+0x17d0], R4 ;  /* 0x0017d00401007387 */ /* 0x000fe80000100a00 */
[----:B------:R-:W-:Y:S04]  /*70fe0*/  STL.64 [R1+0x17d8], R6 ;  /* 0x0017d80601007387 */ /* 0x000fe80000100a00 */
[----:B------:R-:W2:Y:S04]  /*70ff0*/  LDL.64 R22, [R1+0x68] ;  /* 0x0000680001167983 */ /* 0x000ea80000100a00 */
[----:B------:R-:W4:Y:S04]  /*71000*/  LDL R25, [R1+0x9c] ;  /* 0x00009c0001197983 */ /* 0x000f280000100800 */
[----:B------:R-:W3:Y:S04]  /*71010*/  LDL.64 R20, [R1+0x70] ;  /* 0x0000700001147983 */ /* 0x000ee80000100a00 */
[----:B--2---:R0:W-:Y:S04]  /*71020*/  STL.64 [R1+0xcb10], R22 ;  /* 0x00cb101601007387 */ /* 0x0041e80000100a00 */
[----:B0-----:R-:W2:Y:S04]  /*71030*/  LDL R22, [R1+0x88] ;  /* 0x0000880001167983 */ /* 0x001ea80000100800 */
[----:B------:R-:W2:Y:S04]  /*71040*/  LDL R23, [R1+0x8c] ;  /* 0x00008c0001177983 */ /* 0x000ea80000100800 */
[----:B---3--:R0:W-:Y:S01]  /*71050*/  STL.64 [R1+0xcb08], R20 ;  /* 0x00cb081401007387 */ /* 0x0081e20000100a00 */
[----:B------:R-:W-:-:S03]  /*71060*/  IMAD R12, R8, 0x100, R9 ;  /* 0x00000100080c7824 */ /* 0x000fc600078e0209 */
[----:B0-----:R-:W3:Y:S04]  /*71070*/  LDL R20, [R1+0x90] ;  /* 0x0000900001147983 */ /* 0x001ee80000100800 */
[----:B------:R-:W3:Y:S04]  /*71080*/  LDL R21, [R1+0x94] ;  /* 0x0000940001157983 */ /* 0x000ee80000100800 */
[----:B--2---:R-:W-:Y:S04]  /*71090*/  STL.64 [R1+0xcb28], R22 ;  /* 0x00cb281601007387 */ /* 0x004fe80000100a00 */
[----:B------:R-:W-:Y:S04]  /*710a0*/  STL [R1+0xc9cc], R2 ;  /* 0x00c9cc0201007387 */ /* 0x000fe80000100800 */
[----:B------:R-:W-:Y:S04]  /*710b0*/  STL [R1+0xc9c8], R3 ;  /* 0x00c9c80301007387 */ /* 0x000fe80000100800 */
[----:B------:R-:W4:Y:S04]  /*710c0*/  LDL.LU.64 R4, [R1+0xc20] ;  /* 0x000c200001047983 */ /* 0x000f280000300a00 */
[----:B------:R-:W4:Y:S04]  /*710d0*/  LDL.LU.64 R6, [R1+0xc28] ;  /* 0x000c280001067983 */ /* 0x000f280000300a00 */
[----:B------:R-:W2:Y:S04]  /*710e0*/  LDL.LU.64 R8, [R1+0xbf0] ;  /* 0x000bf00001087983 */ /* 0x000ea80000300a00 */
[----:B------:R-:W2:Y:S01]  /*710f0*/  LDL.LU.64 R10, [R1+0xbf8] ;  /* 0x000bf800010a7983 */ /* 0x000ea20000300a00 */
[----:B------:R-:W-:-:S02]  /*71100*/  IMAD R13, R17, 0x100, R16 ;  /* 0x00000100110d7824 */ /* 0x000fc400078e0210 */
[----:B------:R-:W-:Y:S02]  /*71110*/  IMAD R14, R19, 0x100, R18 ;  /* 0x00000100130e7824 */ /* 0x000fe400078e0212 */
[----:B------:R-:W-:Y:S01]  /*71120*/  IMAD R15, R27, 0x100, R26 ;  /* 0x000001001b0f7824 */ /* 0x000fe200078e021a */
[----:B------:R-:W-:Y:S02]  /*71130*/  F2FP.F16.E5M2.UNPACK_B R12, R12 ;  /* 0x0000000cff0c723e */ /* 0x000fe400020004ff */
[----:B------:R-:W-:Y:S02]  /*71140*/  F2FP.F16.E5M2.UNPACK_B R13, R13 ;  /* 0x0000000dff0d723e */ /* 0x000fe400020004ff */
[----:B------:R-:W-:Y:S02]  /*71150*/  F2FP.F16.E5M2.UNPACK_B R14, R14 ;  /* 0x0000000eff0e723e */ /* 0x000fe400020004ff */
[----:B------:R-:W-:Y:S01]  /*71160*/  F2FP.F16.E5M2.UNPACK_B R15, R15 ;  /* 0x0000000fff0f723e */ /* 0x000fe200020004ff */
[----:B--2---:R-:W-:Y:S04]  /*71170*/  STL.64 [R1+0xcb20], R10 ;  /* 0x00cb200a01007387 */ /* 0x004fe80000100a00 */
[----:B------:R0:W-:Y:S04]  /*71180*/  STL.64 [R1+0xcb18], R8 ;  /* 0x00cb180801007387 */ /* 0x0001e80000100a00 */
[----:B0-----:R-:W2:Y:S04]  /*71190*/  LDL.LU.64 R8, [R1+0xc00] ;  /* 0x000c000001087983 */ /* 0x001ea80000300a00 */
[----:B------:R-:W2:Y:S01]  /*711a0*/  LDL.LU.64 R10, [R1+0xc08] ;  /* 0x000c0800010a7983 */ /* 0x000ea20000300a00 */
[C---:B----4-:R-:W-:Y:S03]  /*711b0*/  HMMA.16816.F32 R16, R12.reuse, R24, R4 ;  /* 0x000000180c10723c */ /* 0x050fe60000001804 */
[----:B--2---:R-:W-:Y:S04]  /*711c0*/  STL.64 [R1+0xcb38], R10 ;  /* 0x00cb380a01007387 */ /* 0x004fe80000100a00 */
[----:B------:R0:W-:Y:S04]  /*711d0*/  STL.64 [R1+0xcb30], R8 ;  /* 0x00cb300801007387 */ /* 0x0001e80000100a00 */
[----:B0-----:R-:W3:Y:S04]  /*711e0*/  LDL.LU.64 R8, [R1+0xc10] ;  /* 0x000c100001087983 */ /* 0x001ee80000300a00 */
[----:B------:R-:W3:Y:S04]  /*711f0*/  LDL.LU.64 R10, [R1+0xc18] ;  /* 0x000c1800010a7983 */ /* 0x000ee80000300a00 */
[----:B------:R-:W2:Y:S04]  /*71200*/  LDL.64 R26, [R1+0x30] ;  /* 0x00003000011a7983 */ /* 0x000ea80000100a00 */
[----:B------:R-:W4:Y:S04]  /*71210*/  LDL.LU.64 R4, [R1+0xbd0] ;  /* 0x000bd00001047983 */ /* 0x000f280000300a00 */
[----:B------:R-:W4:Y:S04]  /*71220*/  LDL.LU.64 R6, [R1+0xbd8] ;  /* 0x000bd80001067983 */ /* 0x000f280000300a00 */
[----:B------:R0:W-:Y:S04]  /*71230*/  STL.64 [R1+0x17c0], R16 ;  /* 0x0017c01001007387 */ /* 0x0001e80000100a00 */
[----:B------:R1:W-:Y:S04]  /*71240*/  STL.64 [R1+0x17c8], R18 ;  /* 0x0017c81201007387 */ /* 0x0003e80000100a00 */
[----:B------:R-:W4:Y:S04]  /*71250*/  LDL R24, [R1+0x38] ;  /* 0x0000380001187983 */ /* 0x000f280000100800 */
[----:B------:R-:W4:Y:S04]  /*71260*/  LDL R25, [R1+0x3c] ;  /* 0x00003c0001197983 */ /* 0x000f280000100800 */
[----:B0-----:R-:W4:Y:S04]  /*71270*/  LDL.LU.64 R16, [R1+0xbc0] ;  /* 0x000bc00001107983 */ /* 0x001f280000300a00 */
[----:B-1----:R-:W4:Y:S01]  /*71280*/  LDL.LU.64 R18, [R1+0xbc8] ;  /* 0x000bc80001127983 */ /* 0x002f220000300a00 */
[C---:B---3--:R-:W-:Y:S03]  /*71290*/  HMMA.16816.F32 R20, R12.reuse, R20, R8 ;  /* 0x000000140c14723c */ /* 0x048fe60000001808 */
        /* <DEDUP_REMOVED lines=14> */
[----:B0-----:R-:W4:Y:S04]  /*71380*/  LDL.LU.64 R22, [R1+0xcb10] ;  /* 0x00cb100001167983 */ /* 0x001f280000300a00 */
[----:B------:R-:W2:Y:S01]  /*71390*/  LDL.LU.64 R20, [R1+0xcb08] ;  /* 0x00cb080001147983 */ /* 0x000ea20000300a00 */
[----:B---3--:R-:W-:-:S15]  /*713a0*/  HMMA.16816.F32 R8, R12, R28, R8 ;  /* 0x0000001c0c08723c */ /* 0x008fde0000001808 */
[----:B------:R-:W-:-:S04]  /*713b0*/  NOP ;  /* 0x0000000000007918 */ /* 0x000fc80000000000 */
[----:B------:R-:W-:Y:S04]  /*713c0*/  STL.64 [R1+0x1790], R8 ;  /* 0x0017900801007387 */ /* 0x000fe80000100a00 */
[----:B------:R0:W-:Y:S04]  /*713d0*/  STL.64 [R1+0x1798], R10 ;  /* 0x0017980a01007387 */ /* 0x0001e80000100a00 */
[----:B0-----:R-:W2:Y:S04]  /*713e0*/  LDL.LU.64 R10, [R1+0xcb00] ;  /* 0x00cb0000010a7983 */ /* 0x001ea80000300a00 */
[----:B------:R-:W3:Y:S04]  /*713f0*/  LDL R28, [R1+0x58] ;  /* 0x00005800011c7983 */ /* 0x000ee80000100800 */
[----:B------:R-:W3:Y:S04]  /*71400*/  LDL R29, [R1+0x5c] ;  /* 0x00005c00011d7983 */ /* 0x000ee80000100800 */
[----:B------:R-:W3:Y:S01]  /*71410*/  LDL.64 R8, [R1+0x60] ;  /* 0x0000600001087983 */ /* 0x000ee20000100a00 */
[C---:B----4-:R-:W-:Y:S08]  /*71420*/  HMMA.16816.F32 R16, R12.reuse, R22, R16 ;  /* 0x000000160c10723c */ /* 0x050ff00000001810 */
[----:B--2---:R-:W-:Y:S01]  /*71430*/  HMMA.16816.F32 R24, R12, R10, R24 ;  /* 0x0000000a0c18723c */ /* 0x004fe20000001818 */
[----:B------:R-:W-:-:S02]  /*71440*/  IMAD.MOV.U32 R2, RZ, RZ, R10 ;  /* 0x000000ffff027224 */ /* 0x000fc400078e000a */
[----:B------:R-:W-:-:S15]  /*71450*/  IMAD.MOV.U32 R3, RZ, RZ, R11 ;  /* 0x000000ffff037224 */ /* 0x000fde00078e000b */
[----:B------:R-:W-:Y:S01]  /*71460*/  NOP ;  /* 0x0000000000007918 */ /* 0x000fe20000000000 */
[----:B------:R-:W-:Y:S04]  /*71470*/  STL.64 [R1+0x1780], R24 ;  /* 0x0017801801007387 */ /* 0x000fe80000100a00 */
[----:B------:R0:W-:Y:S02]  /*71480*/  STL.64 [R1+0x1788], R26 ;  /* 0x0017881a01007387 */ /* 0x0001e40000100a00 */
[----:B0-----:R-:W-:Y:S02]  /*71490*/  HMMA.16816.F32 R24, R12, R20, R4 ;  /* 0x000000140c18723c */ /* 0x001fe40000001804 */
[----:B------:R0:W-:Y:S04]  /*714a0*/  STL.64 [R1+0xcac8], R2 ;  /* 0x00cac80201007387 */ /* 0x0001e80000100a00 */
[----:B0-----:R-:W2:-:S13]  /*714b0*/  LDL.64 R2, [R1+0x50] ;  /* 0x0000500001027983 */ /* 0x001e9a0000100a00 */
[----:B------:R0:W-:Y:S04]  /*714c0*/  STL.64 [R1+0x1770], R24 ;  /* 0x0017701801007387 */ /* 0x0001e80000100a00 */
[----:B------:R1:W-:Y:S04]  /*714d0*/  STL.64 [R1+0x1778], R26 ;  /* 0x0017781a01007387 */ /* 0x0003e80000100a00 */
[----:B------:R-:W-:Y:S04]  /*714e0*/  STL.64 [R1+0x1760], R16 ;  /* 0x0017601001007387 */ /* 0x000fe80000100a00 */
[----:B------:R-:W-:Y:S04]  /*714f0*/  STL.64 [R1+0x1768], R18 ;  /* 0x0017681201007387 */ /* 0x000fe80000100a00 */
[----:B0-----:R-:W4:Y:S04]  /*71500*/  LDL.LU.64 R24, [R1+0xb80] ;  /* 0x000b800001187983 */ /* 0x001f280000300a00 */
[----:B-1----:R-:W2:Y:S04]  /*71510*/  LDL.LU.64 R26, [R1+0xb88] ;  /* 0x000b8800011a7983 */ /* 0x002ea80000300a00 */
        /* <DEDUP_REMOVED lines=11> */
[----:B------:R-:W3:Y:S01]  /*715d0*/  LDL.LU.64 R26, [R1+0xbb8] ;  /* 0x000bb800011a7983 */ /* 0x000ee20000300a00 */
[----:B------:R-:W-:-:S02]  /*715e0*/  IMAD.MOV.U32 R4, RZ, RZ, R20 ;  /* 0x000000ffff047224 */ /* 0x000fc400078e0014 */
[----:B------:R-:W-:Y:S02]  /*715f0*/  IMAD.MOV.U32 R5, RZ, RZ, R21 ;  /* 0x000000ffff057224 */ /* 0x000fe400078e0015 */
[----:B------:R-:W-:Y:S02]  /*71600*/  IMAD.MOV.U32 R6, RZ, RZ, R22 ;  /* 0x000000ffff067224 */ /* 0x000fe400078e0016 */
[----:B------:R-:W-:Y:S01]  /*71610*/  IMAD.MOV.U32 R7, RZ, RZ, R23 ;  /* 0x000000ffff077224 */ /* 0x000fe200078e0017 */
[----:B------:R-:W2:Y:S04]  /*71620*/  LDL.LU.64 R20, [R1+0xb60] ;  /* 0x000b600001147983 */ /* 0x000ea80000300a00 */
[----:B------:R-:W2:Y:S04]  /*71630*/  LDL.LU.64 R22, [R1+0xb68] ;  /* 0x000b680001167983 */ /* 0x000ea80000300a00 */
[----:B------:R-:W4:Y:S04]  /*71640*/  LDL.LU.64 R16, [R1+0xb50] ;  /* 0x000b500001107983 */ /* 0x000f280000300a00 */
[----:B------:R-:W4:Y:S04]  /*71650*/  LDL.LU.64 R18, [R1+0xb58] ;  /* 0x000b580001127983 */ /* 0x000f280000300a00 */
[----:B------:R0:W-:Y:S04]  /*71660*/  STL.64 [R1+0xca08], R6 ;  /* 0x00ca080601007387 */ /* 0x0001e80000100a00 */
[----:B0-----:R-:W2:Y:S04]  /*71670*/  LDL R6, [R1+0x40] ;  /* 0x0000400001067983 */ /* 0x001ea80000100800 */
[----:B------:R0:W-:Y:S04]  /*71680*/  STL.64 [R1+0xca00], R4 ;  /* 0x00ca000401007387 */ /* 0x0001e80000100a00 */
[----:B0-----:R-:W2:Y:S01]  /*71690*/  LDL.64 R4, [R1+0x48] ;  /* 0x0000480001047983 */ /* 0x001ea20000100a00 */
[----:B---3--:R-:W-:-:S15]  /*716a0*/  HMMA.16816.F32 R24, R12, R8, R24 ;  /* 0x000000080c18723c */ /* 0x008fde0000001818 */
        /* <DEDUP_REMOVED lines=9> */
[----:B0-----:R-:W3:Y:S04]  /*71740*/  LDL.LU.64 R26, [R1+0xcae8] ;  /* 0x00cae800011a7983 */ /* 0x001ee80000300a00 */
[----:B------:R-:W3:Y:S04]  /*71750*/  LDL.LU.64 R24, [R1+0xcae0] ;  /* 0x00cae00001187983 */ /* 0x000ee80000300a00 */
[----:B------:R-:W2:Y:S01]  /*71760*/  LDL.64 R28, [R1] ;  /* 0x00000000011c7983 */ /* 0x000ea20000100a00 */
[----:B---3--:R-:W-:-:S15]  /*71770*/  HMMA.16816.F32 R24, R12, R2, R24 ;  /* 0x000000020c18723c */ /* 0x008fde0000001818 */
[----:B------:R-:W-:-:S04]  /*71780*/  NOP ;  /* 0x0000000000007918 */ /* 0x000fc80000000000 */
[----:B------:R-:W-:Y:S04]  /*71790*/  STL.64 [R1+0x1730], R24 ;  /* 0x0017301801007387 */ /* 0x000fe80000100a00 */
[----:B------:R0:W-:Y:S04]  /*717a0*/  STL.64 [R1+0x1738], R26 ;  /* 0x0017381a01007387 */ /* 0x0001e80000100a00 */
[----:B0-----:R-:W2:Y:S04]  /*717b0*/  LDL.LU.64 R26, [R1+0xcad8] ;  /* 0x00cad800011a7983 */ /* 0x001ea80000300a00 */
[----:B------:R-:W2:Y:S01]  /*717c0*/  LDL.LU.64 R24, [R1+0xcad0] ;  /* 0x00cad00001187983 */ /* 0x000ea20000300a00 */
[----:B------:R-:W-:-:S02]  /*717d0*/  IMAD.MOV.U32 R10, RZ, RZ, R8 ;  /* 0x000000ffff0a7224 */ /* 0x000fc400078e0008 */
[----:B------:R-:W-:Y:S02]  /*717e0*/  IMAD.MOV.U32 R11, RZ, RZ, R9 ;  /* 0x000000ffff0b7224 */ /* 0x000fe400078e0009 */
[----:B------:R-:W-:Y:S02]  /*717f0*/  IMAD.MOV.U32 R8, RZ, RZ, R2 ;  /* 0x000000ffff087224 */ /* 0x000fe400078e0002 */
[----:B------:R-:W-:Y:S02]  /*71800*/  IMAD.MOV.U32 R9, RZ, RZ, R3 ;  /* 0x000000ffff097224 */ /* 0x000fe400078e0003 */
        /* <DEDUP_REMOVED lines=11> */
[----:B------:R-:W-:-:S02]  /*718c0*/  IMAD.MOV.U32 R7, RZ, RZ, R0 ;  /* 0x000000ffff077224 */ /* 0x000fc400078e0000 */
[----:B------:R-:W-:-:S05]  /*718d0*/  IMAD.MOV.U32 R0, RZ, RZ, R5 ;  /* 0x000000ffff007224 */ /* 0x000fca00078e0005 */
[----:B---3--:R-:W-:Y:S01]  /*718e0*/  HMMA.16816.F32 R4, R12, R6, R8 ;  /* 0x000000060c04723c */ /* 0x008fe20000001808 */
[----:B------:R-:W-:-:S15]  /*718f0*/  STL [R1+0xc910], R0 ;  /* 0x00c9100001007387 */ /* 0x000fde0000100800 */
[----:B------:R-:W-:-:S03]  /*71900*/  NOP ;  /* 0x0000000000007918 */ /* 0x000fc60000000000 */
[----:B------:R-:W-:Y:S04]  /*71910*/  STL.64 [R1+0x1710], R4 ;  /* 0x0017100401007387 */ /* 0x000fe80000100a00 */
[----:B------:R4:W-:Y:S01]  /*71920*/  STL.64 [R1+0x1718], R6 ;  /* 0x0017180601007387 */ /* 0x0009e20000100a00 */
[C---:B--2---:R-:W-:Y:S08]  /*71930*/  HMMA.16816.F32 R8, R12.reuse, R24, R20 ;  /* 0x000000180c08723c */ /* 0x044ff00000001814 */
[----:B----4-:R-:W-:Y:S01]  /*71940*/  HMMA.16816.F32 R4, R12, R26, R16 ;  /* 0x0000001a0c04723c */ /* 0x010fe20000001810 */
[----:B------:R-:W-:-:S10]  /*71950*/  IMAD.MOV.U32 R0, RZ, RZ, R27 ;  /* 0x000000ffff007224 */ /* 0x000fd400078e001b */
[----:B------:R-:W-:Y:S04]  /*71960*/  STL.64 [R1+0x1700], R8 ;  /* 0x0017000801007387 */ /* 0x000fe80000100a00 */
[----:B------:R-:W-:Y:S04]  /*71970*/  STL.64 [R1+0x1708], R10 ;  /* 0x0017080a01007387 */ /* 0x000fe80000100a00 */
[----:B------:R-:W2:Y:S04]  /*71980*/  LDL R18, [R1+0x28] ;  /* 0x0000280001127983 */ /* 0x000ea80000100800 */
[----:B------:R0:W-:Y:S04]  /*71990*/  STL.64 [R1+0x16f0], R4 ;  /* 0x0016f00401007387 */ /* 0x0001e80000100a00 */
[----:B------:R1:W-:Y:S04]  /*719a0*/  STL.64 [R1+0x16f8], R6 ;  /* 0x0016f80601007387 */ /* 0x0003e80000100a00 */
[----:B------:R-:W2:Y:S04]  /*719b0*/  LDL R19, [R1+0x2c] ;  /* 0x00002c0001137983 */ /* 0x000ea80000100800 */
[----:B0-----:R-:W2:Y:S04]  /*719c0*/  LDL.LU.64 R4, [R1+0xb40] ;  /* 0x000b400001047983 */ /* 0x001ea80000300a00 */
[----:B-1----:R-:W2:Y:S04]  /*719d0*/  LDL.LU.64 R6, [R1+0xb48] ;  /* 0x000b480001067983 */ /* 0x002ea80000300a00 */
[----:B------:R-:W3:Y:S04]  /*719e0*/  LDL.LU.64 R24, [R1+0xae0] ;  /* 0x000ae00001187983 */ /* 0x000ee80000300a00 */
[----:B------:R-:W4:Y:S04]  /*719f0*/  LDL.LU.64 R26, [R1+0xae8] ;  /* 0x000ae800011a7983 */ /* 0x000f280000300a00 */
[----:B----4-:R-:W-:Y:S04]  /*71a00*/  STL.64 [R1+0xca50], R26 ;  /* 0x00ca501a01007387 */ /* 0x010fe80000100a00 */
[----:B---3--:R0:W-:Y:S04]  /*71a10*/  STL.64 [R1+0xca48], R24 ;  /* 0x00ca481801007387 */ /* 0x0081e80000100a00 */
[----:B0-----:R-:W3:Y:S04]  /*71a20*/  LDL.LU.64 R24, [R1+0xaf0] ;  /* 0x000af00001187983 */ /* 0x001ee80000300a00 */
[----:B------:R-:W4:Y:S04]  /*71a30*/  LDL.LU.64 R26, [R1+0xaf8] ;  /* 0x000af800011a7983 */ /* 0x000f280000300a00 */
[----:B----4-:R0:W-:Y:S04]  /*71a40*/  STL.64 [R1+0xca60], R26 ;  /* 0x00ca601a01007387 */ /* 0x0101e80000100a00 */
[----:B0-----:R-:W4:Y:S04]  /*71a50*/  LDL R26, [R1+0x8] ;  /* 0x00000800011a7983 */ /* 0x001f280000100800 */
[----:B------:R-:W4:Y:S04]  /*71a60*/  LDL R27, [R1+0xc] ;  /* 0x00000c00011b7983 */ /* 0x000f280000100800 */
[----:B---3--:R0:W-:Y:S04]  /*71a70*/  STL.64 [R1+0xca58], R24 ;  /* 0x00ca581801007387 */ /* 0x0081e80000100a00 */
[----:B0-----:R-:W3:Y:S04]  /*71a80*/  LDL R24, [R1+0x10] ;  /* 0x0000100001187983 */ /* 0x001ee80000100800 */
[----:B------:R-:W3:Y:S04]  /*71a90*/  LDL R25, [R1+0x14] ;  /* 0x0000140001197983 */ /* 0x000ee80000100800 */
[----:B----4-:R0:W-:Y:S04]  /*71aa0*/  STL.64 [R1+0xca78], R26 ;  /* 0x00ca781a01007387 */ /* 0x0101e80000100a00 */
[----:B0-----:R-:W4:Y:S04]  /*71ab0*/  LDL R26, [R1+0x18] ;  /* 0x00001800011a7983 */ /* 0x001f280000100800 */
[----:B------:R-:W4:Y:S04]  /*71ac0*/  LDL R27, [R1+0x1c] ;  /* 0x00001c00011b7983 */ /* 0x000f280000100800 */
[----:B---3--:R0:W-:Y:S04]  /*71ad0*/  STL.64 [R1+0xca90], R24 ;  /* 0x00ca901801007387 */ /* 0x0081e80000100a00 */
[----:B0-----:R-:W3:Y:S04]  /*71ae0*/  LDL.64 R24, [R1+0x20] ;  /* 0x0000200001187983 */ /* 0x001ee80000100a00 */
        /* <DEDUP_REMOVED lines=14> */
[C---:B------:R-:W-:Y:S03]  /*71bd0*/  HMMA.16816.F32 R16, R12.reuse, R18, R4 ;  /* 0x000000120c10723c */ /* 0x040fe60000001804 */
[----:B--2---:R-:W-:Y:S04]  /*71be0*/  STL.64 [R1+0xcab0], R10 ;  /* 0x00cab00a01007387 */ /* 0x004fe80000100a00 */
[----:B------:R0:W-:Y:S04]  /*71bf0*/  STL.64 [R1+0xcaa8], R8 ;  /* 0x00caa80801007387 */ /* 0x0001e80000100a00 */
[----:B0-----:R-:W3:Y:S04]  /*71c00*/  LDL.LU.64 R8, [R1+0xb30] ;  /* 0x000b300001087983 */ /* 0x001ee80000300a00 */
[----:B------:R-:W3:Y:S04]  /*71c10*/  LDL.LU.64 R10, [R1+0xb38] ;  /* 0x000b3800010a7983 */ /* 0x000ee80000300a00 */
[----:B------:R-:W2:Y:S04]  /*71c20*/  LDL.LU.64 R20, [R1+0xac0] ;  /* 0x000ac00001147983 */ /* 0x000ea80000300a00 */
[----:B------:R-:W2:Y:S04]  /*71c30*/  LDL.LU.64 R22, [R1+0xac8] ;  /* 0x000ac80001167983 */ /* 0x000ea80000300a00 */
[----:B------:R-:W-:Y:S04]  /*71c40*/  STL [R1+0xc914], R0 ;  /* 0x00c9140001007387 */ /* 0x000fe80000100800 */
[----:B------:R-:W2:Y:S04]  /*71c50*/  LDL.LU.64 R4, [R1+0xab0] ;  /* 0x000ab00001047983 */ /* 0x000ea80000300a00 */
[----:B------:R-:W2:Y:S04]  /*71c60*/  LDL.LU.64 R6, [R1+0xab8] ;  /* 0x000ab80001067983 */ /* 0x000ea80000300a00 */
        /* <DEDUP_REMOVED lines=30> */
[----:B------:R-:W4:Y:S01]  /*71e50*/  LDL.LU.64 R24, [R1+0xca58] ;  /* 0x00ca580001187983 */ /* 0x000f220000300a00 */
[----:B------:R-:W-:Y:S01]  /*71e60*/  IMAD.MOV.U32 R0, RZ, RZ, R29 ;  /* 0x000000ffff007224 */ /* 0x000fe200078e001d */
[----:B----4-:R-:W-:-:S15]  /*71e70*/  HMMA.16816.F32 R24, R12, R28, R24 ;  /* 0x0000001c0c18723c */ /* 0x010fde0000001818 */
[----:B------:R-:W-:-:S04]  /*71e80*/  NOP ;  /* 0x0000000000007918 */ /* 0x000fc80000000000 */
[----:B------:R-:W-:Y:S04]  /*71e90*/  STL.64 [R1+0x1690], R24 ;  /* 0x0016901801007387 */ /* 0x000fe80000100a00 */
[----:B------:R0:W-:Y:S04]  /*71ea0*/  STL.64 [R1+0x1698], R26 ;  /* 0x0016981a01007387 */ /* 0x0001e80000100a00 */
[----:B0-----:R-:W4:Y:S04]  /*71eb0*/  LDL.LU.64 R26, [R1+0xca50] ;  /* 0x00ca5000011a7983 */ /* 0x001f280000300a00 */
[----:B------:R-:W4:Y:S04]  /*71ec0*/  LDL.LU.64 R24, [R1+0xca48] ;  /* 0x00ca480001187983 */ /* 0x000f280000300a00 */
[----:B------:R-:W4:Y:S02]  /*71ed0*/  LDL.LU.64 R28, [R1+0xca40] ;  /* 0x00ca4000011c7983 */ /* 0x000f240000300a00 */
[----:B----4-:R-:W-:-:S15]  /*71ee0*/  HMMA.16816.F32 R24, R12, R28, R24 ;  /* 0x0000001c0c18723c */ /* 0x010fde0000001818 */
[----:B------:R-:W-:-:S04]  /*71ef0*/  NOP ;  /* 0x0000000000007918 */ /* 0x000fc80000000000 */
[----:B------:R-:W-:Y:S04]  /*71f00*/  STL.64 [R1+0x1680], R24 ;  /* 0x0016801801007387 */ /* 0x000fe80000100a00 */
[----:B------:R0:W-:Y:S04]  /*71f10*/  STL.64 [R1+0x1688], R26 ;  /* 0x0016881a01007387 */ /* 0x0001e80000100a00 */
[----:B0-----:R-:W3:Y:S04]  /*71f20*/  LDL.LU.64 R26, [R1+0xca38] ;  /* 0x00ca3800011a7983 */ /* 0x001ee80000300a00 */
[----:B------:R-:W2:Y:S01]  /*71f30*/  LDL.LU.64 R24, [R1+0xca30] ;  /* 0x00ca300001187983 */ /* 0x000ea20000300a00 */
        /* <DEDUP_REMOVED lines=25> */
[----:B------:R0:W-:Y:S04]  /*720d0*/  STL.64 [R1+0xc808], R20 ;  /* 0x00c8081401007387 */ /* 0x0001e80000100a00 */
[----:B0-----:R-:W2:Y:S04]  /*720e0*/  LDL.LU.64 R20, [R1+0xa90] ;  /* 0x000a900001147983 */ /* 0x001ea80000300a00 */
[----:B------:R-:W2:Y:S02]  /*720f0*/  LDL.LU.64 R22, [R1+0xa98] ;  /* 0x000a980001167983 */ /* 0x000ea40000300a00 */
[----:B--2---:R-:W-:-:S15]  /*72100*/  HMMA.16816.F32 R20, R12, R18, R20 ;  /* 0x000000120c14723c */ /* 0x004fde0000001814 */
[----:B------:R-:W-:-:S04]  /*72110*/  NOP ;  /* 0x0000000000007918 */ /* 0x000fc80000000000 */
[----:B------:R-:W-:Y:S04]  /*72120*/  STL.64 [R1+0x1630], R20 ;  /* 0x0016301401007387 */ /* 0x000fe80000100a00 */
[----:B------:R3:W-:Y:S02]  /*72130*/  STL.64 [R1+0x1638], R22 ;  /* 0x0016381601007387 */ /* 0x0007e40000100a00 */
[----:B---3--:R-:W-:Y:S01]  /*72140*/  HMMA.16816.F32 R20, R12, R16, R24 ;  /* 0x000000100c14723c */ /* 0x008fe20000001818 */
[----:B------:R-:W-:Y:S02]  /*72150*/  IMAD.MOV.U32 R26, RZ, RZ, R8 ;  /* 0x000000ffff1a7224 */ /* 0x000fe400078e0008 */
[----:B------:R-:W2:Y:S01]  /*72160*/  LDL.LU R8, [R1+0xc9ec] ;  /* 0x00c9ec0001087983 */ /* 0x000ea20000300800 */
[----:B------:R-:W-:-:S15]  /*72170*/  IMAD.MOV.U32 R27, RZ, RZ, R9 ;  /* 0x000000ffff1b7224 */ /* 0x000fde00078e0009 */
[----:B------:R-:W-:Y:S04]  /*72180*/  STL.64 [R1+0x1620], R20 ;  /* 0x0016201401007387 */ /* 0x000fe80000100a00 */
[----:B------:R0:W-:Y:S04]  /*72190*/  STL.64 [R1+0x1628], R22 ;  /* 0x0016281601007387 */ /* 0x0001e80000100a00 */
[----:B------:R-:W2:Y:S01]  /*721a0*/  LDL.LU R9, [R1+0xc9e8] ;  /* 0x00c9e80001097983 */ /* 0x000ea20000300800 */
[----:B0-----:R-:W-:Y:S02]  /*721b0*/  IMAD.MOV.U32 R22, RZ, RZ, R10 ;  /* 0x000000ffff167224 */ /* 0x001fe400078e000a */
[----:B------:R-:W-:Y:S01]  /*721c0*/  IMAD.MOV.U32 R23, RZ, RZ, R11 ;  /* 0x000000ffff177224 */ /* 0x000fe200078e000b */
[----:B------:R-:W3:Y:S04]  /*721d0*/  LDL.LU R10, [R1+0xc9e4] ;  /* 0x00c9e400010a7983 */ /* 0x000ee80000300800 */
[----:B------:R-:W3:Y:S04]  /*721e0*/  LDL.LU R11, [R1+0xc9e0] ;  /* 0x00c9e000010b7983 */ /* 0x000ee80000300800 */
[----:B------:R0:W-:Y:S04]  /*721f0*/  STL.64 [R1+0xc920], R22 ;  /* 0x00c9201601007387 */ /* 0x0001e80000100a00 */
[----:B------:R-:W3:Y:S04]  /*72200*/  LDL.LU.64 R20, [R1+0xa70] ;  /* 0x000a700001147983 */ /* 0x000ee80000300a00 */
[----:B0-----:R-:W3:Y:S04]  /*72210*/  LDL.LU.64 R22, [R1+0xa78] ;  /* 0x000a780001167983 */ /* 0x001ee80000300a00 */
[----:B------:R-:W2:Y:S04]  /*72220*/  LDL.64 R24, [R1+0x58] ;  /* 0x0000580001187983 */ /* 0x000ea80000100a00 */
[----:B------:R0:W-:Y:S04]  /*72230*/  STL.64 [R1+0xc930], R26 ;  /* 0x00c9301a01007387 */ /* 0x0001e80000100a00 */
[----:B0-----:R-:W3:Y:S04]  /*72240*/  LDL.LU R26, [R1+0x3184] ;  /* 0x00318400011a7983 */ /* 0x001ee80000300800 */
[----:B------:R-:W3:Y:S04]  /*72250*/  LDL.LU R27, [R1+0x3180] ;  /* 0x00318000011b7983 */ /* 0x000ee80000300800 */
[----:B--2---:R0:W-:Y:S04]  /*72260*/  STL.64 [R1+0xc928], R24 ;  /* 0x00c9281801007387 */ /* 0x0041e80000100a00 */
[----:B0-----:R-:W2:Y:S04]  /*72270*/  LDL.LU R24, [R1+0x317c] ;  /* 0x00317c0001187983 */ /* 0x001ea80000300800 */
[----:B------:R-:W2:Y:S04]  /*72280*/  LDL.LU R25, [R1+0x3178] ;  /* 0x0031780001197983 */ /* 0x000ea80000300800 */
[----:B------:R-:W-:Y:S04]  /*72290*/  STL.64 [R1+0xc820], R18 ;  /* 0x00c8201201007387 */ /* 0x000fe80000100a00 */
[----:B------:R3:W-:Y:S02]  /*722a0*/  STL.64 [R1+0xc818], R16 ;  /* 0x00c8181001007387 */ /* 0x0007e40000100a00 */
[----:B---3--:R-:W-:Y:S01]  /*722b0*/  HMMA.16816.F32 R16, R12, R10, R20 ;  /* 0x0000000a0c10723c */ /* 0x008fe20000001814 */
[----:B------:R-:W-:-:S02]  /*722c0*/  IMAD.MOV.U32 R20, RZ, RZ, R6 ;  /* 0x000000ffff147224 */ /* 0x000fc400078e0006 */
[----:B------:R-:W-:Y:S01]  /*722d0*/  IMAD.MOV.U32 R21, RZ, RZ, R7 ;  /* 0x000000ffff157224 */ /* 0x000fe200078e0007 */
[----:B------:R-:W3:-:S15]  /*722e0*/  LDL.LU R6, [R1+0xc9dc] ;  /* 0x00c9dc0001067983 */ /* 0x000ede0000300800 */
[----:B------:R0:W-:Y:S04]  /*722f0*/  STL.64 [R1+0x1610], R16 ;  /* 0x0016101001007387 */ /* 0x0001e80000100a00 */
[----:B------:R1:W-:Y:S04]  /*72300*/  STL.64 [R1+0x1618], R18 ;  /* 0x0016181201007387 */ /* 0x0003e80000100a00 */
[----:B------:R-:W3:Y:S04]  /*72310*/  LDL.LU R7, [R1+0xc9d8] ;  /* 0x00c9d80001077983 */ /* 0x000ee80000300800 */
[----:B0-----:R-:W2:Y:S04]  /*72320*/  LDL.LU.64 R16, [R1+0x650] ;  /* 0x0006500001107983 */ /* 0x001ea80000300a00 */
[----:B-1----:R-:W2:Y:S04]  /*72330*/  LDL.LU.64 R18, [R1+0x658] ;  /* 0x0006580001127983 */ /* 0x002ea80000300a00 */
[----:B------:R0:W-:Y:S04]  /*72340*/  STL.64 [R1+0xc938], R20 ;  /* 0x00c9381401007387 */ /* 0x0001e80000100a00 */
[----:B0-----:R-:W2:Y:S04]  /*72350*/  LDL.LU.64 R20, [R1+0xa60] ;  /* 0x000a600001147983 */ /* 0x001ea80000300a00 */
[----:B------:R-:W2:Y:S02]  /*72360*/  LDL.LU.64 R22, [R1+0xa68] ;  /* 0x000a680001167983 */ /* 0x000ea40000300a00 */
[----:B--2---:R-:W-:-:S15]  /*72370*/  HMMA.16816.F32 R20, R12, R8, R20 ;  /* 0x000000080c14723c */ /* 0x004fde0000001814 */
[----:B------:R-:W-:-:S04]  /*72380*/  NOP ;  /* 0x0000000000007918 */ /* 0x000fc80000000000 */
[----:B------:R-:W-:Y:S04]  /*72390*/  STL.64 [R1+0x1600], R20 ;  /* 0x0016001401007387 */ /* 0x000fe80000100a00 */
[----:B------:R4:W-:Y:S02]  /*723a0*/  STL.64 [R1+0x1608], R22 ;  /* 0x0016081601007387 */ /* 0x0009e40000100a00 */
[----:B----4-:R-:W-:Y:S02]  /*723b0*/  IMAD.MOV.U32 R22, RZ, RZ, R4 ;  /* 0x000000ffff167224 */ /* 0x010fe400078e0004 */
[----:B------:R-:W-:Y:S01]  /*723c0*/  IMAD.MOV.U32 R23, RZ, RZ, R5 ;  /* 0x000000ffff177224 */ /* 0x000fe200078e0005 */
[----:B------:R-:W2:Y:S04]  /*723d0*/  LDL.LU R4, [R1+0xc9d4] ;  /* 0x00c9d40001047983 */ /* 0x000ea80000300800 */
[----:B------:R-:W2:Y:S04]  /*723e0*/  LDL.LU R5, [R1+0xc9d0] ;  /* 0x00c9d00001057983 */ /* 0x000ea80000300800 */
[----:B------:R0:W-:Y:S04]  /*723f0*/  STL.64 [R1+0xc950], R22 ;  /* 0x00c9501601007387 */ /* 0x0001e80000100a00 */
[----:B------:R-:W3:Y:S04]  /*72400*/  LDL.LU.64 R20, [R1+0xa50] ;  /* 0x000a500001147983 */ /* 0x000ee80000300a00 */
[----:B0-----:R-:W3:Y:S04]  /*72410*/  LDL.LU.64 R22, [R1+0xa58] ;  /* 0x000a580001167983 */ /* 0x001ee80000300a00 */
[----:B------:R-:W-:Y:S04]  /*72420*/  STL.64 [R1+0xc7f0], R10 ;  /* 0x00c7f00a01007387 */ /* 0x000fe80000100a00 */
[----:B------:R0:W-:Y:S04]  /*72430*/  STL.64 [R1+0xc7e8], R8 ;  /* 0x00c7e80801007387 */ /* 0x0001e80000100a00 */
[----:B0-----:R-:W2:Y:S04]  /*72440*/  LDL.LU.64 R8, [R1+0xa40] ;  /* 0x000a400001087983 */ /* 0x001ea80000300a00 */
[----:B------:R-:W2:Y:S01]  /*72450*/  LDL.LU.64 R10, [R1+0xa48] ;  /* 0x000a4800010a7983 */ /* 0x000ea20000300a00 */
[C---:B---3--:R-:W-:Y:S08]  /*72460*/  HMMA.16816.F32 R20, R12.reuse, R6, R20 ;  /* 0x000000060c14723c */ /* 0x048ff00000001814 */
[----:B--2---:R-:W-:Y:S11]  /*72470*/  HMMA.16816.F32 R8, R12, R4, R8 ;  /* 0x000000040c08723c */ /* 0x004ff60000001808 */
[----:B------:R0:W-:Y:S04]  /*72480*/  STL.64 [R1+0x15f0], R20 ;  /* 0x0015f01401007387 */ /* 0x0001e80000100a00 */
[----:B------:R1:W-:Y:S01]  /*72490*/  STL.64 [R1+0x15f8], R22 ;  /* 0x0015f81601007387 */ /* 0x0003e20000100a00 */
[----:B0-----:R-:W-:-:S02]  /*724a0*/  IMAD.MOV.U32 R20, RZ, RZ, R2 ;  /* 0x000000ffff147224 */ /* 0x001fc400078e0002 */
[----:B------:R-:W-:Y:S01]  /*724b0*/  IMAD.MOV.U32 R21, RZ, RZ, R3 ;  /* 0x000000ffff157224 */ /* 0x000fe200078e0003 */
[----:B------:R-:W2:Y:S04]  /*724c0*/  LDL.LU R2, [R1+0xc9cc] ;  /* 0x00c9cc0001027983 */ /* 0x000ea80000300800 */
[----:B------:R-:W2:Y:S04]  /*724d0*/  LDL.LU R3, [R1+0xc9c8] ;  /* 0x00c9c80001037983 */ /* 0x000ea80000300800 */
[----:B------:R0:W-:Y:S04]  /*724e0*/  STL.64 [R1+0xc968], R20 ;  /* 0x00c9681401007387 */ /* 0x0001e80000100a00 */
[----:B-1----:R-:W3:Y:S04]  /*724f0*/  LDL R22, [R1+0x80] ;  /* 0x0000800001167983 */ /* 0x002ee80000100800 */
[----:B------:R-:W-:Y:S04]  /*72500*/  STL.64 [R1+0x15e0], R8 ;  /* 0x0015e00801007387 */ /* 0x000fe80000100a00 */
[----:B------:R-:W-:Y:S04]  /*72510*/  STL.64 [R1+0x15e8], R10 ;  /* 0x0015e80a01007387 */ /* 0x000fe80000100a00 */
[----:B------:R-:W3:Y:S04]  /*72520*/  LDL R23, [R1+0x84] ;  /* 0x0000840001177983 */ /* 0x000ee80000100800 */
[----:B---3--:R-:W-:Y:S04]  /*72530*/  STL.64 [R1+0xc980], R22 ;  /* 0x00c9801601007387 */ /* 0x008fe80000100a00 */
[----:B------:R-:W-:Y:S04]  /*72540*/  STL.64 [R1+0xc7d0], R6 ;  /* 0x00c7d00601007387 */ /* 0x000fe80000100a00 */
[----:B------:R2:W-:Y:S04]  /*72550*/  STL.64 [R1+0xc7c8], R4 ;  /* 0x00c7c80401007387 */ /* 0x0005e80000100a00 */
[----:B0-----:R-:W3:Y:S01]  /*72560*/  LDL R20, [R1+0x88] ;  /* 0x0000880001147983 */ /* 0x001ee20000100800 */
[----:B--2---:R-:W-:-:S15]  /*72570*/  HMMA.16816.F32 R4, R12, R2, R16 ;  /* 0x000000020c04723c */ /* 0x004fde0000001810 */
[----:B------:R-:W-:-:S04]  /*72580*/  NOP ;  /* 0x0000000000007918 */ /* 0x000fc80000000000 */
[----:B------:R-:W-:Y:S04]  /*72590*/  STL.64 [R1+0x15d0], R4 ;  /* 0x0015d00401007387 */ /* 0x000fe80000100a00 */
[----:B------:R-:W-:Y:S04]  /*725a0*/  STL.64 [R1+0x15d8], R6 ;  /* 0x0015d80601007387 */ /* 0x000fe80000100a00 */
[----:B------:R-:W3:Y:S04]  /*725b0*/  LDL R21, [R1+0x8c] ;  /* 0x00008c0001157983 */ /* 0x000ee80000100800 */
[----:B---3--:R0:W-:Y:S04]  /*725c0*/  STL.64 [R1+0xc998], R20 ;  /* 0x00c9981401007387 */ /* 0x0081e80000100a00 */
[----:B------:R1:W-:Y:S04]  /*725d0*/  STL [R1+0xc7c4], R2 ;  /* 0x00c7c40201007387 */ /* 0x0003e80000100800 */
[----:B------:R-:W-:Y:S04]  /*725e0*/  STL [R1+0xc7c0], R3 ;  /* 0x00c7c00301007387 */ /* 0x000fe80000100800 */
[----:B------:R-:W2:Y:S04]  /*725f0*/  LDL R22, [R1+0x90] ;  /* 0x0000900001167983 */ /* 0x000ea80000100800 */
[----:B------:R-:W2:Y:S01]  /*72600*/  LDL R23, [R1+0x94] ;  /* 0x0000940001177983 */ /* 0x000ea20000100800 */
[----:B------:R-:W-:-:S02]  /*72610*/  IMAD R12, R25, 0x100, R24 ;  /* 0x00000100190c7824 */ /* 0x000fc400078e0218 */
[----:B------:R-:W-:Y:S01]  /*72620*/  IMAD R13, R27, 0x100, R26 ;  /* 0x000001001b0d7824 */ /* 0x000fe200078e021a */
[----:B0-----:R-:W3:Y:S04]  /*72630*/  LDL R20, [R1+0x98] ;  /* 0x0000980001147983 */ /* 0x001ee80000100800 */
[----:B------:R-:W3:Y:S04]  /*72640*/  LDL R21, [R1+0x9c] ;  /* 0x00009c0001157983 */ /* 0x000ee80000100800 */
[----:B------:R-:W4:Y:S04]  /*72650*/  LDL.LU R6, [R1+0x318c] ;  /* 0x00318c0001067983 */ /* 0x000f280000300800 */
[----:B------:R-:W4:Y:S04]  /*72660*/  LDL.LU R7, [R1+0x3188] ;  /* 0x0031880001077983 */ /* 0x000f280000300800 */
[----:B-1----:R-:W3:Y:S04]  /*72670*/  LDL.LU R2, [R1+0x3194] ;  /* 0x0031940001027983 */ /* 0x002ee80000300800 */
[----:B------:R-:W3:Y:S04]  /*72680*/  LDL.LU R15, [R1+0x3190] ;  /* 0x00319000010f7983 */ /* 0x000ee80000300800 */
        /* <DEDUP_REMOVED lines=23> */
[----:B----4-:R-:W-:-:S02]  /*72800*/  IMAD R14, R7, 0x100, R6 ;  /* 0x00000100070e7824 */ /* 0x010fc400078e0206 */
[----:B---3--:R-:W-:Y:S01]  /*72810*/  IMAD R15, R15, 0x100, R2 ;  /* 0x000001000f0f7824 */ /* 0x008fe200078e0202 */
[----:B------:R-:W-:Y:S02]  /*72820*/  F2FP.F16.E5M2.UNPACK_B R12, R12 ;  /* 0x0000000cff0c723e */ /* 0x000fe400020004ff */
[----:B------:R-:W-:Y:S01]  /*72830*/  F2FP.F16.E5M2.UNPACK_B R13, R13 ;  /* 0x0000000dff0d723e */ /* 0x000fe200020004ff */
[----:B--2---:R-:W-:Y:S04]  /*72840*/  STL.64 [R1+0xc9c0], R26 ;  /* 0x00c9c01a01007387 */ /* 0x004fe80000100a00 */
[----:B------:R0:W-:Y:S04]  /*72850*/  STL.64 [R1+0xc9b8], R24 ;  /* 0x00c9b81801007387 */ /* 0x0001e80000100a00 */
[----:B0-----:R-:W2:Y:S04]  /*72860*/  LDL.LU.64 R24, [R1+0xa30] ;  /* 0x000a300001187983 */ /* 0x001ea80000300a00 */
[----:B------:R-:W2:Y:S01]  /*72870*/  LDL.LU.64 R26, [R1+0xa38] ;  /* 0x000a3800011a7983 */ /* 0x000ea20000300a00 */
[----:B------:R-:W-:-:S02]  /*72880*/  F2FP.F16.E5M2.UNPACK_B R14, R14 ;  /* 0x0000000eff0e723e */ /* 0x000fc400020004ff */
[----:B------:R-:W-:Y:S01]  /*72890*/  F2FP.F16.E5M2.UNPACK_B R15, R15 ;  /* 0x0000000fff0f723e */ /* 0x000fe200020004ff */
[----:B------:R-:W3:Y:S04]  /*728a0*/  LDL.LU.64 R16, [R1+0x9c0] ;  /* 0x0009c00001107983 */ /* 0x000ee80000300a00 */
        /* <DEDUP_REMOVED lines=42> */
[----:B------:R-:W3:Y:S04]  /*72b50*/  LDL.LU.64 R26, [R1+0xc930] ;  /* 0x00c93000011a7983 */ /* 0x000ee80000300a00 */
[----:B------:R-:W4:-:S13]  /*72b60*/  LDL.LU.64 R24, [R1+0xc928] ;  /* 0x00c9280001187983 */ /* 0x000f1a0000300a00 */
[----:B------:R-:W-:Y:S04]  /*72b70*/  STL.64 [R1+0x1560], R20 ;  /* 0x0015601401007387 */ /* 0x000fe80000100a00 */
[----:B------:R0:W-:Y:S04]  /*72b80*/  STL.64 [R1+0x1568], R22 ;  /* 0x0015681601007387 */ /* 0x0001e80000100a00 */
[----:B0-----:R-:W2:Y:S01]  /*72b90*/  LDL.LU.64 R22, [R1+0xc920] ;  /* 0x00c9200001167983 */ /* 0x001ea20000300a00 */
[----:B----4-:R-:W-:Y:S01]  /*72ba0*/  HMMA.16816.F32 R8, R12, R24, R8 ;  /* 0x000000180c08723c */ /* 0x010fe20000001808 */
[----:B------:R-:W-:-:S02]  /*72bb0*/  IMAD.MOV.U32 R2, RZ, RZ, R24 ;  /* 0x000000ffff027224 */ /* 0x000fc400078e0018 */
[----:B------:R-:W-:-:S05]  /*72bc0*/  IMAD.MOV.U32 R3, RZ, RZ, R25 ;  /* 0x000000ffff037224 */ /* 0x000fca00078e0019 */
[C---:B---3--:R-:W-:Y:S08]  /*72bd0*/  HMMA.16816.F32 R4, R12.reuse, R26, R4 ;  /* 0x0000001a0c04723c */ /* 0x048ff00000001804 */
[----:B--2---:R-:W-:-:S15]  /*72be0*/  HMMA.16816.F32 R16, R12, R22, R16 ;  /* 0x000000160c10723c */ /* 0x004fde0000001810 */
[----:B------:R-:W-:-:S04]  /*72bf0*/  NOP ;  /* 0x0000000000007918 */ /* 0x000fc80000000000 */
[----:B------:R-:W-:Y:S04]  /*72c00*/  STL.64 [R1+0x1550], R16 ;  /* 0x0015501001007387 */ /* 0x000fe80000100a00 */
[----:B------:R-:W-:Y:S04]  /*72c10*/  STL.64 [R1+0x1558], R18 ;  /* 0x0015581201007387 */ /* 0x000fe80000100a00 */
[----:B------:R-:W-:Y:S04]  /*72c20*/  STL.64 [R1+0x1540], R8 ;  /* 0x0015400801007387 */ /* 0x000fe80000100a00 */
[----:B------:R-:W-:Y:S04]  /*72c30*/  STL.64 [R1+0x1548], R10 ;  /* 0x0015480a01007387 */ /* 0x000fe80000100a00 */
[----:B------:R-:W2:Y:S04]  /*72c40*/  LDL.LU.64 R24, [R1+0x8f0] ;  /* 0x0008f00001187983 */ /* 0x000ea80000300a00 */
[----:B------:R-:W3:Y:S04]  /*72c50*/  LDL.LU.64 R26, [R1+0x8f8] ;  /* 0x0008f800011a7983 */ /* 0x000ee80000300a00 */
[----:B------:R-:W-:Y:S04]  /*72c60*/  STL.64 [R1+0x1530], R4 ;  /* 0x0015300401007387 */ /* 0x000fe80000100a00 */
[----:B------:R-:W-:Y:S04]  /*72c70*/  STL.64 [R1+0x1538], R6 ;  /* 0x0015380601007387 */ /* 0x000fe80000100a00 */
[----:B---3--:R0:W-:Y:S04]  /*72c80*/  STL.64 [R1+0xc840], R26 ;  /* 0x00c8401a01007387 */ /* 0x0081e80000100a00 */
[----:B0-----:R-:W3:Y:S01]  /*72c90*/  LDL R26, [R1] ;  /* 0x00000000011a7983 */ /* 0x001ee20000100800 */
[----:B------:R-:W-:-:S03]  /*72ca0*/  IMAD.MOV.U32 R27, RZ, RZ, R0 ;  /* 0x000000ffff1b7224 */ /* 0x000fc600078e0000 */
[----:B------:R-:W4:Y:S04]  /*72cb0*/  LDL.LU R0, [R1+0xc918] ;  /* 0x00c9180001007983 */ /* 0x000f280000300800 */
[----:B--2---:R0:W-:Y:S04]  /*72cc0*/  STL.64 [R1+0xc838], R24 ;  /* 0x00c8381801007387 */ /* 0x0041e80000100a00 */
[----:B0-----:R-:W2:Y:S04]  /*72cd0*/  LDL R24, [R1+0x8] ;  /* 0x0000080001187983 */ /* 0x001ea80000100800 */
[----:B------:R-:W2:Y:S04]  /*72ce0*/  LDL R25, [R1+0xc] ;  /* 0x00000c0001197983 */ /* 0x000ea80000100800 */
[----:B---3--:R0:W-:Y:S04]  /*72cf0*/  STL.64 [R1+0xc858], R26 ;  /* 0x00c8581a01007387 */ /* 0x0081e80000100a00 */
[----:B------:R-:W3:Y:S01]  /*72d00*/  LDL R6, [R1+0x20] ;  /* 0x0000200001067983 */ /* 0x000ee20000100800 */
[----:B----4-:R-:W-:-:S03]  /*72d10*/  IMAD.MOV.U32 R7, RZ, RZ, R0 ;  /* 0x000000ffff077224 */ /* 0x010fc600078e0000 */
[----:B0-----:R-:W4:Y:S04]  /*72d20*/  LDL R26, [R1+0x10] ;  /* 0x00001000011a7983 */ /* 0x001f280000100800 */
[----:B------:R-:W4:Y:S04]  /*72d30*/  LDL R27, [R1+0x14] ;  /* 0x00001400011b7983 */ /* 0x000f280000100800 */
[----:B------:R-:W4:Y:S04]  /*72d40*/  LDL.LU R0, [R1+0xc914] ;  /* 0x00c9140001007983 */ /* 0x000f280000300800 */
[----:B---3--:R0:W-:Y:S04]  /*72d50*/  STL.64 [R1+0xc8a8], R6 ;  /* 0x00c8a80601007387 */ /* 0x0081e80000100a00 */
[----:B--2---:R1:W-:Y:S04]  /*72d60*/  STL.64 [R1+0xc870], R24 ;  /* 0x00c8701801007387 */ /* 0x0043e80000100a00 */
[----:B------:R-:W2:Y:S04]  /*72d70*/  LDL R4, [R1+0x28] ;  /* 0x0000280001047983 */ /* 0x000ea80000100800 */
[----:B------:R-:W2:Y:S04]  /*72d80*/  LDL R5, [R1+0x2c] ;  /* 0x00002c0001057983 */ /* 0x000ea80000100800 */
[----:B0-----:R-:W3:Y:S01]  /*72d90*/  LDL R6, [R1+0x30] ;  /* 0x0000300001067983 */ /* 0x001ee20000100800 */
[----:B----4-:R-:W-:-:S03]  /*72da0*/  IMAD.MOV.U32 R7, RZ, RZ, R0 ;  /* 0x000000ffff077224 */ /* 0x010fc600078e0000 */
[----:B-1----:R-:W4:Y:S04]  /*72db0*/  LDL R24, [R1+0x18] ;  /* 0x0000180001187983 */ /* 0x002f280000100800 */
[----:B------:R-:W4:Y:S04]  /*72dc0*/  LDL R25, [R1+0x1c] ;  /* 0x00001c0001197983 */ /* 0x000f280000100800 */
[----:B------:R-:W3:Y:S04]  /*72dd0*/  LDL.LU R0, [R1+0xc910] ;  /* 0x00c9100001007983 */ /* 0x000ee80000300800 */
[----:B--2---:R0:W-:Y:S04]  /*72de0*/  STL.64 [R1+0xc8c0], R4 ;  /* 0x00c8c00401007387 */ /* 0x0041e80000100a00 */
[----:B0-----:R-:W2:Y:S04]  /*72df0*/  LDL R4, [R1+0x38] ;  /* 0x0000380001047983 */ /* 0x001ea80000100800 */
[----:B------:R-:W2:Y:S04]  /*72e00*/  LDL R5, [R1+0x3c] ;  /* 0x00003c0001057983 */ /* 0x000ea80000100800 */
[----:B---3--:R0:W-:Y:S04]  /*72e10*/  STL.64 [R1+0xc8d8], R6 ;  /* 0x00c8d80601007387 */ /* 0x0081e80000100a00 */
[----:B------:R-:W3:Y:S04]  /*72e20*/  LDL R10, [R1+0x48] ;  /* 0x00004800010a7983 */ /* 0x000ee80000100800 */
[----:B0-----:R-:W3:Y:S04]  /*72e30*/  LDL R6, [R1+0x40] ;  /* 0x0000400001067983 */ /* 0x001ee80000100800 */
[----:B------:R-:W3:Y:S04]  /*72e40*/  LDL R7, [R1+0x44] ;  /* 0x0000440001077983 */ /* 0x000ee80000100800 */
[----:B--2---:R0:W-:Y:S04]  /*72e50*/  STL.64 [R1+0xc8f0], R4 ;  /* 0x00c8f00401007387 */ /* 0x0041e80000100a00 */
[----:B---3--:R1:W-:Y:S04]  /*72e60*/  STL.64 [R1+0xc908], R6 ;  /* 0x00c9080601007387 */ /* 0x0083e80000100a00 */
[----:B0-----:R-:W2:Y:S04]  /*72e70*/  LDL.LU.64 R4, [R1+0x990] ;  /* 0x0009900001047983 */ /* 0x001ea80000300a00 */
[----:B-1----:R-:W2:Y:S04]  /*72e80*/  LDL.LU.64 R6, [R1+0x998] ;  /* 0x0009980001067983 */ /* 0x002ea80000300a00 */
[----:B------:R-:W-:Y:S04]  /*72e90*/  STL.64 [R1+0xc888], R26 ;  /* 0x00c8881a01007387 */ /* 0x000fe80000100a00 */
[----:B----4-:R0:W-:Y:S04]  /*72ea0*/  STL.64 [R1+0xc8a0], R24 ;  /* 0x00c8a01801007387 */ /* 0x0101e80000100a00 */
        /* <DEDUP_REMOVED lines=32> */
[----:B------:R-:W-:-:S07]  /*730b0*/  IMAD.MOV.U32 R11, RZ, RZ, R0 ;  /* 0x000000ffff0b7224 */ /* 0x000fce00078e0000 */
[C---:B------:R-:W-:Y:S01]  /*730c0*/  HMMA.16816.F32 R8, R12.reuse, R10, R4 ;  /* 0x0000000a0c08723c */ /* 0x040fe20000001804 */
[----:B----4-:R-:W-:Y:S04]  /*730d0*/  STL.64 [R1+0xc898], R18 ;  /* 0x00c8981201007387 */ /* 0x010fe80000100a00 */
[----:B--2---:R0:W-:Y:S04]  /*730e0*/  STL.64 [R1+0xc890], R16 ;  /* 0x00c8901001007387 */ /* 0x0041e80000100a00 */
[----:B0-----:R-:W2:Y:S04]  /*730f0*/  LDL.LU.64 R16, [R1+0x930] ;  /* 0x0009300001107983 */ /* 0x001ea80000300a00 */
[----:B------:R-:W2:Y:S04]  /*73100*/  LDL.LU.64 R18, [R1+0x938] ;  /* 0x0009380001127983 */ /* 0x000ea80000300a00 */
[----:B------:R-:W4:Y:S04]  /*73110*/  LDL.LU.64 R20, [R1+0x8d0] ;  /* 0x0008d00001147983 */ /* 0x000f280000300a00 */
[----:B------:R-:W4:Y:S04]  /*73120*/  LDL.LU.64 R22, [R1+0x8d8] ;  /* 0x0008d80001167983 */ /* 0x000f280000300a00 */
[----:B------:R-:W3:Y:S04]  /*73130*/  LDL.LU.64 R6, [R1+0xc908] ;  /* 0x00c9080001067983 */ /* 0x000ee80000300a00 */
[----:B------:R0:W-:Y:S04]  /*73140*/  STL.64 [R1+0x1520], R8 ;  /* 0x0015200801007387 */ /* 0x0001e80000100a00 */
[----:B------:R1:W-:Y:S04]  /*73150*/  STL.64 [R1+0x1528], R10 ;  /* 0x0015280a01007387 */ /* 0x0003e80000100a00 */
[----:B0-----:R-:W2:Y:S04]  /*73160*/  LDL.LU.64 R8, [R1+0x8c0] ;  /* 0x0008c00001087983 */ /* 0x001ea80000300a00 */
[----:B-1----:R-:W2:Y:S01]  /*73170*/  LDL.LU.64 R10, [R1+0x8c8] ;  /* 0x0008c800010a7983 */ /* 0x002ea20000300a00 */
[----:B---3--:R-:W-:Y:S03]  /*73180*/  HMMA.16816.F32 R4, R12, R6, R24 ;  /* 0x000000060c04723c */ /* 0x008fe60000001818 */
        /* <DEDUP_REMOVED lines=74> */
[----:B------:R-:W2:Y:S04]  /*73630*/  LDL.LU.64 R8, [R1+0x890] ;  /* 0x0008900001087983 */ /* 0x000ea80000300a00 */
[----:B------:R-:W2:-:S13]  /*73640*/  LDL.LU.64 R10, [R1+0x898] ;  /* 0x00089800010a7983 */ /* 0x000e9a0000300a00 */
[----:B------:R-:W-:Y:S04]  /*73650*/  STL.64 [R1+0x1450], R24 ;  /* 0x0014501801007387 */ /* 0x000fe80000100a00 */
[----:B------:R3:W-:Y:S02]  /*73660*/  STL.64 [R1+0x1458], R26 ;  /* 0x0014581a01007387 */ /* 0x0007e40000100a00 */
[C---:B---3--:R-:W-:Y:S02]  /*73670*/  HMMA.16816.F32 R24, R12.reuse, R20, R4 ;  /* 0x000000140c18723c */ /* 0x048fe40000001804 */
[----:B--2---:R-:W-:Y:S04]  /*73680*/  STL.64 [R1+0xc800], R10 ;  /* 0x00c8000a01007387 */ /* 0x004fe80000100a00 */
[----:B------:R0:W-:Y:S04]  /*73690*/  STL.64 [R1+0xc7f8], R8 ;  /* 0x00c7f80801007387 */ /* 0x0001e80000100a00 */
[----:B0-----:R-:W2:Y:S04]  /*736a0*/  LDL.LU.64 R8, [R1+0x8a0] ;  /* 0x0008a00001087983 */ /* 0x001ea80000300a00 */
[----:B------:R-:W2:Y:S04]  /*736b0*/  LDL.LU.64 R10, [R1+0x8a8] ;  /* 0x0008a800010a7983 */ /* 0x000ea80000300a00 */
[----:B------:R-:W3:Y:S04]  /*736c0*/  LDL.LU.64 R4, [R1+0x870] ;  /* 0x0008700001047983 */ /* 0x000ee80000300a00 */
[----:B------:R-:W3:Y:S04]  /*736d0*/  LDL.LU.64 R6, [R1+0x878] ;  /* 0x0008780001067983 */ /* 0x000ee80000300a00 */
[----:B------:R-:W-:Y:S04]  /*736e0*/  STL.64 [R1+0x1440], R24 ;  /* 0x0014401801007387 */ /* 0x000fe80000100a00 */
[----:B------:R-:W-:Y:S01]  /*736f0*/  STL.64 [R1+0x1448], R26 ;  /* 0x0014481a01007387 */ /* 0x000fe20000100a00 */
[C---:B--2---:R-:W-:Y:S03]  /*73700*/  HMMA.16816.F32 R8, R12.reuse, R18, R8 ;  /* 0x000000120c08723c */ /* 0x044fe60000001808 */
[----:B---3--:R-:W-:Y:S04]  /*73710*/  STL.64 [R1+0xc7e0], R6 ;  /* 0x00c7e00601007387 */ /* 0x008fe80000100a00 */
[----:B------:R0:W-:Y:S04]  /*73720*/  STL.64 [R1+0xc7d8], R4 ;  /* 0x00c7d80401007387 */ /* 0x0001e80000100a00 */
[----:B0-----:R-:W2:Y:S04]  /*73730*/  LDL.LU.64 R4, [R1+0x880] ;  /* 0x0008800001047983 */ /* 0x001ea80000300a00 */
[----:B------:R-:W2:Y:S04]  /*73740*/  LDL.LU.64 R6, [R1+0x888] ;  /* 0x0008880001067983 */ /* 0x000ea80000300a00 */
[----:B------:R-:W3:Y:S04]  /*73750*/  LDL.LU R24, [R1+0x31ac] ;  /* 0x0031ac0001187983 */ /* 0x000ee80000300800 */
[----:B------:R-:W3:Y:S04]  /*73760*/  LDL.LU R25, [R1+0x31a8] ;  /* 0x0031a80001197983 */ /* 0x000ee80000300800 */
[----:B------:R0:W-:Y:S04]  /*73770*/  STL.64 [R1+0xc688], R22 ;  /* 0x00c6881601007387 */ /* 0x0001e80000100a00 */
[----:B0-----:R-:W2:Y:S04]  /*73780*/  LDL.LU R22, [R1+0x31a4] ;  /* 0x0031a40001167983 */ /* 0x001ea80000300800 */
[----:B------:R-:W2:Y:S04]  /*73790*/  LDL.LU R23, [R1+0x31a0] ;  /* 0x0031a00001177983 */ /* 0x000ea80000300800 */
[----:B------:R0:W-:Y:S04]  /*737a0*/  STL.64 [R1+0xc680], R20 ;  /* 0x00c6801401007387 */ /* 0x0001e80000100a00 */
[----:B0-----:R-:W2:Y:S04]  /*737b0*/  LDL.LU R20, [R1+0x319c] ;  /* 0x00319c0001147983 */ /* 0x001ea80000300800 */
[----:B------:R-:W2:Y:S04]  /*737c0*/  LDL.LU R21, [R1+0x3198] ;  /* 0x0031980001157983 */ /* 0x000ea80000300800 */
        /* <DEDUP_REMOVED lines=10> */
[----:B------:R-:W3:Y:S04]  /*73870*/  LDL.LU R26, [R1+0x31b4] ;  /* 0x0031b400011a7983 */ /* 0x000ee80000300800 */
[----:B------:R-:W3:Y:S04]  /*73880*/  LDL.LU R27, [R1+0x31b0] ;  /* 0x0031b000011b7983 */ /* 0x000ee80000300800 */
        /* <DEDUP_REMOVED lines=15> */
[----:B------:R-:W3:Y:S04]  /*73980*/  LDL.LU.64 R4, [R1+0xc7c8] ;  /* 0x00c7c80001047983 */ /* 0x000ee80000300a00 */
[----:B------:R-:W-:Y:S04]  /*73990*/  STL.64 [R1+0xc668], R10 ;  /* 0x00c6680a01007387 */ /* 0x000fe80000100a00 */
[----:B------:R0:W-:Y:S04]  /*739a0*/  STL.64 [R1+0xc660], R8 ;  /* 0x00c6600801007387 */ /* 0x0001e80000100a00 */
[----:B0-----:R-:W2:Y:S04]  /*739b0*/  LDL.LU.64 R8, [R1+0x860] ;  /* 0x0008600001087983 */ /* 0x001ea80000300a00 */
[----:B------:R-:W2:Y:S01]  /*739c0*/  LDL.LU.64 R10, [R1+0x868] ;  /* 0x00086800010a7983 */ /* 0x000ea20000300a00 */
[C---:B---3--:R-:W-:Y:S08]  /*739d0*/  HMMA.16816.F32 R16, R12.reuse, R4, R16 ;  /* 0x000000040c10723c */ /* 0x048ff00000001810 */
[----:B--2---:R-:W-:-:S15]  /*739e0*/  HMMA.16816.F32 R8, R12, R6, R8 ;  /* 0x000000060c08723c */ /* 0x004fde0000001808 */
[----:B------:R-:W-:-:S04]  /*739f0*/  NOP ;  /* 0x0000000000007918 */ /* 0x000fc80000000000 */
[----:B------:R-:W-:Y:S01]  /*73a00*/  IMAD.MOV.U32 R0, RZ, RZ, R11 ;  /* 0x000000ffff007224 */ /* 0x000fe200078e000b */
[----:B------:R-:W-:Y:S04]  /*73a10*/  STL.64 [R1+0x13f0], R8 ;  /* 0x0013f00801007387 */ /* 0x000fe80000100a00 */
[----:B------:R0:W-:Y:S04]  /*73a20*/  STL [R1+0x13f8], R10 ;  /* 0x0013f80a01007387 */ /* 0x0001e80000100800 */
[----:B------:R-:W-:Y:S01]  /*73a30*/  STL [R1+0xa5a0], R0 ;  /* 0x00a5a00001007387 */ /* 0x000fe20000100800 */
[----:B------:R-:W-:-:S02]  /*73a40*/  IMAD.MOV.U32 R11, RZ, RZ, R3 ;  /* 0x000000ffff0b7224 */ /* 0x000fc400078e0003 */
[----:B0-----:R-:W-:Y:S02]  /*73a50*/  IMAD.MOV.U32 R10, RZ, RZ, R2 ;  /* 0x000000ffff0a7224 */ /* 0x001fe400078e0002 */
[----:B------:R-:W2:Y:S04]  /*73a60*/  LDL.LU R2, [R1+0xc7c4] ;  /* 0x00c7c40001027983 */ /* 0x000ea80000300800 */
[----:B------:R0:W-:Y:S04]  /*73a70*/  STL.64 [R1+0x13e0], R16 ;  /* 0x0013e01001007387 */ /* 0x0001e80000100a00 */
[----:B------:R-:W-:Y:S04]  /*73a80*/  STL.64 [R1+0x13e8], R18 ;  /* 0x0013e81201007387 */ /* 0x000fe80000100a00 */
[----:B------:R-:W2:Y:S04]  /*73a90*/  LDL.LU R3, [R1+0xc7c0] ;  /* 0x00c7c00001037983 */ /* 0x000ea80000300800 */
[----:B0-----:R-:W3:Y:S04]  /*73aa0*/  LDL R16, [R1+0x60] ;  /* 0x0000600001107983 */ /* 0x001ee80000100800 */
[----:B------:R-:W3:Y:S04]  /*73ab0*/  LDL R17, [R1+0x64] ;  /* 0x0000640001117983 */ /* 0x000ee80000100800 */
[----:B---3--:R0:W-:Y:S04]  /*73ac0*/  STL.64 [R1+0xc768], R16 ;  /* 0x00c7681001007387 */ /* 0x0081e80000100a00 */
[----:B0-----:R-:W2:Y:S04]  /*73ad0*/  LDL.LU.64 R16, [R1+0x640] ;  /* 0x0006400001107983 */ /* 0x001ea80000300a00 */
[----:B------:R-:W2:Y:S04]  /*73ae0*/  LDL.LU.64 R18, [R1+0x648] ;  /* 0x0006480001127983 */ /* 0x000ea80000300a00 */
[----:B------:R-:W-:Y:S04]  /*73af0*/  STL.64 [R1+0xc740], R10 ;  /* 0x00c7400a01007387 */ /* 0x000fe80000100a00 */
[----:B------:R-:W-:Y:S04]  /*73b00*/  STL.64 [R1+0xc648], R6 ;  /* 0x00c6480601007387 */ /* 0x000fe80000100a00 */
[----:B------:R-:W-:Y:S01]  /*73b10*/  STL.64 [R1+0xc640], R4 ;  /* 0x00c6400401007387 */ /* 0x000fe20000100a00 */
[----:B--2---:R-:W-:-:S15]  /*73b20*/  HMMA.16816.F32 R12, R12, R2, R16 ;  /* 0x000000020c0c723c */ /* 0x004fde0000001810 */
[----:B------:R-:W-:-:S04]  /*73b30*/  NOP ;  /* 0x0000000000007918 */ /* 0x000fc80000000000 */
[----:B------:R-:W-:Y:S01]  /*73b40*/  IMAD.MOV.U32 R0, RZ, RZ, R14 ;  /* 0x000000ffff007224 */ /* 0x000fe200078e000e */
[----:B------:R-:W-:Y:S04]  /*73b50*/  STL.64 [R1+0x13d0], R12 ;  /* 0x0013d00c01007387 */ /* 0x000fe80000100a00 */
[----:B------:R0:W-:Y:S04]  /*73b60*/  STL [R1+0x13dc], R15 ;  /* 0x0013dc0f01007387 */ /* 0x0001e80000100800 */
[----:B------:R-:W-:Y:S04]  /*73b70*/  STL [R1+0xa790], R0 ;  /* 0x00a7900001007387 */ /* 0x000fe80000100800 */
[----:B------:R-:W2:Y:S04]  /*73b80*/  LDL R18, [R1+0x70] ;  /* 0x0000700001127983 */ /* 0x000ea80000100800 */
[----:B------:R-:W2:Y:S04]  /*73b90*/  LDL R19, [R1+0x74] ;  /* 0x0000740001137983 */ /* 0x000ea80000100800 */
[----:B--2---:R1:W-:Y:S04]  /*73ba0*/  STL.64 [R1+0xc778], R18 ;  /* 0x00c7781201007387 */ /* 0x0043e80000100a00 */
[----:B------:R-:W2:Y:S04]  /*73bb0*/  LDL R16, [R1+0x78] ;  /* 0x0000780001107983 */ /* 0x000ea80000100800 */
[----:B------:R-:W2:Y:S01]  /*73bc0*/  LDL R17, [R1+0x7c] ;  /* 0x00007c0001117983 */ /* 0x000ea20000100800 */
[----:B0-----:R-:W-:-:S02]  /*73bd0*/  IMAD R15, R27, 0x100, R26 ;  /* 0x000001001b0f7824 */ /* 0x001fc400078e021a */
[----:B------:R-:W-:Y:S01]  /*73be0*/  IMAD R14, R25, 0x100, R24 ;  /* 0x00000100190e7824 */ /* 0x000fe200078e0218 */
[----:B--2---:R-:W-:Y:S04]  /*73bf0*/  STL.64 [R1+0xc790], R16 ;  /* 0x00c7901001007387 */ /* 0x004fe80000100a00 */
[----:B------:R-:W2:Y:S04]  /*73c00*/  LDL R26, [R1+0x88] ;  /* 0x00008800011a7983 */ /* 0x000ea80000100800 */
[----:B------:R-:W2:Y:S04]  /*73c10*/  LDL R27, [R1+0x8c] ;  /* 0x00008c00011b7983 */ /* 0x000ea80000100800 */
[----:B------:R-:W3:Y:S04]  /*73c20*/  LDL R24, [R1+0x90] ;  /* 0x0000900001187983 */ /* 0x000ee80000100800 */
[----:B------:R-:W3:Y:S04]  /*73c30*/  LDL R25, [R1+0x94] ;  /* 0x0000940001197983 */ /* 0x000ee80000100800 */
[----:B-1----:R-:W4:Y:S04]  /*73c40*/  LDL R18, [R1+0x80] ;  /* 0x0000800001127983 */ /* 0x002f280000100800 */
[----:B------:R-:W4:Y:S01]  /*73c50*/  LDL R19, [R1+0x84] ;  /* 0x0000840001137983 */ /* 0x000f220000100800 */
[----:B------:R-:W-:-:S03]  /*73c60*/  IMAD R13, R23, 0x100, R22 ;  /* 0x00000100170d7824 */ /* 0x000fc600078e0216 */
[----:B------:R-:W4:Y:S04]  /*73c70*/  LDL R22, [R1+0x98] ;  /* 0x0000980001167983 */ /* 0x000f280000100800 */
[----:B------:R-:W4:Y:S04]  /*73c80*/  LDL R23, [R1+0x9c] ;  /* 0x00009c0001177983 */ /* 0x000f280000100800 */
[----:B--2---:R-:W-:Y:S04]  /*73c90*/  STL.64 [R1+0xc7b8], R26 ;  /* 0x00c7b81a01007387 */ /* 0x004fe80000100a00 */
[----:B---3--:R0:W-:Y:S04]  /*73ca0*/  STL.64 [R1+0xc7b0], R24 ;  /* 0x00c7b01801007387 */ /* 0x0081e80000100a00 */
[----:B0-----:R-:W2:Y:S04]  /*73cb0*/  LDL.LU.64 R24, [R1+0x840] ;  /* 0x0008400001187983 */ /* 0x001ea80000300a00 */
[----:B------:R-:W2:Y:S04]  /*73cc0*/  LDL.LU.64 R26, [R1+0x848] ;  /* 0x00084800011a7983 */ /* 0x000ea80000300a00 */
[----:B----4-:R-:W-:Y:S04]  /*73cd0*/  STL.64 [R1+0xc7a8], R18 ;  /* 0x00c7a81201007387 */ /* 0x010fe80000100a00 */
[----:B------:R-:W3:Y:S04]  /*73ce0*/  LDL.LU.64 R8, [R1+0x7d0] ;  /* 0x0007d00001087983 */ /* 0x000ee80000300a00 */
[----:B------:R-:W4:Y:S04]  /*73cf0*/  LDL.LU.64 R10, [R1+0x7d8] ;  /* 0x0007d800010a7983 */ /* 0x000f280000300a00 */
[----:B----4-:R0:W-:Y:S04]  /*73d00*/  STL.64 [R1+0xc750], R10 ;  /* 0x00c7500a01007387 */ /* 0x0101e80000100a00 */
[----:B0-----:R-:W4:Y:S04]  /*73d10*/  LDL R10, [R1+0x68] ;  /* 0x00006800010a7983 */ /* 0x001f280000100800 */
[----:B------:R-:W4:Y:S04]  /*73d20*/  LDL R11, [R1+0x6c] ;  /* 0x00006c00010b7983 */ /* 0x000f280000100800 */
[----:B------:R-:W2:Y:S04]  /*73d30*/  LDL.LU.64 R4, [R1+0x830] ;  /* 0x0008300001047983 */ /* 0x000ea80000300a00 */
[----:B------:R-:W2:Y:S04]  /*73d40*/  LDL.LU.64 R6, [R1+0x838] ;  /* 0x0008380001067983 */ /* 0x000ea80000300a00 */
[----:B------:R-:W2:Y:S04]  /*73d50*/  LDL.LU.64 R16, [R1+0x820] ;  /* 0x0008200001107983 */ /* 0x000ea80000300a00 */
[----:B------:R-:W2:Y:S04]  /*73d60*/  LDL.LU.64 R18, [R1+0x828] ;  /* 0x0008280001127983 */ /* 0x000ea80000300a00 */
[----:B---3--:R0:W-:Y:S04]  /*73d70*/  STL.64 [R1+0xc748], R8 ;  /* 0x00c7480801007387 */ /* 0x0081e80000100a00 */
[----:B----4-:R1:W-:Y:S04]  /*73d80*/  STL.64 [R1+0xc770], R10 ;  /* 0x00c7700a01007387 */ /* 0x0103e80000100a00 */
[----:B0-----:R-:W3:Y:S04]  /*73d90*/  LDL.LU.64 R8, [R1+0x7f0] ;  /* 0x0007f00001087983 */ /* 0x001ee80000300a00 */
[----:B-1----:R-:W4:Y:S01]  /*73da0*/  LDL.LU.64 R10, [R1+0x7f8] ;  /* 0x0007f800010a7983 */ /* 0x002f220000300a00 */
[----:B------:R-:W-:Y:S01]  /*73db0*/  IMAD R12, R21, 0x100, R20 ;  /* 0x00000100150c7824 */ /* 0x000fe200078e0214 */
[----:B------:R-:W-:-:S02]  /*73dc0*/  F2FP.F16.E5M2.UNPACK_B R13, R13 ;  /* 0x0000000dff0d723e */ /* 0x000fc400020004ff */
[----:B------:R-:W-:Y:S02]  /*73dd0*/  F2FP.F16.E5M2.UNPACK_B R14, R14 ;  /* 0x0000000eff0e723e */ /* 0x000fe400020004ff */
[----:B------:R-:W-:Y:S02]  /*73de0*/  F2FP.F16.E5M2.UNPACK_B R15, R15 ;  /* 0x0000000fff0f723e */ /* 0x000fe400020004ff */
[----:B------:R-:W-:Y:S01]  /*73df0*/  F2FP.F16.E5M2.UNPACK_B R12, R12 ;  /* 0x0000000cff0c723e */ /* 0x000fe200020004ff */
[----:B----4-:R-:W-:Y:S04]  /*73e00*/  STL.64 [R1+0xc788], R10 ;  /* 0x00c7880a01007387 */ /* 0x010fe80000100a00 */
[----:B---3--:R0:W-:Y:S04]  /*73e10*/  STL.64 [R1+0xc780], R8 ;  /* 0x00c7800801007387 */ /* 0x0081e80000100a00 */
[----:B0-----:R-:W3:Y:S04]  /*73e20*/  LDL.LU.64 R8, [R1+0x800] ;  /* 0x0008000001087983 */ /* 0x001ee80000300a00 */
[----:B------:R-:W4:Y:S01]  /*73e30*/  LDL.LU.64 R10, [R1+0x808] ;  /* 0x00080800010a7983 */ /* 0x000f220000300a00 */
[C---:B--2---:R-:W-:Y:S03]  /*73e40*/  HMMA.16816.F32 R24, R12.reuse, R22, R24 ;  /* 0x000000160c18723c */ /* 0x044fe60000001818 */
[----:B----4-:R-:W-:Y:S04]  /*73e50*/  STL.64 [R1+0xc7a0], R10 ;  /* 0x00c7a00a01007387 */ /* 0x010fe80000100a00 */
[----:B---3--:R0:W-:Y:S04]  /*73e60*/  STL.64 [R1+0xc798], R8 ;  /* 0x00c7980801007387 */ /* 0x0081e80000100a00 */
[----:B0-----:R-:W2:Y:S04]  /*73e70*/  LDL.LU.64 R8, [R1+0x810] ;  /* 0x0008100001087983 */ /* 0x001ea80000300a00 */
[----:B------:R-:W2:Y:S04]  /*73e80*/  LDL.LU.64 R10, [R1+0x818] ;  /* 0x00081800010a7983 */ /* 0x000ea80000300a00 */
[----:B------:R-:W3:Y:S04]  /*73e90*/  LDL.64 R20, [R1+0x50] ;  /* 0x0000500001147983 */ /* 0x000ee80000100a00 */
[----:B------:R-:W-:Y:S04]  /*73ea0*/  STL.64 [R1+0x13c0], R24 ;  /* 0x0013c01801007387 */ /* 0x000fe80000100a00 */
[----:B------:R0:W-:Y:S04]  /*73eb0*/  STL.64 [R1+0x13c8], R26 ;  /* 0x0013c81a01007387 */ /* 0x0001e80000100a00 */
[----:B0-----:R-:W4:Y:S04]  /*73ec0*/  LDL.LU.64 R26, [R1+0xc7b8] ;  /* 0x00c7b800011a7983 */ /* 0x001f280000300a00 */
[----:B------:R-:W2:Y:S02]  /*73ed0*/  LDL.LU.64 R24, [R1+0xc7b0] ;  /* 0x00c7b00001187983 */ /* 0x000ea40000300a00 */
[----:B--2---:R-:W-:-:S15]  /*73ee0*/  HMMA.16816.F32 R4, R12, R24, R4 ;  /* 0x000000180c04723c */ /* 0x004fde0000001804 */
[----:B------:R-:W-:-:S04]  /*73ef0*/  NOP ;  /* 0x0000000000007918 */ /* 0x000fc80000000000 */
[----:B------:R0:W-:Y:S04]  /*73f00*/  STL.64 [R1+0x13b0], R4 ;  /* 0x0013b00401007387 */ /* 0x0001e80000100a00 */
[----:B------:R1:W-:Y:S04]  /*73f10*/  STL.64 [R1+0x13b8], R6 ;  /* 0x0013b80601007387 */ /* 0x0003e80000100a00 */
[----:B0-----:R-:W2:Y:S04]  /*73f20*/  LDL.LU.64 R4, [R1+0x7c0] ;  /* 0x0007c00001047983 */ /* 0x001ea80000300a00 */
[----:B-1----:R-:W2:Y:S01]  /*73f30*/  LDL.LU.64 R6, [R1+0x7c8] ;  /* 0x0007c80001067983 */ /* 0x002ea20000300a00 */
[C---:B----4-:R-:W-:Y:S03]  /*73f40*/  HMMA.16816.F32 R16, R12.reuse, R26, R16 ;  /* 0x0000001a0c10723c */ /* 0x050fe60000001810 */
[----:B--2---:R-:W-:Y:S04]  /*73f50*/  STL.64 [R1+0xc760], R6 ;  /* 0x00c7600601007387 */ /* 0x004fe80000100a00 */
[----:B------:R0:W-:Y:S04]  /*73f60*/  STL.64 [R1+0xc758], R4 ;  /* 0x00c7580401007387 */ /* 0x0001e80000100a00 */
[----:B0-----:R-:W2:Y:S04]  /*73f70*/  LDL.LU.64 R4, [R1+0x7e0] ;  /* 0x0007e00001047983 */ /* 0x001ea80000300a00 */
[----:B------:R-:W2:Y:S04]  /*73f80*/  LDL.LU.64 R6, [R1+0x7e8] ;  /* 0x0007e80001067983 */ /* 0x000ea80000300a00 */
[----:B------:R-:W4:Y:S04]  /*73f90*/  LDL.64 R24, [R1+0x40] ;  /* 0x0000400001187983 */ /* 0x000f280000100a00 */
[----:B------:R-:W-:Y:S04]  /*73fa0*/  STL.64 [R1+0x13a0], R16 ;  /* 0x0013a01001007387 */ /* 0x000fe80000100a00 */
[----:B------:R0:W-:Y:S04]  /*73fb0*/  STL.64 [R1+0x13a8], R18 ;  /* 0x0013a81201007387 */ /* 0x0001e80000100a00 */
[----:B0-----:R-:W2:Y:S04]  /*73fc0*/  LDL.LU.64 R18, [R1+0xc7a8] ;  /* 0x00c7a80001127983 */ /* 0x001ea80000300a00 */
[----:B------:R-:W3:Y:S04]  /*73fd0*/  LDL R22, [R1+0x48] ;  /* 0x0000480001167983 */ /* 0x000ee80000100800 */
[----:B------:R-:W3:Y:S04]  /*73fe0*/  LDL R23, [R1+0x4c] ;  /* 0x00004c0001177983 */ /* 0x000ee80000100800 */
[----:B------:R-:W3:Y:S04]  /*73ff0*/  LDL R26, [R1+0x38] ;  /* 0x00003800011a7983 */ /* 0x000ee80000100800 */
[----:B------:R-:W3:Y:S01]  /*74000*/  LDL R27, [R1+0x3c] ;  /* 0x00003c00011b7983 */ /* 0x000ee20000100800 */
        /* <DEDUP_REMOVED lines=18> */
[----:B-1----:R-:W3:Y:S04]  /*74130*/  LDL R18, [R1] ;  /* 0x0000000001127983 */ /* 0x002ee80000100800 */
[----:B------:R-:W3:Y:S01]  /*74140*/  LDL R19, [R1+0x4] ;  /* 0x0000040001137983 */ /* 0x000ee20000100800 */
[----:B--2---:R-:W-:Y:S03]  /*74150*/  HMMA.16816.F32 R8, R12, R10, R4 ;  /* 0x0000000a0c08723c */ /* 0x004fe60000001804 */
[----:B------:R-:W2:Y:S04]  /*74160*/  LDL.LU.64 R6, [R1+0xc760] ;  /* 0x00c7600001067983 */ /* 0x000ea80000300a00 */
[----:B------:R-:W2:-:S12]  /*74170*/  LDL.LU.64 R4, [R1+0xc758] ;  /* 0x00c7580001047983 */ /* 0x000e980000300a00 */
        /* <DEDUP_REMOVED lines=9> */
[----:B------:R-:W3:Y:S04]  /*74210*/  LDL.64 R16, [R1+0x8] ;  /* 0x0000080001107983 */ /* 0x000ee80000100a00 */
[----:B------:R-:W-:Y:S01]  /*74220*/  STL.64 [R1+0xc6d8], R18 ;  /* 0x00c6d81201007387 */ /* 0x000fe20000100a00 */
[C---:B--2---:R-:W-:Y:S03]  /*74230*/  HMMA.16816.F32 R4, R12.reuse, R10, R4 ;  /* 0x0000000a0c04723c */ /* 0x044fe60000001804 */
[----:B---3--:R0:W-:Y:S04]  /*74240*/  STL.64 [R1+0xc6d0], R16 ;  /* 0x00c6d01001007387 */ /* 0x0081e80000100a00 */
[----:B0-----:R-:W4:Y:S04]  /*74250*/  LDL.LU.64 R16, [R1+0x790] ;  /* 0x0007900001107983 */ /* 0x001f280000300a00 */
[----:B------:R-:W4:Y:S08]  /*74260*/  LDL.LU.64 R18, [R1+0x798] ;  /* 0x0007980001127983 */ /* 0x000f300000300a00 */
[----:B------:R0:W-:Y:S04]  /*74270*/  STL.64 [R1+0x1340], R4 ;  /* 0x0013400401007387 */ /* 0x0001e80000100a00 */
[----:B------:R1:W-:Y:S04]  /*74280*/  STL.64 [R1+0x1348], R6 ;  /* 0x0013480601007387 */ /* 0x0003e80000100a00 */
[----:B0-----:R-:W2:Y:S04]  /*74290*/  LDL.64 R4, [R1+0x18] ;  /* 0x0000180001047983 */ /* 0x001ea80000100a00 */
[----:B-1----:R-:W3:Y:S04]  /*742a0*/  LDL R6, [R1+0x10] ;  /* 0x0000100001067983 */ /* 0x002ee80000100800 */
[----:B------:R-:W3:Y:S04]  /*742b0*/  LDL R7, [R1+0x14] ;  /* 0x0000140001077983 */ /* 0x000ee80000100800 */
[----:B------:R-:W2:Y:S04]  /*742c0*/  LDL.LU.64 R8, [R1+0x780] ;  /* 0x0007800001087983 */ /* 0x000ea80000300a00 */
[----:B------:R-:W4:Y:S04]  /*742d0*/  LDL.LU.64 R10, [R1+0x788] ;  /* 0x00078800010a7983 */ /* 0x000f280000300a00 */
[----:B---3--:R-:W-:Y:S04]  /*742e0*/  STL.64 [R1+0xc6f8], R6 ;  /* 0x00c6f80601007387 */ /* 0x008fe80000100a00 */
[----:B--2---:R0:W-:Y:S04]  /*742f0*/  STL.64 [R1+0xc6f0], R4 ;  /* 0x00c6f00401007387 */ /* 0x0041e80000100a00 */
[----:B0-----:R-:W2:Y:S04]  /*74300*/  LDL.LU.64 R4, [R1+0x7b0] ;  /* 0x0007b00001047983 */ /* 0x001ea80000300a00 */
[----:B------:R-:W2:Y:S02]  /*74310*/  LDL.LU.64 R6, [R1+0x7b8] ;  /* 0x0007b80001067983 */ /* 0x000ea40000300a00 */
[----:B--2---:R-:W-:-:S15]  /*74320*/  HMMA.16816.F32 R4, R12, R20, R4 ;  /* 0x000000140c04723c */ /* 0x004fde0000001804 */
[----:B------:R-:W-:-:S04]  /*74330*/  NOP ;  /* 0x0000000000007918 */ /* 0x000fc80000000000 */
[----:B------:R0:W-:Y:S04]  /*74340*/  STL.64 [R1+0x1330], R4 ;  /* 0x0013300401007387 */ /* 0x0001e80000100a00 */
[----:B------:R1:W-:Y:S04]  /*74350*/  STL.64 [R1+0x1338], R6 ;  /* 0x0013380601007387 */ /* 0x0003e80000100a00 */
[----:B0-----:R-:W2:Y:S04]  /*74360*/  LDL.64 R4, [R1+0x28] ;  /* 0x0000280001047983 */ /* 0x001ea80000100a00 */
[----:B-1----:R-:W3:Y:S04]  /*74370*/  LDL R6, [R1+0x20] ;  /* 0x0000200001067983 */ /* 0x002ee80000100800 */
[----:B------:R-:W3:Y:S04]  /*74380*/  LDL R7, [R1+0x24] ;  /* 0x0000240001077983 */ /* 0x000ee80000100800 */
[----:B---3--:R-:W-:Y:S04]  /*74390*/  STL.64 [R1+0xc728], R6 ;  /* 0x00c7280601007387 */ /* 0x008fe80000100a00 */
[----:B--2---:R0:W-:Y:S04]  /*743a0*/  STL.64 [R1+0xc720], R4 ;  /* 0x00c7200401007387 */ /* 0x0041e80000100a00 */
[----:B0-----:R-:W2:Y:S04]  /*743b0*/  LDL.LU.64 R4, [R1+0x7a0] ;  /* 0x0007a00001047983 */ /* 0x001ea80000300a00 */
[----:B------:R-:W2:Y:S01]  /*743c0*/  LDL.LU.64 R6, [R1+0x7a8] ;  /* 0x0007a80001067983 */ /* 0x000ea20000300a00 */
[----:B----4-:R-:W-:Y:S01]  /*743d0*/  HMMA.16816.F32 R16, R12, R24, R16 ;  /* 0x000000180c10723c */ /* 0x010fe20000001810 */
[----:B------:R-:W-:-:S05]  /*743e0*/  IMAD.MOV.U32 R0, RZ, RZ, R21 ;  /* 0x000000ffff007224 */ /* 0x000fca00078e0015 */
[----:B------:R0:W-:Y:S02]  /*743f0*/  STL [R1+0xc5b8], R0 ;  /* 0x00c5b80001007387 */ /* 0x0001e40000100800 */
[----:B0-----:R-:W-:Y:S01]  /*74400*/  IMAD.MOV.U32 R0, RZ, RZ, R24 ;  /* 0x000000ffff007224 */ /* 0x001fe200078e0018 */
[----:B--2---:R-:W-:-:S15]  /*74410*/  HMMA.16816.F32 R4, R12, R22, R4 ;  /* 0x000000160c04723c */ /* 0x004fde0000001804 */
[----:B------:R-:W-:-:S04]  /*74420*/  NOP ;  /* 0x0000000000007918 */ /* 0x000fc80000000000 */
[----:B------:R-:W-:Y:S04]  /*74430*/  STL.64 [R1+0x1320], R4 ;  /* 0x0013200401007387 */ /* 0x000fe80000100a00 */
[----:B------:R0:W-:Y:S04]  /*74440*/  STL.64 [R1+0x1328], R6 ;  /* 0x0013280601007387 */ /* 0x0001e80000100a00 */
[----:B0-----:R-:W2:Y:S04]  /*74450*/  LDL R6, [R1+0x30] ;  /* 0x0000300001067983 */ /* 0x001ea80000100800 */
[----:B------:R0:W-:Y:S04]  /*74460*/  STL.64 [R1+0x1310], R16 ;  /* 0x0013101001007387 */ /* 0x0001e80000100a00 */
[----:B------:R1:W-:Y:S04]  /*74470*/  STL.64 [R1+0x1318], R18 ;  /* 0x0013181201007387 */ /* 0x0003e80000100a00 */
[----:B------:R-:W2:Y:S04]  /*74480*/  LDL R7, [R1+0x34] ;  /* 0x0000340001077983 */ /* 0x000ea80000100800 */
[----:B------:R-:W-:Y:S04]  /*74490*/  STL [R1+0xc5bc], R0 ;  /* 0x00c5bc0001007387 */ /* 0x000fe80000100800 */
[----:B0-----:R-:W3:Y:S04]  /*744a0*/  LDL.LU.64 R16, [R1+0x730] ;  /* 0x0007300001107983 */ /* 0x001ee80000300a00 */
[----:B-1----:R-:W4:Y:S01]  /*744b0*/  LDL.LU.64 R18, [R1+0x738] ;  /* 0x0007380001127983 */ /* 0x002f220000300a00 */
[----:B------:R-:W-:-:S15]  /*744c0*/  HMMA.16816.F32 R8, R12, R26, R8 ;  /* 0x0000001a0c08723c */ /* 0x000fde0000001808 */
[----:B------:R-:W-:-:S04]  /*744d0*/  NOP ;  /* 0x0000000000007918 */ /* 0x000fc80000000000 */
[----:B------:R-:W-:Y:S04]  /*744e0*/  STL.64 [R1+0x1300], R8 ;  /* 0x0013000801007387 */ /* 0x000fe80000100a00 */
[----:B------:R-:W-:Y:S04]  /*744f0*/  STL.64 [R1+0x1308], R10 ;  /* 0x0013080a01007387 */ /* 0x000fe80000100a00 */
        /* <DEDUP_REMOVED lines=65> */
[----:B0-----:R-:W3:Y:S04]  /*74910*/  LDL.LU.64 R4, [R1+0x6d0] ;  /* 0x0006d00001047983 */ /* 0x001ee80000300a00 */
[----:B-1----:R-:W3:Y:S01]  /*74920*/  LDL.LU.64 R6, [R1+0x6d8] ;  /* 0x0006d80001067983 */ /* 0x002ee20000300a00 */
        /* <DEDUP_REMOVED lines=24> */
[----:B0-----:R-:W2:Y:S04]  /*74ab0*/  LDL.LU.64 R22, [R1+0xc688] ;  /* 0x00c6880001167983 */ /* 0x001ea80000300a00 */
[----:B------:R-:W3:Y:S04]  /*74ac0*/  LDL.LU.64 R20, [R1+0xc680] ;  /* 0x00c6800001147983 */ /* 0x000ee80000300a00 */
[----:B------:R0:W-:Y:S04]  /*74ad0*/  STL.64 [R1+0xc4b0], R26 ;  /* 0x00c4b01a01007387 */ /* 0x0001e80000100a00 */
[----:B0-----:R-:W4:Y:S04]  /*74ae0*/  LDL.LU R26, [R1+0x31d4] ;  /* 0x0031d400011a7983 */ /* 0x001f280000300800 */
[----:B------:R-:W-:Y:S04]  /*74af0*/  STL.64 [R1+0x1220], R8 ;  /* 0x0012200801007387 */ /* 0x000fe80000100a00 */
[----:B------:R-:W-:Y:S04]  /*74b00*/  STL.64 [R1+0x1228], R10 ;  /* 0x0012280a01007387 */ /* 0x000fe80000100a00 */
[----:B------:R-:W4:Y:S04]  /*74b10*/  LDL.LU R27, [R1+0x31d0] ;  /* 0x0031d000011b7983 */ /* 0x000f280000300800 */
[----:B------:R0:W-:Y:S04]  /*74b20*/  STL.64 [R1+0xc4a8], R24 ;  /* 0x00c4a81801007387 */ /* 0x0001e80000100a00 */
[----:B0-----:R-:W2:Y:S04]  /*74b30*/  LDL.LU R24, [R1+0x31cc] ;  /* 0x0031cc0001187983 */ /* 0x001ea80000300800 */
[----:B------:R-:W2:Y:S04]  /*74b40*/  LDL.LU R25, [R1+0x31c8] ;  /* 0x0031c80001197983 */ /* 0x000ea80000300800 */
[----:B----4-:R-:W-:Y:S04]  /*74b50*/  STL.64 [R1+0xc638], R26 ;  /* 0x00c6381a01007387 */ /* 0x010fe80000100a00 */
[----:B--2---:R0:W-:Y:S04]  /*74b60*/  STL.64 [R1+0xc630], R24 ;  /* 0x00c6301801007387 */ /* 0x0041e80000100a00 */
[----:B0-----:R-:W3:Y:S04]  /*74b70*/  LDL.LU.64 R24, [R1+0x6c0] ;  /* 0x0006c00001187983 */ /* 0x001ee80000300a00 */
[----:B------:R-:W3:Y:S04]  /*74b80*/  LDL.LU.64 R26, [R1+0x6c8] ;  /* 0x0006c800011a7983 */ /* 0x000ee80000300a00 */
[----:B------:R-:W2:Y:S04]  /*74b90*/  LDL.LU.64 R8, [R1+0x6a0] ;  /* 0x0006a00001087983 */ /* 0x000ea80000300a00 */
[----:B------:R-:W4:Y:S01]  /*74ba0*/  LDL.LU.64 R10, [R1+0x6a8] ;  /* 0x0006a800010a7983 */ /* 0x000f220000300a00 */
[----:B------:R-:W-:-:S15]  /*74bb0*/  HMMA.16816.F32 R4, R12, R22, R4 ;  /* 0x000000160c04723c */ /* 0x000fde0000001804 */
[----:B------:R-:W-:-:S04]  /*74bc0*/  NOP ;  /* 0x0000000000007918 */ /* 0x000fc80000000000 */
[----:B------:R-:W-:Y:S04]  /*74bd0*/  STL.64 [R1+0x1210], R4 ;  /* 0x0012100401007387 */ /* 0x000fe80000100a00 */
[----:B------:R-:W-:Y:S04]  /*74be0*/  STL.64 [R1+0x1218], R6 ;  /* 0x0012180601007387 */ /* 0x000fe80000100a00 */
[----:B----4-:R-:W-:Y:S04]  /*74bf0*/  STL.64 [R1+0xc678], R10 ;  /* 0x00c6780a01007387 */ /* 0x010fe80000100a00 */
[----:B--2---:R0:W-:Y:S04]  /*74c00*/  STL.64 [R1+0xc670], R8 ;  /* 0x00c6700801007387 */ /* 0x0041e80000100a00 */
[----:B0-----:R-:W2:Y:S04]  /*74c10*/  LDL.LU.64 R8, [R1+0x6b0] ;  /* 0x0006b00001087983 */ /* 0x001ea80000300a00 */
[----:B------:R-:W2:Y:S04]  /*74c20*/  LDL.LU.64 R10, [R1+0x6b8] ;  /* 0x0006b800010a7983 */ /* 0x000ea80000300a00 */
[----:B------:R-:W4:Y:S04]  /*74c30*/  LDL.LU.64 R4, [R1+0x680] ;  /* 0x0006800001047983 */ /* 0x000f280000300a00 */
[----:B------:R-:W4:Y:S01]  /*74c40*/  LDL.LU.64 R6, [R1+0x688] ;  /* 0x0006880001067983 */ /* 0x000f220000300a00 */
[C---:B---3--:R-:W-:Y:S08]  /*74c50*/  HMMA.16816.F32 R24, R12.reuse, R20, R24 ;  /* 0x000000140c18723c */ /* 0x048ff00000001818 */
[C---:B--2---:R-:W-:Y:S01]  /*74c60*/  HMMA.16816.F32 R8, R12.reuse, R18, R8 ;  /* 0x000000120c08723c */ /* 0x044fe20000001808 */
[----:B----4-:R-:W-:Y:S04]  /*74c70*/  STL.64 [R1+0xc658], R6 ;  /* 0x00c6580601007387 */ /* 0x010fe80000100a00 */
        /* <DEDUP_REMOVED lines=55> */
[----:B------:R-:W-:-:S12]  /*74ff0*/  IMAD R12, R21, 0x100, R20 ;  /* 0x00000100150c7824 */ /* 0x000fd800078e0214 */
[----:B------:R-:W-:Y:S04]  /*75000*/  STL.64 [R1+0x1140], R4 ;  /* 0x0011400401007387 */ /* 0x000fe80000100a00 */
[----:B------:R-:W-:Y:S04]  /*75010*/  STL.64 [R1+0x1148], R6 ;  /* 0x0011480601007387 */ /* 0x000fe80000100a00 */
[----:B------:R-:W2:Y:S04]  /*75020*/  LDL.LU R20, [R1+0x60] ;  /* 0x0000600001147983 */ /* 0x000ea80000300800 */
[----:B------:R-:W2:Y:S04]  /*75030*/  LDL.LU R21, [R1+0x64] ;  /* 0x0000640001157983 */ /* 0x000ea80000300800 */
[----:B------:R-:W2:Y:S04]  /*75040*/  LDL.LU R18, [R1+0x68] ;  /* 0x0000680001127983 */ /* 0x000ea80000300800 */
[----:B------:R-:W2:Y:S01]  /*75050*/  LDL.LU R19, [R1+0x6c] ;  /* 0x00006c0001137983 */ /* 0x000ea20000300800 */
[----:B----4-:R-:W-:-:S03]  /*75060*/  IMAD R13, R23, 0x100, R22 ;  /* 0x00000100170d7824 */ /* 0x010fc600078e0216 */
[----:B--2---:R0:W-:Y:S04]  /*75070*/  STL.64 [R1+0xc5c0], R18 ;  /* 0x00c5c01201007387 */ /* 0x0041e80000100a00 */
[----:B------:R-:W2:Y:S04]  /*75080*/  LDL.LU R22, [R1+0x58] ;  /* 0x0000580001167983 */ /* 0x000ea80000300800 */
[----:B------:R-:W2:Y:S04]  /*75090*/  LDL.LU R23, [R1+0x5c] ;  /* 0x00005c0001177983 */ /* 0x000ea80000300800 */
[----:B0-----:R-:W4:Y:S04]  /*750a0*/  LDL.LU R18, [R1+0x78] ;  /* 0x0000780001127983 */ /* 0x001f280000300800 */
[----:B------:R-:W4:Y:S04]  /*750b0*/  LDL.LU R19, [R1+0x7c] ;  /* 0x00007c0001137983 */ /* 0x000f280000300800 */
[----:B--2---:R-:W-:Y:S04]  /*750c0*/  STL.64 [R1+0xc5d0], R22 ;  /* 0x00c5d01601007387 */ /* 0x004fe80000100a00 */
[----:B------:R-:W-:Y:S04]  /*750d0*/  STL.64 [R1+0xc5c8], R20 ;  /* 0x00c5c81401007387 */ /* 0x000fe80000100a00 */
[----:B------:R-:W2:Y:S04]  /*750e0*/  LDL.LU R16, [R1+0x70] ;  /* 0x0000700001107983 */ /* 0x000ea80000300800 */
[----:B------:R-:W2:Y:S04]  /*750f0*/  LDL.LU R17, [R1+0x74] ;  /* 0x0000740001117983 */ /* 0x000ea80000300800 */
[----:B----4-:R0:W-:Y:S04]  /*75100*/  STL.64 [R1+0xc5e0], R18 ;  /* 0x00c5e01201007387 */ /* 0x0101e80000100a00 */
[----:B0-----:R-:W4:Y:S04]  /*75110*/  LDL.LU R18, [R1+0x80] ;  /* 0x0000800001127983 */ /* 0x001f280000300800 */
[----:B------:R-:W4:Y:S04]  /*75120*/  LDL.LU R19, [R1+0x84] ;  /* 0x0000840001137983 */ /* 0x000f280000300800 */
[----:B--2---:R0:W-:Y:S04]  /*75130*/  STL.64 [R1+0xc5d8], R16 ;  /* 0x00c5d81001007387 */ /* 0x0041e80000100a00 */
[----:B0-----:R-:W2:Y:S04]  /*75140*/  LDL.LU R16, [R1+0x88] ;  /* 0x0000880001107983 */ /* 0x001ea80000300800 */
[----:B------:R-:W2:Y:S04]  /*75150*/  LDL.LU R17, [R1+0x8c] ;  /* 0x00008c0001117983 */ /* 0x000ea80000300800 */
[----:B------:R-:W2:Y:S04]  /*75160*/  LDL.LU R6, [R1+0x98] ;  /* 0x0000980001067983 */ /* 0x000ea80000300800 */
[----:B------:R-:W2:Y:S04]  /*75170*/  LDL.LU R7, [R1+0x9c] ;  /* 0x00009c0001077983 */ /* 0x000ea80000300800 */
[----:B----4-:R0:W-:Y:S04]  /*75180*/  STL.64 [R1+0xc5f8], R18 ;  /* 0x00c5f81201007387 */ /* 0x0101e80000100a00 */
[----:B0-----:R-:W4:Y:S04]  /*75190*/  LDL.LU R18, [R1+0x90] ;  /* 0x0000900001127983 */ /* 0x001f280000300800 */
[----:B------:R-:W4:Y:S01]  /*751a0*/  LDL.LU R19, [R1+0x94] ;  /* 0x0000940001137983 */ /* 0x000f220000300800 */
[----:B------:R-:W-:-:S03]  /*751b0*/  IMAD R15, R27, 0x100, R26 ;  /* 0x000001001b0f7824 */ /* 0x000fc600078e021a */
[----:B----4-:R-:W-:Y:S04]  /*751c0*/  STL.64 [R1+0xc620], R18 ;  /* 0x00c6201201007387 */ /* 0x010fe80000100a00 */
[----:B--2---:R0:W-:Y:S04]  /*751d0*/  STL.64 [R1+0xc618], R16 ;  /* 0x00c6181001007387 */ /* 0x0041e80000100a00 */
[----:B0-----:R-:W2:Y:S04]  /*751e0*/  LDL.LU.64 R16, [R1+0x620] ;  /* 0x0006200001107983 */ /* 0x001ea80000300a00 */
[----:B------:R-:W2:Y:S04]  /*751f0*/  LDL.LU.64 R18, [R1+0x628] ;  /* 0x0006280001127983 */ /* 0x000ea80000300a00 */
[----:B------:R-:W4:Y:S04]  /*75200*/  LDL.LU R26, [R1] ;  /* 0x00000000011a7983 */ /* 0x000f280000300800 */
[----:B------:R-:W4:Y:S01]  /*75210*/  LDL.LU R27, [R1+0x4] ;  /* 0x00000400011b7983 */ /* 0x000f220000300800 */
[----:B---3--:R-:W-:-:S02]  /*75220*/  IMAD R14, R25, 0x100, R24 ;  /* 0x00000100190e7824 */ /* 0x008fc400078e0218 */
[----:B------:R-:W-:Y:S01]  /*75230*/  IMAD.MOV.U32 R25, RZ, RZ, R0 ;  /* 0x000000ffff197224 */ /* 0x000fe200078e0000 */
[----:B------:R-:W3:Y:S04]  /*75240*/  LDL.LU R24, [R1+0x8] ;  /* 0x0000080001187983 */ /* 0x000ee80000300800 */
[----:B------:R-:W2:Y:S04]  /*75250*/  LDL.LU R0, [R1+0xc628] ;  /* 0x00c6280001007983 */ /* 0x000ea80000300800 */
[----:B----4-:R0:W-:Y:S04]  /*75260*/  STL.64 [R1+0xc4c8], R26 ;  /* 0x00c4c81a01007387 */ /* 0x0101e80000100a00 */
[----:B0-----:R-:W4:Y:S04]  /*75270*/  LDL.LU R26, [R1+0x10] ;  /* 0x00001000011a7983 */ /* 0x001f280000300800 */
[----:B------:R-:W4:Y:S04]  /*75280*/  LDL.LU R27, [R1+0x14] ;  /* 0x00001400011b7983 */ /* 0x000f280000300800 */
[----:B------:R-:W2:Y:S04]  /*75290*/  LDL.LU.64 R20, [R1+0x5d0] ;  /* 0x0005d00001147983 */ /* 0x000ea80000300a00 */
        /* <DEDUP_REMOVED lines=8> */
[----:B------:R-:W-:-:S07]  /*75320*/  F2FP.F16.E5M2.UNPACK_B R15, R15 ;  /* 0x0000000fff0f723e */ /* 0x000fce00020004ff */
[C---:B------:R-:W-:Y:S01]  /*75330*/  HMMA.16816.F32 R4, R12.reuse, R6, R16 ;  /* 0x000000060c04723c */ /* 0x040fe20000001810 */
[----:B--2---:R-:W-:Y:S04]  /*75340*/  STL.64 [R1+0xc608], R22 ;  /* 0x00c6081601007387 */ /* 0x004fe80000100a00 */
[----:B------:R0:W-:Y:S04]  /*75350*/  STL.64 [R1+0xc600], R20 ;  /* 0x00c6001401007387 */ /* 0x0001e80000100a00 */
[----:B0-----:R-:W2:Y:S04]  /*75360*/  LDL.LU.64 R20, [R1+0x600] ;  /* 0x0006000001147983 */ /* 0x001ea80000300a00 */
[----:B------:R-:W2:Y:S04]  /*75370*/  LDL.LU.64 R22, [R1+0x608] ;  /* 0x0006080001167983 */ /* 0x000ea80000300a00 */
[----:B------:R-:W2:Y:S04]  /*75380*/  LDL.LU.64 R8, [R1+0x5b0] ;  /* 0x0005b00001087983 */ /* 0x000ea80000300a00 */
[----:B------:R-:W2:Y:S04]  /*75390*/  LDL.LU.64 R10, [R1+0x5b8] ;  /* 0x0005b800010a7983 */ /* 0x000ea80000300a00 */
[----:B---3--:R0:W-:Y:S04]  /*753a0*/  STL.64 [R1+0xc4e0], R24 ;  /* 0x00c4e01801007387 */ /* 0x0081e80000100a00 */
[----:B----4-:R1:W-:Y:S04]  /*753b0*/  STL.64 [R1+0xc4f8], R26 ;  /* 0x00c4f81a01007387 */ /* 0x0103e80000100a00 */
[----:B0-----:R-:W3:Y:S04]  /*753c0*/  LDL.LU.64 R24, [R1+0x610] ;  /* 0x0006100001187983 */ /* 0x001ee80000300a00 */
[----:B-1----:R-:W3:Y:S04]  /*753d0*/  LDL.LU.64 R26, [R1+0x618] ;  /* 0x00061800011a7983 */ /* 0x002ee80000300a00 */
[----:B------:R-:W3:Y:S04]  /*753e0*/  LDL.LU.64 R18, [R1+0xc620] ;  /* 0x00c6200001127983 */ /* 0x000ee80000300a00 */
[----:B------:R-:W2:Y:S04]  /*753f0*/  LDL.LU.64 R16, [R1+0xc618] ;  /* 0x00c6180001107983 */ /* 0x000ea80000300a00 */
[----:B------:R0:W-:Y:S04]  /*75400*/  STL.64 [R1+0x1120], R4 ;  /* 0x0011200401007387 */ /* 0x0001e80000100a00 */
[----:B------:R1:W-:Y:S04]  /*75410*/  STL.64 [R1+0x1128], R6 ;  /* 0x0011280601007387 */ /* 0x0003e80000100a00 */
[----:B0-----:R-:W4:Y:S04]  /*75420*/  LDL.LU.64 R4, [R1+0x5a0] ;  /* 0x0005a00001047983 */ /* 0x001f280000300a00 */
[----:B-1----:R-:W4:Y:S01]  /*75430*/  LDL.LU.64 R6, [R1+0x5a8] ;  /* 0x0005a80001067983 */ /* 0x002f220000300a00 */
[----:B---3--:R-:W-:-:S15]  /*75440*/  HMMA.16816.F32 R24, R12, R18, R24 ;  /* 0x000000120c18723c */ /* 0x008fde0000001818 */
[----:B------:R-:W-:-:S04]  /*75450*/  NOP ;  /* 0x0000000000007918 */ /* 0x000fc80000000000 */
[----:B------:R0:W-:Y:S04]  /*75460*/  STL.64 [R1+0x10e0], R24 ;  /* 0x0010e01801007387 */ /* 0x0001e80000100a00 */
[----:B------:R-:W-:Y:S04]  /*75470*/  STL.64 [R1+0x10e8], R26 ;  /* 0x0010e81a01007387 */ /* 0x000fe80000100a00 */
[----:B0-----:R-:W3:Y:S01]  /*75480*/  LDL.LU R24, [R1+0x18] ;  /* 0x0000180001187983 */ /* 0x001ee20000300800 */
[----:B--2---:R-:W-:Y:S01]  /*75490*/  HMMA.16816.F32 R16, R12, R16, R20 ;  /* 0x000000100c10723c */ /* 0x004fe20000001814 */
[----:B------:R-:W-:-:S02]  /*754a0*/  IMAD.MOV.U32 R25, RZ, RZ, R0 ;  /* 0x000000ffff197224 */ /* 0x000fc400078e0000 */
[----:B------:R-:W2:Y:S04]  /*754b0*/  LDL.LU R0, [R1+0xc610] ;  /* 0x00c6100001007983 */ /* 0x000ea80000300800 */
[----:B---3--:R0:W-:Y:S04]  /*754c0*/  STL.64 [R1+0xc510], R24 ;  /* 0x00c5101801007387 */ /* 0x0081e80000100a00 */
[----:B0-----:R-:W3:Y:S04]  /*754d0*/  LDL.LU.64 R24, [R1+0x5e0] ;  /* 0x0005e00001187983 */ /* 0x001ee80000300a00 */
[----:B------:R-:W3:Y:S04]  /*754e0*/  LDL.LU.64 R26, [R1+0x5e8] ;  /* 0x0005e800011a7983 */ /* 0x000ee80000300a00 */
        /* <DEDUP_REMOVED lines=11> */
[----:B------:R-:W2:Y:S01]  /*755a0*/  LDL.LU.64 R16, [R1+0xc5d8] ;  /* 0x00c5d80001107983 */ /* 0x000ea20000300a00 */
[----:B---3--:R-:W-:-:S15]  /*755b0*/  HMMA.16816.F32 R24, R12, R18, R24 ;  /* 0x000000120c18723c */ /* 0x008fde0000001818 */
[----:B------:R-:W-:-:S04]  /*755c0*/  NOP ;  /* 0x0000000000007918 */ /* 0x000fc80000000000 */
[----:B------:R-:W-:Y:S04]  /*755d0*/  STL.64 [R1+0x1050], R24 ;  /* 0x0010501801007387 */ /* 0x000fe80000100a00 */
[----:B------:R0:W-:Y:S04]  /*755e0*/  STL.64 [R1+0x1058], R26 ;  /* 0x0010581a01007387 */ /* 0x0001e80000100a00 */
[----:B0-----:R-:W3:Y:S04]  /*755f0*/  LDL.LU R26, [R1+0x20] ;  /* 0x00002000011a7983 */ /* 0x001ee80000300800 */
[----:B------:R-:W3:Y:S01]  /*75600*/  LDL.LU R27, [R1+0x24] ;  /* 0x00002400011b7983 */ /* 0x000ee20000300800 */
[C---:B--2---:R-:W-:Y:S03]  /*75610*/  HMMA.16816.F32 R16, R12.reuse, R16, R20 ;  /* 0x000000100c10723c */ /* 0x044fe60000001814 */
[----:B---3--:R0:W-:Y:S04]  /*75620*/  STL.64 [R1+0xc528], R26 ;  /* 0x00c5281a01007387 */ /* 0x0081e80000100a00 */
[----:B------:R-:W2:Y:S04]  /*75630*/  LDL.LU.64 R24, [R1+0x5c0] ;  /* 0x0005c00001187983 */ /* 0x000ea80000300a00 */
[----:B0-----:R-:W2:Y:S04]  /*75640*/  LDL.LU.64 R26, [R1+0x5c8] ;  /* 0x0005c800011a7983 */ /* 0x001ea80000300a00 */
[----:B------:R-:W4:Y:S04]  /*75650*/  LDL.LU.64 R22, [R1+0xc5d0] ;  /* 0x00c5d00001167983 */ /* 0x000f280000300a00 */
[----:B------:R-:W3:Y:S04]  /*75660*/  LDL.LU.64 R20, [R1+0xc5c8] ;  /* 0x00c5c80001147983 */ /* 0x000ee80000300a00 */
[----:B------:R-:W-:Y:S04]  /*75670*/  STL.64 [R1+0x1010], R16 ;  /* 0x0010101001007387 */ /* 0x000fe80000100a00 */
[----:B------:R0:W-:Y:S04]  /*75680*/  STL.64 [R1+0x1018], R18 ;  /* 0x0010181201007387 */ /* 0x0001e80000100a00 */
[----:B0-----:R-:W2:Y:S02]  /*75690*/  LDL.LU.64 R18, [R1+0xc5c0] ;  /* 0x00c5c00001127983 */ /* 0x001ea40000300a00 */
[C---:B--2---:R-:W-:Y:S02]  /*756a0*/  HMMA.16816.F32 R16, R12.reuse, R18, R24 ;  /* 0x000000120c10723c */ /* 0x044fe40000001818 */
[----:B------:R-:W2:Y:S06]  /*756b0*/  LDL.LU R24, [R1+0x28] ;  /* 0x0000280001187983 */ /* 0x000eac0000300800 */
[C---:B---3--:R-:W-:Y:S08]  /*756c0*/  HMMA.16816.F32 R8, R12.reuse, R20, R8 ;  /* 0x000000140c08723c */ /* 0x048ff00000001808 */
[----:B----4-:R-:W-:Y:S01]  /*756d0*/  HMMA.16816.F32 R4, R12, R22, R4 ;  /* 0x000000160c04723c */ /* 0x010fe20000001804 */
[----:B------:R-:W-:-:S02]  /*756e0*/  IMAD.MOV.U32 R25, RZ, RZ, R0 ;  /* 0x000000ffff197224 */ /* 0x000fc400078e0000 */
[----:B------:R-:W-:Y:S04]  /*756f0*/  STL.64 [R1+0xfe0], R16 ;  /* 0x000fe01001007387 */ /* 0x000fe80000100a00 */
[----:B------:R-:W-:Y:S04]  /*75700*/  STL.64 [R1+0xfe8], R18 ;  /* 0x000fe81201007387 */ /* 0x000fe80000100a00 */
[----:B------:R-:W-:Y:S04]  /*75710*/  STL.64 [R1+0xfb0], R8 ;  /* 0x000fb00801007387 */ /* 0x000fe80000100a00 */
[----:B------:R-:W-:Y:S04]  /*75720*/  STL.64 [R1+0xfb8], R10 ;  /* 0x000fb80a01007387 */ /* 0x000fe80000100a00 */
[----:B------:R-:W3:Y:S04]  /*75730*/  LDL.LU R0, [R1+0xc5bc] ;  /* 0x00c5bc0001007983 */ /* 0x000ee80000300800 */
[----:B--2---:R0:W-:Y:S04]  /*75740*/  STL.64 [R1+0xc540], R24 ;  /* 0x00c5401801007387 */ /* 0x0041e80000100a00 */
[----:B------:R-:W2:Y:S04]  /*75750*/  LDL.LU R26, [R1+0x30] ;  /* 0x00003000011a7983 */ /* 0x000ea80000300800 */
[----:B------:R-:W-:Y:S04]  /*75760*/  STL.64 [R1+0xe40], R4 ;  /* 0x000e400401007387 */ /* 0x000fe80000100a00 */
[----:B------:R-:W-:Y:S04]  /*75770*/  STL.64 [R1+0xe48], R6 ;  /* 0x000e480601007387 */ /* 0x000fe80000100a00 */
[----:B------:R-:W2:Y:S04]  /*75780*/  LDL.LU R27, [R1+0x34] ;  /* 0x00003400011b7983 */ /* 0x000ea80000300800 */
[----:B0-----:R-:W4:Y:S04]  /*75790*/  LDL.LU R24, [R1+0x38] ;  /* 0x0000380001187983 */ /* 0x001f280000300800 */
[----:B------:R-:W4:Y:S04]  /*757a0*/  LDL.LU R25, [R1+0x3c] ;  /* 0x00003c0001197983 */ /* 0x000f280000300800 */
[----:B--2---:R3:W-:Y:S02]  /*757b0*/  STL.64 [R1+0xc558], R26 ;  /* 0x00c5581a01007387 */ /* 0x0047e40000100a00 */
[----:B---3--:R-:W-:-:S02]  /*757c0*/  IMAD.MOV.U32 R26, RZ, RZ, R0 ;  /* 0x000000ffff1a7224 */ /* 0x008fc400078e0000 */
[----:B------:R-:W2:Y:S04]  /*757d0*/  LDL.LU R0, [R1+0xc5b8] ;  /* 0x00c5b80001007983 */ /* 0x000ea80000300800 */
[----:B------:R-:W3:Y:S04]  /*757e0*/  LDL.LU R27, [R1+0x44] ;  /* 0x00004400011b7983 */ /* 0x000ee80000300800 */
[----:B----4-:R0:W-:Y:S04]  /*757f0*/  STL.64 [R1+0xc570], R24 ;  /* 0x00c5701801007387 */ /* 0x0101e80000100a00 */
[----:B0-----:R-:W4:Y:S04]  /*75800*/  LDL.LU R24, [R1+0x48] ;  /* 0x0000480001187983 */ /* 0x001f280000300800 */
[----:B------:R-:W4:Y:S04]  /*75810*/  LDL.LU R25, [R1+0x4c] ;  /* 0x00004c0001197983 */ /* 0x000f280000300800 */
[----:B---3--:R0:W-:Y:S04]  /*75820*/  STL.64 [R1+0xc588], R26 ;  /* 0x00c5881a01007387 */ /* 0x0081e80000100a00 */
[----:B0-----:R-:W3:Y:S04]  /*75830*/  LDL.LU R26, [R1+0x50] ;  /* 0x00005000011a7983 */ /* 0x001ee80000300800 */
[----:B----4-:R-:W-:Y:S04]  /*75840*/  STL.64 [R1+0xc5a0], R24 ;  /* 0x00c5a01801007387 */ /* 0x010fe80000100a00 */
        /* <DEDUP_REMOVED lines=38> */
[----:B------:R-:W-:-:S03]  /*75ab0*/  IMAD.MOV.U32 R27, RZ, RZ, R0 ;  /* 0x000000ffff1b7224 */ /* 0x000fc600078e0000 */
[----:B----4-:R-:W-:Y:S04]  /*75ac0*/  STL.64 [R1+0xc5b0], R22 ;  /* 0x00c5b01601007387 */ /* 0x010fe80000100a00 */
[----:B--2---:R0:W-:Y:S04]  /*75ad0*/  STL.64 [R1+0xc5a8], R20 ;  /* 0x00c5a81401007387 */ /* 0x0041e80000100a00 */
[----:B0-----:R-:W3:Y:S04]  /*75ae0*/  LDL.LU.64 R20, [R1+0x590] ;  /* 0x0005900001147983 */ /* 0x001ee80000300a00 */
[----:B------:R-:W3:Y:S04]  /*75af0*/  LDL.LU.64 R22, [R1+0x598] ;  /* 0x0005980001167983 */ /* 0x000ee80000300a00 */
[----:B------:R-:W2:Y:S04]  /*75b00*/  LDL.LU.64 R16, [R1+0x4e0] ;  /* 0x0004e00001107983 */ /* 0x000ea80000300a00 */
[----:B------:R-:W2:Y:S04]  /*75b10*/  LDL.LU.64 R18, [R1+0x4e8] ;  /* 0x0004e80001127983 */ /* 0x000ea80000300a00 */
[----:B------:R-:W4:Y:S04]  /*75b20*/  LDL.LU.64 R8, [R1+0x4d0] ;  /* 0x0004d00001087983 */ /* 0x000f280000300a00 */
[----:B------:R-:W4:Y:S04]  /*75b30*/  LDL.LU.64 R10, [R1+0x4d8] ;  /* 0x0004d800010a7983 */ /* 0x000f280000300a00 */
[----:B------:R-:W2:Y:S04]  /*75b40*/  LDL.LU.64 R4, [R1+0x4c0] ;  /* 0x0004c00001047983 */ /* 0x000ea80000300a00 */
[----:B------:R-:W2:Y:S01]  /*75b50*/  LDL.LU.64 R6, [R1+0x4c8] ;  /* 0x0004c80001067983 */ /* 0x000ea20000300a00 */
        /* <DEDUP_REMOVED lines=48> */
[----:B------:R-:W2:Y:S01]  /*75e60*/  LDL.LU R0, [R1+0x2f10] ;  /* 0x002f100001007983 */ /* 0x000ea20000300800 */
        /* <DEDUP_REMOVED lines=18> */
[----:B------:R-:W3:Y:S01]  /*75f90*/  LDL.LU.64 R24, [R1+0xc4a8] ;  /* 0x00c4a80001187983 */ /* 0x000ee20000300a00 */
[----:B--2---:R-:W-:Y:S03]  /*75fa0*/  HMMA.16816.F32 R16, R12, R28, R16 ;  /* 0x0000001c0c10723c */ /* 0x004fe60000001810 */
[----:B------:R-:W2:Y:S04]  /*75fb0*/  LDL.LU R28, [R1+0x2f04] ;  /* 0x002f0400011c7983 */ /* 0x000ea80000300800 */
[----:B------:R-:W2:-:S12]  /*75fc0*/  LDL.LU R29, [R1+0x2f14] ;  /* 0x002f1400011d7983 */ /* 0x000e980000300800 */
[----:B------:R0:W-:Y:S04]  /*75fd0*/  STL.64 [R1+0xce0], R16 ;  /* 0x000ce01001007387 */ /* 0x0001e80000100a00 */
[----:B------:R1:W-:Y:S01]  /*75fe0*/  STL.64 [R1+0xce8], R18 ;  /* 0x000ce81201007387 */ /* 0x0003e20000100a00 */
[C---:B----4-:R-:W-:Y:S08]  /*75ff0*/  HMMA.16816.F32 R8, R12.reuse, R26, R8 ;  /* 0x0000001a0c08723c */ /* 0x050ff00000001808 */
[C---:B---3--:R-:W-:Y:S01]  /*76000*/  HMMA.16816.F32 R4, R12.reuse, R24, R4 ;  /* 0x000000180c04723c */ /* 0x048fe20000001804 */
[----:B------:R-:W3:Y:S10]  /*76010*/  LDL.LU R24, [R1+0x2bb0] ;  /* 0x002bb00001187983 */ /* 0x000ef40000300800 */
[----:B------:R-:W-:Y:S04]  /*76020*/  STL.64 [R1+0xcb0], R8 ;  /* 0x000cb00801007387 */ /* 0x000fe80000100a00 */
[----:B------:R-:W-:Y:S04]  /*76030*/  STL.64 [R1+0xcb8], R10 ;  /* 0x000cb80a01007387 */ /* 0x000fe80000100a00 */
[----:B------:R-:W-:Y:S04]  /*76040*/  STL.64 [R1+0xca0], R4 ;  /* 0x000ca00401007387 */ /* 0x000fe80000100a00 */
[----:B------:R-:W-:Y:S04]  /*76050*/  STL.64 [R1+0xca8], R6 ;  /* 0x000ca80601007387 */ /* 0x000fe80000100a00 */
[----:B------:R-:W3:Y:S04]  /*76060*/  LDL.LU R25, [R1+0x2bb4] ;  /* 0x002bb40001197983 */ /* 0x000ee80000300800 */
[----:B------:R-:W4:Y:S04]  /*76070*/  LDL.LU R26, [R1+0x2bb8] ;  /* 0x002bb800011a7983 */ /* 0x000f280000300800 */
[----:B------:R-:W4:Y:S04]  /*76080*/  LDL.LU R27, [R1+0x2bbc] ;  /* 0x002bbc00011b7983 */ /* 0x000f280000300800 */
[----:B0-----:R-:W2:Y:S04]  /*76090*/  LDL.LU.64 R16, [R1+0x4a0] ;  /* 0x0004a00001107983 */ /* 0x001ea80000300a00 */
[----:B-1----:R-:W2:Y:S04]  /*760a0*/  LDL.LU.64 R18, [R1+0x4a8] ;  /* 0x0004a80001127983 */ /* 0x002ea80000300a00 */
[----:B--2---:R-:W-:Y:S04]  /*760b0*/  STL.64 [R1+0xc4a0], R18 ;  /* 0x00c4a01201007387 */ /* 0x004fe80000100a00 */
[----:B------:R0:W-:Y:S04]  /*760c0*/  STL.64 [R1+0xc498], R16 ;  /* 0x00c4981001007387 */ /* 0x0001e80000100a00 */
[----:B0-----:R-:W2:Y:S04]  /*760d0*/  LDL.LU.64 R16, [R1+0x4b0] ;  /* 0x0004b00001107983 */ /* 0x001ea80000300a00 */
[----:B------:R-:W2:Y:S04]  /*760e0*/  LDL.LU.64 R18, [R1+0x4b8] ;  /* 0x0004b80001127983 */ /* 0x000ea80000300a00 */
[----:B------:R-:W2:Y:S04]  /*760f0*/  LDL.LU.64 R8, [R1+0x480] ;  /* 0x0004800001087983 */ /* 0x000ea80000300a00 */
[----:B------:R-:W2:Y:S04]  /*76100*/  LDL.LU.64 R10, [R1+0x488] ;  /* 0x00048800010a7983 */ /* 0x000ea80000300a00 */
[----:B--2---:R-:W-:Y:S04]  /*76110*/  STL.64 [R1+0xc480], R10 ;  /* 0x00c4800a01007387 */ /* 0x004fe80000100a00 */
[----:B------:R0:W-:Y:S04]  /*76120*/  STL.64 [R1+0xc478], R8 ;  /* 0x00c4780801007387 */ /* 0x0001e80000100a00 */
[----:B0-----:R-:W2:Y:S04]  /*76130*/  LDL.LU.64 R8, [R1+0x490] ;  /* 0x0004900001087983 */ /* 0x001ea80000300a00 */
[----:B------:R-:W2:Y:S04]  /*76140*/  LDL.LU.64 R10, [R1+0x498] ;  /* 0x00049800010a7983 */ /* 0x000ea80000300a00 */
[----:B------:R-:W2:Y:S04]  /*76150*/  LDL.LU.64 R4, [R1+0x460] ;  /* 0x0004600001047983 */ /* 0x000ea80000300a00 */
[----:B------:R-:W2:Y:S01]  /*76160*/  LDL.LU.64 R6, [R1+0x468] ;  /* 0x0004680001067983 */ /* 0x000ea20000300a00 */
[C---:B------:R-:W-:Y:S03]  /*76170*/  HMMA.16816.F32 R16, R12.reuse, R22, R16 ;  /* 0x000000160c10723c */ /* 0x040fe60000001810 */
[----:B--2---:R-:W-:Y:S04]  /*76180*/  STL.64 [R1+0xc460], R6 ;  /* 0x00c4600601007387 */ /* 0x004fe80000100a00 */
[----:B------:R0:W-:Y:S04]  /*76190*/  STL.64 [R1+0xc458], R4 ;  /* 0x00c4580401007387 */ /* 0x0001e80000100a00 */
[----:B0-----:R-:W2:Y:S04]  /*761a0*/  LDL.LU.64 R4, [R1+0x470] ;  /* 0x0004700001047983 */ /* 0x001ea80000300a00 */
[----:B------:R-:W2:Y:S04]  /*761b0*/  LDL.LU.64 R6, [R1+0x478] ;  /* 0x0004780001067983 */ /* 0x000ea80000300a00 */
        /* <DEDUP_REMOVED lines=8> */
[----:B------:R-:W-:Y:S04]  /*76240*/  STL.64 [R1+0xc70], R16 ;  /* 0x000c701001007387 */ /* 0x000fe80000100a00 */
[----:B------:R0:W-:Y:S04]  /*76250*/  STL.64 [R1+0xc78], R18 ;  /* 0x000c781201007387 */ /* 0x0001e80000100a00 */
[----:B0-----:R-:W4:Y:S04]  /*76260*/  LDL.LU.64 R18, [R1+0xc4a0] ;  /* 0x00c4a00001127983 */ /* 0x001f280000300a00 */
[----:B------:R-:W4:Y:S04]  /*76270*/  LDL.LU.64 R16, [R1+0xc498] ;  /* 0x00c4980001107983 */ /* 0x000f280000300a00 */
[----:B------:R-:W2:Y:S04]  /*76280*/  LDL.LU R22, [R1+0x31f0] ;  /* 0x0031f00001167983 */ /* 0x000ea80000300800 */
[----:B------:R-:W2:Y:S01]  /*76290*/  LDL.LU R23, [R1+0x2f00] ;  /* 0x002f000001177983 */ /* 0x000ea20000300800 */
[----:B----4-:R-:W-:-:S15]  /*762a0*/  HMMA.16816.F32 R16, R12, R20, R16 ;  /* 0x000000140c10723c */ /* 0x010fde0000001810 */
[----:B------:R-:W-:-:S04]  /*762b0*/  NOP ;  /* 0x0000000000007918 */ /* 0x000fc80000000000 */
[----:B------:R-:W-:Y:S04]  /*762c0*/  STL.64 [R1+0xc40], R16 ;  /* 0x000c401001007387 */ /* 0x000fe80000100a00 */
[----:B------:R0:W-:Y:S04]  /*762d0*/  STL.64 [R1+0xc48], R18 ;  /* 0x000c481201007387 */ /* 0x0001e80000100a00 */
[----:B0-----:R-:W4:Y:S04]  /*762e0*/  LDL.LU.64 R18, [R1+0xc490] ;  /* 0x00c4900001127983 */ /* 0x001f280000300a00 */
[----:B------:R-:W2:Y:S04]  /*762f0*/  LDL.LU.64 R16, [R1+0xc488] ;  /* 0x00c4880001107983 */ /* 0x000ea80000300a00 */
[----:B------:R-:W2:Y:S04]  /*76300*/  LDL.LU R20, [R1+0x31e8] ;  /* 0x0031e80001147983 */ /* 0x000ea80000300800 */
[----:B------:R-:W2:Y:S01]  /*76310*/  LDL.LU R21, [R1+0x31f4] ;  /* 0x0031f40001157983 */ /* 0x000ea20000300800 */
[----:B----4-:R-:W-:-:S15]  /*76320*/  HMMA.16816.F32 R8, R12, R18, R8 ;  /* 0x000000120c08723c */ /* 0x010fde0000001808 */
[----:B------:R-:W-:-:S04]  /*76330*/  NOP ;  /* 0x0000000000007918 */ /* 0x000fc80000000000 */
[----:B------:R-:W-:Y:S04]  /*76340*/  STL.64 [R1+0xc10], R8 ;  /* 0x000c100801007387 */ /* 0x000fe80000100a00 */
[----:B------:R0:W-:Y:S04]  /*76350*/  STL.64 [R1+0xc18], R10 ;  /* 0x000c180a01007387 */ /* 0x0001e80000100a00 */
[----:B0-----:R-:W2:Y:S04]  /*76360*/  LDL.LU.64 R10, [R1+0xc480] ;  /* 0x00c48000010a7983 */ /* 0x001ea80000300a00 */
[----:B------:R-:W2:Y:S04]  /*76370*/  LDL.LU.64 R8, [R1+0xc478] ;  /* 0x00c4780001087983 */ /* 0x000ea80000300a00 */
[----:B------:R-:W4:Y:S04]  /*76380*/  LDL.LU R18, [R1+0x31e0] ;  /* 0x0031e00001127983 */ /* 0x000f280000300800 */
[----:B------:R-:W3:Y:S01]  /*76390*/  LDL.LU R19, [R1+0x31ec] ;  /* 0x0031ec0001137983 */ /* 0x000ee20000300800 */
[----:B--2---:R-:W-:-:S15]  /*763a0*/  HMMA.16816.F32 R8, R12, R16, R8 ;  /* 0x000000100c08723c */ /* 0x004fde0000001808 */
[----:B------:R-:W-:-:S04]  /*763b0*/  NOP ;  /* 0x0000000000007918 */ /* 0x000fc80000000000 */
[----:B------:R-:W-:Y:S04]  /*763c0*/  STL.64 [R1+0xbe0], R8 ;  /* 0x000be00801007387 */ /* 0x000fe80000100a00 */
[----:B------:R0:W-:Y:S04]  /*763d0*/  STL.64 [R1+0xbe8], R10 ;  /* 0x000be80a01007387 */ /* 0x0001e80000100a00 */
[----:B0-----:R-:W2:Y:S04]  /*763e0*/  LDL.LU.64 R10, [R1+0xc470] ;  /* 0x00c47000010a7983 */ /* 0x001ea80000300a00 */
[----:B------:R-:W3:Y:S04]  /*763f0*/  LDL.LU.64 R8, [R1+0xc468] ;  /* 0x00c4680001087983 */ /* 0x000ee80000300a00 */
[----:B------:R-:W3:Y:S04]  /*76400*/  LDL.LU R16, [R1+0x31d8] ;  /* 0x0031d80001107983 */ /* 0x000ee80000300800 */
[----:B------:R-:W4:Y:S01]  /*76410*/  LDL.LU R17, [R1+0x31e4] ;  /* 0x0031e40001117983 */ /* 0x000f220000300800 */
[----:B--2---:R-:W-:-:S15]  /*76420*/  HMMA.16816.F32 R4, R12, R10, R4 ;  /* 0x0000000a0c04723c */ /* 0x004fde0000001804 */
[----:B------:R-:W-:-:S04]  /*76430*/  NOP ;  /* 0x0000000000007918 */ /* 0x000fc80000000000 */
[----:B------:R-:W-:Y:S04]  /*76440*/  STL.64 [R1+0xbb0], R4 ;  /* 0x000bb00401007387 */ /* 0x000fe80000100a00 */
[----:B------:R0:W-:Y:S04]  /*76450*/  STL.64 [R1+0xbb8], R6 ;  /* 0x000bb80601007387 */ /* 0x0001e80000100a00 */
[----:B0-----:R-:W3:Y:S04]  /*76460*/  LDL.LU.64 R6, [R1+0xc460] ;  /* 0x00c4600001067983 */ /* 0x001ee80000300a00 */
[----:B------:R-:W3:Y:S04]  /*76470*/  LDL.LU.64 R4, [R1+0xc458] ;  /* 0x00c4580001047983 */ /* 0x000ee80000300a00 */
[----:B------:R-:W2:Y:S01]  /*76480*/  LDL.LU R11, [R1+0x31dc] ;  /* 0x0031dc00010b7983 */ /* 0x000ea20000300800 */
[----:B---3--:R-:W-:-:S15]  /*76490*/  HMMA.16816.F32 R4, R12, R8, R4 ;  /* 0x000000080c04723c */ /* 0x008fde0000001804 */
[----:B------:R-:W-:-:S04]  /*764a0*/  NOP ;  /* 0x0000000000007918 */ /* 0x000fc80000000000 */
        /* <DEDUP_REMOVED lines=8> */
[----:B0-----:R-:W2:Y:S04]  /*76530*/  LDL.LU.64 R26, [R1+0xc440] ;  /* 0x00c44000011a7983 */ /* 0x001ea80000300a00 */
[----:B------:R-:W2:Y:S02]  /*76540*/  LDL.LU.64 R24, [R1+0xc438] ;  /* 0x00c4380001187983 */ /* 0x000ea40000300a00 */
[----:B--2---:R-:W-:Y:S02]  /*76550*/  HMMA.16816.F32 R4, R12, R4, R24 ;  /* 0x000000040c04723c */ /* 0x004fe40000001818 */
[----:B------:R-:W2:Y:S04]  /*76560*/  LDL.LU.64 R26, [R1+0xc430] ;  /* 0x00c43000011a7983 */ /* 0x000ea80000300a00 */
[----:B------:R-:W2:-:S13]  /*76570*/  LDL.LU.64 R24, [R1+0xc428] ;  /* 0x00c4280001187983 */ /* 0x000e9a0000300a00 */
[----:B------:R0:W-:Y:S04]  /*76580*/  STL.64 [R1+0xb20], R4 ;  /* 0x000b200401007387 */ /* 0x0001e80000100a00 */
[----:B------:R1:W-:Y:S04]  /*76590*/  STL.64 [R1+0xb28], R6 ;  /* 0x000b280601007387 */ /* 0x0003e80000100a00 */
[----:B0-----:R-:W3:Y:S04]  /*765a0*/  LDL.LU.64 R4, [R1+0x430] ;  /* 0x0004300001047983 */ /* 0x001ee80000300a00 */
[----:B-1----:R-:W3:Y:S01]  /*765b0*/  LDL.LU.64 R6, [R1+0x438] ;  /* 0x0004380001067983 */ /* 0x002ee20000300a00 */
[----:B------:R-:W-:Y:S01]  /*765c0*/  F2FP.F16.E5M2.UNPACK_B R0, R0.H1 ;  /* 0x00000000ff00723e */ /* 0x000fe200030004ff */
[----:B---3--:R-:W-:Y:S01]  /*765d0*/  HMMA.16816.F32 R4, R12, R2, R4 ;  /* 0x000000020c04723c */ /* 0x008fe20000001804 */
[----:B------:R-:W-:-:S02]  /*765e0*/  IMAD R12, R16, 0x100, R11 ;  /* 0x00000100100c7824 */ /* 0x000fc400078e020b */
[----:B----4-:R-:W-:Y:S02]  /*765f0*/  IMAD R13, R18, 0x100, R17 ;  /* 0x00000100120d7824 */ /* 0x010fe400078e0211 */
[----:B------:R-:W-:Y:S02]  /*76600*/  IMAD R14, R20, 0x100, R19 ;  /* 0x00000100140e7824 */ /* 0x000fe400078e0213 */
[----:B------:R-:W-:Y:S01]  /*76610*/  IMAD R15, R22, 0x100, R21 ;  /* 0x00000100160f7824 */ /* 0x000fe200078e0215 */
[----:B------:R-:W-:Y:S02]  /*76620*/  F2FP.F16.E5M2.UNPACK_B R2, R23.H1 ;  /* 0x00000017ff02723e */ /* 0x000fe400030004ff */
[----:B------:R-:W-:Y:S02]  /*76630*/  F2FP.F16.E5M2.UNPACK_B R12, R12 ;  /* 0x0000000cff0c723e */ /* 0x000fe400020004ff */
[----:B------:R-:W-:Y:S02]  /*76640*/  F2FP.F16.E5M2.UNPACK_B R13, R13 ;  /* 0x0000000dff0d723e */ /* 0x000fe400020004ff */
[----:B------:R-:W-:-:S02]  /*76650*/  F2FP.F16.E5M2.UNPACK_B R14, R14 ;  /* 0x0000000eff0e723e */ /* 0x000fc400020004ff */
[----:B------:R-:W-:Y:S02]  /*76660*/  F2FP.F16.E5M2.UNPACK_B R15, R15 ;  /* 0x0000000fff0f723e */ /* 0x000fe400020004ff */
[----:B------:R-:W-:Y:S01]  /*76670*/  F2FP.F16.E5M2.UNPACK_B R3, R28.H1 ;  /* 0x0000001cff03723e */ /* 0x000fe200030004ff */
[----:B------:R-:W-:Y:S04]  /*76680*/  STL.64 [R1+0xb00], R4 ;  /* 0x000b000401007387 */ /* 0x000fe80000100a00 */
[----:B------:R2:W-:Y:S04]  /*76690*/  STL.64 [R1+0xb08], R6 ;  /* 0x000b080601007387 */ /* 0x0005e80000100a00 */
[----:B------:R-:W-:Y:S04]  /*766a0*/  STL.64 [R1+0x98], R2 ;  /* 0x0000980201007387 */ /* 0x000fe80000100a00 */
[----:B------:R0:W-:Y:S01]  /*766b0*/  STL [R1+0x90], R0 ;  /* 0x0000900001007387 */ /* 0x0001e20000100800 */
[----:B--2---:R-:W-:Y:S01]  /*766c0*/  HMMA.16816.F32 R4, R12, R2, R24 ;  /* 0x000000020c04723c */ /* 0x004fe20000001818 */
[----:B0-----:R-:W-:-:S05]  /*766d0*/  IMAD.MOV.U32 R0, RZ, RZ, R3 ;  /* 0x000000ffff007224 */ /* 0x001fca00078e0003 */
[----:B------:R0:W-:Y:S02]  /*766e0*/  STL [R1+0xc288], R0 ;  /* 0x00c2880001007387 */ /* 0x0001e40000100800 */
[----:B0-----:R-:W-:-:S11]  /*766f0*/  F2FP.F16.E5M2.UNPACK_B R0, R29.H1 ;  /* 0x0000001dff00723e */ /* 0x001fd600030004ff */
[----:B------:R-:W-:Y:S04]  /*76700*/  STL.64 [R1+0xb10], R4 ;  /* 0x000b100401007387 */ /* 0x000fe80000100a00 */
[----:B------:R0:W-:Y:S04]  /*76710*/  STL.64 [R1+0xb18], R6 ;  /* 0x000b180601007387 */ /* 0x0001e80000100a00 */
[----:B------:R-:W2:Y:S04]  /*76720*/  LDL.LU R8, [R1+0x2c40] ;  /* 0x002c400001087983 */ /* 0x000ea80000300800 */
[----:B------:R-:W-:Y:S04]  /*76730*/  STL [R1+0x94], R0 ;  /* 0x0000940001007387 */ /* 0x000fe80000100800 */
[----:B------:R-:W2:Y:S04]  /*76740*/  LDL.LU R9, [R1+0x2c44] ;  /* 0x002c440001097983 */ /* 0x000ea80000300800 */
[----:B------:R-:W3:Y:S04]  /*76750*/  LDL.LU R10, [R1+0x2c48] ;  /* 0x002c4800010a7983 */ /* 0x000ee80000300800 */
[----:B------:R-:W3:Y:S04]  /*76760*/  LDL.LU R11, [R1+0x2c4c] ;  /* 0x002c4c00010b7983 */ /* 0x000ee80000300800 */
[----:B0-----:R-:W4:Y:S04]  /*76770*/  LDL.LU R6, [R1+0x2f44] ;  /* 0x002f440001067983 */ /* 0x001f280000300800 */
[----:B------:R-:W4:Y:S04]  /*76780*/  LDL.LU R7, [R1+0x2f50] ;  /* 0x002f500001077983 */ /* 0x000f280000300800 */
[----:B----4-:R-:W-:Y:S04]  /*76790*/  STL.64 [R1+0xc3f8], R6 ;  /* 0x00c3f80601007387 */ /* 0x010fe80000100a00 */
[----:B---3--:R-:W-:Y:S04]  /*767a0*/  STL.64 [R1+0xc3e0], R10 ;  /* 0x00c3e00a01007387 */ /* 0x008fe80000100a00 */
[----:B--2---:R0:W-:Y:S04]  /*767b0*/  STL.64 [R1+0xc3d8], R8 ;  /* 0x00c3d80801007387 */ /* 0x0041e80000100a00 */
[----:B0-----:R-:W2:Y:S04]  /*767c0*/  LDL.LU R8, [R1+0x2c20] ;  /* 0x002c200001087983 */ /* 0x001ea80000300800 */
[----:B------:R-:W2:Y:S04]  /*767d0*/  LDL.LU R9, [R1+0x2c24] ;  /* 0x002c240001097983 */ /* 0x000ea80000300800 */
[----:B------:R-:W3:Y:S04]  /*767e0*/  LDL.LU R10, [R1+0x2c28] ;  /* 0x002c2800010a7983 */ /* 0x000ee80000300800 */
[----:B------:R-:W3:Y:S04]  /*767f0*/  LDL.LU R11, [R1+0x2c2c] ;  /* 0x002c2c00010b7983 */ /* 0x000ee80000300800 */
[----:B------:R-:W4:Y:S04]  /*76800*/  LDL.LU R0, [R1+0x2f20] ;  /* 0x002f200001007983 */ /* 0x000f280000300800 */
[----:B------:R-:W2:Y:S04]  /*76810*/  LDL.LU R2, [R1+0x2f24] ;  /* 0x002f240001027983 */ /* 0x000ea80000300800 */
[----:B------:R-:W2:Y:S04]  /*76820*/  LDL.LU R3, [R1+0x2f30] ;  /* 0x002f300001037983 */ /* 0x000ea80000300800 */
[----:B--2---:R0:W-:Y:S04]  /*76830*/  STL.64 [R1+0xc410], R2 ;  /* 0x00c4100201007387 */ /* 0x0041e80000100a00 */
[----:B0-----:R-:W2:Y:S04]  /*76840*/  LDL.64 R2, [R1+0x90] ;  /* 0x0000900001027983 */ /* 0x001ea80000100a00 */
[----:B------:R-:W2:Y:S04]  /*76850*/  LDL.LU R4, [R1+0x2f34] ;  /* 0x002f340001047983 */ /* 0x000ea80000300800 */
[----:B------:R-:W2:Y:S04]  /*76860*/  LDL.LU R5, [R1+0x2f40] ;  /* 0x002f400001057983 */ /* 0x000ea80000300800 */
[----:B---3--:R-:W-:Y:S04]  /*76870*/  STL.64 [R1+0xc3f0], R10 ;  /* 0x00c3f00a01007387 */ /* 0x008fe80000100a00 */
[----:B------:R0:W-:Y:S04]  /*76880*/  STL.64 [R1+0xc3e8], R8 ;  /* 0x00c3e80801007387 */ /* 0x0001e80000100a00 */
[----:B0-----:R-:W3:Y:S04]  /*76890*/  LDL.LU R8, [R1+0x2c00] ;  /* 0x002c000001087983 */ /* 0x001ee80000300800 */
[----:B------:R-:W3:Y:S04]  /*768a0*/  LDL.LU R9, [R1+0x2c04] ;  /* 0x002c040001097983 */ /* 0x000ee80000300800 */
[----:B------:R-:W2:Y:S04]  /*768b0*/  LDL.LU R10, [R1+0x2c08] ;  /* 0x002c0800010a7983 */ /* 0x000ea80000300800 */
[----:B------:R-:W2:Y:S04]  /*768c0*/  LDL.LU R11, [R1+0x2c0c] ;  /* 0x002c0c00010b7983 */ /* 0x000ea80000300800 */
[----:B--2---:R-:W-:Y:S04]  /*768d0*/  STL.64 [R1+0xc408], R10 ;  /* 0x00c4080a01007387 */ /* 0x004fe80000100a00 */
[----:B---3--:R0:W-:Y:S04]  /*768e0*/  STL.64 [R1+0xc400], R8 ;  /* 0x00c4000801007387 */ /* 0x0081e80000100a00 */
[----:B0-----:R-:W2:Y:S04]  /*768f0*/  LDL.LU R8, [R1+0x2be0] ;  /* 0x002be00001087983 */ /* 0x001ea80000300800 */
[----:B------:R-:W2:Y:S04]  /*76900*/  LDL.LU R9, [R1+0x2be4] ;  /* 0x002be40001097983 */ /* 0x000ea80000300800 */
[----:B------:R-:W3:Y:S04]  /*76910*/  LDL.LU R10, [R1+0x2be8] ;  /* 0x002be800010a7983 */ /* 0x000ee80000300800 */
[----:B------:R-:W3:Y:S04]  /*76920*/  LDL.LU R11, [R1+0x2bec] ;  /* 0x002bec00010b7983 */ /* 0x000ee80000300800 */
[----:B---3--:R-:W-:Y:S04]  /*76930*/  STL.64 [R1+0xc420], R10 ;  /* 0x00c4200a01007387 */ /* 0x008fe80000100a00 */
[----:B--2---:R0:W-:Y:S04]  /*76940*/  STL.64 [R1+0xc418], R8 ;  /* 0x00c4180801007387 */ /* 0x0041e80000100a00 */
[----:B0-----:R-:W2:Y:S04]  /*76950*/  LDL.LU R8, [R1+0x2bc0] ;  /* 0x002bc00001087983 */ /* 0x001ea80000300800 */
[----:B------:R-:W2:Y:S04]  /*76960*/  LDL.LU R9, [R1+0x2bc4] ;  /* 0x002bc40001097983 */ /* 0x000ea80000300800 */
[----:B------:R-:W2:Y:S04]  /*76970*/  LDL.LU R10, [R1+0x2bc8] ;  /* 0x002bc800010a7983 */ /* 0x000ea80000300800 */
[----:B------:R-:W2:Y:S04]  /*76980*/  LDL.LU R11, [R1+0x2bcc] ;  /* 0x002bcc00010b7983 */ /* 0x000ea80000300800 */
        /* <DEDUP_REMOVED lines=14> */
[----:B----4-:R-:W-:Y:S01]  /*76a70*/  F2FP.F16.E5M2.UNPACK_B R6, R0.H1 ;  /* 0x00000000ff06723e */ /* 0x010fe200030004ff */
[----:B------:R-:W-:Y:S01]  /*76a80*/  IMAD.MOV.U32 R0, RZ, RZ, R3 ;  /* 0x000000ffff007224 */ /* 0x000fe200078e0003 */
[----:B--2---:R-:W-:-:S15]  /*76a90*/  HMMA.16816.F32 R8, R12, R2, R8 ;  /* 0x000000020c08723c */ /* 0x004fde0000001808 */
[----:B------:R-:W-:-:S04]  /*76aa0*/  NOP ;  /* 0x0000000000007918 */ /* 0x000fc80000000000 */
[----:B------:R-:W-:Y:S04]  /*76ab0*/  STL.64 [R1+0xb30], R8 ;  /* 0x000b300801007387 */ /* 0x000fe80000100a00 */
[----:B------:R0:W-:Y:S04]  /*76ac0*/  STL.64 [R1+0xb38], R10 ;  /* 0x000b380a01007387 */ /* 0x0001e80000100a00 */
[----:B0-----:R-:W2:Y:S04]  /*76ad0*/  LDL.LU.64 R10, [R1+0xc420] ;  /* 0x00c42000010a7983 */ /* 0x001ea80000300a00 */
[----:B------:R-:W2:Y:S04]  /*76ae0*/  LDL.LU.64 R8, [R1+0xc418] ;  /* 0x00c4180001087983 */ /* 0x000ea80000300a00 */
[----:B------:R-:W4:Y:S04]  /*76af0*/  LDL.LU.64 R2, [R1+0xc410] ;  /* 0x00c4100001027983 */ /* 0x000f280000300a00 */
[----:B------:R-:W-:Y:S04]  /*76b00*/  STL [R1+0xc28c], R0 ;  /* 0x00c28c0001007387 */ /* 0x000fe80000100800 */
[----:B------:R-:W-:Y:S01]  /*76b10*/  STL [R1+0x88], R6 ;  /* 0x0000880601007387 */ /* 0x000fe20000100800 */
[----:B----4-:R-:W-:-:S07]  /*76b20*/  F2FP.F16.E5M2.UNPACK_B R7, R2.H1 ;  /* 0x00000002ff07723e */ /* 0x010fce00030004ff */
[----:B--2---:R-:W-:Y:S01]  /*76b30*/  HMMA.16816.F32 R8, R12, R6, R8 ;  /* 0x000000060c08723c */ /* 0x004fe20000001808 */
[----:B------:R-:W-:-:S15]  /*76b40*/  STL [R1+0x8c], R7 ;  /* 0x00008c0701007387 */ /* 0x000fde0000100800 */
[----:B------:R-:W-:-:S03]  /*76b50*/  NOP ;  /* 0x0000000000007918 */ /* 0x000fc60000000000 */
[----:B------:R-:W-:Y:S04]  /*76b60*/  STL.64 [R1+0xb40], R8 ;  /* 0x000b400801007387 */ /* 0x000fe80000100a00 */
[----:B------:R0:W-:Y:S04]  /*76b70*/  STL.64 [R1+0xb48], R10 ;  /* 0x000b480a01007387 */ /* 0x0001e80000100a00 */
[----:B0-----:R-:W2:Y:S04]  /*76b80*/  LDL.LU.64 R10, [R1+0xc408] ;  /* 0x00c40800010a7983 */ /* 0x001ea80000300a00 */
[----:B------:R-:W2:Y:S01]  /*76b90*/  LDL.LU.64 R8, [R1+0xc400] ;  /* 0x00c4000001087983 */ /* 0x000ea20000300a00 */
[----:B------:R-:W-:-:S02]  /*76ba0*/  F2FP.F16.E5M2.UNPACK_B R2, R3.H1 ;  /* 0x00000003ff02723e */ /* 0x000fc400030004ff */
[----:B------:R-:W-:Y:S01]  /*76bb0*/  F2FP.F16.E5M2.UNPACK_B R3, R4.H1 ;  /* 0x00000004ff03723e */ /* 0x000fe200030004ff */
[----:B------:R-:W-:Y:S02]  /*76bc0*/  IMAD.MOV.U32 R0, RZ, RZ, R7 ;  /* 0x000000ffff007224 */ /* 0x000fe400078e0007 */
[----:B------:R-:W4:Y:S04]  /*76bd0*/  LDL.LU.64 R6, [R1+0xc3f8] ;  /* 0x00c3f80001067983 */ /* 0x000f280000300a00 */
[----:B------:R-:W-:Y:S04]  /*76be0*/  STL [R1+0xc290], R0 ;  /* 0x00c2900001007387 */ /* 0x000fe80000100800 */
[----:B------:R-:W-:Y:S04]  /*76bf0*/  STL [R1+0x80], R2 ;  /* 0x0000800201007387 */ /* 0x000fe80000100800 */
[----:B------:R-:W-:Y:S01]  /*76c00*/  STL [R1+0x84], R3 ;  /* 0x0000840301007387 */ /* 0x000fe20000100800 */
[----:B--2---:R-:W-:-:S15]  /*76c10*/  HMMA.16816.F32 R8, R12, R2, R8 ;  /* 0x000000020c08723c */ /* 0x004fde0000001808 */
[----:B------:R-:W-:-:S04]  /*76c20*/  NOP ;  /* 0x0000000000007918 */ /* 0x000fc80000000000 */
[----:B------:R-:W-:Y:S04]  /*76c30*/  STL.64 [R1+0xb60], R8 ;  /* 0x000b600801007387 */ /* 0x000fe80000100a00 */
[----:B------:R0:W-:Y:S04]  /*76c40*/  STL.64 [R1+0xb68], R10 ;  /* 0x000b680a01007387 */ /* 0x0001e80000100a00 */
[----:B0-----:R-:W2:Y:S04]  /*76c50*/  LDL.LU.64 R10, [R1+0xc3f0] ;  /* 0x00c3f000010a7983 */ /* 0x001ea80000300a00 */
[----:B------:R-:W2:Y:S01]  /*76c60*/  LDL.LU.64 R8, [R1+0xc3e8] ;  /* 0x00c3e80001087983 */ /* 0x000ea20000300a00 */
[----:B------:R-:W-:-:S02]  /*76c70*/  F2FP.F16.E5M2.UNPACK_B R4, R5.H1 ;  /* 0x00000005ff04723e */ /* 0x000fc400030004ff */
[----:B----4-:R-:W-:-:S05]  /*76c80*/  F2FP.F16.E5M2.UNPACK_B R5, R6.H1 ;  /* 0x00000006ff05723e */ /* 0x010fca00030004ff */
[----:B------:R-:W-:Y:S02]  /*76c90*/  STL.64 [R1+0x78], R4 ;  /* 0x0000780401007387 */ /* 0x000fe40000100a00 */
[----:B--2---:R-:W-:-:S15]  /*76ca0*/  HMMA.16816.F32 R8, R12, R4, R8 ;  /* 0x000000040c08723c */ /* 0x004fde0000001808 */
[----:B------:R-:W-:-:S04]  /*76cb0*/  NOP ;  /* 0x0000000000007918 */ /* 0x000fc80000000000 */
[----:B------:R-:W-:Y:S04]  /*76cc0*/  STL.64 [R1+0xb70], R8 ;  /* 0x000b700801007387 */ /* 0x000fe80000100a00 */
[----:B------:R0:W-:Y:S04]  /*76cd0*/  STL.64 [R1+0xb78], R10 ;  /* 0x000b780a01007387 */ /* 0x0001e80000100a00 */
[----:B0-----:R-:W2:Y:S04]  /*76ce0*/  LDL.LU.64 R10, [R1+0xc3e0] ;  /* 0x00c3e000010a7983 */ /* 0x001ea80000300a00 */
[----:B------:R-:W2:Y:S01]  /*76cf0*/  LDL.LU.64 R8, [R1+0xc3d8] ;  /* 0x00c3d80001087983 */ /* 0x000ea20000300a00 */
[----:B------:R-:W-:-:S02]  /*76d00*/  F2FP.F16.E5M2.UNPACK_B R2, R7.H1 ;  /* 0x00000007ff02723e */ /* 0x000fc400030004ff */
[----:B---3--:R-:W-:Y:S01]  /*76d10*/  F2FP.F16.E5M2.UNPACK_B R3, R16.H1 ;  /* 0x00000010ff03723e */ /* 0x008fe200030004ff */
[----:B------:R-:W-:Y:S01]  /*76d20*/  IMAD.MOV.U32 R0, RZ, RZ, R5 ;  /* 0x000000ffff007224 */ /* 0x000fe200078e0005 */
[----:B------:R-:W-:Y:S02]  /*76d30*/  F2FP.F16.E5M2.UNPACK_B R4, R17.H1 ;  /* 0x00000011ff04723e */ /* 0x000fe400030004ff */
[----:B------:R-:W-:Y:S02]  /*76d40*/  F2FP.F16.E5M2.UNPACK_B R5, R18.H1 ;  /* 0x00000012ff05723e */ /* 0x000fe400030004ff */
[----:B------:R0:W-:Y:S04]  /*76d50*/  STL [R1+0xc294], R0 ;  /* 0x00c2940001007387 */ /* 0x0001e80000100800 */
[----:B------:R-:W-:Y:S04]  /*76d60*/  STL [R1+0x70], R2 ;  /* 0x0000700201007387 */ /* 0x000fe80000100800 */
[----:B------:R-:W-:Y:S01]  /*76d70*/  STL [R1+0x74], R3 ;  /* 0x0000740301007387 */ /* 0x000fe20000100800 */
[----:B0-----:R-:W-:-:S05]  /*76d80*/  IMAD.MOV.U32 R0, RZ, RZ, R3 ;  /* 0x000000ffff007224 */ /* 0x001fca00078e0003 */
[----:B------:R0:W-:Y:S02]  /*76d90*/  STL [R1+0xc298], R0 ;  /* 0x00c2980001007387 */ /* 0x0001e40000100800 */
[----:B0-----:R-:W-:Y:S01]  /*76da0*/  IMAD.MOV.U32 R0, RZ, RZ, R5 ;  /* 0x000000ffff007224 */ /* 0x001fe200078e0005 */
[----:B--2---:R-:W-:Y:S01]  /*76db0*/  HMMA.16816.F32 R8, R12, R2, R8 ;  /* 0x000000020c08723c */ /* 0x004fe20000001808 */
[----:B------:R-:W-:Y:S02]  /*76dc0*/  F2FP.F16.E5M2.UNPACK_B R2, R19.H1 ;  /* 0x00000013ff02723e */ /* 0x000fe400030004ff */
[----:B------:R-:W-:-:S15]  /*76dd0*/  F2FP.F16.E5M2.UNPACK_B R3, R28.H1 ;  /* 0x0000001cff03723e */ /* 0x000fde00030004ff */
[----:B------:R-:W-:Y:S01]  /*76de0*/  NOP ;  /* 0x0000000000007918 */ /* 0x000fe20000000000 */
[----:B------:R-:W-:Y:S04]  /*76df0*/  STL.64 [R1+0xb90], R8 ;  /* 0x000b900801007387 */ /* 0x000fe80000100a00 */
[----:B------:R0:W-:Y:S04]  /*76e00*/  STL.64 [R1+0xb98], R10 ;  /* 0x000b980a01007387 */ /* 0x0001e80000100a00 */
[----:B------:R-:W-:Y:S04]  /*76e10*/  STL [R1+0x68], R4 ;  /* 0x0000680401007387 */ /* 0x000fe80000100800 */
[----:B------:R1:W-:Y:S01]  /*76e20*/  STL [R1+0x6c], R5 ;  /* 0x00006c0501007387 */ /* 0x0003e20000100800 */
[C---:B0-----:R-:W-:Y:S08]  /*76e30*/  HMMA.16816.F32 R8, R12.reuse, R4, R20 ;  /* 0x000000040c08723c */ /* 0x041ff00000001814 */
[----:B-1----:R-:W-:Y:S01]  /*76e40*/  HMMA.16816.F32 R4, R12, R2, R24 ;  /* 0x000000020c04723c */ /* 0x002fe20000001818 */
[----:B------:R0:W-:Y:S02]  /*76e50*/  STL [R1+0xc29c], R0 ;  /* 0x00c29c0001007387 */ /* 0x0001e40000100800 */
[----:B0-----:R-:W-:-:S08]  /*76e60*/  F2FP.F16.E5M2.UNPACK_B R0, R29.H1 ;  /* 0x0000001dff00723e */ /* 0x001fd000030004ff */
[----:B------:R-:W-:Y:S04]  /*76e70*/  STL.64 [R1+0xba0], R8 ;  /* 0x000ba00801007387 */ /* 0x000fe80000100a00 */
[----:B------:R-:W-:Y:S04]  /*76e80*/  STL.64 [R1+0xba8], R10 ;  /* 0x000ba80a01007387 */ /* 0x000fe80000100a00 */
[----:B------:R-:W-:Y:S04]  /*76e90*/  STL [R1+0x60], R2 ;  /* 0x0000600201007387 */ /* 0x000fe80000100800 */
[----:B------:R-:W-:Y:S04]  /*76ea0*/  STL [R1+0x64], R3 ;  /* 0x0000640301007387 */ /* 0x000fe80000100800 */
[----:B------:R-:W-:Y:S04]  /*76eb0*/  STL [R1+0x58], R0 ;  /* 0x0000580001007387 */ /* 0x000fe80000100800 */
[----:B------:R-:W2:Y:S04]  /*76ec0*/  LDL.LU R16, [R1+0x2d20] ;  /* 0x002d200001107983 */ /* 0x000ea80000300800 */
[----:B------:R-:W-:Y:S04]  /*76ed0*/  STL.64 [R1+0xbc0], R4 ;  /* 0x000bc00401007387 */ /* 0x000fe80000100a00 */
[----:B------:R-:W-:Y:S04]  /*76ee0*/  STL.64 [R1+0xbc8], R6 ;  /* 0x000bc80601007387 */ /* 0x000fe80000100a00 */
[----:B------:R-:W2:Y:S04]  /*76ef0*/  LDL.LU R17, [R1+0x2d24] ;  /* 0x002d240001117983 */ /* 0x000ea80000300800 */
[----:B------:R-:W3:Y:S04]  /*76f00*/  LDL.LU R18, [R1+0x2d28] ;  /* 0x002d280001127983 */ /* 0x000ee80000300800 */
[----:B------:R-:W3:Y:S04]  /*76f10*/  LDL.LU R19, [R1+0x2d2c] ;  /* 0x002d2c0001137983 */ /* 0x000ee80000300800 */
[----:B---3--:R-:W-:Y:S04]  /*76f20*/  STL.64 [R1+0xc388], R18 ;  /* 0x00c3881201007387 */ /* 0x008fe80000100a00 */
[----:B--2---:R0:W-:Y:S04]  /*76f30*/  STL.64 [R1+0xc380], R16 ;  /* 0x00c3801001007387 */ /* 0x0041e80000100a00 */
[----:B0-----:R-:W2:Y:S04]  /*76f40*/  LDL.LU R16, [R1+0x2ce0] ;  /* 0x002ce00001107983 */ /* 0x001ea80000300800 */
[----:B------:R-:W2:Y:S04]  /*76f50*/  LDL.LU R17, [R1+0x2ce4] ;  /* 0x002ce40001117983 */ /* 0x000ea80000300800 */
[----:B------:R-:W3:Y:S04]  /*76f60*/  LDL.LU R18, [R1+0x2ce8] ;  /* 0x002ce80001127983 */ /* 0x000ee80000300800 */
[----:B------:R-:W3:Y:S01]  /*76f70*/  LDL.LU R19, [R1+0x2cec] ;  /* 0x002cec0001137983 */ /* 0x000ee20000300800 */
[----:B------:R-:W-:-:S03]  /*76f80*/  IMAD.MOV.U32 R0, RZ, RZ, R3 ;  /* 0x000000ffff007224 */ /* 0x000fc600078e0003 */
[----:B------:R-:W4:Y:S04]  /*76f90*/  LDL.LU R3, [R1+0x2fa4] ;  /* 0x002fa40001037983 */ /* 0x000f280000300800 */
[----:B------:R-:W4:Y:S04]  /*76fa0*/  LDL.LU R4, [R1+0x2fb0] ;  /* 0x002fb00001047983 */ /* 0x000f280000300800 */
[----:B---3--:R-:W-:Y:S04]  /*76fb0*/  STL.64 [R1+0xc398], R18 ;  /* 0x00c3981201007387 */ /* 0x008fe80000100a00 */
[----:B--2---:R0:W-:Y:S04]  /*76fc0*/  STL.64 [R1+0xc390], R16 ;  /* 0x00c3901001007387 */ /* 0x0041e80000100a00 */
[----:B0-----:R-:W2:Y:S04]  /*76fd0*/  LDL.LU R16, [R1+0x2cc0] ;  /* 0x002cc00001107983 */ /* 0x001ea80000300800 */
[----:B------:R-:W2:Y:S04]  /*76fe0*/  LDL.LU R17, [R1+0x2cc4] ;  /* 0x002cc40001117983 */ /* 0x000ea80000300800 */
[----:B------:R-:W3:Y:S04]  /*76ff0*/  LDL.LU R18, [R1+0x2cc8] ;  /* 0x002cc80001127983 */ /* 0x000ee80000300800 */
[----:B------:R-:W3:Y:S04]  /*77000*/  LDL.LU R19, [R1+0x2ccc] ;  /* 0x002ccc0001137983 */ /* 0x000ee80000300800 */
[----:B------:R-:W2:Y:S04]  /*77010*/  LDL.LU R29, [R1+0x2f84] ;  /* 0x002f8400011d7983 */ /* 0x000ea80000300800 */
[----:B------:R-:W4:Y:S04]  /*77020*/  LDL.LU R2, [R1+0x2fa0] ;  /* 0x002fa00001027983 */ /* 0x000f280000300800 */
[----:B----4-:R0:W-:Y:S04]  /*77030*/  STL.64 [R1+0xc3c0], R2 ;  /* 0x00c3c00201007387 */ /* 0x0101e80000100a00 */
[----:B0-----:R-:W4:Y:S04]  /*77040*/  LDL R2, [R1+0x58] ;  /* 0x0000580001027983 */ /* 0x001f280000100800 */
[----:B---3--:R0:W-:Y:S04]  /*77050*/  STL.64 [R1+0xc3a8], R18 ;  /* 0x00c3a81201007387 */ /* 0x0081e80000100a00 */
[----:B0-----:R-:W3:Y:S04]  /*77060*/  LDL.LU R18, [R1+0x2f90] ;  /* 0x002f900001127983 */ /* 0x001ee80000300800 */
[----:B------:R-:W3:Y:S04]  /*77070*/  LDL.LU R19, [R1+0x2f94] ;  /* 0x002f940001137983 */ /* 0x000ee80000300800 */
[----:B--2---:R-:W-:Y:S04]  /*77080*/  STL.64 [R1+0xc3a0], R16 ;  /* 0x00c3a01001007387 */ /* 0x004fe80000100a00 */
[----:B------:R-:W2:Y:S04]  /*77090*/  LDL.LU R5, [R1+0x2fb4] ;  /* 0x002fb40001057983 */ /* 0x000ea80000300800 */
[----:B------:R-:W2:Y:S04]  /*770a0*/  LDL.LU R6, [R1+0x2fc0] ;  /* 0x002fc00001067983 */ /* 0x000ea80000300800 */
[----:B------:R-:W2:Y:S04]  /*770b0*/  LDL.LU R8, [R1+0x2d00] ;  /* 0x002d000001087983 */ /* 0x000ea80000300800 */
[----:B------:R-:W2:Y:S04]  /*770c0*/  LDL.LU R9, [R1+0x2d04] ;  /* 0x002d040001097983 */ /* 0x000ea80000300800 */
[----:B------:R-:W2:Y:S04]  /*770d0*/  LDL.LU R10, [R1+0x2d08] ;  /* 0x002d0800010a7983 */ /* 0x000ea80000300800 */
[----:B------:R-:W2:Y:S04]  /*770e0*/  LDL.LU R11, [R1+0x2d0c] ;  /* 0x002d0c00010b7983 */ /* 0x000ea80000300800 */
[----:B--2---:R-:W-:Y:S04]  /*770f0*/  STL.64 [R1+0xc3b8], R10 ;  /* 0x00c3b80a01007387 */ /* 0x004fe80000100a00 */
[----:B------:R0:W-:Y:S04]  /*77100*/  STL.64 [R1+0xc3b0], R8 ;  /* 0x00c3b00801007387 */ /* 0x0001e80000100a00 */
[----:B0-----:R-:W2:Y:S04]  /*77110*/  LDL.LU R8, [R1+0x2cb0] ;  /* 0x002cb00001087983 */ /* 0x001ea80000300800 */
[----:B------:R-:W2:Y:S04]  /*77120*/  LDL.LU R9, [R1+0x2cb4] ;  /* 0x002cb40001097983 */ /* 0x000ea80000300800 */
[----:B------:R-:W2:Y:S04]  /*77130*/  LDL.LU R10, [R1+0x2cb8] ;  /* 0x002cb800010a7983 */ /* 0x000ea80000300800 */
[----:B------:R-:W2:Y:S01]  /*77140*/  LDL.LU R11, [R1+0x2cbc] ;  /* 0x002cbc00010b7983 */ /* 0x000ea20000300800 */
[----:B------:R-:W-:-:S03]  /*77150*/  F2FP.F16.E5M2.UNPACK_B R3, R29.H1 ;  /* 0x0000001dff03723e */ /* 0x000fc600030004ff */
[----:B--2---:R-:W-:Y:S04]  /*77160*/  STL.64 [R1+0xc3d0], R10 ;  /* 0x00c3d00a01007387 */ /* 0x004fe80000100a00 */
[----:B------:R0:W-:Y:S04]  /*77170*/  STL.64 [R1+0xc3c8], R8 ;  /* 0x00c3c80801007387 */ /* 0x0001e80000100a00 */
[----:B0-----:R-:W4:Y:S04]  /*77180*/  LDL.LU R8, [R1+0x2c90] ;  /* 0x002c900001087983 */ /* 0x001f280000300800 */
[----:B------:R-:W4:Y:S04]  /*77190*/  LDL.LU R9, [R1+0x2c94] ;  /* 0x002c940001097983 */ /* 0x000f280000300800 */
[----:B------:R-:W4:Y:S04]  /*771a0*/  LDL.LU R10, [R1+0x2c98] ;  /* 0x002c9800010a7983 */ /* 0x000f280000300800 */
        /* <DEDUP_REMOVED lines=11> */
[----:B------:R-:W-:Y:S04]  /*77260*/  STL [R1+0xc2a0], R0 ;  /* 0x00c2a00001007387 */ /* 0x000fe80000100800 */
[----:B------:R-:W2:Y:S04]  /*77270*/  LDL.LU R29, [R1+0x2ff4] ;  /* 0x002ff400011d7983 */ /* 0x000ea80000300800 */
[----:B------:R-:W-:Y:S01]  /*77280*/  STL [R1+0x5c], R3 ;  /* 0x00005c0301007387 */ /* 0x000fe20000100800 */
[----:B----4-:R-:W-:-:S15]  /*77290*/  HMMA.16816.F32 R8, R12, R2, R8 ;  /* 0x000000020c08723c */ /* 0x010fde0000001808 */
[----:B------:R-:W-:-:S04]  /*772a0*/  NOP ;  /* 0x0000000000007918 */ /* 0x000fc80000000000 */
[----:B------:R-:W-:Y:S04]  /*772b0*/  STL.64 [R1+0xbd0], R8 ;  /* 0x000bd00801007387 */ /* 0x000fe80000100a00 */
[----:B------:R0:W-:Y:S04]  /*772c0*/  STL.64 [R1+0xbd8], R10 ;  /* 0x000bd80a01007387 */ /* 0x0001e80000100a00 */
[----:B0-----:R-:W4:Y:S04]  /*772d0*/  LDL.LU.64 R10, [R1+0xc3d0] ;  /* 0x00c3d000010a7983 */ /* 0x001f280000300a00 */
[----:B------:R-:W4:Y:S01]  /*772e0*/  LDL.LU.64 R8, [R1+0xc3c8] ;  /* 0x00c3c80001087983 */ /* 0x000f220000300a00 */
[----:B------:R-:W-:Y:S01]  /*772f0*/  IMAD.MOV.U32 R0, RZ, RZ, R3 ;  /* 0x000000ffff007224 */ /* 0x000fe200078e0003 */
[----:B---3--:R-:W-:-:S02]  /*77300*/  F2FP.F16.E5M2.UNPACK_B R16, R18.H1 ;  /* 0x00000012ff10723e */ /* 0x008fc400030004ff */
[----:B------:R-:W-:Y:S01]  /*77310*/  F2FP.F16.E5M2.UNPACK_B R17, R19.H1 ;  /* 0x00000013ff11723e */ /* 0x000fe200030004ff */
[----:B------:R-:W3:Y:S04]  /*77320*/  LDL.LU.64 R2, [R1+0xc3c0] ;  /* 0x00c3c00001027983 */ /* 0x000ee80000300a00 */
[----:B------:R-:W-:Y:S04]  /*77330*/  STL [R1+0xc2a4], R0 ;  /* 0x00c2a40001007387 */ /* 0x000fe80000100800 */
[----:B------:R-:W-:Y:S04]  /*77340*/  STL [R1+0x50], R16 ;  /* 0x0000501001007387 */ /* 0x000fe80000100800 */
[----:B------:R4:W-:Y:S02]  /*77350*/  STL [R1+0x54], R17 ;  /* 0x0000541101007387 */ /* 0x0009e40000100800 */
[----:B----4-:R-:W-:Y:S02]  /*77360*/  HMMA.16816.F32 R16, R12, R16, R8 ;  /* 0x000000100c10723c */ /* 0x010fe40000001808 */
[----:B------:R-:W4:Y:S04]  /*77370*/  LDL.LU.64 R10, [R1+0xc3b8] ;  /* 0x00c3b800010a7983 */ /* 0x000f280000300a00 */
[----:B------:R-:W4:-:S13]  /*77380*/  LDL.LU.64 R8, [R1+0xc3b0] ;  /* 0x00c3b00001087983 */ /* 0x000f1a0000300a00 */
[----:B------:R-:W-:Y:S04]  /*77390*/  STL.64 [R1+0xbf0], R16 ;  /* 0x000bf01001007387 */ /* 0x000fe80000100a00 */
[----:B------:R0:W-:Y:S04]  /*773a0*/  STL.64 [R1+0xbf8], R18 ;  /* 0x000bf81201007387 */ /* 0x0001e80000100a00 */
[----:B0-----:R-:W2:Y:S04]  /*773b0*/  LDL.LU.64 R18, [R1+0xc3a8] ;  /* 0x00c3a80001127983 */ /* 0x001ea80000300a00 */
[----:B------:R-:W2:Y:S01]  /*773c0*/  LDL.LU.64 R16, [R1+0xc3a0] ;  /* 0x00c3a00001107983 */ /* 0x000ea20000300a00 */
[----:B---3--:R-:W-:-:S02]  /*773d0*/  F2FP.F16.E5M2.UNPACK_B R2, R2.H1 ;  /* 0x00000002ff02723e */ /* 0x008fc400030004ff */
[----:B------:R-:W-:-:S05]  /*773e0*/  F2FP.F16.E5M2.UNPACK_B R3, R3.H1 ;  /* 0x00000003ff03723e */ /* 0x000fca00030004ff */
        /* <DEDUP_REMOVED lines=8> */
[----:B------:R-:W-:Y:S01]  /*77470*/  F2FP.F16.E5M2.UNPACK_B R5, R5.H1 ;  /* 0x00000005ff05723e */ /* 0x000fe200030004ff */
[----:B------:R-:W-:-:S05]  /*77480*/  IMAD.MOV.U32 R0, RZ, RZ, R3 ;  /* 0x000000ffff007224 */ /* 0x000fca00078e0003 */
        /* <DEDUP_REMOVED lines=10> */
[----:B------:R-:W-:-:S07]  /*77530*/  F2FP.F16.E5M2.UNPACK_B R3, R7.H1 ;  /* 0x00000007ff03723e */ /* 0x000fce00030004ff */
[----:B----4-:R-:W-:Y:S01]  /*77540*/  HMMA.16816.F32 R8, R12, R2, R8 ;  /* 0x000000020c08723c */ /* 0x010fe20000001808 */
[----:B------:R-:W-:Y:S01]  /*77550*/  IMAD.MOV.U32 R0, RZ, RZ, R5 ;  /* 0x000000ffff007224 */ /* 0x000fe200078e0005 */
[----:B------:R-:W-:-:S04]  /*77560*/  F2FP.F16.E5M2.UNPACK_B R4, R20.H1 ;  /* 0x00000014ff04723e */ /* 0x000fc800030004ff */
[----:B------:R0:W-:Y:S04]  /*77570*/  STL [R1+0xc2ac], R0 ;  /* 0x00c2ac0001007387 */ /* 0x0001e80000100800 */
[----:B------:R1:W-:Y:S01]  /*77580*/  STL [R1+0x38], R2 ;  /* 0x0000380201007387 */ /* 0x0003e20000100800 */
[----:B------:R-:W-:-:S03]  /*77590*/  F2FP.F16.E5M2.UNPACK_B R5, R21.H1 ;  /* 0x00000015ff05723e */ /* 0x000fc600030004ff */
[----:B------:R3:W-:Y:S01]  /*775a0*/  STL [R1+0x3c], R3 ;  /* 0x00003c0301007387 */ /* 0x0007e20000100800 */
[----:B0-----:R-:W-:-:S05]  /*775b0*/  IMAD.MOV.U32 R0, RZ, RZ, R3 ;  /* 0x000000ffff007224 */ /* 0x001fca00078e0003 */
[----:B------:R0:W-:Y:S04]  /*775c0*/  STL [R1+0xc2b0], R0 ;  /* 0x00c2b00001007387 */ /* 0x0001e80000100800 */
[----:B------:R-:W-:Y:S04]  /*775d0*/  STL.64 [R1+0xc30], R8 ;  /* 0x000c300801007387 */ /* 0x000fe80000100a00 */
[----:B------:R-:W-:Y:S04]  /*775e0*/  STL.64 [R1+0xc38], R10 ;  /* 0x000c380a01007387 */ /* 0x000fe80000100a00 */
[----:B------:R-:W-:Y:S04]  /*775f0*/  STL [R1+0x30], R4 ;  /* 0x0000300401007387 */ /* 0x000fe80000100800 */
[----:B------:R2:W-:Y:S01]  /*77600*/  STL [R1+0x34], R5 ;  /* 0x0000340501007387 */ /* 0x0005e20000100800 */
[----:B-1----:R-:W-:-:S02]  /*77610*/  F2FP.F16.E5M2.UNPACK_B R2, R22.H1 ;  /* 0x00000016ff02723e */ /* 0x002fc400030004ff */
[----:B---3--:R-:W-:Y:S02]  /*77620*/  F2FP.F16.E5M2.UNPACK_B R3, R23.H1 ;  /* 0x00000017ff03723e */ /* 0x008fe400030004ff */
[----:B0-----:R-:W-:Y:S01]  /*77630*/  F2FP.F16.E5M2.UNPACK_B R0, R28.H1 ;  /* 0x0000001cff00723e */ /* 0x001fe200030004ff */
[----:B--2---:R-:W-:-:S15]  /*77640*/  HMMA.16816.F32 R4, R12, R4, R16 ;  /* 0x000000040c04723c */ /* 0x004fde0000001810 */
[----:B------:R-:W-:-:S04]  /*77650*/  NOP ;  /* 0x0000000000007918 */ /* 0x000fc80000000000 */
[----:B------:R-:W-:Y:S04]  /*77660*/  STL.64 [R1+0xc50], R4 ;  /* 0x000c500401007387 */ /* 0x000fe80000100a00 */
[----:B------:R0:W-:Y:S04]  /*77670*/  STL.64 [R1+0xc58], R6 ;  /* 0x000c580601007387 */ /* 0x0001e80000100a00 */
[----:B------:R-:W-:Y:S04]  /*77680*/  STL.64 [R1+0x28], R2 ;  /* 0x0000280201007387 */ /* 0x000fe80000100a00 */
[----:B------:R1:W-:Y:S01]  /*77690*/  STL [R1+0x20], R0 ;  /* 0x0000200001007387 */ /* 0x0003e20000100800 */
[----:B0-----:R-:W-:Y:S01]  /*776a0*/  HMMA.16816.F32 R4, R12, R2, R24 ;  /* 0x000000020c04723c */ /* 0x001fe20000001818 */
[----:B-1----:R-:W-:-:S05]  /*776b0*/  IMAD.MOV.U32 R0, RZ, RZ, R3 ;  /* 0x000000ffff007224 */ /* 0x002fca00078e0003 */
[----:B------:R0:W-:Y:S02]  /*776c0*/  STL [R1+0xc2b4], R0 ;  /* 0x00c2b40001007387 */ /* 0x0001e40000100800 */
[----:B0-----:R-:W-:-:S11]  /*776d0*/  F2FP.F16.E5M2.UNPACK_B R0, R29.H1 ;  /* 0x0000001dff00723e */ /* 0x001fd600030004ff */
[----:B------:R0:W-:Y:S04]  /*776e0*/  STL.64 [R1+0xc60], R4 ;  /* 0x000c600401007387 */ /* 0x0001e80000100a00 */
[----:B------:R1:W-:Y:S04]  /*776f0*/  STL.64 [R1+0xc68], R6 ;  /* 0x000c680601007387 */ /* 0x0003e80000100a00 */
[----:B------:R-:W2:Y:S04]  /*77700*/  LDL.LU R8, [R1+0x2e00] ;  /* 0x002e000001087983 */ /* 0x000ea80000300800 */
[----:B------:R-:W-:Y:S04]  /*77710*/  STL [R1+0x24], R0 ;  /* 0x0000240001007387 */ /* 0x000fe80000100800 */
[----:B------:R-:W2:Y:S04]  /*77720*/  LDL.LU R9, [R1+0x2e04] ;  /* 0x002e040001097983 */ /* 0x000ea80000300800 */
[----:B------:R-:W3:Y:S04]  /*77730*/  LDL.LU R10, [R1+0x2e08] ;  /* 0x002e0800010a7983 */ /* 0x000ee80000300800 */
[----:B------:R-:W3:Y:S04]  /*77740*/  LDL.LU R11, [R1+0x2e0c] ;  /* 0x002e0c00010b7983 */ /* 0x000ee80000300800 */
[----:B---3--:R-:W-:Y:S04]  /*77750*/  STL.64 [R1+0xc320], R10 ;  /* 0x00c3200a01007387 */ /* 0x008fe80000100a00 */
[----:B--2---:R-:W-:Y:S04]  /*77760*/  STL.64 [R1+0xc318], R8 ;  /* 0x00c3180801007387 */ /* 0x004fe80000100a00 */
[----:B0-----:R-:W2:Y:S04]  /*77770*/  LDL.LU R4, [R1+0x2de0] ;  /* 0x002de00001047983 */ /* 0x001ea80000300800 */
[----:B------:R-:W2:Y:S04]  /*77780*/  LDL.LU R5, [R1+0x2de4] ;  /* 0x002de40001057983 */ /* 0x000ea80000300800 */
[----:B-1----:R-:W3:Y:S04]  /*77790*/  LDL.LU R6, [R1+0x2de8] ;  /* 0x002de80001067983 */ /* 0x002ee80000300800 */
[----:B------:R-:W3:Y:S04]  /*777a0*/  LDL.LU R7, [R1+0x2dec] ;  /* 0x002dec0001077983 */ /* 0x000ee80000300800 */
        /* <DEDUP_REMOVED lines=11> */
[----:B0-----:R-:W4:Y:S04]  /*77860*/  LDL.64 R2, [R1+0x20] ;  /* 0x0000200001027983 */ /* 0x001f280000100a00 */
[----:B------:R-:W4:Y:S04]  /*77870*/  LDL.LU R20, [R1+0x3020] ;  /* 0x0030200001147983 */ /* 0x000f280000300800 */
[----:B---3--:R0:W-:Y:S04]  /*77880*/  STL.64 [R1+0xc340], R6 ;  /* 0x00c3400601007387 */ /* 0x0081e80000100a00 */
[----:B0-----:R-:W3:Y:S04]  /*77890*/  LDL.LU R7, [R1+0x3004] ;  /* 0x0030040001077983 */ /* 0x001ee80000300800 */
[----:B--2---:R0:W-:Y:S04]  /*778a0*/  STL.64 [R1+0xc338], R4 ;  /* 0x00c3380401007387 */ /* 0x0041e80000100a00 */
[----:B0-----:R-:W2:Y:S04]  /*778b0*/  LDL.LU R5, [R1+0x3010] ;  /* 0x0030100001057983 */ /* 0x001ea80000300800 */
        /* <DEDUP_REMOVED lines=33> */
[----:B------:R-:W2:Y:S01]  /*77ad0*/  LDL.LU R19, [R1+0x2e1c] ;  /* 0x002e1c0001137983 */ /* 0x000ea20000300800 */
[----:B----4-:R-:W-:-:S15]  /*77ae0*/  HMMA.16816.F32 R8, R12, R2, R8 ;  /* 0x000000020c08723c */ /* 0x010fde0000001808 */
[----:B------:R-:W-:-:S04]  /*77af0*/  NOP ;  /* 0x0000000000007918 */ /* 0x000fc80000000000 */
[----:B------:R-:W-:Y:S04]  /*77b00*/  STL.64 [R1+0x1ff0], R8 ;  /* 0x001ff00801007387 */ /* 0x000fe80000100a00 */
[----:B------:R0:W-:Y:S04]  /*77b10*/  STL.64 [R1+0x1ff8], R10 ;  /* 0x001ff80a01007387 */ /* 0x0001e80000100a00 */
[----:B0-----:R-:W4:Y:S04]  /*77b20*/  LDL.LU.64 R10, [R1+0xc378] ;  /* 0x00c37800010a7983 */ /* 0x001f280000300a00 */
[----:B------:R-:W4:Y:S01]  /*77b30*/  LDL.LU.64 R8, [R1+0xc370] ;  /* 0x00c3700001087983 */ /* 0x000f220000300a00 */
[----:B------:R-:W-:-:S02]  /*77b40*/  F2FP.F16.E5M2.UNPACK_B R6, R0.H1 ;  /* 0x00000000ff06723e */ /* 0x000fc400030004ff */
[----:B---3--:R-:W-:Y:S01]  /*77b50*/  F2FP.F16.E5M2.UNPACK_B R7, R7.H1 ;  /* 0x00000007ff07723e */ /* 0x008fe200030004ff */
[----:B------:R-:W-:Y:S02]  /*77b60*/  IMAD.MOV.U32 R0, RZ, RZ, R3 ;  /* 0x000000ffff007224 */ /* 0x000fe400078e0003 */
[----:B------:R-:W3:Y:S04]  /*77b70*/  LDL.LU.64 R2, [R1+0xc368] ;  /* 0x00c3680001027983 */ /* 0x000ee80000300a00 */
[----:B------:R-:W-:Y:S04]  /*77b80*/  STL [R1+0xc2b8], R0 ;  /* 0x00c2b80001007387 */ /* 0x000fe80000100800 */
[----:B------:R-:W-:Y:S04]  /*77b90*/  STL [R1+0x18], R6 ;  /* 0x0000180601007387 */ /* 0x000fe80000100800 */
[----:B------:R-:W-:Y:S01]  /*77ba0*/  STL [R1+0x1c], R7 ;  /* 0x00001c0701007387 */ /* 0x000fe20000100800 */
[----:B----4-:R-:W-:-:S15]  /*77bb0*/  HMMA.16816.F32 R8, R12, R6, R8 ;  /* 0x000000060c08723c */ /* 0x010fde0000001808 */
[----:B------:R-:W-:-:S04]  /*77bc0*/  NOP ;  /* 0x0000000000007918 */ /* 0x000fc80000000000 */
[----:B------:R-:W-:Y:S04]  /*77bd0*/  STL.64 [R1+0x2050], R8 ;  /* 0x0020500801007387 */ /* 0x000fe80000100a00 */
[----:B------:R0:W-:Y:S04]  /*77be0*/  STL.64 [R1+0x2058], R10 ;  /* 0x0020580a01007387 */ /* 0x0001e80000100a00 */
[----:B0-----:R-:W4:Y:S04]  /*77bf0*/  LDL.LU.64 R10, [R1+0xc360] ;  /* 0x00c36000010a7983 */ /* 0x001f280000300a00 */
[----:B------:R-:W4:Y:S01]  /*77c00*/  LDL.LU.64 R8, [R1+0xc358] ;  /* 0x00c3580001087983 */ /* 0x000f220000300a00 */
[----:B------:R-:W-:Y:S01]  /*77c10*/  F2FP.F16.E5M2.UNPACK_B R4, R5.H1 ;  /* 0x00000005ff04723e */ /* 0x000fe200030004ff */
[----:B------:R-:W-:Y:S01]  /*77c20*/  IMAD.MOV.U32 R0, RZ, RZ, R7 ;  /* 0x000000ffff007224 */ /* 0x000fe200078e0007 */
[----:B---3--:R-:W-:-:S04]  /*77c30*/  F2FP.F16.E5M2.UNPACK_B R5, R2.H1 ;  /* 0x00000002ff05723e */ /* 0x008fc800030004ff */
[----:B------:R-:W-:Y:S04]  /*77c40*/  STL [R1+0xc2bc], R0 ;  /* 0x00c2bc0001007387 */ /* 0x000fe80000100800 */
[----:B------:R-:W-:Y:S04]  /*77c50*/  STL [R1+0x10], R4 ;  /* 0x0000100401007387 */ /* 0x000fe80000100800 */
[----:B------:R4:W-:Y:S02]  /*77c60*/  STL [R1+0x14], R5 ;  /* 0x0000140501007387 */ /* 0x0009e40000100800 */
[----:B----4-:R-:W-:Y:S02]  /*77c70*/  HMMA.16816.F32 R4, R12, R4, R8 ;  /* 0x000000040c04723c */ /* 0x010fe40000001808 */
[----:B------:R-:W3:Y:S04]  /*77c80*/  LDL.LU.64 R10, [R1+0xc350] ;  /* 0x00c35000010a7983 */ /* 0x000ee80000300a00 */
[----:B------:R-:W3:-:S13]  /*77c90*/  LDL.LU.64 R8, [R1+0xc348] ;  /* 0x00c3480001087983 */ /* 0x000eda0000300a00 */
[----:B------:R-:W-:Y:S04]  /*77ca0*/  STL.64 [R1+0x20b0], R4 ;  /* 0x0020b00401007387 */ /* 0x000fe80000100a00 */
[----:B------:R0:W-:Y:S04]  /*77cb0*/  STL.64 [R1+0x20b8], R6 ;  /* 0x0020b80601007387 */ /* 0x0001e80000100a00 */
[----:B0-----:R-:W4:Y:S04]  /*77cc0*/  LDL.LU.64 R6, [R1+0xc340] ;  /* 0x00c3400001067983 */ /* 0x001f280000300a00 */
[----:B------:R-:W4:Y:S01]  /*77cd0*/  LDL.LU.64 R4, [R1+0xc338] ;  /* 0x00c3380001047983 */ /* 0x000f220000300a00 */
[----:B------:R-:W-:-:S02]  /*77ce0*/  F2FP.F16.E5M2.UNPACK_B R20, R20.H1 ;  /* 0x00000014ff14723e */ /* 0x000fc400030004ff */
[----:B------:R-:W-:Y:S02]  /*77cf0*/  F2FP.F16.E5M2.UNPACK_B R21, R21.H1 ;  /* 0x00000015ff15723e */ /* 0x000fe400030004ff */
[----:B------:R-:W-:Y:S02]  /*77d00*/  F2FP.F16.E5M2.UNPACK_B R2, R3.H1 ;  /* 0x00000003ff02723e */ /* 0x000fe400030004ff */
[----:B------:R-:W-:Y:S01]  /*77d10*/  F2FP.F16.E5M2.UNPACK_B R3, R22.H1 ;  /* 0x00000016ff03723e */ /* 0x000fe200030004ff */
[----:B------:R-:W-:Y:S01]  /*77d20*/  STL.64 [R1+0x8], R20 ;  /* 0x0000081401007387 */ /* 0x000fe20000100a00 */
[----:B------:R-:W-:-:S05]  /*77d30*/  IMAD.MOV.U32 R0, RZ, RZ, R21 ;  /* 0x000000ffff007224 */ /* 0x000fca00078e0015 */
[C---:B---3--:R-:W-:Y:S08]  /*77d40*/  HMMA.16816.F32 R8, R12.reuse, R2, R8 ;  /* 0x000000020c08723c */ /* 0x048ff00000001808 */
[----:B----4-:R-:W-:-:S15]  /*77d50*/  HMMA.16816.F32 R4, R12, R20, R4 ;  /* 0x000000140c04723c */ /* 0x010fde0000001804 */
[----:B------:R-:W-:-:S04]  /*77d60*/  NOP ;  /* 0x0000000000007918 */ /* 0x000fc80000000000 */
[----:B------:R-:W-:Y:S04]  /*77d70*/  STL.64 [R1+0x2110], R4 ;  /* 0x0021100401007387 */ /* 0x000fe80000100a00 */
[----:B------:R0:W-:Y:S04]  /*77d80*/  STL.64 [R1+0x2118], R6 ;  /* 0x0021180601007387 */ /* 0x0001e80000100a00 */
[----:B0-----:R-:W3:Y:S04]  /*77d90*/  LDL.LU.64 R6, [R1+0xc330] ;  /* 0x00c3300001067983 */ /* 0x001ee80000300a00 */
[----:B------:R-:W3:Y:S04]  /*77da0*/  LDL.LU.64 R4, [R1+0xc328] ;  /* 0x00c3280001047983 */ /* 0x000ee80000300a00 */
[----:B------:R-:W-:Y:S04]  /*77db0*/  STL [R1+0xc2c0], R0 ;  /* 0x00c2c00001007387 */ /* 0x000fe80000100800 */
[----:B------:R-:W-:Y:S04]  /*77dc0*/  STL [R1], R2 ;  /* 0x0000000201007387 */ /* 0x000fe80000100800 */
[----:B------:R-:W-:Y:S04]  /*77dd0*/  STL [R1+0x4], R3 ;  /* 0x0000040301007387 */ /* 0x000fe80000100800 */
[----:B------:R-:W-:Y:S04]  /*77de0*/  STL.64 [R1+0x2180], R8 ;  /* 0x0021800801007387 */ /* 0x000fe80000100a00 */
[----:B------:R0:W-:Y:S04]  /*77df0*/  STL.64 [R1+0x2188], R10 ;  /* 0x0021880a01007387 */ /* 0x0001e80000100a00 */
[----:B0-----:R-:W4:Y:S04]  /*77e00*/  LDL.LU.64 R10, [R1+0xc320] ;  /* 0x00c32000010a7983 */ /* 0x001f280000300a00 */
[----:B------:R-:W4:Y:S01]  /*77e10*/  LDL.LU.64 R8, [R1+0xc318] ;  /* 0x00c3180001087983 */ /* 0x000f220000300a00 */
[----:B------:R-:W-:-:S02]  /*77e20*/  F2FP.F16.E5M2.UNPACK_B R28, R28.H1 ;  /* 0x0000001cff1c723e */ /* 0x000fc400030004ff */
[----:B--2---:R-:W-:Y:S02]  /*77e30*/  F2FP.F16.E5M2.UNPACK_B R29, R29.H1 ;  /* 0x0000001dff1d723e */ /* 0x004fe400030004ff */
[----:B------:R-:W-:Y:S02]  /*77e40*/  F2FP.F16.E5M2.UNPACK_B R26, R26.H1 ;  /* 0x0000001aff1a723e */ /* 0x000fe400030004ff */
[----:B------:R-:W-:Y:S02]  /*77e50*/  F2FP.F16.E5M2.UNPACK_B R27, R27.H1 ;  /* 0x0000001bff1b723e */ /* 0x000fe400030004ff */
[----:B------:R-:W-:Y:S02]  /*77e60*/  F2FP.F16.E5M2.UNPACK_B R24, R24.H1 ;  /* 0x00000018ff18723e */ /* 0x000fe400030004ff */
[----:B------:R-:W-:Y:S01]  /*77e70*/  F2FP.F16.E5M2.UNPACK_B R25, R25.H1 ;  /* 0x00000019ff19723e */ /* 0x000fe200030004ff */
[----:B------:R-:W-:Y:S01]  /*77e80*/  STL [R1+0xc270], R29 ;  /* 0x00c2701d01007387 */ /* 0x000fe20000100800 */
[----:B---3--:R-:W-:-:S15]  /*77e90*/  HMMA.16816.F32 R4, R12, R28, R4 ;  /* 0x0000001c0c04723c */ /* 0x008fde0000001804 */
[----:B------:R-:W-:-:S04]  /*77ea0*/  NOP ;  /* 0x0000000000007918 */ /* 0x000fc80000000000 */
[----:B------:R-:W-:Y:S04]  /*77eb0*/  STL.64 [R1+0x21d0], R4 ;  /* 0x0021d00401007387 */ /* 0x000fe80000100a00 */
[----:B------:R4:W-:Y:S02]  /*77ec0*/  STL.64 [R1+0x21d8], R6 ;  /* 0x0021d80601007387 */ /* 0x0009e40000100a00 */
[C---:B----4-:R-:W-:Y:S08]  /*77ed0*/  HMMA.16816.F32 R4, R12.reuse, R26, R8 ;  /* 0x0000001a0c04723c */ /* 0x050ff00000001808 */
[----:B------:R-:W-:Y:S11]  /*77ee0*/  HMMA.16816.F32 R8, R12, R24, R16 ;  /* 0x000000180c08723c */ /* 0x000ff60000001810 */
[----:B------:R0:W-:Y:S04]  /*77ef0*/  STL.64 [R1+0x2230], R4 ;  /* 0x0022300401007387 */ /* 0x0001e80000100a00 */
[----:B------:R-:W-:Y:S04]  /*77f00*/  STL.64 [R1+0x2238], R6 ;  /* 0x0022380601007387 */ /* 0x000fe80000100a00 */
[----:B0-----:R-:W2:Y:S04]  /*77f10*/  LDL.LU R5, [R1+0x30e4] ;  /* 0x0030e40001057983 */ /* 0x001ea80000300800 */
[----:B------:R-:W3:Y:S04]  /*77f20*/  LDL.LU R2, [R1+0x30f0] ;  /* 0x0030f00001027983 */ /* 0x000ee80000300800 */
[----:B------:R-:W-:Y:S04]  /*77f30*/  STL.64 [R1+0x2290], R8 ;  /* 0x0022900801007387 */ /* 0x000fe80000100a00 */
[----:B------:R-:W-:Y:S04]  /*77f40*/  STL.64 [R1+0x2298], R10 ;  /* 0x0022980a01007387 */ /* 0x000fe80000100a00 */
[----:B------:R-:W-:Y:S04]  /*77f50*/  STL.64 [R1+0xc0c0], R26 ;  /* 0x00c0c01a01007387 */ /* 0x000fe80000100a00 */
[----:B------:R0:W-:Y:S04]  /*77f60*/  STL.64 [R1+0xc0b8], R24 ;  /* 0x00c0b81801007387 */ /* 0x0001e80000100a00 */
[----:B0-----:R-:W4:Y:S04]  /*77f70*/  LDL.LU R24, [R1+0x2ef0] ;  /* 0x002ef00001187983 */ /* 0x001f280000300800 */
[----:B------:R-:W4:Y:S04]  /*77f80*/  LDL.LU R25, [R1+0x2ef4] ;  /* 0x002ef40001197983 */ /* 0x000f280000300800 */
[----:B------:R-:W2:Y:S04]  /*77f90*/  LDL.LU R26, [R1+0x2ef8] ;  /* 0x002ef800011a7983 */ /* 0x000ea80000300800 */
[----:B------:R-:W2:Y:S04]  /*77fa0*/  LDL.LU R27, [R1+0x2efc] ;  /* 0x002efc00011b7983 */ /* 0x000ea80000300800 */
[----:B------:R-:W3:Y:S04]  /*77fb0*/  LDL.LU R17, [R1+0x30a4] ;  /* 0x0030a40001117983 */ /* 0x000ee80000300800 */
[----:B------:R-:W3:Y:S01]  /*77fc0*/  LDL.LU R10, [R1+0x30b0] ;  /* 0x0030b000010a7983 */ /* 0x000ee20000300800 */
[----:B------:R-:W-:-:S03]  /*77fd0*/  F2FP.F16.E5M2.UNPACK_B R22, R23.H1 ;  /* 0x00000017ff16723e */ /* 0x000fc600030004ff */
[----:B--2---:R-:W-:Y:S04]  /*77fe0*/  STL.64 [R1+0xc2d0], R26 ;  /* 0x00c2d01a01007387 */ /* 0x004fe80000100a00 */
[----:B----4-:R0:W-:Y:S04]  /*77ff0*/  STL.64 [R1+0xc2c8], R24 ;  /* 0x00c2c81801007387 */ /* 0x0101e80000100a00 */
[----:B0-----:R-:W2:Y:S04]  /*78000*/  LDL.LU R24, [R1+0x2ea0] ;  /* 0x002ea00001187983 */ /* 0x001ea80000300800 */
[----:B------:R-:W2:Y:S04]  /*78010*/  LDL.LU R25, [R1+0x2ea4] ;  /* 0x002ea40001197983 */ /* 0x000ea80000300800 */
[----:B------:R-:W4:Y:S04]  /*78020*/  LDL.LU R26, [R1+0x2ea8] ;  /* 0x002ea800011a7983 */ /* 0x000f280000300800 */
[----:B------:R-:W4:Y:S04]  /*78030*/  LDL.LU R27, [R1+0x2eac] ;  /* 0x002eac00011b7983 */ /* 0x000f280000300800 */
[----:B------:R-:W2:Y:S04]  /*78040*/  LDL.LU R23, [R1+0x3074] ;  /* 0x0030740001177983 */ /* 0x000ea80000300800 */
[----:B------:R-:W2:Y:S04]  /*78050*/  LDL.LU R20, [R1+0x3080] ;  /* 0x0030800001147983 */ /* 0x000ea80000300800 */
[----:B------:R-:W2:Y:S04]  /*78060*/  LDL.LU R21, [R1+0x3084] ;  /* 0x0030840001157983 */ /* 0x000ea80000300800 */
[----:B------:R-:W2:Y:S04]  /*78070*/  LDL.LU R18, [R1+0x3090] ;  /* 0x0030900001127983 */ /* 0x000ea80000300800 */
[----:B------:R-:W2:Y:S04]  /*78080*/  LDL.LU R19, [R1+0x3094] ;  /* 0x0030940001137983 */ /* 0x000ea80000300800 */
[----:B------:R-:W3:Y:S04]  /*78090*/  LDL.LU R16, [R1+0x30a0] ;  /* 0x0030a00001107983 */ /* 0x000ee80000300800 */
[----:B--2---:R-:W-:Y:S04]  /*780a0*/  STL.64 [R1+0xc310], R18 ;  /* 0x00c3101201007387 */ /* 0x004fe80000100a00 */
[----:B---3--:R0:W-:Y:S04]  /*780b0*/  STL.64 [R1+0xc308], R16 ;  /* 0x00c3081001007387 */ /* 0x0081e80000100a00 */
[----:B0-----:R-:W2:Y:S04]  /*780c0*/  LDL.LU R16, [R1+0x2e30] ;  /* 0x002e300001107983 */ /* 0x001ea80000300800 */
[----:B------:R-:W2:Y:S04]  /*780d0*/  LDL.LU R17, [R1+0x2e34] ;  /* 0x002e340001117983 */ /* 0x000ea80000300800 */
[----:B------:R-:W2:Y:S04]  /*780e0*/  LDL.LU R18, [R1+0x2e38] ;  /* 0x002e380001127983 */ /* 0x000ea80000300800 */
[----:B------:R-:W2:Y:S04]  /*780f0*/  LDL.LU R19, [R1+0x2e3c] ;  /* 0x002e3c0001137983 */ /* 0x000ea80000300800 */
[----:B----4-:R-:W-:Y:S04]  /*78100*/  STL.64 [R1+0xc2e0], R26 ;  /* 0x00c2e01a01007387 */ /* 0x010fe80000100a00 */
[----:B------:R0:W-:Y:S04]  /*78110*/  STL.64 [R1+0xc2d8], R24 ;  /* 0x00c2d81801007387 */ /* 0x0001e80000100a00 */
[----:B0-----:R-:W3:Y:S04]  /*78120*/  LDL.LU R24, [R1+0x2e80] ;  /* 0x002e800001187983 */ /* 0x001ee80000300800 */
[----:B------:R-:W3:Y:S04]  /*78130*/  LDL.LU R25, [R1+0x2e84] ;  /* 0x002e840001197983 */ /* 0x000ee80000300800 */
[----:B------:R-:W4:Y:S04]  /*78140*/  LDL.LU R26, [R1+0x2e88] ;  /* 0x002e8800011a7983 */ /* 0x000f280000300800 */
[----:B------:R-:W4:Y:S04]  /*78150*/  LDL.LU R27, [R1+0x2e8c] ;  /* 0x002e8c00011b7983 */ /* 0x000f280000300800 */
[----:B----4-:R-:W-:Y:S04]  /*78160*/  STL.64 [R1+0xc2f0], R26 ;  /* 0x00c2f01a01007387 */ /* 0x010fe80000100a00 */
[----:B---3--:R0:W-:Y:S04]  /*78170*/  STL.64 [R1+0xc2e8], R24 ;  /* 0x00c2e81801007387 */ /* 0x0081e80000100a00 */
[----:B0-----:R-:W3:Y:S04]  /*78180*/  LDL.LU R24, [R1+0x2e70] ;  /* 0x002e700001187983 */ /* 0x001ee80000300800 */
[----:B------:R-:W3:Y:S04]  /*78190*/  LDL.LU R25, [R1+0x2e74] ;  /* 0x002e740001197983 */ /* 0x000ee80000300800 */
[----:B------:R-:W4:Y:S04]  /*781a0*/  LDL.LU R26, [R1+0x2e78] ;  /* 0x002e7800011a7983 */ /* 0x000f280000300800 */
[----:B------:R-:W4:Y:S01]  /*781b0*/  LDL.LU R27, [R1+0x2e7c] ;  /* 0x002e7c00011b7983 */ /* 0x000f220000300800 */
[----:B------:R-:W-:-:S02]  /*781c0*/  F2FP.F16.E5M2.UNPACK_B R23, R23.H1 ;  /* 0x00000017ff17723e */ /* 0x000fc400030004ff */
[----:B------:R-:W-:Y:S01]  /*781d0*/  F2FP.F16.E5M2.UNPACK_B R20, R20.H1 ;  /* 0x00000014ff14723e */ /* 0x000fe200030004ff */
[----:B----4-:R-:W-:Y:S04]  /*781e0*/  STL.64 [R1+0xc300], R26 ;  /* 0x00c3001a01007387 */ /* 0x010fe80000100a00 */
[----:B---3--:R0:W-:Y:S04]  /*781f0*/  STL.64 [R1+0xc2f8], R24 ;  /* 0x00c2f81801007387 */ /* 0x0081e80000100a00 */
[----:B0-----:R-:W3:Y:S04]  /*78200*/  LDL.LU R24, [R1+0x2e50] ;  /* 0x002e500001187983 */ /* 0x001ee80000300800 */
[----:B------:R-:W3:Y:S04]  /*78210*/  LDL.LU R25, [R1+0x2e54] ;  /* 0x002e540001197983 */ /* 0x000ee80000300800 */
[----:B------:R-:W3:Y:S04]  /*78220*/  LDL.LU R26, [R1+0x2e58] ;  /* 0x002e5800011a7983 */ /* 0x000ee80000300800 */
[----:B------:R-:W3:Y:S01]  /*78230*/  LDL.LU R27, [R1+0x2e5c] ;  /* 0x002e5c00011b7983 */ /* 0x000ee20000300800 */
[----:B------:R-:W-:Y:S01]  /*78240*/  F2FP.F16.E5M2.UNPACK_B R21, R21.H1 ;  /* 0x00000015ff15723e */ /* 0x000fe200030004ff */
[----:B--2---:R-:W-:Y:S02]  /*78250*/  HMMA.16816.F32 R16, R12, R22, R16 ;  /* 0x000000160c10723c */ /* 0x004fe40000001810 */
[----:B------:R-:W2:Y:S04]  /*78260*/  LDL.LU R11, [R1+0x30b4] ;  /* 0x0030b400010b7983 */ /* 0x000ea80000300800 */
[----:B------:R-:W4:Y:S04]  /*78270*/  LDL.LU R8, [R1+0x30c0] ;  /* 0x0030c00001087983 */ /* 0x000f280000300800 */
[----:B------:R-:W2:Y:S04]  /*78280*/  LDL.LU R9, [R1+0x30c4] ;  /* 0x0030c40001097983 */ /* 0x000ea80000300800 */
[----:B------:R-:W2:Y:S04]  /*78290*/  LDL.LU R6, [R1+0x30d0] ;  /* 0x0030d00001067983 */ /* 0x000ea80000300800 */
[----:B------:R-:W2:Y:S01]  /*782a0*/  LDL.LU R7, [R1+0x30d4] ;  /* 0x0030d40001077983 */ /* 0x000ea20000300800 */
[----:B------:R-:W-:-:S03]  /*782b0*/  IMAD.MOV.U32 R0, RZ, RZ, R3 ;  /* 0x000000ffff007224 */ /* 0x000fc600078e0003 */
[----:B------:R-:W2:Y:S04]  /*782c0*/  LDL.LU R4, [R1+0x30e0] ;  /* 0x0030e00001047983 */ /* 0x000ea80000300800 */
[----:B------:R-:W2:Y:S04]  /*782d0*/  LDL.LU R3, [R1+0x30f4] ;  /* 0x0030f40001037983 */ /* 0x000ea80000300800 */
[----:B------:R-:W-:Y:S04]  /*782e0*/  STL.64 [R1+0x2320], R16 ;  /* 0x0023201001007387 */ /* 0x000fe80000100a00 */
[----:B------:R0:W-:Y:S04]  /*782f0*/  STL.64 [R1+0x2328], R18 ;  /* 0x0023281201007387 */ /* 0x0001e80000100a00 */
[----:B0-----:R-:W2:Y:S04]  /*78300*/  LDL.LU.64 R18, [R1+0xc310] ;  /* 0x00c3100001127983 */ /* 0x001ea80000300a00 */
[----:B------:R-:W4:Y:S01]  /*78310*/  LDL.LU.64 R16, [R1+0xc308] ;  /* 0x00c3080001107983 */ /* 0x000f220000300a00 */
[----:B---3--:R-:W-:-:S15]  /*78320*/  HMMA.16816.F32 R24, R12, R20, R24 ;  /* 0x000000140c18723c */ /* 0x008fde0000001818 */
[----:B------:R-:W-:-:S04]  /*78330*/  NOP ;  /* 0x0000000000007918 */ /* 0x000fc80000000000 */
[----:B------:R-:W-:Y:S04]  /*78340*/  STL.64 [R1+0x2420], R24 ;  /* 0x0024201801007387 */ /* 0x000fe80000100a00 */
[----:B------:R0:W-:Y:S04]  /*78350*/  STL.64 [R1+0x2428], R26 ;  /* 0x0024281a01007387 */ /* 0x0001e80000100a00 */
[----:B0-----:R-:W3:Y:S04]  /*78360*/  LDL.LU.64 R26, [R1+0xc300] ;  /* 0x00c30000011a7983 */ /* 0x001ee80000300a00 */
[----:B------:R-:W3:Y:S01]  /*78370*/  LDL.LU.64 R24, [R1+0xc2f8] ;  /* 0x00c2f80001187983 */ /* 0x000ee20000300a00 */
[----:B--2---:R-:W-:-:S02]  /*78380*/  F2FP.F16.E5M2.UNPACK_B R18, R18.H1 ;  /* 0x00000012ff12723e */ /* 0x004fc400030004ff */
[----:B------:R-:W-:Y:S01]  /*78390*/  F2FP.F16.E5M2.UNPACK_B R19, R19.H1 ;  /* 0x00000013ff13723e */ /* 0x000fe200030004ff */
[----:B------:R-:W-:Y:S04]  /*783a0*/  STL.64 [R1+0xc0a0], R22 ;  /* 0x00c0a01601007387 */ /* 0x000fe80000100a00 */
[----:B------:R0:W-:Y:S04]  /*783b0*/  STL.64 [R1+0xc098], R20 ;  /* 0x00c0981401007387 */ /* 0x0001e80000100a00 */
[----:B0-----:R-:W2:Y:S04]  /*783c0*/  LDL.LU R20, [R1+0x2ee0] ;  /* 0x002ee00001147983 */ /* 0x001ea80000300800 */
[----:B------:R-:W2:Y:S04]  /*783d0*/  LDL.LU R21, [R1+0x2ee4] ;  /* 0x002ee40001157983 */ /* 0x000ea80000300800 */
[----:B------:R-:W2:Y:S04]  /*783e0*/  LDL.LU R22, [R1+0x2ee8] ;  /* 0x002ee80001167983 */ /* 0x000ea80000300800 */
[----:B------:R-:W2:Y:S01]  /*783f0*/  LDL.LU R23, [R1+0x2eec] ;  /* 0x002eec0001177983 */ /* 0x000ea20000300800 */
[----:B---3--:R-:W-:-:S15]  /*78400*/  HMMA.16816.F32 R24, R12, R18, R24 ;  /* 0x000000120c18723c */ /* 0x008fde0000001818 */
[----:B------:R-:W-:-:S04]  /*78410*/  NOP ;  /* 0x0000000000007918 */ /* 0x000fc80000000000 */
[----:B------:R-:W-:Y:S04]  /*78420*/  STL.64 [R1+0x2480], R24 ;  /* 0x0024801801007387 */ /* 0x000fe80000100a00 */
[----:B------:R0:W-:Y:S04]  /*78430*/  STL.64 [R1+0x2488], R26 ;  /* 0x0024881a01007387 */ /* 0x0001e80000100a00 */
[----:B0-----:R-:W3:Y:S04]  /*78440*/  LDL.LU.64 R26, [R1+0xc2f0] ;  /* 0x00c2f000011a7983 */ /* 0x001ee80000300a00 */
[----:B------:R-:W3:Y:S01]  /*78450*/  LDL.LU.64 R24, [R1+0xc2e8] ;  /* 0x00c2e80001187983 */ /* 0x000ee20000300a00 */
[----:B----4-:R-:W-:-:S02]  /*78460*/  F2FP.F16.E5M2.UNPACK_B R16, R16.H1 ;  /* 0x00000010ff10723e */ /* 0x010fc400030004ff */
[----:B------:R-:W-:-:S07]  /*78470*/  F2FP.F16.E5M2.UNPACK_B R17, R17.H1 ;  /* 0x00000011ff11723e */ /* 0x000fce00030004ff */
[----:B---3--:R-:W-:-:S15]  /*78480*/  HMMA.16816.F32 R24, R12, R16, R24 ;  /* 0x000000100c18723c */ /* 0x008fde0000001818 */
[----:B------:R-:W-:-:S04]  /*78490*/  NOP ;  /* 0x0000000000007918 */ /* 0x000fc80000000000 */
[----:B------:R-:W-:Y:S04]  /*784a0*/  STL.64 [R1+0x24f0], R24 ;  /* 0x0024f01801007387 */ /* 0x000fe80000100a00 */
[----:B------:R0:W-:Y:S04]  /*784b0*/  STL.64 [R1+0x24f8], R26 ;  /* 0x0024f81a01007387 */ /* 0x0001e80000100a00 */
[----:B0-----:R-:W3:Y:S04]  /*784c0*/  LDL.LU.64 R26, [R1+0xc2e0] ;  /* 0x00c2e000011a7983 */ /* 0x001ee80000300a00 */
[----:B------:R-:W3:Y:S01]  /*784d0*/  LDL.LU.64 R24, [R1+0xc2d8] ;  /* 0x00c2d80001187983 */ /* 0x000ee20000300a00 */
[----:B------:R-:W-:-:S02]  /*784e0*/  F2FP.F16.E5M2.UNPACK_B R10, R10.H1 ;  /* 0x0000000aff0a723e */ /* 0x000fc400030004ff */
[----:B------:R-:W-:Y:S01]  /*784f0*/  F2FP.F16.E5M2.UNPACK_B R11, R11.H1 ;  /* 0x0000000bff0b723e */ /* 0x000fe200030004ff */
[----:B------:R-:W-:Y:S04]  /*78500*/  STL.64 [R1+0xc080], R18 ;  /* 0x00c0801201007387 */ /* 0x000fe80000100a00 */
[----:B------:R0:W-:Y:S04]  /*78510*/  STL.64 [R1+0xc078], R16 ;  /* 0x00c0781001007387 */ /* 0x0001e80000100a00 */
[----:B0-----:R-:W4:Y:S04]  /*78520*/  LDL.LU R16, [R1+0x2ec0] ;  /* 0x002ec00001107983 */ /* 0x001f280000300800 */
[----:B------:R-:W4:Y:S04]  /*78530*/  LDL.LU R17, [R1+0x2ec4] ;  /* 0x002ec40001117983 */ /* 0x000f280000300800 */
[----:B------:R-:W4:Y:S04]  /*78540*/  LDL.LU R18, [R1+0x2ec8] ;  /* 0x002ec80001127983 */ /* 0x000f280000300800 */
[----:B------:R-:W4:Y:S01]  /*78550*/  LDL.LU R19, [R1+0x2ecc] ;  /* 0x002ecc0001137983 */ /* 0x000f220000300800 */
[----:B---3--:R-:W-:-:S15]  /*78560*/  HMMA.16816.F32 R24, R12, R10, R24 ;  /* 0x0000000a0c18723c */ /* 0x008fde0000001818 */
[----:B------:R-:W-:-:S04]  /*78570*/  NOP ;  /* 0x0000000000007918 */ /* 0x000fc80000000000 */
[----:B------:R-:W-:Y:S04]  /*78580*/  STL.64 [R1+0x2900], R24 ;  /* 0x0029001801007387 */ /* 0x000fe80000100a00 */
[----:B------:R0:W-:Y:S04]  /*78590*/  STL.64 [R1+0x2908], R26 ;  /* 0x0029081a01007387 */ /* 0x0001e80000100a00 */
[----:B0-----:R-:W3:Y:S04]  /*785a0*/  LDL.LU.64 R26, [R1+0xc2d0] ;  /* 0x00c2d000011a7983 */ /* 0x001ee80000300a00 */
[----:B------:R-:W3:Y:S01]  /*785b0*/  LDL.LU.64 R24, [R1+0xc2c8] ;  /* 0x00c2c80001187983 */ /* 0x000ee20000300a00 */
[----:B------:R-:W-:-:S02]  /*785c0*/  F2FP.F16.E5M2.UNPACK_B R8, R8.H1 ;  /* 0x00000008ff08723e */ /* 0x000fc400030004ff */
[----:B------:R-:W-:Y:S02]  /*785d0*/  F2FP.F16.E5M2.UNPACK_B R9, R9.H1 ;  /* 0x00000009ff09723e */ /* 0x000fe400030004ff */
[----:B------:R-:W-:Y:S02]  /*785e0*/  F2FP.F16.E5M2.UNPACK_B R6, R6.H1 ;  /* 0x00000006ff06723e */ /* 0x000fe400030004ff */
[----:B------:R-:W-:Y:S01]  /*785f0*/  F2FP.F16.E5M2.UNPACK_B R7, R7.H1 ;  /* 0x00000007ff07723e */ /* 0x000fe200030004ff */
[----:B------:R-:W-:Y:S04]  /*78600*/  STL.64 [R1+0xc060], R10 ;  /* 0x00c0600a01007387 */ /* 0x000fe80000100a00 */
[----:B------:R2:W-:Y:S01]  /*78610*/  STL.64 [R1+0xc058], R8 ;  /* 0x00c0580801007387 */ /* 0x0005e20000100a00 */
[C---:B----4-:R-:W-:Y:S08]  /*78620*/  HMMA.16816.F32 R16, R12.reuse, R8, R16 ;  /* 0x000000080c10723c */ /* 0x050ff00000001810 */
[----:B--2---:R-:W-:Y:S01]  /*78630*/  HMMA.16816.F32 R8, R12, R6, R20 ;  /* 0x000000060c08723c */ /* 0x004fe20000001814 */
[----:B------:R-:W-:-:S02]  /*78640*/  F2FP.F16.E5M2.UNPACK_B R4, R4.H1 ;  /* 0x00000004ff04723e */ /* 0x000fc400030004ff */
[----:B------:R-:W-:-:S08]  /*78650*/  F2FP.F16.E5M2.UNPACK_B R5, R5.H1 ;  /* 0x00000005ff05723e */ /* 0x000fd000030004ff */
[----:B------:R-:W-:Y:S04]  /*78660*/  STL.64 [R1+0x2960], R16 ;  /* 0x0029601001007387 */ /* 0x000fe80000100a00 */
[----:B------:R0:W-:Y:S04]  /*78670*/  STL.64 [R1+0x2968], R18 ;  /* 0x0029681201007387 */ /* 0x0001e80000100a00 */
[----:B------:R-:W-:Y:S04]  /*78680*/  STL.64 [R1+0x29c0], R8 ;  /* 0x0029c00801007387 */ /* 0x000fe80000100a00 */
[----:B------:R3:W-:Y:S04]  /*78690*/  STL.64 [R1+0x29c8], R10 ;  /* 0x0029c80a01007387 */ /* 0x0007e80000100a00 */
[----:B------:R-:W-:Y:S04]  /*786a0*/  STL.64 [R1+0xc040], R6 ;  /* 0x00c0400601007387 */ /* 0x000fe80000100a00 */
[----:B------:R-:W-:Y:S01]  /*786b0*/  STL.64 [R1+0xc038], R4 ;  /* 0x00c0380401007387 */ /* 0x000fe20000100a00 */
[----:B0-----:R-:W-:Y:S01]  /*786c0*/  IMAD.MOV.U32 R19, RZ, RZ, R0 ;  /* 0x000000ffff137224 */ /* 0x001fe200078e0000 */
[----:B---3--:R-:W-:-:S15]  /*786d0*/  HMMA.16816.F32 R8, R12, R4, R24 ;  /* 0x000000040c08723c */ /* 0x008fde0000001818 */
[----:B------:R-:W-:-:S04]  /*786e0*/  NOP ;  /* 0x0000000000007918 */ /* 0x000fc80000000000 */
[----:B------:R0:W-:Y:S04]  /*786f0*/  STL.64 [R1+0x2a20], R8 ;  /* 0x002a200801007387 */ /* 0x0001e80000100a00 */
[----:B------:R1:W-:Y:S04]  /*78700*/  STL.64 [R1+0x2a28], R10 ;  /* 0x002a280a01007387 */ /* 0x0003e80000100a00 */
[----:B------:R-:W2:Y:S04]  /*78710*/  LDL R18, [R1] ;  /* 0x0000000001127983 */ /* 0x000ea80000100800 */
[----:B------:R-:W3:Y:S04]  /*78720*/  LDL.LU R0, [R1+0xc2c0] ;  /* 0x00c2c00001007983 */ /* 0x000ee80000300800 */
[----:B0-----:R-:W4:Y:S04]  /*78730*/  LDL.LU R8, [R1+0x2bf0] ;  /* 0x002bf00001087983 */ /* 0x001f280000300800 */
[----:B------:R-:W4:Y:S04]  /*78740*/  LDL.LU R9, [R1+0x2bf4] ;  /* 0x002bf40001097983 */ /* 0x000f280000300800 */
[----:B-1----:R-:W2:Y:S04]  /*78750*/  LDL.LU R10, [R1+0x2bf8] ;  /* 0x002bf800010a7983 */ /* 0x002ea80000300800 */
[----:B------:R-:W2:Y:S04]  /*78760*/  LDL.LU R11, [R1+0x2bfc] ;  /* 0x002bfc00010b7983 */ /* 0x000ea80000300800 */
[----:B--2---:R-:W-:Y:S04]  /*78770*/  STL.64 [R1+0xc0d0], R10 ;  /* 0x00c0d00a01007387 */ /* 0x004fe80000100a00 */
[----:B----4-:R-:W-:Y:S04]  /*78780*/  STL.64 [R1+0xc0c8], R8 ;  /* 0x00c0c80801007387 */ /* 0x010fe80000100a00 */
[----:B------:R-:W2:Y:S01]  /*78790*/  LDL R16, [R1+0x8] ;  /* 0x0000080001107983 */ /* 0x000ea20000100800 */
[----:B---3--:R-:W-:-:S03]  /*787a0*/  IMAD.MOV.U32 R17, RZ, RZ, R0 ;  /* 0x000000ffff117224 */ /* 0x008fc600078e0000 */
[----:B------:R-:W3:Y:S04]  /*787b0*/  LDL.LU R0, [R1+0xc2bc] ;  /* 0x00c2bc0001007983 */ /* 0x000ee80000300800 */
[----:B------:R-:W-:Y:S04]  /*787c0*/  STL.64 [R1+0xc0e0], R18 ;  /* 0x00c0e01201007387 */ /* 0x000fe80000100a00 */
[----:B--2---:R0:W-:Y:S04]  /*787d0*/  STL.64 [R1+0xc0d8], R16 ;  /* 0x00c0d81001007387 */ /* 0x0041e80000100a00 */
[----:B------:R-:W2:Y:S04]  /*787e0*/  LDL.LU R4, [R1+0x2c10] ;  /* 0x002c100001047983 */ /* 0x000ea80000300800 */
[----:B------:R-:W2:Y:S04]  /*787f0*/  LDL.LU R5, [R1+0x2c14] ;  /* 0x002c140001057983 */ /* 0x000ea80000300800 */
[----:B------:R-:W4:Y:S04]  /*78800*/  LDL.LU R6, [R1+0x2c18] ;  /* 0x002c180001067983 */ /* 0x000f280000300800 */
[----:B------:R-:W4:Y:S01]  /*78810*/  LDL.LU R7, [R1+0x2c1c] ;  /* 0x002c1c0001077983 */ /* 0x000f220000300800 */
[----:B---3--:R-:W-:-:S03]  /*78820*/  IMAD.MOV.U32 R25, RZ, RZ, R0 ;  /* 0x000000ffff197224 */ /* 0x008fc600078e0000 */
[----:B----4-:R1:W-:Y:S04]  /*78830*/  STL.64 [R1+0xc0f0], R6 ;  /* 0x00c0f00601007387 */ /* 0x0103e80000100a00 */
[----:B--2---:R-:W-:Y:S04]  /*78840*/  STL.64 [R1+0xc0e8], R4 ;  /* 0x00c0e80401007387 */ /* 0x004fe80000100a00 */
[----:B------:R-:W2:Y:S04]  /*78850*/  LDL R26, [R1+0x10] ;  /* 0x00001000011a7983 */ /* 0x000ea80000100800 */
[----:B------:R-:W2:Y:S04]  /*78860*/  LDL R27, [R1+0x14] ;  /* 0x00001400011b7983 */ /* 0x000ea80000100800 */
[----:B------:R-:W3:Y:S04]  /*78870*/  LDL R24, [R1+0x18] ;  /* 0x0000180001187983 */ /* 0x000ee80000100800 */
[----:B------:R-:W1:Y:S04]  /*78880*/  LDL.LU R0, [R1+0xc2b8] ;  /* 0x00c2b80001007983 */ /* 0x000e680000300800 */
[----:B--2---:R-:W-:Y:S04]  /*78890*/  STL.64 [R1+0xc100], R26 ;  /* 0x00c1001a01007387 */ /* 0x004fe80000100a00 */
[----:B---3--:R2:W-:Y:S04]  /*788a0*/  STL.64 [R1+0xc0f8], R24 ;  /* 0x00c0f81801007387 */ /* 0x0085e80000100a00 */
[----:B0-----:R-:W3:Y:S04]  /*788b0*/  LDL.LU R16, [R1+0x2c60] ;  /* 0x002c600001107983 */ /* 0x001ee80000300800 */
[----:B------:R-:W3:Y:S04]  /*788c0*/  LDL.LU R17, [R1+0x2c64] ;  /* 0x002c640001117983 */ /* 0x000ee80000300800 */
[----:B------:R-:W4:Y:S04]  /*788d0*/  LDL.LU R18, [R1+0x2c68] ;  /* 0x002c680001127983 */ /* 0x000f280000300800 */
[----:B------:R-:W4:Y:S01]  /*788e0*/  LDL.LU R19, [R1+0x2c6c] ;  /* 0x002c6c0001137983 */ /* 0x000f220000300800 */
[----:B-1----:R-:W-:-:S03]  /*788f0*/  IMAD.MOV.U32 R7, RZ, RZ, R0 ;  /* 0x000000ffff077224 */ /* 0x002fc600078e0000 */
[----:B----4-:R-:W-:Y:S04]  /*78900*/  STL.64 [R1+0xc110], R18 ;  /* 0x00c1101201007387 */ /* 0x010fe80000100a00 */
[----:B---3--:R0:W-:Y:S04]  /*78910*/  STL.64 [R1+0xc108], R16 ;  /* 0x00c1081001007387 */ /* 0x0081e80000100a00 */
[----:B------:R-:W3:Y:S04]  /*78920*/  LDL R6, [R1+0x20] ;  /* 0x0000200001067983 */ /* 0x000ee80000100800 */
[----:B------:R-:W4:Y:S04]  /*78930*/  LDL.LU R0, [R1+0xc2b4] ;  /* 0x00c2b40001007983 */ /* 0x000f280000300800 */
[----:B--2---:R-:W2:Y:S04]  /*78940*/  LDL.LU R24, [R1+0x2c80] ;  /* 0x002c800001187983 */ /* 0x004ea80000300800 */
[----:B------:R-:W2:Y:S04]  /*78950*/  LDL.LU R25, [R1+0x2c84] ;  /* 0x002c840001197983 */ /* 0x000ea80000300800 */
[----:B------:R-:W2:Y:S04]  /*78960*/  LDL.LU R26, [R1+0x2c88] ;  /* 0x002c8800011a7983 */ /* 0x000ea80000300800 */
[----:B------:R-:W2:Y:S04]  /*78970*/  LDL.LU R27, [R1+0x2c8c] ;  /* 0x002c8c00011b7983 */ /* 0x000ea80000300800 */
[----:B--2---:R-:W-:Y:S04]  /*78980*/  STL.64 [R1+0xc120], R26 ;  /* 0x00c1201a01007387 */ /* 0x004fe80000100a00 */
[----:B------:R1:W-:Y:S04]  /*78990*/  STL.64 [R1+0xc118], R24 ;  /* 0x00c1181801007387 */ /* 0x0003e80000100a00 */
[----:B------:R-:W2:Y:S01]  /*789a0*/  LDL R4, [R1+0x28] ;  /* 0x0000280001047983 */ /* 0x000ea20000100800 */
[----:B----4-:R-:W-:-:S03]  /*789b0*/  IMAD.MOV.U32 R5, RZ, RZ, R0 ;  /* 0x000000ffff057224 */ /* 0x010fc600078e0000 */
[----:B------:R-:W1:Y:S04]  /*789c0*/  LDL.LU R0, [R1+0xc2b0] ;  /* 0x00c2b00001007983 */ /* 0x000e680000300800 */
[----:B---3--:R-:W-:Y:S04]  /*789d0*/  STL.64 [R1+0xc130], R6 ;  /* 0x00c1300601007387 */ /* 0x008fe80000100a00 */
[----:B--2---:R-:W-:Y:S04]  /*789e0*/  STL.64 [R1+0xc128], R4 ;  /* 0x00c1280401007387 */ /* 0x004fe80000100a00 */
[----:B0-----:R-:W2:Y:S04]  /*789f0*/  LDL.LU R16, [R1+0x2ca0] ;  /* 0x002ca00001107983 */ /* 0x001ea80000300800 */
[----:B------:R-:W2:Y:S04]  /*78a00*/  LDL.LU R17, [R1+0x2ca4] ;  /* 0x002ca40001117983 */ /* 0x000ea80000300800 */
[----:B------:R-:W3:Y:S04]  /*78a10*/  LDL.LU R18, [R1+0x2ca8] ;  /* 0x002ca80001127983 */ /* 0x000ee80000300800 */
[----:B------:R-:W3:Y:S01]  /*78a20*/  LDL.LU R19, [R1+0x2cac] ;  /* 0x002cac0001137983 */ /* 0x000ee20000300800 */
[----:B-1----:R-:W-:-:S03]  /*78a30*/  IMAD.MOV.U32 R25, RZ, RZ, R0 ;  /* 0x000000ffff197224 */ /* 0x002fc600078e0000 */
[----:B---3--:R-:W-:Y:S04]  /*78a40*/  STL.64 [R1+0xc140], R18 ;  /* 0x00c1401201007387 */ /* 0x008fe80000100a00 */
[----:B--2---:R0:W-:Y:S04]  /*78a50*/  STL.64 [R1+0xc138], R16 ;  /* 0x00c1381001007387 */ /* 0x0041e80000100a00 */
[----:B------:R-:W2:Y:S04]  /*78a60*/  LDL R26, [R1+0x30] ;  /* 0x00003000011a7983 */ /* 0x000ea80000100800 */
[----:B------:R-:W2:Y:S04]  /*78a70*/  LDL R27, [R1+0x34] ;  /* 0x00003400011b7983 */ /* 0x000ea80000100800 */
[----:B------:R-:W3:Y:S04]  /*78a80*/  LDL R24, [R1+0x38] ;  /* 0x0000380001187983 */ /* 0x000ee80000100800 */
[----:B------:R-:W4:Y:S04]  /*78a90*/  LDL.LU R0, [R1+0xc2ac] ;  /* 0x00c2ac0001007983 */ /* 0x000f280000300800 */
[----:B--2---:R1:W-:Y:S04]  /*78aa0*/  STL.64 [R1+0xc150], R26 ;  /* 0x00c1501a01007387 */ /* 0x0043e80000100a00 */
[----:B---3--:R-:W-:Y:S04]  /*78ab0*/  STL.64 [R1+0xc148], R24 ;  /* 0x00c1481801007387 */ /* 0x008fe80000100a00 */
[----:B0-----:R-:W2:Y:S04]  /*78ac0*/  LDL.LU R16, [R1+0x2cf0] ;  /* 0x002cf00001107983 */ /* 0x001ea80000300800 */
[----:B------:R-:W2:Y:S04]  /*78ad0*/  LDL.LU R17, [R1+0x2cf4] ;  /* 0x002cf40001117983 */ /* 0x000ea80000300800 */
[----:B------:R-:W3:Y:S04]  /*78ae0*/  LDL.LU R18, [R1+0x2cf8] ;  /* 0x002cf80001127983 */ /* 0x000ee80000300800 */
[----:B------:R-:W3:Y:S04]  /*78af0*/  LDL.LU R19, [R1+0x2cfc] ;  /* 0x002cfc0001137983 */ /* 0x000ee80000300800 */
[----:B---3--:R-:W-:Y:S04]  /*78b00*/  STL.64 [R1+0xc160], R18 ;  /* 0x00c1601201007387 */ /* 0x008fe80000100a00 */
[----:B--2---:R0:W-:Y:S04]  /*78b10*/  STL.64 [R1+0xc158], R16 ;  /* 0x00c1581001007387 */ /* 0x0041e80000100a00 */
[----:B-1----:R-:W2:Y:S01]  /*78b20*/  LDL R26, [R1+0x40] ;  /* 0x00004000011a7983 */ /* 0x002ea20000100800 */
[----:B----4-:R-:W-:-:S03]  /*78b30*/  IMAD.MOV.U32 R27, RZ, RZ, R0 ;  /* 0x000000ffff1b7224 */ /* 0x010fc600078e0000 */
[----:B------:R-:W3:Y:S04]  /*78b40*/  LDL.LU R0, [R1+0xc2a8] ;  /* 0x00c2a80001007983 */ /* 0x000ee80000300800 */
[----:B--2---:R-:W-:Y:S04]  /*78b50*/  STL.64 [R1+0xc168], R26 ;  /* 0x00c1681a01007387 */ /* 0x004fe80000100a00 */
[----:B0-----:R-:W2:Y:S04]  /*78b60*/  LDL.LU R16, [R1+0x2d10] ;  /* 0x002d100001107983 */ /* 0x001ea80000300800 */
[----:B------:R-:W2:Y:S04]  /*78b70*/  LDL.LU R17, [R1+0x2d14] ;  /* 0x002d140001117983 */ /* 0x000ea80000300800 */
[----:B------:R-:W4:Y:S04]  /*78b80*/  LDL.LU R18, [R1+0x2d18] ;  /* 0x002d180001127983 */ /* 0x000f280000300800 */
[----:B------:R-:W4:Y:S01]  /*78b90*/  LDL.LU R19, [R1+0x2d1c] ;  /* 0x002d1c0001137983 */ /* 0x000f220000300800 */
[----:B---3--:R-:W-:-:S03]  /*78ba0*/  IMAD.MOV.U32 R25, RZ, RZ, R0 ;  /* 0x000000ffff197224 */ /* 0x008fc600078e0000 */
[----:B----4-:R-:W-:Y:S04]  /*78bb0*/  STL.64 [R1+0xc178], R18 ;  /* 0x00c1781201007387 */ /* 0x010fe80000100a00 */
[----:B--2---:R0:W-:Y:S04]  /*78bc0*/  STL.64 [R1+0xc170], R16 ;  /* 0x00c1701001007387 */ /* 0x0041e80000100a00 */
[----:B------:R-:W2:Y:S04]  /*78bd0*/  LDL R24, [R1+0x48] ;  /* 0x0000480001187983 */ /* 0x000ea80000100800 */
[----:B------:R-:W3:Y:S04]  /*78be0*/  LDL.LU R0, [R1+0xc2a4] ;  /* 0x00c2a40001007983 */ /* 0x000ee80000300800 */
[----:B--2---:R1:W-:Y:S04]  /*78bf0*/  STL.64 [R1+0xc180], R24 ;  /* 0x00c1801801007387 */ /* 0x0043e80000100a00 */
[----:B0-----:R-:W2:Y:S04]  /*78c00*/  LDL.LU R16, [R1+0x2d40] ;  /* 0x002d400001107983 */ /* 0x001ea80000300800 */
[----:B------:R-:W2:Y:S04]  /*78c10*/  LDL.LU R17, [R1+0x2d44] ;  /* 0x002d440001117983 */ /* 0x000ea80000300800 */
[----:B------:R-:W4:Y:S04]  /*78c20*/  LDL.LU R18, [R1+0x2d48] ;  /* 0x002d480001127983 */ /* 0x000f280000300800 */
[----:B------:R-:W4:Y:S04]  /*78c30*/  LDL.LU R19, [R1+0x2d4c] ;  /* 0x002d4c0001137983 */ /* 0x000f280000300800 */
[----:B----4-:R-:W-:Y:S04]  /*78c40*/  STL.64 [R1+0xc190], R18 ;  /* 0x00c1901201007387 */ /* 0x010fe80000100a00 */
[----:B--2---:R0:W-:Y:S04]  /*78c50*/  STL.64 [R1+0xc188], R16 ;  /* 0x00c1881001007387 */ /* 0x0041e80000100a00 */
[----:B------:R-:W2:Y:S04]  /*78c60*/  LDL R26, [R1+0x50] ;  /* 0x00005000011a7983 */ /* 0x000ea80000100800 */
[----:B------:R-:W2:Y:S04]  /*78c70*/  LDL R27, [R1+0x54] ;  /* 0x00005400011b7983 */ /* 0x000ea80000100800 */
[----:B-1----:R-:W4:Y:S01]  /*78c80*/  LDL R24, [R1+0x58] ;  /* 0x0000580001187983 */ /* 0x002f220000100800 */
[----:B---3--:R-:W-:-:S03]  /*78c90*/  IMAD.MOV.U32 R25, RZ, RZ, R0 ;  /* 0x000000ffff197224 */ /* 0x008fc600078e0000 */
[----:B------:R-:W3:Y:S04]  /*78ca0*/  LDL.LU R0, [R1+0xc2a0] ;  /* 0x00c2a00001007983 */ /* 0x000ee80000300800 */
[----:B--2---:R1:W-:Y:S04]  /*78cb0*/  STL.64 [R1+0xc198], R26 ;  /* 0x00c1981a01007387 */ /* 0x0043e80000100a00 */
[----:B----4-:R-:W-:Y:S04]  /*78cc0*/  STL.64 [R1+0xc1b0], R24 ;  /* 0x00c1b01801007387 */ /* 0x010fe80000100a00 */
[----:B0-----:R-:W2:Y:S04]  /*78cd0*/  LDL.LU R16, [R1+0x2d60] ;  /* 0x002d600001107983 */ /* 0x001ea80000300800 */
[----:B------:R-:W2:Y:S04]  /*78ce0*/  LDL.LU R17, [R1+0x2d64] ;  /* 0x002d640001117983 */ /* 0x000ea80000300800 */
[----:B------:R-:W4:Y:S04]  /*78cf0*/  LDL.LU R18, [R1+0x2d68] ;  /* 0x002d680001127983 */ /* 0x000f280000300800 */
[----:B------:R-:W4:Y:S04]  /*78d00*/  LDL.LU R19, [R1+0x2d6c] ;  /* 0x002d6c0001137983 */ /* 0x000f280000300800 */
[----:B-1----:R-:W2:Y:S01]  /*78d10*/  LDL R26, [R1+0x60] ;  /* 0x00006000011a7983 */ /* 0x002ea20000100800 */
[----:B---3--:R-:W-:-:S03]  /*78d20*/  IMAD.MOV.U32 R27, RZ, RZ, R0 ;  /* 0x000000ffff1b7224 */ /* 0x008fc600078e0000 */
[----:B------:R-:W3:Y:S04]  /*78d30*/  LDL.LU R0, [R1+0xc29c] ;  /* 0x00c29c0001007983 */ /* 0x000ee80000300800 */
[----:B--2---:R-:W-:Y:S04]  /*78d40*/  STL.64 [R1+0xc1c8], R26 ;  /* 0x00c1c81a01007387 */ /* 0x004fe80000100a00 */
[----:B----4-:R-:W-:Y:S04]  /*78d50*/  STL.64 [R1+0xc1a8], R18 ;  /* 0x00c1a81201007387 */ /* 0x010fe80000100a00 */
[----:B------:R0:W-:Y:S04]  /*78d60*/  STL.64 [R1+0xc1a0], R16 ;  /* 0x00c1a01001007387 */ /* 0x0001e80000100a00 */
[----:B0-----:R-:W2:Y:S04]  /*78d70*/  LDL.LU R16, [R1+0x2d80] ;  /* 0x002d800001107983 */ /* 0x001ea80000300800 */
[----:B------:R-:W2:Y:S04]  /*78d80*/  LDL.LU R17, [R1+0x2d84] ;  /* 0x002d840001117983 */ /* 0x000ea80000300800 */
[----:B------:R-:W4:Y:S04]  /*78d90*/  LDL.LU R18, [R1+0x2d88] ;  /* 0x002d880001127983 */ /* 0x000f280000300800 */
[----:B------:R-:W4:Y:S04]  /*78da0*/  LDL.LU R19, [R1+0x2d8c] ;  /* 0x002d8c0001137983 */ /* 0x000f280000300800 */
[----:B------:R-:W2:Y:S01]  /*78db0*/  LDL R24, [R1+0x68] ;  /* 0x0000680001187983 */ /* 0x000ea20000100800 */
        /* <DEDUP_REMOVED lines=29> */
[----:B------:R-:W2:Y:S04]  /*78f90*/  LDL R26, [R1+0x80] ;  /* 0x00008000011a7983 */ /* 0x000ea80000100800 */
[----:B------:R-:W2:Y:S04]  /*78fa0*/  LDL R27, [R1+0x84] ;  /* 0x00008400011b7983 */ /* 0x000ea80000100800 */
[----:B------:R-:W4:Y:S01]  /*78fb0*/  LDL R24, [R1+0x88] ;  /* 0x0000880001187983 */ /* 0x000f220000100800 */
[----:B---3--:R-:W-:-:S03]  /*78fc0*/  IMAD.MOV.U32 R25, RZ, RZ, R0 ;  /* 0x000000ffff197224 */ /* 0x008fc600078e0000 */
[----:B------:R-:W3:Y:S04]  /*78fd0*/  LDL.LU R0, [R1+0xc28c] ;  /* 0x00c28c0001007983 */ /* 0x000ee80000300800 */
[----:B--2---:R-:W-:Y:S04]  /*78fe0*/  STL.64 [R1+0xc228], R26 ;  /* 0x00c2281a01007387 */ /* 0x004fe80000100a00 */
[----:B----4-:R-:W-:Y:S04]  /*78ff0*/  STL.64 [R1+0xc240], R24 ;  /* 0x00c2401801007387 */ /* 0x010fe80000100a00 */
[----:B------:R-:W-:Y:S04]  /*79000*/  STL.64 [R1+0xc208], R18 ;  /* 0x00c2081201007387 */ /* 0x000fe80000100a00 */
        /* <DEDUP_REMOVED lines=16> */
[----:B------:R-:W2:Y:S04]  /*79110*/  LDL.LU R29, [R1+0x31fc] ;  /* 0x0031fc00011d7983 */ /* 0x000ea80000300800 */
[----:B------:R-:W2:Y:S04]  /*79120*/  LDL.LU R26, [R1+0x3208] ;  /* 0x00320800011a7983 */ /* 0x000ea80000300800 */
[----:B------:R-:W2:Y:S01]  /*79130*/  LDL.LU R27, [R1+0x3214] ;  /* 0x00321400011b7983 */ /* 0x000ea20000300800 */
[----:B---3--:R-:W-:-:S03]  /*79140*/  IMAD.MOV.U32 R25, RZ, RZ, R0 ;  /* 0x000000ffff197224 */ /* 0x008fc600078e0000 */
[----:B--2---:R-:W-:Y:S04]  /*79150*/  STL.64 [R1+0xc280], R26 ;  /* 0x00c2801a01007387 */ /* 0x004fe80000100a00 */
[----:B------:R0:W-:Y:S04]  /*79160*/  STL.64 [R1+0xc278], R24 ;  /* 0x00c2781801007387 */ /* 0x0001e80000100a00 */
[----:B0-----:R-:W2:Y:S04]  /*79170*/  LDL.LU R24, [R1+0x2eb0] ;  /* 0x002eb00001187983 */ /* 0x001ea80000300800 */
[----:B------:R-:W2:Y:S04]  /*79180*/  LDL.LU R25, [R1+0x2eb4] ;  /* 0x002eb40001197983 */ /* 0x000ea80000300800 */
[----:B------:R-:W2:Y:S04]  /*79190*/  LDL.LU R26, [R1+0x2eb8] ;  /* 0x002eb800011a7983 */ /* 0x000ea80000300800 */
[----:B------:R-:W2:Y:S04]  /*791a0*/  LDL.LU R27, [R1+0x2ebc] ;  /* 0x002ebc00011b7983 */ /* 0x000ea80000300800 */
[----:B------:R-:W3:Y:S04]  /*791b0*/  LDL.LU R0, [R1+0x3210] ;  /* 0x0032100001007983 */ /* 0x000ee80000300800 */
[----:B----4-:R-:W-:Y:S04]  /*791c0*/  STL.64 [R1+0xc238], R18 ;  /* 0x00c2381201007387 */ /* 0x010fe80000100a00 */
[----:B------:R0:W-:Y:S04]  /*791d0*/  STL.64 [R1+0xc230], R16 ;  /* 0x00c2301001007387 */ /* 0x0001e80000100a00 */
[----:B0-----:R-:W4:Y:S04]  /*791e0*/  LDL.LU R16, [R1+0x2e60] ;  /* 0x002e600001107983 */ /* 0x001f280000300800 */
[----:B------:R-:W4:Y:S04]  /*791f0*/  LDL.LU R17, [R1+0x2e64] ;  /* 0x002e640001117983 */ /* 0x000f280000300800 */
[----:B------:R-:W2:Y:S04]  /*79200*/  LDL.LU R18, [R1+0x2e68] ;  /* 0x002e680001127983 */ /* 0x000ea80000300800 */
[----:B------:R-:W2:Y:S01]  /*79210*/  LDL.LU R19, [R1+0x2e6c] ;  /* 0x002e6c0001137983 */ /* 0x000ea20000300800 */
[----:B------:R-:W-:-:S03]  /*79220*/  F2FP.F16.E5M2.UNPACK_B R2, R2.H1 ;  /* 0x00000002ff02723e */ /* 0x000fc600030004ff */
[----:B--2---:R-:W-:Y:S04]  /*79230*/  STL.64 [R1+0xc250], R18 ;  /* 0x00c2501201007387 */ /* 0x004fe80000100a00 */
[----:B----4-:R0:W-:Y:S04]  /*79240*/  STL.64 [R1+0xc248], R16 ;  /* 0x00c2481001007387 */ /* 0x0101e80000100a00 */
[----:B0-----:R-:W2:Y:S04]  /*79250*/  LDL.LU R16, [R1+0x2e90] ;  /* 0x002e900001107983 */ /* 0x001ea80000300800 */
[----:B------:R-:W2:Y:S04]  /*79260*/  LDL.LU R17, [R1+0x2e94] ;  /* 0x002e940001117983 */ /* 0x000ea80000300800 */
[----:B------:R-:W4:Y:S04]  /*79270*/  LDL.LU R18, [R1+0x2e98] ;  /* 0x002e980001127983 */ /* 0x000f280000300800 */
[----:B------:R-:W4:Y:S01]  /*79280*/  LDL.LU R19, [R1+0x2e9c] ;  /* 0x002e9c0001137983 */ /* 0x000f220000300800 */
[----:B------:R-:W-:-:S07]  /*79290*/  F2FP.F16.E5M2.UNPACK_B R3, R3.H1 ;  /* 0x00000003ff03723e */ /* 0x000fce00030004ff */
[----:B------:R-:W-:Y:S01]  /*792a0*/  HMMA.16816.F32 R12, R12, R2, R24 ;  /* 0x000000020c0c723c */ /* 0x000fe20000001818 */
[----:B----4-:R-:W-:Y:S04]  /*792b0*/  STL.64 [R1+0xc268], R18 ;  /* 0x00c2681201007387 */ /* 0x010fe80000100a00 */
[----:B--2---:R0:W-:Y:S04]  /*792c0*/  STL.64 [R1+0xc260], R16 ;  /* 0x00c2601001007387 */ /* 0x0041e80000100a00 */
[----:B0-----:R-:W2:Y:S04]  /*792d0*/  LDL.LU R16, [R1+0x2ed0] ;  /* 0x002ed00001107983 */ /* 0x001ea80000300800 */
[----:B------:R-:W2:Y:S04]  /*792e0*/  LDL.LU R17, [R1+0x2ed4] ;  /* 0x002ed40001117983 */ /* 0x000ea80000300800 */
[----:B------:R-:W2:Y:S04]  /*792f0*/  LDL.LU R18, [R1+0x2ed8] ;  /* 0x002ed80001127983 */ /* 0x000ea80000300800 */
[----:B------:R-:W2:Y:S04]  /*79300*/  LDL.LU R19, [R1+0x2edc] ;  /* 0x002edc0001137983 */ /* 0x000ea80000300800 */
[----:B------:R-:W4:Y:S04]  /*79310*/  LDL.LU R4, [R1+0x2cd0] ;  /* 0x002cd00001047983 */ /* 0x000f280000300800 */
        /* <DEDUP_REMOVED lines=11> */
[----:B------:R-:W2:Y:S04]  /*793d0*/  LDL.LU.64 R26, [R1+0xc280] ;  /* 0x00c28000011a7983 */ /* 0x000ea80000300a00 */
[----:B------:R-:W2:Y:S04]  /*793e0*/  LDL.LU.64 R24, [R1+0xc278] ;  /* 0x00c2780001187983 */ /* 0x000ea80000300a00 */
[----:B------:R0:W-:Y:S04]  /*793f0*/  STL.64 [R1+0x29f0], R12 ;  /* 0x0029f00c01007387 */ /* 0x0001e80000100a00 */
[----:B------:R1:W-:Y:S04]  /*79400*/  STL.64 [R1+0x29f8], R14 ;  /* 0x0029f80e01007387 */ /* 0x0003e80000100a00 */
[----:B0-----:R-:W2:Y:S04]  /*79410*/  LDL.LU R12, [R1+0x31f8] ;  /* 0x0031f800010c7983 */ /* 0x001ea80000300800 */
[----:B------:R-:W3:Y:S04]  /*79420*/  LDL.LU R13, [R1+0x3204] ;  /* 0x00320400010d7983 */ /* 0x000ee80000300800 */
[----:B-1----:R-:W3:Y:S04]  /*79430*/  LDL.LU R14, [R1+0x3200] ;  /* 0x00320000010e7983 */ /* 0x002ee80000300800 */
[----:B------:R-:W4:Y:S01]  /*79440*/  LDL.LU R15, [R1+0x320c] ;  /* 0x00320c00010f7983 */ /* 0x000f220000300800 */
[----:B--2---:R-:W-:-:S02]  /*79450*/  IMAD R12, R12, 0x100, R29 ;  /* 0x000001000c0c7824 */ /* 0x004fc400078e021d */
[----:B---3--:R-:W-:Y:S02]  /*79460*/  IMAD R13, R14, 0x100, R13 ;  /* 0x000001000e0d7824 */ /* 0x008fe400078e020d */
[----:B----4-:R-:W-:Y:S02]  /*79470*/  IMAD R14, R26, 0x100, R15 ;  /* 0x000001001a0e7824 */ /* 0x010fe400078e020f */
[----:B------:R-:W-:Y:S01]  /*79480*/  IMAD R15, R0, 0x100, R27 ;  /* 0x00000100000f7824 */ /* 0x000fe200078e021b */
[----:B------:R-:W-:Y:S01]  /*79490*/  F2FP.F16.E5M2.UNPACK_B R12, R12 ;  /* 0x0000000cff0c723e */ /* 0x000fe200020004ff */
[----:B------:R-:W2:Y:S01]  /*794a0*/  LDL.LU R29, [R1+0xc270] ;  /* 0x00c27000011d7983 */ /* 0x000ea20000300800 */
[----:B------:R-:W-:Y:S02]  /*794b0*/  F2FP.F16.E5M2.UNPACK_B R13, R13 ;  /* 0x0000000dff0d723e */ /* 0x000fe400020004ff */
[----:B------:R-:W-:Y:S02]  /*794c0*/  F2FP.F16.E5M2.UNPACK_B R14, R14 ;  /* 0x0000000eff0e723e */ /* 0x000fe400020004ff */
[----:B------:R-:W-:-:S07]  /*794d0*/  F2FP.F16.E5M2.UNPACK_B R15, R15 ;  /* 0x0000000fff0f723e */ /* 0x000fce00020004ff */
[----:B------:R-:W-:Y:S01]  /*794e0*/  HMMA.16816.F32 R24, R12, R24, R16 ;  /* 0x000000180c18723c */ /* 0x000fe20000001810 */
[----:B------:R-:W3:Y:S04]  /*794f0*/  LDL.LU.64 R18, [R1+0xc268] ;  /* 0x00c2680001127983 */ /* 0x000ee80000300a00 */
[----:B------:R-:W3:-:S14]  /*79500*/  LDL.LU.64 R16, [R1+0xc260] ;  /* 0x00c2600001107983 */ /* 0x000edc0000300a00 */
        /* <DEDUP_REMOVED lines=69> */
[----:B------:R-:W3:Y:S02]  /*79960*/  LDL.LU.64 R24, [R1+0xc148] ;  /* 0x00c1480001187983 */ /* 0x000ee40000300a00 */
[C---:B---3--:R-:W-:Y:S08]  /*79970*/  HMMA.16816.F32 R16, R12.reuse, R24, R16 ;  /* 0x000000180c10723c */ /* 0x048ff00000001810 */
[C---:B----4-:R-:W-:Y:S11]  /*79980*/  HMMA.16816.F32 R24, R12.reuse, R26, R4 ;  /* 0x0000001a0c18723c */ /* 0x050ff60000001804 */
[----:B------:R-:W-:Y:S04]  /*79990*/  STL.64 [R1+0x2920], R16 ;  /* 0x0029201001007387 */ /* 0x000fe80000100a00 */
[----:B------:R0:W-:Y:S04]  /*799a0*/  STL.64 [R1+0x2928], R18 ;  /* 0x0029281201007387 */ /* 0x0001e80000100a00 */
[----:B0-----:R-:W3:Y:S04]  /*799b0*/  LDL.LU.64 R18, [R1+0xc140] ;  /* 0x00c1400001127983 */ /* 0x001ee80000300a00 */
[----:B------:R-:W3:Y:S04]  /*799c0*/  LDL.LU.64 R16, [R1+0xc138] ;  /* 0x00c1380001107983 */ /* 0x000ee80000300a00 */
[----:B------:R-:W4:Y:S04]  /*799d0*/  LDL.LU.64 R6, [R1+0xc130] ;  /* 0x00c1300001067983 */ /* 0x000f280000300a00 */
[----:B------:R-:W3:Y:S04]  /*799e0*/  LDL.LU.64 R4, [R1+0xc128] ;  /* 0x00c1280001047983 */ /* 0x000ee80000300a00 */
[----:B------:R-:W-:Y:S04]  /*799f0*/  STL.64 [R1+0x2910], R24 ;  /* 0x0029101801007387 */ /* 0x000fe80000100a00 */
[----:B------:R0:W-:Y:S04]  /*79a00*/  STL.64 [R1+0x2918], R26 ;  /* 0x0029181a01007387 */ /* 0x0001e80000100a00 */
[----:B0-----:R-:W4:Y:S04]  /*79a10*/  LDL.LU.64 R26, [R1+0xc120] ;  /* 0x00c12000011a7983 */ /* 0x001f280000300a00 */
[----:B------:R-:W4:Y:S01]  /*79a20*/  LDL.LU.64 R24, [R1+0xc118] ;  /* 0x00c1180001187983 */ /* 0x000f220000300a00 */
        /* <DEDUP_REMOVED lines=10> */
[----:B0-----:R-:W2:Y:S04]  /*79ad0*/  LDL.LU.64 R6, [R1+0xc0f0] ;  /* 0x00c0f00001067983 */ /* 0x001ea80000300a00 */
[----:B------:R-:W2:Y:S01]  /*79ae0*/  LDL.LU.64 R4, [R1+0xc0e8] ;  /* 0x00c0e80001047983 */ /* 0x000ea20000300a00 */
[----:B---3--:R-:W-:-:S15]  /*79af0*/  HMMA.16816.F32 R16, R12, R24, R16 ;  /* 0x000000180c10723c */ /* 0x008fde0000001810 */
[----:B------:R-:W-:-:S04]  /*79b00*/  NOP ;  /* 0x0000000000007918 */ /* 0x000fc80000000000 */
[----:B------:R-:W-:Y:S04]  /*79b10*/  STL.64 [R1+0x28d0], R16 ;  /* 0x0028d01001007387 */ /* 0x000fe80000100a00 */
[----:B------:R0:W-:Y:S04]  /*79b20*/  STL.64 [R1+0x28d8], R18 ;  /* 0x0028d81201007387 */ /* 0x0001e80000100a00 */
[----:B0-----:R-:W3:Y:S04]  /*79b30*/  LDL.LU.64 R18, [R1+0xc0e0] ;  /* 0x00c0e00001127983 */ /* 0x001ee80000300a00 */
[----:B------:R-:W2:Y:S01]  /*79b40*/  LDL.LU.64 R16, [R1+0xc0d8] ;  /* 0x00c0d80001107983 */ /* 0x000ea20000300a00 */
[----:B----4-:R-:W-:Y:S03]  /*79b50*/  HMMA.16816.F32 R24, R12, R26, R8 ;  /* 0x0000001a0c18723c */ /* 0x010fe60000001808 */
[----:B------:R-:W3:Y:S04]  /*79b60*/  LDL.LU.64 R10, [R1+0xc0d0] ;  /* 0x00c0d000010a7983 */ /* 0x000ee80000300a00 */
[----:B------:R-:W3:-:S12]  /*79b70*/  LDL.LU.64 R8, [R1+0xc0c8] ;  /* 0x00c0c80001087983 */ /* 0x000ed80000300a00 */
[----:B------:R-:W-:Y:S04]  /*79b80*/  STL.64 [R1+0x2700], R24 ;  /* 0x0027001801007387 */ /* 0x000fe80000100a00 */
[----:B------:R0:W-:Y:S04]  /*79b90*/  STL.64 [R1+0x2708], R26 ;  /* 0x0027081a01007387 */ /* 0x0001e80000100a00 */
[----:B0-----:R-:W4:Y:S04]  /*79ba0*/  LDL.LU.64 R26, [R1+0xc0c0] ;  /* 0x00c0c000011a7983 */ /* 0x001f280000300a00 */
[----:B------:R-:W4:Y:S04]  /*79bb0*/  LDL.LU.64 R24, [R1+0xc0b8] ;  /* 0x00c0b80001187983 */ /* 0x000f280000300a00 */
[----:B------:R-:W4:Y:S01]  /*79bc0*/  LDL.LU R0, [R1+0x3230] ;  /* 0x0032300001007983 */ /* 0x000f220000300800 */
[C---:B--2---:R-:W-:Y:S08]  /*79bd0*/  HMMA.16816.F32 R4, R12.reuse, R16, R4 ;  /* 0x000000100c04723c */ /* 0x044ff00000001804 */
[C---:B---3--:R-:W-:Y:S11]  /*79be0*/  HMMA.16816.F32 R16, R12.reuse, R18, R8 ;  /* 0x000000120c10723c */ /* 0x048ff60000001808 */
[----:B------:R-:W-:Y:S04]  /*79bf0*/  STL.64 [R1+0x2500], R4 ;  /* 0x0025000401007387 */ /* 0x000fe80000100a00 */
[----:B------:R0:W-:Y:S04]  /*79c00*/  STL.64 [R1+0x2508], R6 ;  /* 0x0025080601007387 */ /* 0x0001e80000100a00 */
[----:B------:R-:W2:Y:S01]  /*79c10*/  LDL.LU R8, [R1+0x3e0] ;  /* 0x0003e00001087983 */ /* 0x000ea20000300800 */
[----:B0-----:R-:W-:Y:S03]  /*79c20*/  HMMA.16816.F32 R4, R12, R28, R20 ;  /* 0x0000001c0c04723c */ /* 0x001fe60000001814 */
[----:B------:R-:W-:Y:S04]  /*79c30*/  STL.64 [R1+0x24e0], R16 ;  /* 0x0024e01001007387 */ /* 0x000fe80000100a00 */
[----:B------:R-:W-:-:S12]  /*79c40*/  STL.64 [R1+0x24e8], R18 ;  /* 0x0024e81201007387 */ /* 0x000fd80000100a00 */
[----:B------:R-:W-:Y:S04]  /*79c50*/  STL.64 [R1+0x24d0], R4 ;  /* 0x0024d00401007387 */ /* 0x000fe80000100a00 */
[----:B------:R-:W-:Y:S04]  /*79c60*/  STL.64 [R1+0x24d8], R6 ;  /* 0x0024d80601007387 */ /* 0x000fe80000100a00 */
[----:B------:R-:W2:Y:S04]  /*79c70*/  LDL.LU R9, [R1+0x3e4] ;  /* 0x0003e40001097983 */ /* 0x000ea80000300800 */
[----:B------:R-:W3:Y:S04]  /*79c80*/  LDL.LU R10, [R1+0x3e8] ;  /* 0x0003e800010a7983 */ /* 0x000ee80000300800 */
[----:B------:R-:W3:Y:S04]  /*79c90*/  LDL.LU R11, [R1+0x3ec] ;  /* 0x0003ec00010b7983 */ /* 0x000ee80000300800 */
[----:B------:R-:W2:Y:S04]  /*79ca0*/  LDL.LU R20, [R1+0x420] ;  /* 0x0004200001147983 */ /* 0x000ea80000300800 */
        /* <DEDUP_REMOVED lines=19> */
[----:B---3--:R-:W-:Y:S04]  /*79de0*/  STL.64 [R1+0xc070], R10 ;  /* 0x00c0700a01007387 */ /* 0x008fe80000100a00 */
[----:B------:R0:W-:Y:S04]  /*79df0*/  STL.64 [R1+0xc068], R8 ;  /* 0x00c0680801007387 */ /* 0x0001e80000100a00 */
[----:B0-----:R-:W3:Y:S04]  /*79e00*/  LDL.LU R8, [R1+0x3f0] ;  /* 0x0003f00001087983 */ /* 0x001ee80000300800 */
[----:B------:R-:W3:Y:S04]  /*79e10*/  LDL.LU R9, [R1+0x3f4] ;  /* 0x0003f40001097983 */ /* 0x000ee80000300800 */
[----:B------:R-:W3:Y:S04]  /*79e20*/  LDL.LU R10, [R1+0x3f8] ;  /* 0x0003f800010a7983 */ /* 0x000ee80000300800 */
[----:B------:R-:W3:Y:S04]  /*79e30*/  LDL.LU R11, [R1+0x3fc] ;  /* 0x0003fc00010b7983 */ /* 0x000ee80000300800 */
[----:B------:R-:W2:Y:S04]  /*79e40*/  LDL.LU R4, [R1+0x3c0] ;  /* 0x0003c00001047983 */ /* 0x000ea80000300800 */
[----:B------:R-:W2:Y:S04]  /*79e50*/  LDL.LU R5, [R1+0x3c4] ;  /* 0x0003c40001057983 */ /* 0x000ea80000300800 */
[----:B------:R-:W2:Y:S04]  /*79e60*/  LDL.LU R6, [R1+0x3c8] ;  /* 0x0003c80001067983 */ /* 0x000ea80000300800 */
[----:B------:R-:W2:Y:S01]  /*79e70*/  LDL.LU R7, [R1+0x3cc] ;  /* 0x0003cc0001077983 */ /* 0x000ea20000300800 */
[C---:B----4-:R-:W-:Y:S03]  /*79e80*/  HMMA.16816.F32 R20, R12.reuse, R26, R20 ;  /* 0x0000001a0c14723c */ /* 0x050fe60000001814 */
[----:B--2---:R-:W-:Y:S04]  /*79e90*/  STL.64 [R1+0xc050], R6 ;  /* 0x00c0500601007387 */ /* 0x004fe80000100a00 */
[----:B------:R0:W-:Y:S04]  /*79ea0*/  STL.64 [R1+0xc048], R4 ;  /* 0x00c0480401007387 */ /* 0x0001e80000100a00 */
[----:B0-----:R-:W2:Y:S04]  /*79eb0*/  LDL.LU R4, [R1+0x3d0] ;  /* 0x0003d00001047983 */ /* 0x001ea80000300800 */
[----:B------:R-:W2:Y:S04]  /*79ec0*/  LDL.LU R5, [R1+0x3d4] ;  /* 0x0003d40001057983 */ /* 0x000ea80000300800 */
[----:B------:R-:W2:Y:S04]  /*79ed0*/  LDL.LU R6, [R1+0x3d8] ;  /* 0x0003d80001067983 */ /* 0x000ea80000300800 */
[----:B------:R-:W2:Y:S04]  /*79ee0*/  LDL.LU R7, [R1+0x3dc] ;  /* 0x0003dc0001077983 */ /* 0x000ea80000300800 */
[----:B------:R0:W-:Y:S04]  /*79ef0*/  STL.64 [R1+0xbf30], R28 ;  /* 0x00bf301c01007387 */ /* 0x0001e80000100a00 */
[----:B0-----:R-:W4:Y:S04]  /*79f00*/  LDL.LU R28, [R1+0x3228] ;  /* 0x00322800011c7983 */ /* 0x001f280000300800 */
        /* <DEDUP_REMOVED lines=15> */
[----:B0-----:R-:W4:Y:S04]  /*7a000*/  LDL.LU R24, [R1+0x3218] ;  /* 0x0032180001187983 */ /* 0x001f280000300800 */
[----:B------:R-:W4:Y:S01]  /*7a010*/  LDL.LU R25, [R1+0x3224] ;  /* 0x0032240001197983 */ /* 0x000f220000300800 */
[C---:B--2---:R-:W-:Y:S03]  /*7a020*/  HMMA.16816.F32 R16, R12.reuse, R22, R16 ;  /* 0x000000160c10723c */ /* 0x044fe60000001810 */
[----:B---3--:R-:W-:Y:S04]  /*7a030*/  STL.64 [R1+0xc030], R26 ;  /* 0x00c0301a01007387 */ /* 0x008fe80000100a00 */
[----:B----4-:R0:W-:Y:S04]  /*7a040*/  STL.64 [R1+0xc028], R24 ;  /* 0x00c0281801007387 */ /* 0x0101e80000100a00 */
[----:B0-----:R-:W2:Y:S04]  /*7a050*/  LDL.LU R24, [R1+0x3b0] ;  /* 0x0003b00001187983 */ /* 0x001ea80000300800 */
[----:B------:R-:W2:Y:S04]  /*7a060*/  LDL.LU R25, [R1+0x3b4] ;  /* 0x0003b40001197983 */ /* 0x000ea80000300800 */
[----:B------:R-:W2:Y:S04]  /*7a070*/  LDL.LU R26, [R1+0x3b8] ;  /* 0x0003b800011a7983 */ /* 0x000ea80000300800 */
[----:B------:R-:W2:Y:S04]  /*7a080*/  LDL.LU R27, [R1+0x3bc] ;  /* 0x0003bc00011b7983 */ /* 0x000ea80000300800 */
        /* <DEDUP_REMOVED lines=9> */
[----:B------:R-:W4:Y:S04]  /*7a120*/  LDL.LU.64 R16, [R1+0xc078] ;  /* 0x00c0780001107983 */ /* 0x000f280000300a00 */
[----:B------:R0:W-:Y:S04]  /*7a130*/  STL.64 [R1+0xbf08], R22 ;  /* 0x00bf081601007387 */ /* 0x0001e80000100a00 */
[----:B0-----:R-:W2:Y:S04]  /*7a140*/  LDL.LU R23, [R1+0x321c] ;  /* 0x00321c0001177983 */ /* 0x001ea80000300800 */
[----:B------:R-:W-:Y:S01]  /*7a150*/  STL.64 [R1+0xbf00], R20 ;  /* 0x00bf001401007387 */ /* 0x000fe20000100a00 */
[----:B---3--:R-:W-:-:S15]  /*7a160*/  HMMA.16816.F32 R8, R12, R18, R8 ;  /* 0x000000120c08723c */ /* 0x008fde0000001808 */
        /* <DEDUP_REMOVED lines=9> */
[----:B0-----:R-:W3:Y:S04]  /*7a200*/  LDL.LU.64 R10, [R1+0xc060] ;  /* 0x00c06000010a7983 */ /* 0x001ee80000300a00 */
[----:B------:R-:W4:Y:S04]  /*7a210*/  LDL.LU.64 R8, [R1+0xc058] ;  /* 0x00c0580001087983 */ /* 0x000f280000300a00 */
        /* <DEDUP_REMOVED lines=20> */
[----:B0-----:R-:W3:Y:S04]  /*7a360*/  LDL.LU R8, [R1+0x3a0] ;  /* 0x0003a00001087983 */ /* 0x001ee80000300800 */
[----:B------:R-:W3:Y:S04]  /*7a370*/  LDL.LU R9, [R1+0x3a4] ;  /* 0x0003a40001097983 */ /* 0x000ee80000300800 */
[----:B------:R-:W3:Y:S04]  /*7a380*/  LDL.LU R10, [R1+0x3a8] ;  /* 0x0003a800010a7983 */ /* 0x000ee80000300800 */
[----:B------:R-:W3:Y:S01]  /*7a390*/  LDL.LU R11, [R1+0x3ac] ;  /* 0x0003ac00010b7983 */ /* 0x000ee20000300800 */
        /* <DEDUP_REMOVED lines=11> */
[----:B------:R-:W-:Y:S04]  /*7a450*/  STL.64 [R1+0x23e8], R10 ;  /* 0x0023e80a01007387 */ /* 0x000fe80000100a00 */
[----:B------:R-:W-:Y:S04]  /*7a460*/  STL [R1+0xbe3c], R2 ;  /* 0x00be3c0201007387 */ /* 0x000fe80000100800 */
[----:B------:R-:W-:Y:S05]  /*7a470*/  STL [R1+0xbe38], R3 ;  /* 0x00be380301007387 */ /* 0x000fea0000100800 */
[----:B------:R0:W-:Y:S04]  /*7a480*/  STL.64 [R1+0x23a0], R4 ;  /* 0x0023a00401007387 */ /* 0x0001e80000100a00 */
[----:B------:R-:W-:Y:S04]  /*7a490*/  STL.64 [R1+0x23a8], R6 ;  /* 0x0023a80601007387 */ /* 0x000fe80000100a00 */
[----:B------:R-:W4:Y:S04]  /*7a4a0*/  LDL.LU R16, [R1+0x330] ;  /* 0x0003300001107983 */ /* 0x000f280000300800 */
[----:B------:R-:W4:Y:S04]  /*7a4b0*/  LDL.LU R17, [R1+0x334] ;  /* 0x0003340001117983 */ /* 0x000f280000300800 */
[----:B------:R-:W2:Y:S04]  /*7a4c0*/  LDL.LU R18, [R1+0x338] ;  /* 0x0003380001127983 */ /* 0x000ea80000300800 */
[----:B------:R-:W2:Y:S04]  /*7a4d0*/  LDL.LU R19, [R1+0x33c] ;  /* 0x00033c0001137983 */ /* 0x000ea80000300800 */
[----:B0-----:R-:W2:Y:S04]  /*7a4e0*/  LDL.64 R4, [R1+0x80] ;  /* 0x0000800001047983 */ /* 0x001ea80000100a00 */
[----:B--2---:R-:W-:Y:S04]  /*7a4f0*/  STL.64 [R1+0xc010], R4 ;  /* 0x00c0100401007387 */ /* 0x004fe80000100a00 */
[----:B------:R-:W-:Y:S04]  /*7a500*/  STL.64 [R1+0xbfd8], R18 ;  /* 0x00bfd81201007387 */ /* 0x000fe80000100a00 */
[----:B----4-:R0:W-:Y:S04]  /*7a510*/  STL.64 [R1+0xbfd0], R16 ;  /* 0x00bfd01001007387 */ /* 0x0101e80000100a00 */
[----:B0-----:R-:W2:Y:S04]  /*7a520*/  LDL.LU R16, [R1+0x350] ;  /* 0x0003500001107983 */ /* 0x001ea80000300800 */
[----:B------:R-:W2:Y:S04]  /*7a530*/  LDL.LU R17, [R1+0x354] ;  /* 0x0003540001117983 */ /* 0x000ea80000300800 */
[----:B------:R-:W4:Y:S04]  /*7a540*/  LDL.LU R18, [R1+0x358] ;  /* 0x0003580001127983 */ /* 0x000f280000300800 */
[----:B------:R-:W4:Y:S04]  /*7a550*/  LDL.LU R19, [R1+0x35c] ;  /* 0x00035c0001137983 */ /* 0x000f280000300800 */
[----:B------:R-:W2:Y:S04]  /*7a560*/  LDL.64 R4, [R1+0x98] ;  /* 0x0000980001047983 */ /* 0x000ea80000100a00 */
[----:B----4-:R-:W-:Y:S04]  /*7a570*/  STL.64 [R1+0xbfe8], R18 ;  /* 0x00bfe81201007387 */ /* 0x010fe80000100a00 */
[----:B--2---:R0:W-:Y:S04]  /*7a580*/  STL.64 [R1+0xbfe0], R16 ;  /* 0x00bfe01001007387 */ /* 0x0041e80000100a00 */
[----:B0-----:R-:W2:Y:S04]  /*7a590*/  LDL.LU R16, [R1+0x360] ;  /* 0x0003600001107983 */ /* 0x001ea80000300800 */
[----:B------:R-:W2:Y:S04]  /*7a5a0*/  LDL.LU R17, [R1+0x364] ;  /* 0x0003640001117983 */ /* 0x000ea80000300800 */
[----:B------:R-:W4:Y:S04]  /*7a5b0*/  LDL.LU R18, [R1+0x368] ;  /* 0x0003680001127983 */ /* 0x000f280000300800 */
[----:B------:R-:W4:Y:S04]  /*7a5c0*/  LDL.LU R19, [R1+0x36c] ;  /* 0x00036c0001137983 */ /* 0x000f280000300800 */
        /* <DEDUP_REMOVED lines=11> */
[----:B------:R-:W4:Y:S01]  /*7a680*/  LDL.LU R19, [R1+0x38c] ;  /* 0x00038c0001137983 */ /* 0x000f220000300800 */
[----:B---3--:R-:W-:-:S02]  /*7a690*/  IMAD R12, R24, 0x100, R23 ;  /* 0x00000100180c7824 */ /* 0x008fc400078e0217 */
[----:B------:R-:W-:Y:S02]  /*7a6a0*/  IMAD R13, R26, 0x100, R25 ;  /* 0x000001001a0d7824 */ /* 0x000fe400078e0219 */
[----:B------:R-:W-:Y:S02]  /*7a6b0*/  IMAD R14, R28, 0x100, R27 ;  /* 0x000001001c0e7824 */ /* 0x000fe400078e021b */
[----:B------:R-:W-:Y:S01]  /*7a6c0*/  IMAD R15, R0, 0x100, R29 ;  /* 0x00000100000f7824 */ /* 0x000fe200078e021d */
[----:B----4-:R-:W-:Y:S04]  /*7a6d0*/  STL.64 [R1+0xc020], R18 ;  /* 0x00c0201201007387 */ /* 0x010fe80000100a00 */
[----:B--2---:R0:W-:Y:S04]  /*7a6e0*/  STL.64 [R1+0xc018], R16 ;  /* 0x00c0181001007387 */ /* 0x0041e80000100a00 */
[----:B0-----:R-:W2:Y:S04]  /*7a6f0*/  LDL.LU R16, [R1+0x390] ;  /* 0x0003900001107983 */ /* 0x001ea80000300800 */
[----:B------:R-:W2:Y:S04]  /*7a700*/  LDL.LU R17, [R1+0x394] ;  /* 0x0003940001117983 */ /* 0x000ea80000300800 */
[----:B------:R-:W2:Y:S04]  /*7a710*/  LDL.LU R18, [R1+0x398] ;  /* 0x0003980001127983 */ /* 0x000ea80000300800 */
[----:B------:R-:W2:Y:S01]  /*7a720*/  LDL.LU R19, [R1+0x39c] ;  /* 0x00039c0001137983 */ /* 0x000ea20000300800 */
[----:B------:R-:W-:-:S02]  /*7a730*/  F2FP.F16.E5M2.UNPACK_B R12, R12 ;  /* 0x0000000cff0c723e */ /* 0x000fc400020004ff */
[----:B------:R-:W-:Y:S02]  /*7a740*/  F2FP.F16.E5M2.UNPACK_B R13, R13 ;  /* 0x0000000dff0d723e */ /* 0x000fe400020004ff */
[----:B------:R-:W-:Y:S02]  /*7a750*/  F2FP.F16.E5M2.UNPACK_B R14, R14 ;  /* 0x0000000eff0e723e */ /* 0x000fe400020004ff */
[----:B------:R-:W-:Y:S01]  /*7a760*/  F2FP.F16.E5M2.UNPACK_B R15, R15 ;  /* 0x0000000fff0f723e */ /* 0x000fe200020004ff */
[----:B------:R-:W3:Y:S04]  /*7a770*/  LDL.64 R6, [R1+0x78] ;  /* 0x0000780001067983 */ /* 0x000ee80000100a00 */
[----:B------:R-:W4:Y:S04]  /*7a780*/  LDL.LU R8, [R1+0x340] ;  /* 0x0003400001087983 */ /* 0x000f280000300800 */
[----:B------:R-:W4:Y:S04]  /*7a790*/  LDL.LU R9, [R1+0x344] ;  /* 0x0003440001097983 */ /* 0x000f280000300800 */
[----:B------:R-:W4:Y:S04]  /*7a7a0*/  LDL.LU R10, [R1+0x348] ;  /* 0x00034800010a7983 */ /* 0x000f280000300800 */
[----:B------:R-:W4:Y:S04]  /*7a7b0*/  LDL.LU R11, [R1+0x34c] ;  /* 0x00034c00010b7983 */ /* 0x000f280000300800 */
[----:B------:R-:W4:Y:S04]  /*7a7c0*/  LDL.64 R20, [R1+0x70] ;  /* 0x0000700001147983 */ /* 0x000f280000100a00 */
[----:B------:R-:W3:Y:S04]  /*7a7d0*/  LDL.64 R22, [R1+0x68] ;  /* 0x0000680001167983 */ /* 0x000ee80000100a00 */
[----:B------:R-:W3:Y:S04]  /*7a7e0*/  LDL.LU R24, [R1+0x320] ;  /* 0x0003200001187983 */ /* 0x000ee80000300800 */
[----:B------:R-:W3:Y:S04]  /*7a7f0*/  LDL.LU R25, [R1+0x324] ;  /* 0x0003240001197983 */ /* 0x000ee80000300800 */
[----:B------:R-:W3:Y:S04]  /*7a800*/  LDL.LU R26, [R1+0x328] ;  /* 0x00032800011a7983 */ /* 0x000ee80000300800 */
[----:B------:R-:W3:Y:S04]  /*7a810*/  LDL.LU R27, [R1+0x32c] ;  /* 0x00032c00011b7983 */ /* 0x000ee80000300800 */
[----:B------:R-:W3:Y:S01]  /*7a820*/  LDL.64 R28, [R1+0x60] ;  /* 0x00006000011c7983 */ /* 0x000ee20000100a00 */
[----:B------:R-:W-:-:S02]  /*7a830*/  IMAD.MOV.U32 R0, RZ, RZ, R5 ;  /* 0x000000ffff007224 */ /* 0x000fc400078e0005 */
[----:B------:R-:W-:Y:S01]  /*7a840*/  IMAD.MOV.U32 R3, RZ, RZ, R4 ;  /* 0x000000ffff037224 */ /* 0x000fe200078e0004 */
[----:B--2---:R-:W-:-:S15]  /*7a850*/  HMMA.16816.F32 R16, R12, R4, R16 ;  /* 0x000000040c10723c */ /* 0x004fde0000001810 */
[----:B------:R-:W-:-:S04]  /*7a860*/  NOP ;  /* 0x0000000000007918 */ /* 0x000fc80000000000 */
[----:B------:R-:W-:Y:S04]  /*7a870*/  STL.64 [R1+0x23c0], R16 ;  /* 0x0023c01001007387 */ /* 0x000fe80000100a00 */
[----:B------:R0:W-:Y:S04]  /*7a880*/  STL.64 [R1+0x23c8], R18 ;  /* 0x0023c81201007387 */ /* 0x0001e80000100a00 */
[----:B0-----:R-:W2:Y:S04]  /*7a890*/  LDL.LU.64 R18, [R1+0xc020] ;  /* 0x00c0200001127983 */ /* 0x001ea80000300a00 */
[----:B------:R-:W2:Y:S04]  /*7a8a0*/  LDL.LU.64 R16, [R1+0xc018] ;  /* 0x00c0180001107983 */ /* 0x000ea80000300a00 */
[----:B------:R-:W2:Y:S04]  /*7a8b0*/  LDL.LU.64 R4, [R1+0xc010] ;  /* 0x00c0100001047983 */ /* 0x000ea80000300a00 */
[----:B------:R-:W-:Y:S04]  /*7a8c0*/  STL [R1+0xbe44], R0 ;  /* 0x00be440001007387 */ /* 0x000fe80000100800 */
[----:B------:R0:W-:Y:S04]  /*7a8d0*/  STL [R1+0xbe40], R3 ;  /* 0x00be400301007387 */ /* 0x0001e80000100800 */
[----:B0-----:R-:W2:Y:S02]  /*7a8e0*/  LDL.64 R2, [R1+0x90] ;  /* 0x0000900001027983 */ /* 0x001ea40000100a00 */
[----:B--2---:R-:W-:Y:S01]  /*7a8f0*/  HMMA.16816.F32 R16, R12, R2, R16 ;  /* 0x000000020c10723c */ /* 0x004fe20000001810 */
[----:B------:R-:W-:-:S15]  /*7a900*/  IMAD.MOV.U32 R2, RZ, RZ, R3 ;  /* 0x000000ffff027224 */ /* 0x000fde00078e0003 */
[----:B------:R-:W-:-:S03]  /*7a910*/  NOP ;  /* 0x0000000000007918 */ /* 0x000fc60000000000 */
[----:B------:R-:W-:Y:S04]  /*7a920*/  STL.64 [R1+0x2380], R16 ;  /* 0x0023801001007387 */ /* 0x000fe80000100a00 */
[----:B------:R0:W-:Y:S04]  /*7a930*/  STL.64 [R1+0x2388], R18 ;  /* 0x0023881201007387 */ /* 0x0001e80000100a00 */
[----:B0-----:R-:W2:Y:S04]  /*7a940*/  LDL.LU.64 R18, [R1+0xc008] ;  /* 0x00c0080001127983 */ /* 0x001ea80000300a00 */
[----:B------:R-:W2:Y:S04]  /*7a950*/  LDL.LU.64 R16, [R1+0xc000] ;  /* 0x00c0000001107983 */ /* 0x000ea80000300a00 */
[----:B------:R0:W-:Y:S04]  /*7a960*/  STL [R1+0xbe48], R2 ;  /* 0x00be480201007387 */ /* 0x0001e80000100800 */
[----:B0-----:R-:W2:Y:S02]  /*7a970*/  LDL.64 R2, [R1+0x88] ;  /* 0x0000880001027983 */ /* 0x001ea40000100a00 */
[----:B--2---:R-:W-:-:S15]  /*7a980*/  HMMA.16816.F32 R16, R12, R2, R16 ;  /* 0x000000020c10723c */ /* 0x004fde0000001810 */
[----:B------:R-:W-:-:S04]  /*7a990*/  NOP ;  /* 0x0000000000007918 */ /* 0x000fc80000000000 */
[----:B------:R-:W-:Y:S04]  /*7a9a0*/  STL.64 [R1+0x2360], R16 ;  /* 0x0023601001007387 */ /* 0x000fe80000100a00 */
[----:B------:R0:W-:Y:S04]  /*7a9b0*/  STL.64 [R1+0x2368], R18 ;  /* 0x0023681201007387 */ /* 0x0001e80000100a00 */
[----:B0-----:R-:W2:Y:S04]  /*7a9c0*/  LDL.LU.64 R18, [R1+0xbff8] ;  /* 0x00bff80001127983 */ /* 0x001ea80000300a00 */
[----:B------:R-:W2:Y:S01]  /*7a9d0*/  LDL.LU.64 R16, [R1+0xbff0] ;  /* 0x00bff00001107983 */ /* 0x000ea20000300a00 */
[----:B------:R-:W-:-:S03]  /*7a9e0*/  IMAD.MOV.U32 R0, RZ, RZ, R2 ;  /* 0x000000ffff007224 */ /* 0x000fc600078e0002 */
[----:B------:R-:W-:Y:S04]  /*7a9f0*/  STL [R1+0xbe50], R3 ;  /* 0x00be500301007387 */ /* 0x000fe80000100800 */
[----:B------:R-:W-:Y:S01]  /*7aa00*/  STL [R1+0xbe4c], R0 ;  /* 0x00be4c0001007387 */ /* 0x000fe20000100800 */
        /* <DEDUP_REMOVED lines=16> */
[----:B----4-:R-:W-:Y:S01]  /*7ab10*/  HMMA.16816.F32 R4, R12, R20, R8 ;  /* 0x000000140c04723c */ /* 0x010fe20000001808 */
[----:B------:R-:W-:Y:S02]  /*7ab20*/  IMAD.MOV.U32 R2, RZ, RZ, R21 ;  /* 0x000000ffff027224 */ /* 0x000fe400078e0015 */
[----:B------:R-:W-:Y:S04]  /*7ab30*/  STL [R1+0xbe5c], R0 ;  /* 0x00be5c0001007387 */ /* 0x000fe80000100800 */
[----:B------:R0:W-:Y:S04]  /*7ab40*/  STL [R1+0xbe58], R3 ;  /* 0x00be580301007387 */ /* 0x0001e80000100800 */
[----:B------:R-:W-:Y:S08]  /*7ab50*/  STL [R1+0xbe60], R2 ;  /* 0x00be600201007387 */ /* 0x000ff00000100800 */
[----:B------:R-:W-:Y:S04]  /*7ab60*/  STL.64 [R1+0x22d0], R4 ;  /* 0x0022d00401007387 */ /* 0x000fe80000100a00 */
[----:B------:R2:W-:Y:S01]  /*7ab70*/  STL.64 [R1+0x22d8], R6 ;  /* 0x0022d80601007387 */ /* 0x0005e20000100a00 */
[----:B0-----:R-:W-:-:S02]  /*7ab80*/  IMAD.MOV.U32 R3, RZ, RZ, R23 ;  /* 0x000000ffff037224 */ /* 0x001fc400078e0017 */
[----:B------:R-:W-:Y:S01]  /*7ab90*/  IMAD.MOV.U32 R0, RZ, RZ, R22 ;  /* 0x000000ffff007224 */ /* 0x000fe200078e0016 */
[----:B--2---:R-:W-:-:S15]  /*7aba0*/  HMMA.16816.F32 R4, R12, R22, R16 ;  /* 0x000000160c04723c */ /* 0x004fde0000001810 */
[----:B------:R-:W-:-:S04]  /*7abb0*/  NOP ;  /* 0x0000000000007918 */ /* 0x000fc80000000000 */
[----:B------:R-:W-:Y:S04]  /*7abc0*/  STL.64 [R1+0x22b0], R4 ;  /* 0x0022b00401007387 */ /* 0x000fe80000100a00 */
[----:B------:R0:W-:Y:S02]  /*7abd0*/  STL.64 [R1+0x22b8], R6 ;  /* 0x0022b80601007387 */ /* 0x0001e40000100a00 */
[----:B0-----:R-:W-:Y:S02]  /*7abe0*/  HMMA.16816.F32 R4, R12, R28, R24 ;  /* 0x0000001c0c04723c */ /* 0x001fe40000001818 */
[----:B------:R-:W-:Y:S04]  /*7abf0*/  STL [R1+0xbe68], R3 ;  /* 0x00be680301007387 */ /* 0x000fe80000100800 */
[----:B------:R-:W-:Y:S04]  /*7ac00*/  STL [R1+0xbe64], R0 ;  /* 0x00be640001007387 */ /* 0x000fe80000100800 */
[----:B------:R-:W2:Y:S09]  /*7ac10*/  LDL.LU R24, [R1+0x290] ;  /* 0x0002900001187983 */ /* 0x000eb20000300800 */
[----:B------:R0:W-:Y:S04]  /*7ac20*/  STL.64 [R1+0x2270], R4 ;  /* 0x0022700401007387 */ /* 0x0001e80000100a00 */
[----:B------:R-:W-:Y:S04]  /*7ac30*/  STL.64 [R1+0x2278], R6 ;  /* 0x0022780601007387 */ /* 0x000fe80000100a00 */
[----:B------:R-:W2:Y:S04]  /*7ac40*/  LDL.LU R25, [R1+0x294] ;  /* 0x0002940001197983 */ /* 0x000ea80000300800 */
[----:B------:R-:W3:Y:S04]  /*7ac50*/  LDL.LU R26, [R1+0x298] ;  /* 0x00029800011a7983 */ /* 0x000ee80000300800 */
[----:B------:R-:W3:Y:S04]  /*7ac60*/  LDL.LU R27, [R1+0x29c] ;  /* 0x00029c00011b7983 */ /* 0x000ee80000300800 */
[----:B0-----:R-:W4:Y:S04]  /*7ac70*/  LDL.64 R4, [R1+0x38] ;  /* 0x0000380001047983 */ /* 0x001f280000100a00 */
[----:B----4-:R-:W-:Y:S04]  /*7ac80*/  STL.64 [R1+0xbfb8], R4 ;  /* 0x00bfb80401007387 */ /* 0x010fe80000100a00 */
[----:B---3--:R-:W-:Y:S04]  /*7ac90*/  STL.64 [R1+0xbf70], R26 ;  /* 0x00bf701a01007387 */ /* 0x008fe80000100a00 */
[----:B--2---:R0:W-:Y:S04]  /*7aca0*/  STL.64 [R1+0xbf68], R24 ;  /* 0x00bf681801007387 */ /* 0x0041e80000100a00 */
        /* <DEDUP_REMOVED lines=9> */
[----:B------:R-:W3:Y:S04]  /*7ad40*/  LDL.LU R27, [R1+0x2dc] ;  /* 0x0002dc00011b7983 */ /* 0x000ee80000300800 */
[----:B------:R-:W4:Y:S04]  /*7ad50*/  LDL.64 R4, [R1+0x58] ;  /* 0x0000580001047983 */ /* 0x000f280000100a00 */
        /* <DEDUP_REMOVED lines=24> */
[----:B------:R-:W3:Y:S04]  /*7aee0*/  LDL.64 R6, [R1+0x30] ;  /* 0x0000300001067983 */ /* 0x000ee80000100a00 */
[----:B------:R-:W3:Y:S04]  /*7aef0*/  LDL.LU R8, [R1+0x2b0] ;  /* 0x0002b00001087983 */ /* 0x000ee80000300800 */
[----:B------:R-:W3:Y:S04]  /*7af00*/  LDL.LU R9, [R1+0x2b4] ;  /* 0x0002b40001097983 */ /* 0x000ee80000300800 */
[----:B------:R-:W3:Y:S04]  /*7af10*/  LDL.LU R10, [R1+0x2b8] ;  /* 0x0002b800010a7983 */ /* 0x000ee80000300800 */
[----:B------:R-:W3:Y:S04]  /*7af20*/  LDL.LU R11, [R1+0x2bc] ;  /* 0x0002bc00010b7983 */ /* 0x000ee80000300800 */
[----:B------:R-:W3:Y:S01]  /*7af30*/  LDL.64 R20, [R1+0x28] ;  /* 0x0000280001147983 */ /* 0x000ee20000100a00 */
[----:B------:R-:W-:-:S03]  /*7af40*/  IMAD.MOV.U32 R2, RZ, RZ, R29 ;  /* 0x000000ffff027224 */ /* 0x000fc600078e001d */
[----:B------:R-:W3:Y:S04]  /*7af50*/  LDL.LU R16, [R1+0x2a0] ;  /* 0x0002a00001107983 */ /* 0x000ee80000300800 */
[----:B------:R-:W3:Y:S04]  /*7af60*/  LDL.LU R17, [R1+0x2a4] ;  /* 0x0002a40001117983 */ /* 0x000ee80000300800 */
[----:B------:R-:W3:Y:S04]  /*7af70*/  LDL.LU R18, [R1+0x2a8] ;  /* 0x0002a80001127983 */ /* 0x000ee80000300800 */
[----:B------:R-:W3:Y:S04]  /*7af80*/  LDL.LU R19, [R1+0x2ac] ;  /* 0x0002ac0001137983 */ /* 0x000ee80000300800 */
[----:B------:R-:W3:Y:S04]  /*7af90*/  LDL.64 R22, [R1+0x20] ;  /* 0x0000200001167983 */ /* 0x000ee80000100a00 */
[----:B------:R-:W3:Y:S04]  /*7afa0*/  LDL.64 R28, [R1+0x18] ;  /* 0x00001800011c7983 */ /* 0x000ee80000100a00 */
[----:B------:R-:W-:Y:S01]  /*7afb0*/  STL [R1+0xbe6c], R2 ;  /* 0x00be6c0201007387 */ /* 0x000fe20000100800 */
[----:B----4-:R-:W-:-:S02]  /*7afc0*/  IMAD.MOV.U32 R0, RZ, RZ, R5 ;  /* 0x000000ffff007224 */ /* 0x010fc400078e0005 */
        /* <DEDUP_REMOVED lines=28> */
[----:B0-----:R-:W2:Y:S04]  /*7b190*/  LDL.64 R2, [R1+0x40] ;  /* 0x0000400001027983 */ /* 0x001ea80000100a00 */
[----:B------:R-:W-:Y:S01]  /*7b1a0*/  STL [R1+0xbe7c], R0 ;  /* 0x00be7c0001007387 */ /* 0x000fe20000100800 */
[----:B--2---:R-:W-:-:S15]  /*7b1b0*/  HMMA.16816.F32 R24, R12, R2, R24 ;  /* 0x000000020c18723c */ /* 0x004fde0000001818 */
[----:B------:R-:W-:-:S04]  /*7b1c0*/  NOP ;  /* 0x0000000000007918 */ /* 0x000fc80000000000 */
[----:B------:R-:W-:Y:S04]  /*7b1d0*/  STL.64 [R1+0x21a0], R24 ;  /* 0x0021a01801007387 */ /* 0x000fe80000100a00 */
[----:B------:R0:W-:Y:S04]  /*7b1e0*/  STL.64 [R1+0x21a8], R26 ;  /* 0x0021a81a01007387 */ /* 0x0001e80000100a00 */
[----:B0-----:R-:W4:Y:S04]  /*7b1f0*/  LDL.LU.64 R26, [R1+0xbf90] ;  /* 0x00bf9000011a7983 */ /* 0x001f280000300a00 */
[----:B------:R-:W4:Y:S01]  /*7b200*/  LDL.LU.64 R24, [R1+0xbf88] ;  /* 0x00bf880001187983 */ /* 0x000f220000300a00 */
[----:B------:R-:W-:-:S05]  /*7b210*/  IMAD.MOV.U32 R2, RZ, RZ, R3 ;  /* 0x000000ffff027224 */ /* 0x000fca00078e0003 */
[----:B------:R-:W-:Y:S01]  /*7b220*/  STL [R1+0xbe84], R2 ;  /* 0x00be840201007387 */ /* 0x000fe20000100800 */
[----:B----4-:R-:W-:-:S15]  /*7b230*/  HMMA.16816.F32 R24, R12, R4, R24 ;  /* 0x000000040c18723c */ /* 0x010fde0000001818 */
[----:B------:R-:W-:-:S04]  /*7b240*/  NOP ;  /* 0x0000000000007918 */ /* 0x000fc80000000000 */
[----:B------:R-:W-:Y:S04]  /*7b250*/  STL.64 [R1+0x2190], R24 ;  /* 0x0021901801007387 */ /* 0x000fe80000100a00 */
[----:B------:R0:W-:Y:S04]  /*7b260*/  STL.64 [R1+0x2198], R26 ;  /* 0x0021981a01007387 */ /* 0x0001e80000100a00 */
[----:B0-----:R-:W2:Y:S04]  /*7b270*/  LDL.LU.64 R26, [R1+0xbf80] ;  /* 0x00bf8000011a7983 */ /* 0x001ea80000300a00 */
[----:B------:R-:W2:Y:S01]  /*7b280*/  LDL.LU.64 R24, [R1+0xbf78] ;  /* 0x00bf780001187983 */ /* 0x000ea20000300a00 */
[----:B------:R-:W-:-:S02]  /*7b290*/  IMAD.MOV.U32 R0, RZ, RZ, R5 ;  /* 0x000000ffff007224 */ /* 0x000fc400078e0005 */
[----:B------:R-:W-:-:S03]  /*7b2a0*/  IMAD.MOV.U32 R3, RZ, RZ, R4 ;  /* 0x000000ffff037224 */ /* 0x000fc600078e0004 */
[----:B------:R-:W-:Y:S04]  /*7b2b0*/  STL [R1+0xbe8c], R0 ;  /* 0x00be8c0001007387 */ /* 0x000fe80000100800 */
[----:B------:R-:W-:Y:S01]  /*7b2c0*/  STL [R1+0xbe88], R3 ;  /* 0x00be880301007387 */ /* 0x000fe20000100800 */
[----:B---3--:R-:W-:Y:S01]  /*7b2d0*/  IMAD.MOV.U32 R2, RZ, RZ, R7 ;  /* 0x000000ffff027224 */ /* 0x008fe200078e0007 */
[----:B--2---:R-:W-:-:S15]  /*7b2e0*/  HMMA.16816.F32 R24, R12, R6, R24 ;  /* 0x000000060c18723c */ /* 0x004fde0000001818 */
[----:B------:R-:W-:-:S04]  /*7b2f0*/  NOP ;  /* 0x0000000000007918 */ /* 0x000fc80000000000 */
[----:B------:R-:W-:Y:S04]  /*7b300*/  STL.64 [R1+0x2150], R24 ;  /* 0x0021501801007387 */ /* 0x000fe80000100a00 */
[----:B------:R0:W-:Y:S04]  /*7b310*/  STL.64 [R1+0x2158], R26 ;  /* 0x0021581a01007387 */ /* 0x0001e80000100a00 */
[----:B0-----:R-:W2:Y:S04]  /*7b320*/  LDL.LU.64 R26, [R1+0xbf70] ;  /* 0x00bf7000011a7983 */ /* 0x001ea80000300a00 */
[----:B------:R-:W2:Y:S01]  /*7b330*/  LDL.LU.64 R24, [R1+0xbf68] ;  /* 0x00bf680001187983 */ /* 0x000ea20000300a00 */
[----:B------:R-:W-:Y:S03]  /*7b340*/  HMMA.16816.F32 R4, R12, R20, R8 ;  /* 0x000000140c04723c */ /* 0x000fe60000001808 */
[----:B------:R-:W-:Y:S01]  /*7b350*/  STL [R1+0xbe90], R2 ;  /* 0x00be900201007387 */ /* 0x000fe20000100800 */
[----:B------:R-:W-:-:S02]  /*7b360*/  IMAD.MOV.U32 R3, RZ, RZ, R21 ;  /* 0x000000ffff037224 */ /* 0x000fc400078e0015 */
[----:B------:R-:W-:-:S13]  /*7b370*/  IMAD.MOV.U32 R0, RZ, RZ, R20 ;  /* 0x000000ffff007224 */ /* 0x000fda00078e0014 */
[----:B------:R-:W-:Y:S04]  /*7b380*/  STL.64 [R1+0x2130], R4 ;  /* 0x0021300401007387 */ /* 0x000fe80000100a00 */
[----:B------:R0:W-:Y:S02]  /*7b390*/  STL.64 [R1+0x2138], R6 ;  /* 0x0021380601007387 */ /* 0x0001e40000100a00 */
[C---:B0-----:R-:W-:Y:S01]  /*7b3a0*/  HMMA.16816.F32 R4, R12.reuse, R22, R16 ;  /* 0x000000160c04723c */ /* 0x041fe20000001810 */
[----:B------:R-:W-:Y:S01]  /*7b3b0*/  IMAD.MOV.U32 R2, RZ, RZ, R23 ;  /* 0x000000ffff027224 */ /* 0x000fe200078e0017 */
[----:B------:R-:W-:Y:S04]  /*7b3c0*/  STL [R1+0xbe98], R3 ;  /* 0x00be980301007387 */ /* 0x000fe80000100800 */
[----:B------:R-:W-:Y:S04]  /*7b3d0*/  STL [R1+0xbe94], R0 ;  /* 0x00be940001007387 */ /* 0x000fe80000100800 */
[----:B------:R-:W-:Y:S09]  /*7b3e0*/  STL [R1+0xbe9c], R2 ;  /* 0x00be9c0201007387 */ /* 0x000ff20000100800 */
[----:B------:R-:W-:Y:S04]  /*7b3f0*/  STL.64 [R1+0x20f0], R4 ;  /* 0x0020f00401007387 */ /* 0x000fe80000100a00 */
[----:B------:R2:W-:Y:S02]  /*7b400*/  STL.64 [R1+0x20f8], R6 ;  /* 0x0020f80601007387 */ /* 0x0005e40000100a00 */
[----:B--2---:R-:W-:-:S15]  /*7b410*/  HMMA.16816.F32 R4, R12, R28, R24 ;  /* 0x0000001c0c04723c */ /* 0x004fde0000001818 */
[----:B------:R-:W-:-:S04]  /*7b420*/  NOP ;  /* 0x0000000000007918 */ /* 0x000fc80000000000 */
[----:B------:R-:W-:Y:S04]  /*7b430*/  STL.64 [R1+0x20d0], R4 ;  /* 0x0020d00401007387 */ /* 0x000fe80000100a00 */
[----:B------:R-:W-:Y:S04]  /*7b440*/  STL.64 [R1+0x20d8], R6 ;  /* 0x0020d80601007387 */ /* 0x000fe80000100a00 */
[----:B------:R-:W2:Y:S04]  /*7b450*/  LDL.LU R8, [R1+0x1f0] ;  /* 0x0001f00001087983 */ /* 0x000ea80000300800 */
[----:B------:R-:W2:Y:S04]  /*7b460*/  LDL.LU R9, [R1+0x1f4] ;  /* 0x0001f40001097983 */ /* 0x000ea80000300800 */
[----:B------:R-:W3:Y:S04]  /*7b470*/  LDL.LU R10, [R1+0x1f8] ;  /* 0x0001f800010a7983 */ /* 0x000ee80000300800 */
[----:B------:R-:W3:Y:S04]  /*7b480*/  LDL.LU R11, [R1+0x1fc] ;  /* 0x0001fc00010b7983 */ /* 0x000ee80000300800 */
[----:B------:R-:W4:Y:S04]  /*7b490*/  LDL.LU R20, [R1+0x230] ;  /* 0x0002300001147983 */ /* 0x000f280000300800 */
[----:B------:R-:W4:Y:S04]  /*7b4a0*/  LDL.LU R21, [R1+0x234] ;  /* 0x0002340001157983 */ /* 0x000f280000300800 */
[----:B------:R-:W2:Y:S04]  /*7b4b0*/  LDL.LU R22, [R1+0x238] ;  /* 0x0002380001167983 */ /* 0x000ea80000300800 */
[----:B------:R-:W2:Y:S04]  /*7b4c0*/  LDL.LU R23, [R1+0x23c] ;  /* 0x00023c0001177983 */ /* 0x000ea80000300800 */
[----:B--2---:R-:W-:Y:S04]  /*7b4d0*/  STL.64 [R1+0xbf18], R22 ;  /* 0x00bf181601007387 */ /* 0x004fe80000100a00 */
        /* <DEDUP_REMOVED lines=18> */
[----:B------:R-:W-:-:S02]  /*7b600*/  IMAD.MOV.U32 R3, RZ, RZ, R28 ;  /* 0x000000ffff037224 */ /* 0x000fc400078e001c */
[----:B------:R-:W-:Y:S01]  /*7b610*/  IMAD.MOV.U32 R0, RZ, RZ, R29 ;  /* 0x000000ffff007224 */ /* 0x000fe200078e001d */
[----:B----4-:R-:W-:Y:S04]  /*7b620*/  STL.64 [R1+0xbf60], R22 ;  /* 0x00bf601601007387 */ /* 0x010fe80000100a00 */
[----:B--2---:R0:W-:Y:S04]  /*7b630*/  STL.64 [R1+0xbf58], R20 ;  /* 0x00bf581401007387 */ /* 0x0041e80000100a00 */
[----:B0-----:R-:W2:Y:S04]  /*7b640*/  LDL.LU R20, [R1+0x280] ;  /* 0x0002800001147983 */ /* 0x001ea80000300800 */
[----:B------:R-:W2:Y:S04]  /*7b650*/  LDL.LU R21, [R1+0x284] ;  /* 0x0002840001157983 */ /* 0x000ea80000300800 */
[----:B------:R-:W2:Y:S04]  /*7b660*/  LDL.LU R22, [R1+0x288] ;  /* 0x0002880001167983 */ /* 0x000ea80000300800 */
[----:B------:R-:W2:Y:S04]  /*7b670*/  LDL.LU R23, [R1+0x28c] ;  /* 0x00028c0001177983 */ /* 0x000ea80000300800 */
[----:B------:R-:W4:Y:S04]  /*7b680*/  LDL.64 R28, [R1] ;  /* 0x00000000011c7983 */ /* 0x000f280000100a00 */
        /* <DEDUP_REMOVED lines=8> */
[----:B------:R-:W-:Y:S01]  /*7b710*/  IMAD.MOV.U32 R2, RZ, RZ, R7 ;  /* 0x000000ffff027224 */ /* 0x000fe200078e0007 */
[C---:B--2---:R-:W-:Y:S02]  /*7b720*/  HMMA.16816.F32 R20, R12.reuse, R6, R20 ;  /* 0x000000060c14723c */ /* 0x044fe40000001814 */
[----:B---3--:R-:W-:Y:S04]  /*7b730*/  STL.64 [R1+0xbef8], R18 ;  /* 0x00bef81201007387 */ /* 0x008fe80000100a00 */
[----:B------:R0:W-:Y:S04]  /*7b740*/  STL.64 [R1+0xbef0], R16 ;  /* 0x00bef01001007387 */ /* 0x0001e80000100a00 */
[----:B0-----:R-:W2:Y:S04]  /*7b750*/  LDL.LU R16, [R1+0x220] ;  /* 0x0002200001107983 */ /* 0x001ea80000300800 */
[----:B------:R-:W2:Y:S04]  /*7b760*/  LDL.LU R17, [R1+0x224] ;  /* 0x0002240001117983 */ /* 0x000ea80000300800 */
[----:B------:R-:W2:Y:S04]  /*7b770*/  LDL.LU R18, [R1+0x228] ;  /* 0x0002280001127983 */ /* 0x000ea80000300800 */
[----:B------:R-:W2:Y:S04]  /*7b780*/  LDL.LU R19, [R1+0x22c] ;  /* 0x00022c0001137983 */ /* 0x000ea80000300800 */
[----:B------:R-:W-:Y:S04]  /*7b790*/  STL.64 [R1+0xbed8], R10 ;  /* 0x00bed80a01007387 */ /* 0x000fe80000100a00 */
[----:B------:R0:W-:Y:S04]  /*7b7a0*/  STL.64 [R1+0xbed0], R8 ;  /* 0x00bed00801007387 */ /* 0x0001e80000100a00 */
[----:B0-----:R-:W3:Y:S04]  /*7b7b0*/  LDL.LU R8, [R1+0x200] ;  /* 0x0002000001087983 */ /* 0x001ee80000300800 */
[----:B------:R-:W3:Y:S04]  /*7b7c0*/  LDL.LU R9, [R1+0x204] ;  /* 0x0002040001097983 */ /* 0x000ee80000300800 */
[----:B------:R-:W3:Y:S04]  /*7b7d0*/  LDL.LU R10, [R1+0x208] ;  /* 0x00020800010a7983 */ /* 0x000ee80000300800 */
[----:B------:R-:W3:Y:S04]  /*7b7e0*/  LDL.LU R11, [R1+0x20c] ;  /* 0x00020c00010b7983 */ /* 0x000ee80000300800 */
[----:B------:R-:W-:Y:S04]  /*7b7f0*/  STL [R1+0xbea4], R0 ;  /* 0x00bea40001007387 */ /* 0x000fe80000100800 */
[----:B------:R-:W-:Y:S04]  /*7b800*/  STL [R1+0xbea0], R3 ;  /* 0x00bea00301007387 */ /* 0x000fe80000100800 */
[----:B------:R-:W-:Y:S04]  /*7b810*/  STL.64 [R1+0x2090], R20 ;  /* 0x0020901401007387 */ /* 0x000fe80000100a00 */
[----:B------:R0:W-:Y:S04]  /*7b820*/  STL.64 [R1+0x2098], R22 ;  /* 0x0020981601007387 */ /* 0x0001e80000100a00 */
[----:B0-----:R-:W2:Y:S04]  /*7b830*/  LDL.LU.64 R22, [R1+0xbf60] ;  /* 0x00bf600001167983 */ /* 0x001ea80000300a00 */
[----:B------:R-:W2:Y:S04]  /*7b840*/  LDL.LU.64 R20, [R1+0xbf58] ;  /* 0x00bf580001147983 */ /* 0x000ea80000300a00 */
[----:B------:R-:W2:Y:S04]  /*7b850*/  LDL.LU R4, [R1+0x1e0] ;  /* 0x0001e00001047983 */ /* 0x000ea80000300800 */
[----:B------:R-:W2:Y:S04]  /*7b860*/  LDL.LU R5, [R1+0x1e4] ;  /* 0x0001e40001057983 */ /* 0x000ea80000300800 */
[----:B------:R-:W2:Y:S04]  /*7b870*/  LDL.LU R6, [R1+0x1e8] ;  /* 0x0001e80001067983 */ /* 0x000ea80000300800 */
[----:B------:R-:W2:Y:S04]  /*7b880*/  LDL.LU R7, [R1+0x1ec] ;  /* 0x0001ec0001077983 */ /* 0x000ea80000300800 */
        /* <DEDUP_REMOVED lines=8> */
[----:B------:R-:W-:-:S02]  /*7b910*/  IMAD.MOV.U32 R0, RZ, RZ, R2 ;  /* 0x000000ffff007224 */ /* 0x000fc400078e0002 */
[----:B----4-:R-:W-:Y:S01]  /*7b920*/  IMAD.MOV.U32 R2, RZ, RZ, R29 ;  /* 0x000000ffff027224 */ /* 0x010fe200078e001d */
[----:B--2---:R-:W-:-:S15]  /*7b930*/  HMMA.16816.F32 R20, R12, R28, R20 ;  /* 0x0000001c0c14723c */ /* 0x004fde0000001814 */
[----:B------:R-:W-:-:S04]  /*7b940*/  NOP ;  /* 0x0000000000007918 */ /* 0x000fc80000000000 */
[----:B------:R-:W-:Y:S04]  /*7b950*/  STL.64 [R1+0x2030], R20 ;  /* 0x0020301401007387 */ /* 0x000fe80000100a00 */
[----:B------:R0:W-:Y:S04]  /*7b960*/  STL.64 [R1+0x2038], R22 ;  /* 0x0020381601007387 */ /* 0x0001e80000100a00 */
[----:B0-----:R-:W2:Y:S04]  /*7b970*/  LDL.LU.64 R22, [R1+0xbf40] ;  /* 0x00bf400001167983 */ /* 0x001ea80000300a00 */
[----:B------:R-:W2:Y:S04]  /*7b980*/  LDL.LU.64 R20, [R1+0xbf38] ;  /* 0x00bf380001147983 */ /* 0x000ea80000300a00 */
[----:B------:R-:W4:Y:S02]  /*7b990*/  LDL.LU.64 R28, [R1+0xbf30] ;  /* 0x00bf3000011c7983 */ /* 0x000f240000300a00 */
[----:B----4-:R-:W-:-:S15]  /*7b9a0*/  HMMA.16816.F32 R24, R12, R28, R24 ;  /* 0x0000001c0c18723c */ /* 0x010fde0000001818 */
[----:B------:R-:W-:-:S04]  /*7b9b0*/  NOP ;  /* 0x0000000000007918 */ /* 0x000fc80000000000 */
[----:B------:R-:W-:Y:S04]  /*7b9c0*/  STL.64 [R1+0x2010], R24 ;  /* 0x0020101801007387 */ /* 0x000fe80000100a00 */
[----:B------:R0:W-:Y:S04]  /*7b9d0*/  STL.64 [R1+0x2018], R26 ;  /* 0x0020181a01007387 */ /* 0x0001e80000100a00 */
[----:B0-----:R-:W2:Y:S04]  /*7b9e0*/  LDL.LU.64 R26, [R1+0xbf28] ;  /* 0x00bf2800011a7983 */ /* 0x001ea80000300a00 */
[----:B------:R-:W4:Y:S04]  /*7b9f0*/  LDL.LU.64 R24, [R1+0xbf20] ;  /* 0x00bf200001187983 */ /* 0x000f280000300a00 */
[----:B------:R-:W-:Y:S01]  /*7ba00*/  STL [R1+0xbe20], R29 ;  /* 0x00be201d01007387 */ /* 0x000fe20000100800 */
        /* <DEDUP_REMOVED lines=29> */
[----:B------:R-:W2:Y:S04]  /*7bbe0*/  LDL.LU.64 R16, [R1+0xbee0] ;  /* 0x00bee00001107983 */ /* 0x000ea80000300a00 */
        /* <DEDUP_REMOVED lines=37> */
[----:B------:R-:W2:Y:S10]  /*7be40*/  LDL.LU R20, [R1+0xd80] ;  /* 0x000d800001147983 */ /* 0x000eb40000300800 */
[----:B------:R-:W-:Y:S04]  /*7be50*/  STL.64 [R1+0xa80], R16 ;  /* 0x000a801001007387 */ /* 0x000fe80000100a00 */
[----:B------:R0:W-:Y:S04]  /*7be60*/  STL.64 [R1+0xa88], R18 ;  /* 0x000a881201007387 */ /* 0x0001e80000100a00 */
[----:B------:R1:W-:Y:S04]  /*7be70*/  STL.64 [R1+0xa70], R8 ;  /* 0x000a700801007387 */ /* 0x0003e80000100a00 */
[----:B------:R3:W-:Y:S04]  /*7be80*/  STL.64 [R1+0xa78], R10 ;  /* 0x000a780a01007387 */ /* 0x0007e80000100a00 */
[----:B------:R-:W2:Y:S04]  /*7be90*/  LDL.LU R21, [R1+0xd84] ;  /* 0x000d840001157983 */ /* 0x000ea80000300800 */
[----:B------:R-:W4:Y:S04]  /*7bea0*/  LDL.LU R22, [R1+0xd88] ;  /* 0x000d880001167983 */ /* 0x000f280000300800 */
[----:B------:R-:W4:Y:S04]  /*7beb0*/  LDL.LU R23, [R1+0xd8c] ;  /* 0x000d8c0001177983 */ /* 0x000f280000300800 */
[----:B----4-:R-:W-:Y:S04]  /*7bec0*/  STL.64 [R1+0xbc80], R22 ;  /* 0x00bc801601007387 */ /* 0x010fe80000100a00 */
[----:B--2---:R2:W-:Y:S04]  /*7bed0*/  STL.64 [R1+0xbc78], R20 ;  /* 0x00bc781401007387 */ /* 0x0045e80000100a00 */
[----:B0-----:R-:W4:Y:S01]  /*7bee0*/  LDL R18, [R1] ;  /* 0x0000000001127983 */ /* 0x001f220000100800 */
[----:B------:R-:W-:-:S02]  /*7bef0*/  IMAD.MOV.U32 R19, RZ, RZ, R2 ;  /* 0x000000ffff137224 */ /* 0x000fc400078e0002 */
[----:B------:R-:W-:Y:S02]  /*7bf00*/  IMAD.MOV.U32 R16, RZ, RZ, R0 ;  /* 0x000000ffff107224 */ /* 0x000fe400078e0000 */
[----:B------:R-:W-:Y:S01]  /*7bf10*/  IMAD.MOV.U32 R17, RZ, RZ, R3 ;  /* 0x000000ffff117224 */ /* 0x000fe200078e0003 */
[----:B------:R-:W2:Y:S04]  /*7bf20*/  LDL.LU R2, [R1+0xbea8] ;  /* 0x00bea80001027983 */ /* 0x000ea80000300800 */
[----:B------:R-:W2:Y:S04]  /*7bf30*/  LDL.LU R0, [R1+0xbea4] ;  /* 0x00bea40001007983 */ /* 0x000ea80000300800 */
[----:B------:R-:W2:Y:S04]  /*7bf40*/  LDL.LU R3, [R1+0xbea0] ;  /* 0x00bea00001037983 */ /* 0x000ea80000300800 */
[----:B----4-:R-:W-:Y:S04]  /*7bf50*/  STL.64 [R1+0xbc90], R18 ;  /* 0x00bc901201007387 */ /* 0x010fe80000100a00 */
[----:B------:R0:W-:Y:S04]  /*7bf60*/  STL.64 [R1+0xbc88], R16 ;  /* 0x00bc881001007387 */ /* 0x0001e80000100a00 */
[----:B-1----:R-:W4:Y:S04]  /*7bf70*/  LDL.LU R8, [R1+0xd40] ;  /* 0x000d400001087983 */ /* 0x002f280000300800 */
[----:B------:R-:W4:Y:S04]  /*7bf80*/  LDL.LU R9, [R1+0xd44] ;  /* 0x000d440001097983 */ /* 0x000f280000300800 */
[----:B---3--:R-:W3:Y:S04]  /*7bf90*/  LDL.LU R10, [R1+0xd48] ;  /* 0x000d4800010a7983 */ /* 0x008ee80000300800 */
[----:B------:R-:W3:Y:S01]  /*7bfa0*/  LDL.LU R11, [R1+0xd4c] ;  /* 0x000d4c00010b7983 */ /* 0x000ee20000300800 */
[----:B--2---:R-:W-:-:S03]  /*7bfb0*/  IMAD.MOV.U32 R27, RZ, RZ, R2 ;  /* 0x000000ffff1b7224 */ /* 0x004fc600078e0002 */
[----:B---3--:R1:W-:Y:S04]  /*7bfc0*/  STL.64 [R1+0xbca0], R10 ;  /* 0x00bca00a01007387 */ /* 0x0083e80000100a00 */
[----:B----4-:R2:W-:Y:S04]  /*7bfd0*/  STL.64 [R1+0xbc98], R8 ;  /* 0x00bc980801007387 */ /* 0x0105e80000100a00 */
[----:B------:R-:W3:Y:S04]  /*7bfe0*/  LDL R26, [R1+0x10] ;  /* 0x00001000011a7983 */ /* 0x000ee80000100800 */
[----:B------:R-:W1:Y:S04]  /*7bff0*/  LDL.LU R2, [R1+0xbe9c] ;  /* 0x00be9c0001027983 */ /* 0x000e680000300800 */
[----:B------:R-:W4:Y:S04]  /*7c000*/  LDL.LU R20, [R1+0xcc0] ;  /* 0x000cc00001147983 */ /* 0x000f280000300800 */
[----:B------:R-:W4:Y:S04]  /*7c010*/  LDL.LU R21, [R1+0xcc4] ;  /* 0x000cc40001157983 */ /* 0x000f280000300800 */
[----:B------:R-:W2:Y:S04]  /*7c020*/  LDL.LU R22, [R1+0xcc8] ;  /* 0x000cc80001167983 */ /* 0x000ea80000300800 */
[----:B------:R-:W2:Y:S01]  /*7c030*/  LDL.LU R23, [R1+0xccc] ;  /* 0x000ccc0001177983 */ /* 0x000ea20000300800 */
[----:B------:R-:W-:-:S02]  /*7c040*/  IMAD.MOV.U32 R24, RZ, RZ, R3 ;  /* 0x000000ffff187224 */ /* 0x000fc400078e0003 */
[----:B------:R-:W-:Y:S01]  /*7c050*/  IMAD.MOV.U32 R25, RZ, RZ, R0 ;  /* 0x000000ffff197224 */ /* 0x000fe200078e0000 */
[----:B--2---:R-:W-:Y:S04]  /*7c060*/  STL.64 [R1+0xbcb0], R22 ;  /* 0x00bcb01601007387 */ /* 0x004fe80000100a00 */
[----:B----4-:R-:W-:Y:S04]  /*7c070*/  STL.64 [R1+0xbca8], R20 ;  /* 0x00bca81401007387 */ /* 0x010fe80000100a00 */
[----:B------:R-:W2:Y:S04]  /*7c080*/  LDL.LU R3, [R1+0xbe98] ;  /* 0x00be980001037983 */ /* 0x000ea80000300800 */
[----:B------:R-:W4:Y:S04]  /*7c090*/  LDL.LU R0, [R1+0xbe94] ;  /* 0x00be940001007983 */ /* 0x000f280000300800 */
[----:B---3--:R-:W-:Y:S04]  /*7c0a0*/  STL.64 [R1+0xbcc0], R26 ;  /* 0x00bcc01a01007387 */ /* 0x008fe80000100a00 */
[----:B------:R3:W-:Y:S04]  /*7c0b0*/  STL.64 [R1+0xbcb8], R24 ;  /* 0x00bcb81801007387 */ /* 0x0007e80000100a00 */
[----:B0-----:R-:W2:Y:S04]  /*7c0c0*/  LDL.LU R16, [R1+0xc90] ;  /* 0x000c900001107983 */ /* 0x001ea80000300800 */
[----:B------:R-:W2:Y:S04]  /*7c0d0*/  LDL.LU R17, [R1+0xc94] ;  /* 0x000c940001117983 */ /* 0x000ea80000300800 */
[----:B------:R-:W2:Y:S04]  /*7c0e0*/  LDL.LU R18, [R1+0xc98] ;  /* 0x000c980001127983 */ /* 0x000ea80000300800 */
[----:B------:R-:W2:Y:S01]  /*7c0f0*/  LDL.LU R19, [R1+0xc9c] ;  /* 0x000c9c0001137983 */ /* 0x000ea20000300800 */
[----:B-1----:R-:W-:-:S03]  /*7c100*/  IMAD.MOV.U32 R11, RZ, RZ, R2 ;  /* 0x000000ffff0b7224 */ /* 0x002fc600078e0002 */
[----:B--2---:R0:W-:Y:S04]  /*7c110*/  STL.64 [R1+0xbcd0], R18 ;  /* 0x00bcd01201007387 */ /* 0x0041e80000100a00 */
[----:B------:R-:W-:Y:S04]  /*7c120*/  STL.64 [R1+0xbcc8], R16 ;  /* 0x00bcc81001007387 */ /* 0x000fe80000100a00 */
[----:B------:R-:W2:Y:S01]  /*7c130*/  LDL R10, [R1+0x20] ;  /* 0x00002000010a7983 */ /* 0x000ea20000100800 */
[----:B----4-:R-:W-:Y:S02]  /*7c140*/  IMAD.MOV.U32 R8, RZ, RZ, R0 ;  /* 0x000000ffff087224 */ /* 0x010fe400078e0000 */
[----:B------:R-:W-:Y:S01]  /*7c150*/  IMAD.MOV.U32 R9, RZ, RZ, R3 ;  /* 0x000000ffff097224 */ /* 0x000fe200078e0003 */
[----:B------:R-:W0:Y:S04]  /*7c160*/  LDL.LU R2, [R1+0xbe90] ;  /* 0x00be900001027983 */ /* 0x000e280000300800 */
[----:B------:R-:W4:Y:S04]  /*7c170*/  LDL.LU R0, [R1+0xbe8c] ;  /* 0x00be8c0001007983 */ /* 0x000f280000300800 */
[----:B------:R-:W4:Y:S04]  /*7c180*/  LDL.LU R3, [R1+0xbe88] ;  /* 0x00be880001037983 */ /* 0x000f280000300800 */
[----:B--2---:R-:W-:Y:S04]  /*7c190*/  STL.64 [R1+0xbce0], R10 ;  /* 0x00bce00a01007387 */ /* 0x004fe80000100a00 */
[----:B------:R1:W-:Y:S04]  /*7c1a0*/  STL.64 [R1+0xbcd8], R8 ;  /* 0x00bcd80801007387 */ /* 0x0003e80000100a00 */
[----:B---3--:R-:W2:Y:S04]  /*7c1b0*/  LDL.LU R24, [R1+0xc0] ;  /* 0x0000c00001187983 */ /* 0x008ea80000300800 */
[----:B------:R-:W2:Y:S04]  /*7c1c0*/  LDL.LU R25, [R1+0xc4] ;  /* 0x0000c40001197983 */ /* 0x000ea80000300800 */
[----:B------:R-:W3:Y:S04]  /*7c1d0*/  LDL.LU R26, [R1+0xc8] ;  /* 0x0000c800011a7983 */ /* 0x000ee80000300800 */
[----:B------:R-:W3:Y:S01]  /*7c1e0*/  LDL.LU R27, [R1+0xcc] ;  /* 0x0000cc00011b7983 */ /* 0x000ee20000300800 */
[----:B0-----:R-:W-:-:S03]  /*7c1f0*/  IMAD.MOV.U32 R19, RZ, RZ, R2 ;  /* 0x000000ffff137224 */ /* 0x001fc600078e0002 */
[----:B---3--:R-:W-:Y:S04]  /*7c200*/  STL.64 [R1+0xbcf0], R26 ;  /* 0x00bcf01a01007387 */ /* 0x008fe80000100a00 */
[----:B--2---:R0:W-:Y:S04]  /*7c210*/  STL.64 [R1+0xbce8], R24 ;  /* 0x00bce81801007387 */ /* 0x0041e80000100a00 */
[----:B------:R-:W2:Y:S04]  /*7c220*/  LDL R18, [R1+0x30] ;  /* 0x0000300001127983 */ /* 0x000ea80000100800 */
[----:B------:R-:W3:Y:S04]  /*7c230*/  LDL.LU R2, [R1+0xbe84] ;  /* 0x00be840001027983 */ /* 0x000ee80000300800 */
[----:B-1----:R-:W2:Y:S04]  /*7c240*/  LDL.LU R8, [R1+0xd0] ;  /* 0x0000d00001087983 */ /* 0x002ea80000300800 */
[----:B------:R-:W2:Y:S04]  /*7c250*/  LDL.LU R9, [R1+0xd4] ;  /* 0x0000d40001097983 */ /* 0x000ea80000300800 */
[----:B------:R-:W2:Y:S04]  /*7c260*/  LDL.LU R10, [R1+0xd8] ;  /* 0x0000d800010a7983 */ /* 0x000ea80000300800 */
[----:B------:R-:W2:Y:S01]  /*7c270*/  LDL.LU R11, [R1+0xdc] ;  /* 0x0000dc00010b7983 */ /* 0x000ea20000300800 */
[----:B----4-:R-:W-:-:S02]  /*7c280*/  IMAD.MOV.U32 R16, RZ, RZ, R3 ;  /* 0x000000ffff107224 */ /* 0x010fc400078e0003 */
[----:B------:R-:W-:Y:S01]  /*7c290*/  IMAD.MOV.U32 R17, RZ, RZ, R0 ;  /* 0x000000ffff117224 */ /* 0x000fe200078e0000 */
[----:B--2---:R3:W-:Y:S04]  /*7c2a0*/  STL.64 [R1+0xbd00], R10 ;  /* 0x00bd000a01007387 */ /* 0x0047e80000100a00 */
[----:B------:R1:W-:Y:S04]  /*7c2b0*/  STL.64 [R1+0xbcf8], R8 ;  /* 0x00bcf80801007387 */ /* 0x0003e80000100a00 */
[----:B------:R-:W2:Y:S04]  /*7c2c0*/  LDL.LU R3, [R1+0xbe80] ;  /* 0x00be800001037983 */ /* 0x000ea80000300800 */
[----:B------:R-:W1:Y:S04]  /*7c2d0*/  LDL.LU R0, [R1+0xbe7c] ;  /* 0x00be7c0001007983 */ /* 0x000e680000300800 */
[----:B------:R-:W-:Y:S04]  /*7c2e0*/  STL.64 [R1+0xbd10], R18 ;  /* 0x00bd101201007387 */ /* 0x000fe80000100a00 */
[----:B------:R-:W-:Y:S04]  /*7c2f0*/  STL.64 [R1+0xbd08], R16 ;  /* 0x00bd081001007387 */ /* 0x000fe80000100a00 */
[----:B0-----:R-:W4:Y:S04]  /*7c300*/  LDL.LU R24, [R1+0xe0] ;  /* 0x0000e00001187983 */ /* 0x001f280000300800 */
[----:B------:R-:W4:Y:S04]  /*7c310*/  LDL.LU R25, [R1+0xe4] ;  /* 0x0000e40001197983 */ /* 0x000f280000300800 */
[----:B------:R-:W2:Y:S04]  /*7c320*/  LDL.LU R26, [R1+0xe8] ;  /* 0x0000e800011a7983 */ /* 0x000ea80000300800 */
[----:B------:R-:W2:Y:S01]  /*7c330*/  LDL.LU R27, [R1+0xec] ;  /* 0x0000ec00011b7983 */ /* 0x000ea20000300800 */
[----:B---3--:R-:W-:-:S03]  /*7c340*/  IMAD.MOV.U32 R11, RZ, RZ, R2 ;  /* 0x000000ffff0b7224 */ /* 0x008fc600078e0002 */
[----:B--2---:R-:W-:Y:S04]  /*7c350*/  STL.64 [R1+0xbd20], R26 ;  /* 0x00bd201a01007387 */ /* 0x004fe80000100a00 */
[----:B----4-:R0:W-:Y:S04]  /*7c360*/  STL.64 [R1+0xbd18], R24 ;  /* 0x00bd181801007387 */ /* 0x0101e80000100a00 */
[----:B------:R-:W2:Y:S01]  /*7c370*/  LDL R10, [R1+0x40] ;  /* 0x00004000010a7983 */ /* 0x000ea20000100800 */
[----:B-1----:R-:W-:Y:S02]  /*7c380*/  IMAD.MOV.U32 R8, RZ, RZ, R0 ;  /* 0x000000ffff087224 */ /* 0x002fe400078e0000 */
[----:B------:R-:W-:Y:S01]  /*7c390*/  IMAD.MOV.U32 R9, RZ, RZ, R3 ;  /* 0x000000ffff097224 */ /* 0x000fe200078e0003 */
[----:B------:R-:W3:Y:S04]  /*7c3a0*/  LDL.LU R2, [R1+0xbe78] ;  /* 0x00be780001027983 */ /* 0x000ee80000300800 */
[----:B------:R-:W4:Y:S04]  /*7c3b0*/  LDL.LU R0, [R1+0xbe74] ;  /* 0x00be740001007983 */ /* 0x000f280000300800 */
[----:B------:R-:W3:Y:S04]  /*7c3c0*/  LDL.LU R3, [R1+0xbe70] ;  /* 0x00be700001037983 */ /* 0x000ee80000300800 */
[----:B--2---:R1:W-:Y:S04]  /*7c3d0*/  STL.64 [R1+0xbd30], R10 ;  /* 0x00bd300a01007387 */ /* 0x0043e80000100a00 */
[----:B------:R-:W-:Y:S04]  /*7c3e0*/  STL.64 [R1+0xbd28], R8 ;  /* 0x00bd280801007387 */ /* 0x000fe80000100a00 */
[----:B0-----:R-:W2:Y:S04]  /*7c3f0*/  LDL.LU R24, [R1+0x100] ;  /* 0x0001000001187983 */ /* 0x001ea80000300800 */
[----:B------:R-:W2:Y:S04]  /*7c400*/  LDL.LU R25, [R1+0x104] ;  /* 0x0001040001197983 */ /* 0x000ea80000300800 */
[----:B------:R-:W2:Y:S04]  /*7c410*/  LDL.LU R26, [R1+0x108] ;  /* 0x00010800011a7983 */ /* 0x000ea80000300800 */
[----:B------:R-:W2:Y:S04]  /*7c420*/  LDL.LU R27, [R1+0x10c] ;  /* 0x00010c00011b7983 */ /* 0x000ea80000300800 */
[----:B--2---:R-:W-:Y:S04]  /*7c430*/  STL.64 [R1+0xbd40], R26 ;  /* 0x00bd401a01007387 */ /* 0x004fe80000100a00 */
[----:B------:R0:W-:Y:S04]  /*7c440*/  STL.64 [R1+0xbd38], R24 ;  /* 0x00bd381801007387 */ /* 0x0001e80000100a00 */
[----:B-1----:R-:W2:Y:S01]  /*7c450*/  LDL R10, [R1+0x50] ;  /* 0x00005000010a7983 */ /* 0x002ea20000100800 */
[----:B---3--:R-:W-:-:S03]  /*7c460*/  IMAD.MOV.U32 R11, RZ, RZ, R2 ;  /* 0x000000ffff0b7224 */ /* 0x008fc600078e0002 */
[----:B------:R-:W3:Y:S04]  /*7c470*/  LDL.LU R2, [R1+0xbe6c] ;  /* 0x00be6c0001027983 */ /* 0x000ee80000300800 */
[----:B--2---:R-:W-:Y:S04]  /*7c480*/  STL.64 [R1+0xbd48], R10 ;  /* 0x00bd480a01007387 */ /* 0x004fe80000100a00 */
[----:B0-----:R-:W2:Y:S04]  /*7c490*/  LDL.LU R24, [R1+0x110] ;  /* 0x0001100001187983 */ /* 0x001ea80000300800 */
[----:B------:R-:W2:Y:S04]  /*7c4a0*/  LDL.LU R25, [R1+0x114] ;  /* 0x0001140001197983 */ /* 0x000ea80000300800 */
[----:B------:R-:W2:Y:S04]  /*7c4b0*/  LDL.LU R26, [R1+0x118] ;  /* 0x00011800011a7983 */ /* 0x000ea80000300800 */
[----:B------:R-:W2:Y:S01]  /*7c4c0*/  LDL.LU R27, [R1+0x11c] ;  /* 0x00011c00011b7983 */ /* 0x000ea20000300800 */
[----:B------:R-:W-:-:S02]  /*7c4d0*/  IMAD.MOV.U32 R8, RZ, RZ, R3 ;  /* 0x000000ffff087224 */ /* 0x000fc400078e0003 */
[----:B----4-:R-:W-:Y:S01]  /*7c4e0*/  IMAD.MOV.U32 R9, RZ, RZ, R0 ;  /* 0x000000ffff097224 */ /* 0x010fe200078e0000 */
[----:B--2---:R-:W-:Y:S04]  /*7c4f0*/  STL.64 [R1+0xbd58], R26 ;  /* 0x00bd581a01007387 */ /* 0x004fe80000100a00 */
[----:B------:R0:W-:Y:S04]  /*7c500*/  STL.64 [R1+0xbd50], R24 ;  /* 0x00bd501801007387 */ /* 0x0001e80000100a00 */
[----:B------:R-:W2:Y:S04]  /*7c510*/  LDL.LU R3, [R1+0xbe68] ;  /* 0x00be680001037983 */ /* 0x000ea80000300800 */
[----:B------:R-:W4:Y:S04]  /*7c520*/  LDL.LU R0, [R1+0xbe64] ;  /* 0x00be640001007983 */ /* 0x000f280000300800 */
[----:B------:R4:W-:Y:S04]  /*7c530*/  STL.64 [R1+0xbd60], R8 ;  /* 0x00bd600801007387 */ /* 0x0009e80000100a00 */
[----:B0-----:R-:W2:Y:S04]  /*7c540*/  LDL.LU R24, [R1+0x120] ;  /* 0x0001200001187983 */ /* 0x001ea80000300800 */
[----:B------:R-:W2:Y:S04]  /*7c550*/  LDL.LU R25, [R1+0x124] ;  /* 0x0001240001197983 */ /* 0x000ea80000300800 */
[----:B------:R-:W2:Y:S04]  /*7c560*/  LDL.LU R26, [R1+0x128] ;  /* 0x00012800011a7983 */ /* 0x000ea80000300800 */
[----:B------:R-:W2:Y:S01]  /*7c570*/  LDL.LU R27, [R1+0x12c] ;  /* 0x00012c00011b7983 */ /* 0x000ea20000300800 */
[----:B---3--:R-:W-:-:S03]  /*7c580*/  IMAD.MOV.U32 R11, RZ, RZ, R2 ;  /* 0x000000ffff0b7224 */ /* 0x008fc600078e0002 */
[----:B--2---:R-:W-:Y:S04]  /*7c590*/  STL.64 [R1+0xbd70], R26 ;  /* 0x00bd701a01007387 */ /* 0x004fe80000100a00 */
[----:B------:R0:W-:Y:S04]  /*7c5a0*/  STL.64 [R1+0xbd68], R24 ;  /* 0x00bd681801007387 */ /* 0x0001e80000100a00 */
[----:B------:R-:W2:Y:S01]  /*7c5b0*/  LDL R10, [R1+0x60] ;  /* 0x00006000010a7983 */ /* 0x000ea20000100800 */
[----:B----4-:R-:W-:Y:S02]  /*7c5c0*/  IMAD.MOV.U32 R8, RZ, RZ, R0 ;  /* 0x000000ffff087224 */ /* 0x010fe400078e0000 */
        /* <DEDUP_REMOVED lines=10> */
[----:B-1----:R-:W2:Y:S01]  /*7c670*/  LDL R10, [R1+0x70] ;  /* 0x00007000010a7983 */ /* 0x002ea20000100800 */
[----:B---3--:R-:W-:-:S03]  /*7c680*/  IMAD.MOV.U32 R11, RZ, RZ, R2 ;  /* 0x000000ffff0b7224 */ /* 0x008fc600078e0002 */
[----:B------:R-:W3:Y:S04]  /*7c690*/  LDL.LU R2, [R1+0xbe54] ;  /* 0x00be540001027983 */ /* 0x000ee80000300800 */
[----:B--2---:R-:W-:Y:S04]  /*7c6a0*/  STL.64 [R1+0xbda8], R10 ;  /* 0x00bda80a01007387 */ /* 0x004fe80000100a00 */
[----:B------:R-:W-:Y:S04]  /*7c6b0*/  STL.64 [R1+0xbd88], R26 ;  /* 0x00bd881a01007387 */ /* 0x000fe80000100a00 */
[----:B------:R0:W-:Y:S04]  /*7c6c0*/  STL.64 [R1+0xbd80], R24 ;  /* 0x00bd801801007387 */ /* 0x0001e80000100a00 */
[----:B0-----:R-:W2:Y:S04]  /*7c6d0*/  LDL.LU R24, [R1+0x140] ;  /* 0x0001400001187983 */ /* 0x001ea80000300800 */
[----:B------:R-:W2:Y:S04]  /*7c6e0*/  LDL.LU R25, [R1+0x144] ;  /* 0x0001440001197983 */ /* 0x000ea80000300800 */
[----:B------:R-:W2:Y:S04]  /*7c6f0*/  LDL.LU R26, [R1+0x148] ;  /* 0x00014800011a7983 */ /* 0x000ea80000300800 */
[----:B------:R-:W2:Y:S01]  /*7c700*/  LDL.LU R27, [R1+0x14c] ;  /* 0x00014c00011b7983 */ /* 0x000ea20000300800 */
[----:B------:R-:W-:-:S02]  /*7c710*/  IMAD.MOV.U32 R8, RZ, RZ, R3 ;  /* 0x000000ffff087224 */ /* 0x000fc400078e0003 */
[----:B----4-:R-:W-:Y:S01]  /*7c720*/  IMAD.MOV.U32 R9, RZ, RZ, R0 ;  /* 0x000000ffff097224 */ /* 0x010fe200078e0000 */
[----:B------:R-:W4:Y:S04]  /*7c730*/  LDL.LU R3, [R1+0xbe50] ;  /* 0x00be500001037983 */ /* 0x000f280000300800 */
[----:B------:R-:W3:Y:S04]  /*7c740*/  LDL.LU R0, [R1+0xbe4c] ;  /* 0x00be4c0001007983 */ /* 0x000ee80000300800 */
[----:B------:R-:W-:Y:S04]  /*7c750*/  STL.64 [R1+0xbdc0], R8 ;  /* 0x00bdc00801007387 */ /* 0x000fe80000100a00 */
[----:B--2---:R-:W-:Y:S04]  /*7c760*/  STL.64 [R1+0xbda0], R26 ;  /* 0x00bda01a01007387 */ /* 0x004fe80000100a00 */
[----:B------:R0:W-:Y:S04]  /*7c770*/  STL.64 [R1+0xbd98], R24 ;  /* 0x00bd981801007387 */ /* 0x0001e80000100a00 */
[----:B0-----:R-:W2:Y:S04]  /*7c780*/  LDL.LU R24, [R1+0x150] ;  /* 0x0001500001187983 */ /* 0x001ea80000300800 */
[----:B------:R-:W2:Y:S04]  /*7c790*/  LDL.LU R25, [R1+0x154] ;  /* 0x0001540001197983 */ /* 0x000ea80000300800 */
[----:B------:R-:W2:Y:S04]  /*7c7a0*/  LDL.LU R26, [R1+0x158] ;  /* 0x00015800011a7983 */ /* 0x000ea80000300800 */
[----:B------:R-:W2:Y:S04]  /*7c7b0*/  LDL.LU R27, [R1+0x15c] ;  /* 0x00015c00011b7983 */ /* 0x000ea80000300800 */
[----:B------:R-:W2:Y:S01]  /*7c7c0*/  LDL R10, [R1+0x80] ;  /* 0x00008000010a7983 */ /* 0x000ea20000100800 */
        /* <DEDUP_REMOVED lines=22> */
[----:B------:R-:W3:Y:S01]  /*7c930*/  LDL.LU R2, [R1+0xbe3c] ;  /* 0x00be3c0001027983 */ /* 0x000ee20000300800 */
[----:B------:R-:W-:-:S03]  /*7c940*/  IMAD.MOV.U32 R8, RZ, RZ, R3 ;  /* 0x000000ffff087224 */ /* 0x000fc600078e0003 */
[----:B------:R-:W3:Y:S04]  /*7c950*/  LDL.LU R3, [R1+0xbe38] ;  /* 0x00be380001037983 */ /* 0x000ee80000300800 */
[----:B--2---:R-:W-:Y:S04]  /*7c960*/  STL.64 [R1+0xbe08], R10 ;  /* 0x00be080a01007387 */ /* 0x004fe80000100a00 */
[----:B------:R-:W-:Y:S04]  /*7c970*/  STL.64 [R1+0xbde8], R26 ;  /* 0x00bde81a01007387 */ /* 0x000fe80000100a00 */
[----:B------:R0:W-:Y:S04]  /*7c980*/  STL.64 [R1+0xbde0], R24 ;  /* 0x00bde01801007387 */ /* 0x0001e80000100a00 */
[----:B0-----:R-:W2:Y:S04]  /*7c990*/  LDL.LU R24, [R1+0x180] ;  /* 0x0001800001187983 */ /* 0x001ea80000300800 */
[----:B------:R-:W2:Y:S04]  /*7c9a0*/  LDL.LU R25, [R1+0x184] ;  /* 0x0001840001197983 */ /* 0x000ea80000300800 */
[----:B------:R-:W2:Y:S04]  /*7c9b0*/  LDL.LU R26, [R1+0x188] ;  /* 0x00018800011a7983 */ /* 0x000ea80000300800 */
[----:B------:R-:W2:Y:S04]  /*7c9c0*/  LDL.LU R27, [R1+0x18c] ;  /* 0x00018c00011b7983 */ /* 0x000ea80000300800 */
[----:B------:R-:W2:Y:S04]  /*7c9d0*/  LDL.LU R29, [R1+0x323c] ;  /* 0x00323c00011d7983 */ /* 0x000ea80000300800 */
[----:B------:R-:W2:Y:S04]  /*7c9e0*/  LDL.LU R10, [R1+0x3248] ;  /* 0x00324800010a7983 */ /* 0x000ea80000300800 */
[----:B------:R-:W2:Y:S01]  /*7c9f0*/  LDL.LU R11, [R1+0x3254] ;  /* 0x00325400010b7983 */ /* 0x000ea20000300800 */
[----:B----4-:R-:W-:-:S03]  /*7ca00*/  IMAD.MOV.U32 R9, RZ, RZ, R0 ;  /* 0x000000ffff097224 */ /* 0x010fc600078e0000 */
[----:B--2---:R-:W-:Y:S04]  /*7ca10*/  STL.64 [R1+0xbe30], R10 ;  /* 0x00be300a01007387 */ /* 0x004fe80000100a00 */
[----:B------:R0:W-:Y:S04]  /*7ca20*/  STL.64 [R1+0xbe28], R8 ;  /* 0x00be280801007387 */ /* 0x0001e80000100a00 */
[----:B0-----:R-:W3:Y:S04]  /*7ca30*/  LDL.LU R8, [R1+0xa0] ;  /* 0x0000a00001087983 */ /* 0x001ee80000300800 */
[----:B------:R-:W3:Y:S04]  /*7ca40*/  LDL.LU R9, [R1+0xa4] ;  /* 0x0000a40001097983 */ /* 0x000ee80000300800 */
[----:B------:R-:W3:Y:S04]  /*7ca50*/  LDL.LU R10, [R1+0xa8] ;  /* 0x0000a800010a7983 */ /* 0x000ee80000300800 */
[----:B------:R-:W3:Y:S04]  /*7ca60*/  LDL.LU R11, [R1+0xac] ;  /* 0x0000ac00010b7983 */ /* 0x000ee80000300800 */
[----:B------:R-:W2:Y:S04]  /*7ca70*/  LDL.LU R0, [R1+0x3250] ;  /* 0x0032500001007983 */ /* 0x000ea80000300800 */
[----:B------:R-:W-:Y:S04]  /*7ca80*/  STL.64 [R1+0xbe00], R26 ;  /* 0x00be001a01007387 */ /* 0x000fe80000100a00 */
[----:B------:R0:W-:Y:S04]  /*7ca90*/  STL.64 [R1+0xbdf8], R24 ;  /* 0x00bdf81801007387 */ /* 0x0001e80000100a00 */
[----:B0-----:R-:W4:Y:S04]  /*7caa0*/  LDL.LU R24, [R1+0x190] ;  /* 0x0001900001187983 */ /* 0x001f280000300800 */
[----:B------:R-:W4:Y:S04]  /*7cab0*/  LDL.LU R25, [R1+0x194] ;  /* 0x0001940001197983 */ /* 0x000f280000300800 */
[----:B------:R-:W2:Y:S04]  /*7cac0*/  LDL.LU R26, [R1+0x198] ;  /* 0x00019800011a7983 */ /* 0x000ea80000300800 */
[----:B------:R-:W2:Y:S01]  /*7cad0*/  LDL.LU R27, [R1+0x19c] ;  /* 0x00019c00011b7983 */ /* 0x000ea20000300800 */
[----:B---3--:R-:W-:Y:S03]  /*7cae0*/  HMMA.16816.F32 R12, R12, R2, R8 ;  /* 0x000000020c0c723c */ /* 0x008fe60000001808 */
[----:B--2---:R-:W-:Y:S04]  /*7caf0*/  STL.64 [R1+0xbe18], R26 ;  /* 0x00be181a01007387 */ /* 0x004fe80000100a00 */
[----:B----4-:R0:W-:Y:S04]  /*7cb00*/  STL.64 [R1+0xbe10], R24 ;  /* 0x00be101801007387 */ /* 0x0101e80000100a00 */
        /* <DEDUP_REMOVED lines=8> */
[----:B------:R-:W4:Y:S04]  /*7cb90*/  LDL.LU R20, [R1+0xc80] ;  /* 0x000c800001147983 */ /* 0x000f280000300800 */
[----:B------:R-:W4:Y:S04]  /*7cba0*/  LDL.LU R21, [R1+0xc84] ;  /* 0x000c840001157983 */ /* 0x000f280000300800 */
[----:B------:R-:W4:Y:S04]  /*7cbb0*/  LDL.LU R22, [R1+0xc88] ;  /* 0x000c880001167983 */ /* 0x000f280000300800 */
[----:B------:R-:W4:Y:S04]  /*7cbc0*/  LDL.LU R23, [R1+0xc8c] ;  /* 0x000c8c0001177983 */ /* 0x000f280000300800 */
[----:B------:R-:W-:Y:S04]  /*7cbd0*/  STL.64 [R1+0xbbf0], R6 ;  /* 0x00bbf00601007387 */ /* 0x000fe80000100a00 */
[----:B------:R0:W-:Y:S04]  /*7cbe0*/  STL.64 [R1+0xbbe8], R4 ;  /* 0x00bbe80401007387 */ /* 0x0001e80000100a00 */
[----:B0-----:R-:W2:Y:S04]  /*7cbf0*/  LDL.LU R4, [R1+0xcf0] ;  /* 0x000cf00001047983 */ /* 0x001ea80000300800 */
        /* <DEDUP_REMOVED lines=122> */
[----:B0-----:R-:W4:Y:S04]  /*7d3a0*/  LDL.LU.64 R18, [R1+0xbc90] ;  /* 0x00bc900001127983 */ /* 0x001f280000300a00 */
[----:B------:R-:W2:Y:S01]  /*7d3b0*/  LDL.LU.64 R16, [R1+0xbc88] ;  /* 0x00bc880001107983 */ /* 0x000ea20000300a00 */
[----:B---3--:R-:W-:Y:S03]  /*7d3c0*/  HMMA.16816.F32 R24, R12, R26, R20 ;  /* 0x0000001a0c18723c */ /* 0x008fe60000001814 */
[----:B------:R-:W3:Y:S04]  /*7d3d0*/  LDL.LU.64 R22, [R1+0xbc80] ;  /* 0x00bc800001167983 */ /* 0x000ee80000300a00 */
[----:B------:R-:W3:-:S12]  /*7d3e0*/  LDL.LU.64 R20, [R1+0xbc78] ;  /* 0x00bc780001147983 */ /* 0x000ed80000300a00 */
        /* <DEDUP_REMOVED lines=8> */
[----:B------:R-:W2:Y:S01]  /*7d470*/  LDL.LU R0, [R1+0x3270] ;  /* 0x0032700001007983 */ /* 0x000ea20000300800 */
[C---:B----4-:R-:W-:Y:S08]  /*7d480*/  HMMA.16816.F32 R4, R12.reuse, R18, R8 ;  /* 0x000000120c04723c */ /* 0x050ff00000001808 */
[C---:B---3--:R-:W-:Y:S11]  /*7d490*/  HMMA.16816.F32 R8, R12.reuse, R28, R20 ;  /* 0x0000001c0c08723c */ /* 0x048ff60000001814 */
[----:B------:R0:W-:Y:S04]  /*7d4a0*/  STL.64 [R1+0x920], R4 ;  /* 0x0009200401007387 */ /* 0x0001e80000100a00 */
[----:B------:R1:W-:Y:S04]  /*7d4b0*/  STL.64 [R1+0x928], R6 ;  /* 0x0009280601007387 */ /* 0x0003e80000100a00 */
[----:B0-----:R-:W3:Y:S04]  /*7d4c0*/  LDL.LU R4, [R1+0xed0] ;  /* 0x000ed00001047983 */ /* 0x001ee80000300800 */
[----:B------:R-:W-:Y:S04]  /*7d4d0*/  STL.64 [R1+0x910], R8 ;  /* 0x0009100801007387 */ /* 0x000fe80000100a00 */
[----:B------:R-:W-:Y:S04]  /*7d4e0*/  STL.64 [R1+0x918], R10 ;  /* 0x0009180a01007387 */ /* 0x000fe80000100a00 */
[----:B------:R-:W3:Y:S04]  /*7d4f0*/  LDL.LU R5, [R1+0xed4] ;  /* 0x000ed40001057983 */ /* 0x000ee80000300800 */
[----:B-1----:R-:W4:Y:S04]  /*7d500*/  LDL.LU R6, [R1+0xed8] ;  /* 0x000ed80001067983 */ /* 0x002f280000300800 */
        /* <DEDUP_REMOVED lines=19> */
[C---:B--2---:R-:W-:Y:S03]  /*7d640*/  HMMA.16816.F32 R20, R12.reuse, R26, R20 ;  /* 0x0000001a0c14723c */ /* 0x044fe60000001814 */
        /* <DEDUP_REMOVED lines=12> */
[----:B----4-:R-:W-:Y:S04]  /*7d710*/  STL.64 [R1+0xbc00], R6 ;  /* 0x00bc000601007387 */ /* 0x010fe80000100a00 */
[----:B------:R0:W-:Y:S04]  /*7d720*/  STL.64 [R1+0xbbf8], R4 ;  /* 0x00bbf80401007387 */ /* 0x0001e80000100a00 */
[----:B0-----:R-:W4:Y:S04]  /*7d730*/  LDL.LU R4, [R1+0xea0] ;  /* 0x000ea00001047983 */ /* 0x001f280000300800 */
[----:B------:R-:W4:Y:S04]  /*7d740*/  LDL.LU R5, [R1+0xea4] ;  /* 0x000ea40001057983 */ /* 0x000f280000300800 */
[----:B------:R-:W4:Y:S04]  /*7d750*/  LDL.LU R6, [R1+0xea8] ;  /* 0x000ea80001067983 */ /* 0x000f280000300800 */
[----:B------:R-:W4:Y:S04]  /*7d760*/  LDL.LU R7, [R1+0xeac] ;  /* 0x000eac0001077983 */ /* 0x000f280000300800 */
[----:B------:R0:W-:Y:S04]  /*7d770*/  STL [R1+0xbbd4], R28 ;  /* 0x00bbd41c01007387 */ /* 0x0001e80000100800 */
[----:B0-----:R-:W2:Y:S04]  /*7d780*/  LDL.LU R28, [R1+0x3260] ;  /* 0x00326000011c7983 */ /* 0x001ea80000300800 */
[----:B------:R0:W-:Y:S04]  /*7d790*/  STL [R1+0xbbd0], R29 ;  /* 0x00bbd01d01007387 */ /* 0x0001e80000100800 */
[----:B0-----:R-:W2:Y:S04]  /*7d7a0*/  LDL.LU R29, [R1+0x3268] ;  /* 0x00326800011d7983 */ /* 0x001ea80000300800 */
        /* <DEDUP_REMOVED lines=37> */
[----:B0-----:R-:W2:Y:S04]  /*7da00*/  LDL.LU R20, [R1+0x3258] ;  /* 0x0032580001147983 */ /* 0x001ea80000300800 */
[----:B------:R-:W2:Y:S01]  /*7da10*/  LDL.LU R21, [R1+0x3264] ;  /* 0x0032640001157983 */ /* 0x000ea20000300800 */
        /* <DEDUP_REMOVED lines=12> */
[----:B------:R0:W-:Y:S04]  /*7dae0*/  STL.64 [R1+0xb9d0], R18 ;  /* 0x00b9d01201007387 */ /* 0x0001e80000100a00 */
[----:B0-----:R-:W3:Y:S04]  /*7daf0*/  LDL.LU R19, [R1+0x325c] ;  /* 0x00325c0001137983 */ /* 0x001ee80000300800 */
        /* <DEDUP_REMOVED lines=15> */
[----:B0-----:R-:W4:Y:S04]  /*7dbf0*/  LDL.LU R8, [R1+0xf00] ;  /* 0x000f000001087983 */ /* 0x001f280000300800 */
[----:B------:R-:W4:Y:S04]  /*7dc00*/  LDL.LU R9, [R1+0xf04] ;  /* 0x000f040001097983 */ /* 0x000f280000300800 */
[----:B------:R-:W4:Y:S04]  /*7dc10*/  LDL.LU R10, [R1+0xf08] ;  /* 0x000f0800010a7983 */ /* 0x000f280000300800 */
[----:B------:R-:W4:Y:S01]  /*7dc20*/  LDL.LU R11, [R1+0xf0c] ;  /* 0x000f0c00010b7983 */ /* 0x000f220000300800 */
[----:B--2---:R-:W-:-:S15]  /*7dc30*/  HMMA.16816.F32 R24, R12, R6, R24 ;  /* 0x000000060c18723c */ /* 0x004fde0000001818 */
[----:B------:R-:W-:-:S04]  /*7dc40*/  NOP ;  /* 0x0000000000007918 */ /* 0x000fc80000000000 */
[----:B------:R-:W-:Y:S04]  /*7dc50*/  STL.64 [R1+0x880], R24 ;  /* 0x0008801801007387 */ /* 0x000fe80000100a00 */
[----:B------:R0:W-:Y:S04]  /*7dc60*/  STL.64 [R1+0x888], R26 ;  /* 0x0008881a01007387 */ /* 0x0001e80000100a00 */
[----:B0-----:R-:W2:Y:S04]  /*7dc70*/  LDL.LU.64 R26, [R1+0xbbe0] ;  /* 0x00bbe000011a7983 */ /* 0x001ea80000300a00 */
[----:B------:R-:W2:Y:S01]  /*7dc80*/  LDL.LU.64 R24, [R1+0xbbd8] ;  /* 0x00bbd80001187983 */ /* 0x000ea20000300a00 */
[----:B----4-:R-:W-:Y:S03]  /*7dc90*/  HMMA.16816.F32 R8, R12, R4, R8 ;  /* 0x000000040c08723c */ /* 0x010fe60000001808 */
[----:B------:R-:W-:Y:S04]  /*7dca0*/  STL.64 [R1+0xb980], R6 ;  /* 0x00b9800601007387 */ /* 0x000fe80000100a00 */
[----:B------:R-:W-:-:S12]  /*7dcb0*/  STL.64 [R1+0xb978], R4 ;  /* 0x00b9780401007387 */ /* 0x000fd80000100a00 */
[----:B------:R3:W-:Y:S02]  /*7dcc0*/  STL.64 [R1+0x870], R8 ;  /* 0x0008700801007387 */ /* 0x0007e40000100a00 */
[----:B---3--:R-:W-:Y:S02]  /*7dcd0*/  IMAD R8, R20, 0x100, R19 ;  /* 0x0000010014087824 */ /* 0x008fe400078e0213 */
[----:B------:R-:W-:Y:S04]  /*7dce0*/  STL.64 [R1+0x878], R10 ;  /* 0x0008780a01007387 */ /* 0x000fe80000100a00 */
[----:B------:R-:W3:Y:S01]  /*7dcf0*/  LDL.LU R4, [R1+0x1100] ;  /* 0x0011000001047983 */ /* 0x000ee20000300800 */
[----:B--2---:R-:W-:-:S15]  /*7dd00*/  HMMA.16816.F32 R16, R12, R2, R24 ;  /* 0x000000020c10723c */ /* 0x004fde0000001818 */
[----:B------:R-:W-:-:S04]  /*7dd10*/  NOP ;  /* 0x0000000000007918 */ /* 0x000fc80000000000 */
[----:B------:R0:W-:Y:S04]  /*7dd20*/  STL.64 [R1+0xd0], R16 ;  /* 0x0000d01001007387 */ /* 0x0001e80000100a00 */
[----:B------:R1:W-:Y:S04]  /*7dd30*/  STL.64 [R1+0xd8], R18 ;  /* 0x0000d81201007387 */ /* 0x0003e80000100a00 */
[----:B------:R-:W3:Y:S04]  /*7dd40*/  LDL.LU R5, [R1+0x1104] ;  /* 0x0011040001057983 */ /* 0x000ee80000300800 */
[----:B------:R-:W2:Y:S04]  /*7dd50*/  LDL.LU R6, [R1+0x1108] ;  /* 0x0011080001067983 */ /* 0x000ea80000300800 */
[----:B------:R-:W2:Y:S04]  /*7dd60*/  LDL.LU R7, [R1+0x110c] ;  /* 0x00110c0001077983 */ /* 0x000ea80000300800 */
[----:B--2---:R2:W-:Y:S04]  /*7dd70*/  STL.64 [R1+0xb9f0], R6 ;  /* 0x00b9f00601007387 */ /* 0x0045e80000100a00 */
[----:B---3--:R3:W-:Y:S04]  /*7dd80*/  STL.64 [R1+0xb9e8], R4 ;  /* 0x00b9e80401007387 */ /* 0x0087e80000100a00 */
[----:B0-----:R-:W4:Y:S04]  /*7dd90*/  LDL.LU R16, [R1+0x10d0] ;  /* 0x0010d00001107983 */ /* 0x001f280000300800 */
[----:B------:R-:W4:Y:S04]  /*7dda0*/  LDL.LU R17, [R1+0x10d4] ;  /* 0x0010d40001117983 */ /* 0x000f280000300800 */
[----:B-1----:R-:W2:Y:S04]  /*7ddb0*/  LDL.LU R18, [R1+0x10d8] ;  /* 0x0010d80001127983 */ /* 0x002ea80000300800 */
[----:B------:R-:W2:Y:S04]  /*7ddc0*/  LDL.LU R19, [R1+0x10dc] ;  /* 0x0010dc0001137983 */ /* 0x000ea80000300800 */
[----:B--2---:R-:W-:Y:S04]  /*7ddd0*/  STL.64 [R1+0xba00], R18 ;  /* 0x00ba001201007387 */ /* 0x004fe80000100a00 */
[----:B----4-:R-:W-:Y:S04]  /*7dde0*/  STL.64 [R1+0xb9f8], R16 ;  /* 0x00b9f81001007387 */ /* 0x010fe80000100a00 */
[----:B------:R-:W2:Y:S04]  /*7ddf0*/  LDL.LU R24, [R1+0x10c0] ;  /* 0x0010c00001187983 */ /* 0x000ea80000300800 */
[----:B------:R-:W2:Y:S04]  /*7de00*/  LDL.LU R25, [R1+0x10c4] ;  /* 0x0010c40001197983 */ /* 0x000ea80000300800 */
[----:B------:R-:W4:Y:S04]  /*7de10*/  LDL.LU R26, [R1+0x10c8] ;  /* 0x0010c800011a7983 */ /* 0x000f280000300800 */
[----:B------:R-:W4:Y:S04]  /*7de20*/  LDL.LU R27, [R1+0x10cc] ;  /* 0x0010cc00011b7983 */ /* 0x000f280000300800 */
[----:B----4-:R-:W-:Y:S04]  /*7de30*/  STL.64 [R1+0xba10], R26 ;  /* 0x00ba101a01007387 */ /* 0x010fe80000100a00 */
[----:B--2---:R0:W-:Y:S04]  /*7de40*/  STL.64 [R1+0xba08], R24 ;  /* 0x00ba081801007387 */ /* 0x0041e80000100a00 */
[----:B------:R-:W2:Y:S04]  /*7de50*/  LDL R6, [R1] ;  /* 0x0000000001067983 */ /* 0x000ea80000100800 */
[----:B------:R-:W2:Y:S04]  /*7de60*/  LDL R7, [R1+0x4] ;  /* 0x0000040001077983 */ /* 0x000ea80000100800 */
[----:B---3--:R-:W3:Y:S04]  /*7de70*/  LDL R4, [R1+0x8] ;  /* 0x0000080001047983 */ /* 0x008ee80000100800 */
[----:B------:R-:W3:Y:S04]  /*7de80*/  LDL R5, [R1+0xc] ;  /* 0x00000c0001057983 */ /* 0x000ee80000100800 */
        /* <DEDUP_REMOVED lines=8> */
[----:B-1----:R-:W2:Y:S04]  /*7df10*/  LDL R6, [R1+0x10] ;  /* 0x0000100001067983 */ /* 0x002ea80000100800 */
[----:B------:R-:W2:Y:S04]  /*7df20*/  LDL R7, [R1+0x14] ;  /* 0x0000140001077983 */ /* 0x000ea80000100800 */
[----:B--2---:R-:W-:Y:S04]  /*7df30*/  STL.64 [R1+0xba38], R6 ;  /* 0x00ba380601007387 */ /* 0x004fe80000100a00 */
[----:B0-----:R-:W2:Y:S04]  /*7df40*/  LDL.LU R24, [R1+0x1070] ;  /* 0x0010700001187983 */ /* 0x001ea80000300800 */
[----:B------:R-:W2:Y:S04]  /*7df50*/  LDL.LU R25, [R1+0x1074] ;  /* 0x0010740001197983 */ /* 0x000ea80000300800 */
[----:B------:R-:W3:Y:S04]  /*7df60*/  LDL.LU R26, [R1+0x1078] ;  /* 0x00107800011a7983 */ /* 0x000ee80000300800 */
[----:B------:R-:W3:Y:S04]  /*7df70*/  LDL.LU R27, [R1+0x107c] ;  /* 0x00107c00011b7983 */ /* 0x000ee80000300800 */
[----:B---3--:R-:W-:Y:S04]  /*7df80*/  STL.64 [R1+0xba48], R26 ;  /* 0x00ba481a01007387 */ /* 0x008fe80000100a00 */
[----:B--2---:R0:W-:Y:S04]  /*7df90*/  STL.64 [R1+0xba40], R24 ;  /* 0x00ba401801007387 */ /* 0x0041e80000100a00 */
[----:B------:R-:W2:Y:S04]  /*7dfa0*/  LDL R4, [R1+0x18] ;  /* 0x0000180001047983 */ /* 0x000ea80000100800 */
[----:B------:R-:W2:Y:S04]  /*7dfb0*/  LDL R5, [R1+0x1c] ;  /* 0x00001c0001057983 */ /* 0x000ea80000100800 */
[----:B--2---:R1:W-:Y:S04]  /*7dfc0*/  STL.64 [R1+0xba50], R4 ;  /* 0x00ba500401007387 */ /* 0x0043e80000100a00 */
        /* <DEDUP_REMOVED lines=8> */
[----:B-1----:R-:W3:Y:S04]  /*7e050*/  LDL R4, [R1+0x28] ;  /* 0x0000280001047983 */ /* 0x002ee80000100800 */
[----:B------:R-:W3:Y:S04]  /*7e060*/  LDL R5, [R1+0x2c] ;  /* 0x00002c0001057983 */ /* 0x000ee80000100800 */
[----:B--2---:R1:W-:Y:S04]  /*7e070*/  STL.64 [R1+0xba68], R6 ;  /* 0x00ba680601007387 */ /* 0x0043e80000100a00 */
[----:B---3--:R-:W-:Y:S04]  /*7e080*/  STL.64 [R1+0xba80], R4 ;  /* 0x00ba800401007387 */ /* 0x008fe80000100a00 */
[----:B0-----:R-:W2:Y:S04]  /*7e090*/  LDL.LU R24, [R1+0x1040] ;  /* 0x0010400001187983 */ /* 0x001ea80000300800 */
[----:B------:R-:W2:Y:S04]  /*7e0a0*/  LDL.LU R25, [R1+0x1044] ;  /* 0x0010440001197983 */ /* 0x000ea80000300800 */
[----:B------:R-:W3:Y:S04]  /*7e0b0*/  LDL.LU R26, [R1+0x1048] ;  /* 0x00104800011a7983 */ /* 0x000ee80000300800 */
[----:B------:R-:W3:Y:S04]  /*7e0c0*/  LDL.LU R27, [R1+0x104c] ;  /* 0x00104c00011b7983 */ /* 0x000ee80000300800 */
[----:B-1----:R-:W4:Y:S04]  /*7e0d0*/  LDL R6, [R1+0x30] ;  /* 0x0000300001067983 */ /* 0x002f280000100800 */
[----:B------:R-:W4:Y:S04]  /*7e0e0*/  LDL R7, [R1+0x34] ;  /* 0x0000340001077983 */ /* 0x000f280000100800 */
[----:B----4-:R-:W-:Y:S04]  /*7e0f0*/  STL.64 [R1+0xba98], R6 ;  /* 0x00ba980601007387 */ /* 0x010fe80000100a00 */
[----:B---3--:R-:W-:Y:S04]  /*7e100*/  STL.64 [R1+0xba78], R26 ;  /* 0x00ba781a01007387 */ /* 0x008fe80000100a00 */
[----:B--2---:R0:W-:Y:S04]  /*7e110*/  STL.64 [R1+0xba70], R24 ;  /* 0x00ba701801007387 */ /* 0x0041e80000100a00 */
[----:B0-----:R-:W2:Y:S04]  /*7e120*/  LDL.LU R24, [R1+0x1020] ;  /* 0x0010200001187983 */ /* 0x001ea80000300800 */
[----:B------:R-:W2:Y:S04]  /*7e130*/  LDL.LU R25, [R1+0x1024] ;  /* 0x0010240001197983 */ /* 0x000ea80000300800 */
[----:B------:R-:W3:Y:S04]  /*7e140*/  LDL.LU R26, [R1+0x1028] ;  /* 0x00102800011a7983 */ /* 0x000ee80000300800 */
[----:B------:R-:W3:Y:S04]  /*7e150*/  LDL.LU R27, [R1+0x102c] ;  /* 0x00102c00011b7983 */ /* 0x000ee80000300800 */
[----:B------:R-:W4:Y:S04]  /*7e160*/  LDL R4, [R1+0x38] ;  /* 0x0000380001047983 */ /* 0x000f280000100800 */
        /* <DEDUP_REMOVED lines=28> */
[----:B------:R-:W2:Y:S04]  /*7e330*/  LDL R4, [R1+0x58] ;  /* 0x0000580001047983 */ /* 0x000ea80000100800 */
[----:B------:R-:W2:Y:S04]  /*7e340*/  LDL R5, [R1+0x5c] ;  /* 0x00005c0001057983 */ /* 0x000ea80000100800 */
[----:B----4-:R-:W-:Y:S04]  /*7e350*/  STL.64 [R1+0xbaf8], R6 ;  /* 0x00baf80601007387 */ /* 0x010fe80000100a00 */
[----:B--2---:R-:W-:Y:S04]  /*7e360*/  STL.64 [R1+0xbb10], R4 ;  /* 0x00bb100401007387 */ /* 0x004fe80000100a00 */
[----:B---3--:R-:W-:Y:S04]  /*7e370*/  STL.64 [R1+0xbad8], R26 ;  /* 0x00bad81a01007387 */ /* 0x008fe80000100a00 */
[----:B------:R0:W-:Y:S04]  /*7e380*/  STL.64 [R1+0xbad0], R24 ;  /* 0x00bad01801007387 */ /* 0x0001e80000100a00 */
        /* <DEDUP_REMOVED lines=81> */
[----:B------:R-:W-:-:S02]  /*7e8a0*/  IMAD R28, R28, 0x100, R21 ;  /* 0x000001001c1c7824 */ /* 0x000fc400078e0215 */
[----:B------:R-:W-:Y:S02]  /*7e8b0*/  IMAD R29, R29, 0x100, R22 ;  /* 0x000001001d1d7824 */ /* 0x000fe400078e0216 */
[----:B------:R-:W-:Y:S01]  /*7e8c0*/  IMAD R0, R0, 0x100, R23 ;  /* 0x0000010000007824 */ /* 0x000fe200078e0217 */
[----:B---3--:R-:W-:Y:S04]  /*7e8d0*/  STL.64 [R1+0xbbc8], R26 ;  /* 0x00bbc81a01007387 */ /* 0x008fe80000100a00 */
[----:B--2---:R0:W-:Y:S04]  /*7e8e0*/  STL.64 [R1+0xbbc0], R24 ;  /* 0x00bbc01801007387 */ /* 0x0041e80000100a00 */
[----:B0-----:R-:W4:Y:S04]  /*7e8f0*/  LDL.LU R24, [R1+0xf10] ;  /* 0x000f100001187983 */ /* 0x001f280000300800 */
[----:B------:R-:W4:Y:S04]  /*7e900*/  LDL.LU R25, [R1+0xf14] ;  /* 0x000f140001197983 */ /* 0x000f280000300800 */
[----:B------:R-:W4:Y:S04]  /*7e910*/  LDL.LU R26, [R1+0xf18] ;  /* 0x000f1800011a7983 */ /* 0x000f280000300800 */
[----:B------:R-:W4:Y:S01]  /*7e920*/  LDL.LU R27, [R1+0xf1c] ;  /* 0x000f1c00011b7983 */ /* 0x000f220000300800 */
[----:B------:R-:W-:-:S02]  /*7e930*/  F2FP.F16.E5M2.UNPACK_B R12, R8 ;  /* 0x00000008ff0c723e */ /* 0x000fc400020004ff */
[----:B------:R-:W-:Y:S02]  /*7e940*/  F2FP.F16.E5M2.UNPACK_B R13, R28 ;  /* 0x0000001cff0d723e */ /* 0x000fe400020004ff */
[----:B------:R-:W-:Y:S02]  /*7e950*/  F2FP.F16.E5M2.UNPACK_B R14, R29 ;  /* 0x0000001dff0e723e */ /* 0x000fe400020004ff */
[----:B------:R-:W-:Y:S01]  /*7e960*/  F2FP.F16.E5M2.UNPACK_B R15, R0 ;  /* 0x00000000ff0f723e */ /* 0x000fe200020004ff */
[----:B------:R-:W2:Y:S04]  /*7e970*/  LDL.LU R16, [R1+0x10a0] ;  /* 0x0010a00001107983 */ /* 0x000ea80000300800 */
[----:B------:R-:W2:Y:S04]  /*7e980*/  LDL.LU R17, [R1+0x10a4] ;  /* 0x0010a40001117983 */ /* 0x000ea80000300800 */
[----:B------:R-:W2:Y:S04]  /*7e990*/  LDL.LU R18, [R1+0x10a8] ;  /* 0x0010a80001127983 */ /* 0x000ea80000300800 */
[----:B------:R-:W2:Y:S04]  /*7e9a0*/  LDL.LU R19, [R1+0x10ac] ;  /* 0x0010ac0001137983 */ /* 0x000ea80000300800 */
[----:B------:R-:W3:Y:S04]  /*7e9b0*/  LDL.LU R20, [R1+0x10f0] ;  /* 0x0010f00001147983 */ /* 0x000ee80000300800 */
[----:B------:R-:W3:Y:S04]  /*7e9c0*/  LDL.LU R21, [R1+0x10f4] ;  /* 0x0010f40001157983 */ /* 0x000ee80000300800 */
[----:B------:R-:W3:Y:S04]  /*7e9d0*/  LDL.LU R22, [R1+0x10f8] ;  /* 0x0010f80001167983 */ /* 0x000ee80000300800 */
[----:B------:R-:W3:Y:S04]  /*7e9e0*/  LDL.LU R23, [R1+0x10fc] ;  /* 0x0010fc0001177983 */ /* 0x000ee80000300800 */
[----:B------:R-:W2:Y:S04]  /*7e9f0*/  LDL.LU R8, [R1+0x1110] ;  /* 0x0011100001087983 */ /* 0x000ea80000300800 */
[----:B------:R-:W2:Y:S04]  /*7ea00*/  LDL.LU R9, [R1+0x1114] ;  /* 0x0011140001097983 */ /* 0x000ea80000300800 */
[----:B------:R-:W2:Y:S04]  /*7ea10*/  LDL.LU R10, [R1+0x1118] ;  /* 0x00111800010a7983 */ /* 0x000ea80000300800 */
[----:B------:R-:W2:Y:S04]  /*7ea20*/  LDL.LU R11, [R1+0x111c] ;  /* 0x00111c00010b7983 */ /* 0x000ea80000300800 */
[----:B------:R-:W2:Y:S04]  /*7ea30*/  LDL.LU R28, [R1+0xbbd4] ;  /* 0x00bbd400011c7983 */ /* 0x000ea80000300800 */
[----:B------:R-:W2:Y:S01]  /*7ea40*/  LDL.LU R29, [R1+0xbbd0] ;  /* 0x00bbd000011d7983 */ /* 0x000ea20000300800 */
        /* <DEDUP_REMOVED lines=108> */
[----:B------:R-:W4:Y:S02]  /*7f110*/  LDL.LU.64 R4, [R1+0xba18] ;  /* 0x00ba180001047983 */ /* 0x000f240000300a00 */
[----:B----4-:R-:W-:-:S15]  /*7f120*/  HMMA.16816.F32 R24, R12, R4, R24 ;  /* 0x000000040c18723c */ /* 0x010fde0000001818 */
[----:B------:R-:W-:-:S04]  /*7f130*/  NOP ;  /* 0x0000000000007918 */ /* 0x000fc80000000000 */
[----:B------:R-:W-:Y:S04]  /*7f140*/  STL.64 [R1+0x740], R24 ;  /* 0x0007401801007387 */ /* 0x000fe80000100a00 */
[----:B------:R0:W-:Y:S04]  /*7f150*/  STL.64 [R1+0x748], R26 ;  /* 0x0007481a01007387 */ /* 0x0001e80000100a00 */
[----:B0-----:R-:W4:Y:S04]  /*7f160*/  LDL.LU.64 R26, [R1+0xba10] ;  /* 0x00ba1000011a7983 */ /* 0x001f280000300a00 */
[----:B------:R-:W4:Y:S01]  /*7f170*/  LDL.LU.64 R24, [R1+0xba08] ;  /* 0x00ba080001187983 */ /* 0x000f220000300a00 */
[----:B--2---:R-:W-:Y:S03]  /*7f180*/  HMMA.16816.F32 R4, R12, R6, R16 ;  /* 0x000000060c04723c */ /* 0x004fe60000001810 */
[----:B------:R-:W2:Y:S04]  /*7f190*/  LDL.LU.64 R18, [R1+0xba00] ;  /* 0x00ba000001127983 */ /* 0x000ea80000300a00 */
[----:B------:R-:W2:-:S12]  /*7f1a0*/  LDL.LU.64 R16, [R1+0xb9f8] ;  /* 0x00b9f80001107983 */ /* 0x000e980000300a00 */
        /* <DEDUP_REMOVED lines=8> */
[----:B0-----:R-:W2:Y:S04]  /*7f230*/  LDL.LU.64 R26, [R1+0xb9e0] ;  /* 0x00b9e000011a7983 */ /* 0x001ea80000300a00 */
[----:B------:R-:W3:Y:S04]  /*7f240*/  LDL.LU.64 R24, [R1+0xb9d8] ;  /* 0x00b9d80001187983 */ /* 0x000ee80000300a00 */
[----:B------:R-:W-:Y:S01]  /*7f250*/  STL.64 [R1+0xb870], R28 ;  /* 0x00b8701c01007387 */ /* 0x000fe20000100a00 */
        /* <DEDUP_REMOVED lines=12> */
[----:B------:R-:W3:Y:S01]  /*7f320*/  LDL.LU R0, [R1+0x3294] ;  /* 0x0032940001007983 */ /* 0x000ee20000300800 */
[C---:B----4-:R-:W-:Y:S08]  /*7f330*/  HMMA.16816.F32 R24, R12.reuse, R22, R4 ;  /* 0x000000160c18723c */ /* 0x050ff00000001804 */
[C---:B--2---:R-:W-:Y:S11]  /*7f340*/  HMMA.16816.F32 R4, R12.reuse, R20, R8 ;  /* 0x000000140c04723c */ /* 0x044ff60000001808 */
[----:B------:R0:W-:Y:S04]  /*7f350*/  STL.64 [R1+0x6f0], R24 ;  /* 0x0006f01801007387 */ /* 0x0001e80000100a00 */
[----:B------:R1:W-:Y:S04]  /*7f360*/  STL.64 [R1+0x6f8], R26 ;  /* 0x0006f81a01007387 */ /* 0x0003e80000100a00 */
[----:B0-----:R-:W2:Y:S04]  /*7f370*/  LDL.LU R24, [R1+0x12a0] ;  /* 0x0012a00001187983 */ /* 0x001ea80000300800 */
[----:B------:R0:W-:Y:S04]  /*7f380*/  STL.64 [R1+0x6e0], R4 ;  /* 0x0006e00401007387 */ /* 0x0001e80000100a00 */
[----:B------:R4:W-:Y:S04]  /*7f390*/  STL.64 [R1+0x6e8], R6 ;  /* 0x0006e80601007387 */ /* 0x0009e80000100a00 */
[----:B------:R-:W2:Y:S04]  /*7f3a0*/  LDL.LU R25, [R1+0x12a4] ;  /* 0x0012a40001197983 */ /* 0x000ea80000300800 */
[----:B-1----:R-:W2:Y:S04]  /*7f3b0*/  LDL.LU R26, [R1+0x12a8] ;  /* 0x0012a800011a7983 */ /* 0x002ea80000300800 */
[----:B------:R-:W2:Y:S04]  /*7f3c0*/  LDL.LU R27, [R1+0x12ac] ;  /* 0x0012ac00011b7983 */ /* 0x000ea80000300800 */
[----:B0-----:R-:W2:Y:S04]  /*7f3d0*/  LDL.LU R4, [R1+0x1180] ;  /* 0x0011800001047983 */ /* 0x001ea80000300800 */
[----:B------:R-:W2:Y:S04]  /*7f3e0*/  LDL.LU R5, [R1+0x1184] ;  /* 0x0011840001057983 */ /* 0x000ea80000300800 */
[----:B----4-:R-:W4:Y:S04]  /*7f3f0*/  LDL.LU R6, [R1+0x1188] ;  /* 0x0011880001067983 */ /* 0x010f280000300800 */
        /* <DEDUP_REMOVED lines=11> */
[----:B----4-:R-:W-:Y:S04]  /*7f4b0*/  STL.64 [R1+0xb990], R6 ;  /* 0x00b9900601007387 */ /* 0x010fe80000100a00 */
[----:B------:R0:W-:Y:S04]  /*7f4c0*/  STL.64 [R1+0xb988], R4 ;  /* 0x00b9880401007387 */ /* 0x0001e80000100a00 */
[----:B0-----:R-:W4:Y:S04]  /*7f4d0*/  LDL.LU R4, [R1+0x1160] ;  /* 0x0011600001047983 */ /* 0x001f280000300800 */
        /* <DEDUP_REMOVED lines=15> */
[C---:B------:R-:W-:Y:S03]  /*7f5d0*/  HMMA.16816.F32 R8, R12.reuse, R18, R8 ;  /* 0x000000120c08723c */ /* 0x040fe60000001808 */
[----:B--2---:R-:W-:Y:S04]  /*7f5e0*/  STL.64 [R1+0xb970], R26 ;  /* 0x00b9701a01007387 */ /* 0x004fe80000100a00 */
[----:B------:R0:W-:Y:S04]  /*7f5f0*/  STL.64 [R1+0xb968], R24 ;  /* 0x00b9681801007387 */ /* 0x0001e80000100a00 */
[----:B0-----:R-:W2:Y:S04]  /*7f600*/  LDL.LU R24, [R1+0x11e0] ;  /* 0x0011e00001187983 */ /* 0x001ea80000300800 */
[----:B------:R-:W2:Y:S04]  /*7f610*/  LDL.LU R25, [R1+0x11e4] ;  /* 0x0011e40001197983 */ /* 0x000ea80000300800 */
[----:B------:R-:W2:Y:S04]  /*7f620*/  LDL.LU R26, [R1+0x11e8] ;  /* 0x0011e800011a7983 */ /* 0x000ea80000300800 */
[----:B------:R-:W2:Y:S04]  /*7f630*/  LDL.LU R27, [R1+0x11ec] ;  /* 0x0011ec00011b7983 */ /* 0x000ea80000300800 */
[----:B------:R-:W2:Y:S04]  /*7f640*/  LDL.64 R28, [R1+0x90] ;  /* 0x00009000011c7983 */ /* 0x000ea80000100a00 */
[----:B------:R0:W-:Y:S04]  /*7f650*/  STL.64 [R1+0xb848], R22 ;  /* 0x00b8481601007387 */ /* 0x0001e80000100a00 */
[----:B0-----:R-:W2:Y:S04]  /*7f660*/  LDL.64 R22, [R1+0x98] ;  /* 0x0000980001167983 */ /* 0x001ea80000100a00 */
[----:B------:R0:W-:Y:S04]  /*7f670*/  STL.64 [R1+0xb840], R20 ;  /* 0x00b8401401007387 */ /* 0x0001e80000100a00 */
[----:B0-----:R-:W2:Y:S04]  /*7f680*/  LDL.LU R20, [R1+0x328c] ;  /* 0x00328c0001147983 */ /* 0x001ea80000300800 */
        /* <DEDUP_REMOVED lines=10> */
[----:B------:R-:W3:Y:S04]  /*7f730*/  LDL.LU.64 R8, [R1+0xb998] ;  /* 0x00b9980001087983 */ /* 0x000ee80000300a00 */
[----:B------:R-:W-:Y:S04]  /*7f740*/  STL.64 [R1+0xb828], R18 ;  /* 0x00b8281201007387 */ /* 0x000fe80000100a00 */
[----:B------:R0:W-:Y:S04]  /*7f750*/  STL.64 [R1+0xb820], R16 ;  /* 0x00b8201001007387 */ /* 0x0001e80000100a00 */
[----:B0-----:R-:W2:Y:S04]  /*7f760*/  LDL.LU R16, [R1+0x1260] ;  /* 0x0012600001107983 */ /* 0x001ea80000300800 */
[----:B------:R-:W2:Y:S04]  /*7f770*/  LDL.LU R17, [R1+0x1264] ;  /* 0x0012640001117983 */ /* 0x000ea80000300800 */
[----:B------:R-:W2:Y:S04]  /*7f780*/  LDL.LU R18, [R1+0x1268] ;  /* 0x0012680001127983 */ /* 0x000ea80000300800 */
[----:B------:R-:W2:Y:S01]  /*7f790*/  LDL.LU R19, [R1+0x126c] ;  /* 0x00126c0001137983 */ /* 0x000ea20000300800 */
        /* <DEDUP_REMOVED lines=13> */
[----:B0-----:R-:W4:Y:S04]  /*7f870*/  LDL.LU R10, [R1+0x3284] ;  /* 0x00328400010a7983 */ /* 0x001f280000300800 */
[----:B------:R-:W3:Y:S04]  /*7f880*/  LDL.LU R11, [R1+0x3290] ;  /* 0x00329000010b7983 */ /* 0x000ee80000300800 */
[----:B------:R0:W-:Y:S04]  /*7f890*/  STL.64 [R1+0xb800], R8 ;  /* 0x00b8000801007387 */ /* 0x0001e80000100a00 */
[----:B0-----:R-:W3:Y:S04]  /*7f8a0*/  LDL.LU R8, [R1+0x3278] ;  /* 0x0032780001087983 */ /* 0x001ee80000300800 */
[----:B------:R-:W4:Y:S01]  /*7f8b0*/  LDL.LU R9, [R1+0x3288] ;  /* 0x0032880001097983 */ /* 0x000f220000300800 */
        /* <DEDUP_REMOVED lines=11> */
[----:B------:R-:W2:Y:S04]  /*7f970*/  LDL.LU.64 R24, [R1+0xb958] ;  /* 0x00b9580001187983 */ /* 0x000ea80000300a00 */
[----:B------:R0:W-:Y:S04]  /*7f980*/  STL.64 [R1+0xb7f8], R6 ;  /* 0x00b7f80601007387 */ /* 0x0001e80000100a00 */
[----:B0-----:R-:W3:Y:S04]  /*7f990*/  LDL.LU R7, [R1+0x3280] ;  /* 0x0032800001077983 */ /* 0x001ee80000300800 */
[----:B------:R4:W-:Y:S01]  /*7f9a0*/  STL.64 [R1+0xb7f0], R4 ;  /* 0x00b7f00401007387 */ /* 0x0009e20000100a00 */
[----:B------:R-:W-:-:S02]  /*7f9b0*/  IMAD R0, R0, 0x100, R21 ;  /* 0x0000010000007824 */ /* 0x000fc400078e0215 */
[----:B----4-:R-:W-:Y:S02]  /*7f9c0*/  IMAD R5, R10, 0x100, R9 ;  /* 0x000001000a057824 */ /* 0x010fe400078e0209 */
[----:B------:R-:W-:Y:S01]  /*7f9d0*/  IMAD R4, R20, 0x100, R11 ;  /* 0x0000010014047824 */ /* 0x000fe200078e020b */
[----:B--2---:R-:W-:Y:S01]  /*7f9e0*/  HMMA.16816.F32 R12, R12, R2, R24 ;  /* 0x000000020c0c723c */ /* 0x004fe20000001818 */
[----:B------:R-:W2:Y:S04]  /*7f9f0*/  LDL.LU.64 R26, [R1+0xb950] ;  /* 0x00b95000011a7983 */ /* 0x000ea80000300a00 */
[----:B------:R-:W2:Y:S04]  /*7fa00*/  LDL.LU.64 R24, [R1+0xb948] ;  /* 0x00b9480001187983 */ /* 0x000ea80000300a00 */
[----:B------:R-:W-:Y:S04]  /*7fa10*/  STL [R1+0xb774], R2 ;  /* 0x00b7740201007387 */ /* 0x000fe80000100800 */
[----:B------:R-:W-:Y:S01]  /*7fa20*/  STL [R1+0xb770], R3 ;  /* 0x00b7700301007387 */ /* 0x000fe20000100800 */
[----:B---3--:R-:W-:-:S05]  /*7fa30*/  IMAD R8, R8, 0x100, R7 ;  /* 0x0000010008087824 */ /* 0x008fca00078e0207 */
[----:B------:R0:W-:Y:S04]  /*7fa40*/  STL.64 [R1+0xc0], R12 ;  /* 0x0000c00c01007387 */ /* 0x0001e80000100a00 */
[----:B------:R1:W-:Y:S01]  /*7fa50*/  STL.64 [R1+0xc8], R14 ;  /* 0x0000c80e01007387 */ /* 0x0003e20000100a00 */
[----:B0-----:R-:W-:Y:S02]  /*7fa60*/  F2FP.F16.E5M2.UNPACK_B R12, R8 ;  /* 0x00000008ff0c723e */ /* 0x001fe400020004ff */
[----:B------:R-:W-:Y:S02]  /*7fa70*/  F2FP.F16.E5M2.UNPACK_B R13, R5 ;  /* 0x00000005ff0d723e */ /* 0x000fe400020004ff */
[----:B-1----:R-:W-:Y:S02]  /*7fa80*/  F2FP.F16.E5M2.UNPACK_B R14, R4 ;  /* 0x00000004ff0e723e */ /* 0x002fe400020004ff */
[----:B------:R-:W-:-:S07]  /*7fa90*/  F2FP.F16.E5M2.UNPACK_B R15, R0 ;  /* 0x00000000ff0f723e */ /* 0x000fce00020004ff */
[----:B------:R-:W-:Y:S01]  /*7faa0*/  HMMA.16816.F32 R4, R12, R22, R16 ;  /* 0x000000160c04723c */ /* 0x000fe20000001810 */
[----:B------:R-:W-:Y:S02]  /*7fab0*/  IMAD.MOV.U32 R0, RZ, RZ, R23 ;  /* 0x000000ffff007224 */ /* 0x000fe400078e0017 */
[----:B------:R-:W-:-:S15]  /*7fac0*/  IMAD.MOV.U32 R2, RZ, RZ, R22 ;  /* 0x000000ffff027224 */ /* 0x000fde00078e0016 */
[----:B------:R-:W-:Y:S01]  /*7fad0*/  NOP ;  /* 0x0000000000007918 */ /* 0x000fe20000000000 */
[----:B------:R-:W-:Y:S04]  /*7fae0*/  STL.64 [R1+0x670], R4 ;  /* 0x0006700401007387 */ /* 0x000fe80000100a00 */
[----:B------:R0:W-:Y:S04]  /*7faf0*/  STL.64 [R1+0x678], R6 ;  /* 0x0006780601007387 */ /* 0x0001e80000100a00 */
[----:B------:R-:W-:Y:S04]  /*7fb00*/  STL [R1+0xb784], R0 ;  /* 0x00b7840001007387 */ /* 0x000fe80000100800 */
[----:B------:R-:W-:Y:S04]  /*7fb10*/  STL [R1+0xb780], R2 ;  /* 0x00b7800201007387 */ /* 0x000fe80000100800 */
[----:B0-----:R-:W3:Y:S01]  /*7fb20*/  LDL.64 R6, [R1+0x68] ;  /* 0x0000680001067983 */ /* 0x001ee20000100a00 */
[----:B--2---:R-:W-:-:S15]  /*7fb30*/  HMMA.16816.F32 R8, R12, R28, R24 ;  /* 0x0000001c0c08723c */ /* 0x004fde0000001818 */
[----:B------:R-:W-:-:S04]  /*7fb40*/  NOP ;  /* 0x0000000000007918 */ /* 0x000fc80000000000 */
[----:B------:R0:W-:Y:S04]  /*7fb50*/  STL.64 [R1+0x660], R8 ;  /* 0x0006600801007387 */ /* 0x0001e80000100a00 */
[----:B------:R1:W-:Y:S04]  /*7fb60*/  STL.64 [R1+0x668], R10 ;  /* 0x0006680a01007387 */ /* 0x0003e80000100a00 */
[----:B---3--:R2:W-:Y:S04]  /*7fb70*/  STL.64 [R1+0xb910], R6 ;  /* 0x00b9100601007387 */ /* 0x0085e80000100a00 */
[----:B0-----:R-:W3:Y:S04]  /*7fb80*/  LDL.LU R8, [R1+0x2880] ;  /* 0x0028800001087983 */ /* 0x001ee80000300800 */
[----:B------:R-:W3:Y:S04]  /*7fb90*/  LDL.LU R9, [R1+0x2884] ;  /* 0x0028840001097983 */ /* 0x000ee80000300800 */
[----:B-1----:R-:W4:Y:S04]  /*7fba0*/  LDL.LU R10, [R1+0x2888] ;  /* 0x00288800010a7983 */ /* 0x002f280000300800 */
[----:B------:R-:W4:Y:S04]  /*7fbb0*/  LDL.LU R11, [R1+0x288c] ;  /* 0x00288c00010b7983 */ /* 0x000f280000300800 */
[----:B------:R-:W3:Y:S04]  /*7fbc0*/  LDL.64 R4, [R1+0x70] ;  /* 0x0000700001047983 */ /* 0x000ee80000100a00 */
[----:B--2---:R-:W2:Y:S04]  /*7fbd0*/  LDL.64 R6, [R1+0x78] ;  /* 0x0000780001067983 */ /* 0x004ea80000100a00 */
[----:B--2---:R-:W-:Y:S04]  /*7fbe0*/  STL.64 [R1+0xb930], R6 ;  /* 0x00b9300601007387 */ /* 0x004fe80000100a00 */
[----:B---3--:R-:W-:Y:S04]  /*7fbf0*/  STL.64 [R1+0xb928], R4 ;  /* 0x00b9280401007387 */ /* 0x008fe80000100a00 */
[----:B----4-:R-:W-:Y:S04]  /*7fc00*/  STL.64 [R1+0xb8f8], R10 ;  /* 0x00b8f80a01007387 */ /* 0x010fe80000100a00 */
[----:B------:R0:W-:Y:S04]  /*7fc10*/  STL.64 [R1+0xb8f0], R8 ;  /* 0x00b8f00801007387 */ /* 0x0001e80000100a00 */
[----:B0-----:R-:W2:Y:S04]  /*7fc20*/  LDL.LU R8, [R1+0x2890] ;  /* 0x0028900001087983 */ /* 0x001ea80000300800 */
        /* <DEDUP_REMOVED lines=17> */
[----:B------:R-:W4:Y:S04]  /*7fd40*/  LDL.LU R10, [R1+0x28a8] ;  /* 0x0028a800010a7983 */ /* 0x000f280000300800 */
[----:B------:R-:W4:Y:S01]  /*7fd50*/  LDL.LU R11, [R1+0x28ac] ;  /* 0x0028ac00010b7983 */ /* 0x000f220000300800 */
[----:B------:R-:W-:-:S03]  /*7fd60*/  IMAD.MOV.U32 R3, RZ, RZ, R29 ;  /* 0x000000ffff037224 */ /* 0x000fc600078e001d */
[----:B----4-:R-:W-:Y:S04]  /*7fd70*/  STL.64 [R1+0xb920], R10 ;  /* 0x00b9200a01007387 */ /* 0x010fe80000100a00 */
[----:B---3--:R0:W-:Y:S04]  /*7fd80*/  STL.64 [R1+0xb918], R8 ;  /* 0x00b9180801007387 */ /* 0x0081e80000100a00 */
[----:B0-----:R-:W3:Y:S04]  /*7fd90*/  LDL.LU R8, [R1+0x28b0] ;  /* 0x0028b00001087983 */ /* 0x001ee80000300800 */
[----:B------:R-:W3:Y:S04]  /*7fda0*/  LDL.LU R9, [R1+0x28b4] ;  /* 0x0028b40001097983 */ /* 0x000ee80000300800 */
[----:B------:R-:W3:Y:S04]  /*7fdb0*/  LDL.LU R10, [R1+0x28b8] ;  /* 0x0028b800010a7983 */ /* 0x000ee80000300800 */
[----:B------:R-:W3:Y:S04]  /*7fdc0*/  LDL.LU R11, [R1+0x28bc] ;  /* 0x0028bc00010b7983 */ /* 0x000ee80000300800 */
[----:B------:R-:W4:Y:S04]  /*7fdd0*/  LDL.64 R20, [R1+0x60] ;  /* 0x0000600001147983 */ /* 0x000f280000100a00 */
[----:B------:R-:W2:Y:S04]  /*7fde0*/  LDL.LU R16, [R1+0x2870] ;  /* 0x0028700001107983 */ /* 0x000ea80000300800 */
[----:B------:R-:W2:Y:S04]  /*7fdf0*/  LDL.LU R17, [R1+0x2874] ;  /* 0x0028740001117983 */ /* 0x000ea80000300800 */
[----:B------:R-:W2:Y:S04]  /*7fe00*/  LDL.LU R18, [R1+0x2878] ;  /* 0x0028780001127983 */ /* 0x000ea80000300800 */
[----:B------:R-:W2:Y:S04]  /*7fe10*/  LDL.LU R19, [R1+0x287c] ;  /* 0x00287c0001137983 */ /* 0x000ea80000300800 */
[----:B------:R-:W2:Y:S04]  /*7fe20*/  LDL.64 R22, [R1+0x58] ;  /* 0x0000580001167983 */ /* 0x000ea80000100a00 */
[----:B------:R-:W2:Y:S04]  /*7fe30*/  LDL.LU R24, [R1+0x2860] ;  /* 0x0028600001187983 */ /* 0x000ea80000300800 */
[----:B------:R-:W2:Y:S04]  /*7fe40*/  LDL.LU R25, [R1+0x2864] ;  /* 0x0028640001197983 */ /* 0x000ea80000300800 */
[----:B------:R-:W2:Y:S04]  /*7fe50*/  LDL.LU R26, [R1+0x2868] ;  /* 0x00286800011a7983 */ /* 0x000ea80000300800 */
[----:B------:R-:W2:Y:S04]  /*7fe60*/  LDL.LU R27, [R1+0x286c] ;  /* 0x00286c00011b7983 */ /* 0x000ea80000300800 */
[----:B------:R-:W2:Y:S04]  /*7fe70*/  LDL.64 R28, [R1+0x50] ;  /* 0x00005000011c7983 */ /* 0x000ea80000100a00 */
[----:B------:R0:W-:Y:S04]  /*7fe80*/  STL [R1+0xb788], R3 ;  /* 0x00b7880301007387 */ /* 0x0001e80000100800 */
[----:B0-----:R-:W2:Y:S02]  /*7fe90*/  LDL.64 R2, [R1+0x88] ;  /* 0x0000880001027983 */ /* 0x001ea40000100a00 */
[----:B--2---:R-:W-:Y:S01]  /*7fea0*/  HMMA.16816.F32 R4, R12, R2, R4 ;  /* 0x000000020c04723c */ /* 0x004fe20000001804 */
[----:B------:R-:W-:-:S02]  /*7feb0*/  IMAD.MOV.U32 R0, RZ, RZ, R2 ;  /* 0x000000ffff007224 */ /* 0x000fc400078e0002 */
[----:B------:R-:W-:-:S15]  /*7fec0*/  IMAD.MOV.U32 R2, RZ, RZ, R3 ;  /* 0x000000ffff027224 */ /* 0x000fde00078e0003 */
[----:B------:R-:W-:Y:S01]  /*7fed0*/  NOP ;  /* 0x0000000000007918 */ /* 0x000fe20000000000 */
        /* <DEDUP_REMOVED lines=11> */
[----:B0-----:R-:W3:Y:S04]  /*7ff90*/  LDL.LU.64 R6, [R1+0xb930] ;  /* 0x00b9300001067983 */ /* 0x001ee80000300a00 */
[----:B------:R-:W2:Y:S04]  /*7ffa0*/  LDL.LU.64 R4, [R1+0xb928] ;  /* 0x00b9280001047983 */ /* 0x000ea80000300a00 */
        /* <DEDUP_REMOVED lines=9> */
[----:B------:R-:W3:Y:S04]  /*80040*/  LDL.LU.64 R6, [R1+0xb910] ;  /* 0x00b9100001067983 */ /* 0x000ee80000300a00 */
        /* <DEDUP_REMOVED lines=18> */
[----:B----4-:R-:W-:-:S03]  /*80170*/  IMAD.MOV.U32 R3, RZ, RZ, R21 ;  /* 0x000000ffff037224 */ /* 0x010fc600078e0015 */
[----:B------:R0:W-:Y:S04]  /*80180*/  STL [R1+0xb7a8], R2 ;  /* 0x00b7a80201007387 */ /* 0x0001e80000100800 */
[----:B------:R1:W-:Y:S04]  /*80190*/  STL [R1+0xb7a4], R0 ;  /* 0x00b7a40001007387 */ /* 0x0003e80000100800 */
[----:B------:R-:W-:Y:S01]  /*801a0*/  STL [R1+0xb7ac], R3 ;  /* 0x00b7ac0301007387 */ /* 0x000fe20000100800 */
[----:B0-----:R-:W-:Y:S02]  /*801b0*/  IMAD.MOV.U32 R2, RZ, RZ, R22 ;  /* 0x000000ffff027224 */ /* 0x001fe400078e0016 */
[----:B-1----:R-:W-:Y:S01]  /*801c0*/  IMAD.MOV.U32 R0, RZ, RZ, R23 ;  /* 0x000000ffff007224 */ /* 0x002fe200078e0017 */
[----:B--2---:R-:W-:-:S15]  /*801d0*/  HMMA.16816.F32 R4, R12, R20, R8 ;  /* 0x000000140c04723c */ /* 0x004fde0000001808 */
[----:B------:R-:W-:-:S04]  /*801e0*/  NOP ;  /* 0x0000000000007918 */ /* 0x000fc80000000000 */
[----:B------:R-:W-:Y:S04]  /*801f0*/  STL.64 [R1+0x600], R4 ;  /* 0x0006000401007387 */ /* 0x000fe80000100a00 */
[----:B------:R0:W-:Y:S02]  /*80200*/  STL.64 [R1+0x608], R6 ;  /* 0x0006080601007387 */ /* 0x0001e40000100a00 */
[----:B0-----:R-:W-:-:S15]  /*80210*/  HMMA.16816.F32 R4, R12, R22, R16 ;  /* 0x000000160c04723c */ /* 0x001fde0000001810 */
[----:B------:R-:W-:-:S04]  /*80220*/  NOP ;  /* 0x0000000000007918 */ /* 0x000fc80000000000 */
[----:B------:R-:W-:Y:S04]  /*80230*/  STL.64 [R1+0x5f0], R4 ;  /* 0x0005f00401007387 */ /* 0x000fe80000100a00 */
[----:B------:R0:W-:Y:S04]  /*80240*/  STL.64 [R1+0x5f8], R6 ;  /* 0x0005f80601007387 */ /* 0x0001e80000100a00 */
[----:B------:R-:W-:Y:S04]  /*80250*/  STL [R1+0xb7b4], R0 ;  /* 0x00b7b40001007387 */ /* 0x000fe80000100800 */
[----:B------:R-:W-:Y:S04]  /*80260*/  STL [R1+0xb7b0], R2 ;  /* 0x00b7b00201007387 */ /* 0x000fe80000100800 */
[----:B0-----:R-:W2:Y:S01]  /*80270*/  LDL.64 R6, [R1+0x28] ;  /* 0x0000280001067983 */ /* 0x001ea20000100a00 */
[----:B------:R-:W-:-:S15]  /*80280*/  HMMA.16816.F32 R8, R12, R28, R24 ;  /* 0x0000001c0c08723c */ /* 0x000fde0000001818 */
[----:B------:R-:W-:-:S04]  /*80290*/  NOP ;  /* 0x0000000000007918 */ /* 0x000fc80000000000 */
[----:B------:R0:W-:Y:S04]  /*802a0*/  STL.64 [R1+0x5e0], R8 ;  /* 0x0005e00801007387 */ /* 0x0001e80000100a00 */
[----:B------:R1:W-:Y:S04]  /*802b0*/  STL.64 [R1+0x5e8], R10 ;  /* 0x0005e80a01007387 */ /* 0x0003e80000100a00 */
[----:B--2---:R2:W-:Y:S04]  /*802c0*/  STL.64 [R1+0xb8b8], R6 ;  /* 0x00b8b80601007387 */ /* 0x0045e80000100a00 */
        /* <DEDUP_REMOVED lines=108> */
[----:B------:R0:W-:Y:S02]  /*80990*/  STL.64 [R1+0x578], R6 ;  /* 0x0005780601007387 */ /* 0x0001e40000100a00 */
[----:B0-----:R-:W-:Y:S02]  /*809a0*/  HMMA.16816.F32 R4, R12, R28, R24 ;  /* 0x0000001c0c04723c */ /* 0x001fe40000001818 */
[----:B------:R-:W-:Y:S04]  /*809b0*/  STL [R1+0xb7e4], R0 ;  /* 0x00b7e40001007387 */ /* 0x000fe80000100800 */
[----:B------:R-:W-:Y:S04]  /*809c0*/  STL [R1+0xb7e0], R2 ;  /* 0x00b7e00201007387 */ /* 0x000fe80000100800 */
[----:B------:R-:W2:Y:S09]  /*809d0*/  LDL.LU R16, [R1+0x2770] ;  /* 0x0027700001107983 */ /* 0x000eb20000300800 */
[----:B------:R-:W-:Y:S04]  /*809e0*/  STL.64 [R1+0x560], R4 ;  /* 0x0005600401007387 */ /* 0x000fe80000100a00 */
[----:B------:R-:W-:Y:S04]  /*809f0*/  STL.64 [R1+0x568], R6 ;  /* 0x0005680601007387 */ /* 0x000fe80000100a00 */
[----:B------:R-:W2:Y:S04]  /*80a00*/  LDL.LU R17, [R1+0x2774] ;  /* 0x0027740001117983 */ /* 0x000ea80000300800 */
[----:B------:R-:W3:Y:S04]  /*80a10*/  LDL.LU R18, [R1+0x2778] ;  /* 0x0027780001127983 */ /* 0x000ee80000300800 */
[----:B------:R-:W3:Y:S04]  /*80a20*/  LDL.LU R19, [R1+0x277c] ;  /* 0x00277c0001137983 */ /* 0x000ee80000300800 */
        /* <DEDUP_REMOVED lines=14> */
[----:B------:R-:W-:-:S03]  /*80b10*/  IMAD.MOV.U32 R3, RZ, RZ, R29 ;  /* 0x000000ffff037224 */ /* 0x000fc600078e001d */
[----:B--2---:R-:W-:Y:S04]  /*80b20*/  STL.64 [R1+0xb890], R26 ;  /* 0x00b8901a01007387 */ /* 0x004fe80000100a00 */
[----:B------:R0:W-:Y:S04]  /*80b30*/  STL.64 [R1+0xb888], R24 ;  /* 0x00b8881801007387 */ /* 0x0001e80000100a00 */
[----:B0-----:R-:W2:Y:S04]  /*80b40*/  LDL.LU R24, [R1+0x27d0] ;  /* 0x0027d00001187983 */ /* 0x001ea80000300800 */
[----:B------:R-:W2:Y:S04]  /*80b50*/  LDL.LU R25, [R1+0x27d4] ;  /* 0x0027d40001197983 */ /* 0x000ea80000300800 */
[----:B------:R-:W2:Y:S04]  /*80b60*/  LDL.LU R26, [R1+0x27d8] ;  /* 0x0027d800011a7983 */ /* 0x000ea80000300800 */
[----:B------:R-:W2:Y:S04]  /*80b70*/  LDL.LU R27, [R1+0x27dc] ;  /* 0x0027dc00011b7983 */ /* 0x000ea80000300800 */
[----:B------:R-:W2:Y:S04]  /*80b80*/  LDL.64 R28, [R1] ;  /* 0x00000000011c7983 */ /* 0x000ea80000100a00 */
[----:B------:R-:W-:Y:S04]  /*80b90*/  STL.64 [R1+0xb858], R22 ;  /* 0x00b8581601007387 */ /* 0x000fe80000100a00 */
[----:B----4-:R0:W-:Y:S04]  /*80ba0*/  STL.64 [R1+0xb850], R20 ;  /* 0x00b8501401007387 */ /* 0x0101e80000100a00 */
[----:B0-----:R-:W4:Y:S04]  /*80bb0*/  LDL.LU R20, [R1+0x27a0] ;  /* 0x0027a00001147983 */ /* 0x001f280000300800 */
[----:B------:R-:W4:Y:S04]  /*80bc0*/  LDL.LU R21, [R1+0x27a4] ;  /* 0x0027a40001157983 */ /* 0x000f280000300800 */
[----:B------:R-:W4:Y:S04]  /*80bd0*/  LDL.LU R22, [R1+0x27a8] ;  /* 0x0027a80001167983 */ /* 0x000f280000300800 */
[----:B------:R-:W4:Y:S04]  /*80be0*/  LDL.LU R23, [R1+0x27ac] ;  /* 0x0027ac0001177983 */ /* 0x000f280000300800 */
        /* <DEDUP_REMOVED lines=30> */
[----:B------:R-:W-:Y:S01]  /*80dd0*/  IMAD.MOV.U32 R3, RZ, RZ, R29 ;  /* 0x000000ffff037224 */ /* 0x000fe200078e001d */
[----:B--2---:R-:W-:-:S15]  /*80de0*/  HMMA.16816.F32 R24, R12, R28, R24 ;  /* 0x0000001c0c18723c */ /* 0x004fde0000001818 */
[----:B------:R-:W-:-:S04]  /*80df0*/  NOP ;  /* 0x0000000000007918 */ /* 0x000fc80000000000 */
        /* <DEDUP_REMOVED lines=9> */
[----:B0-----:R-:W4:Y:S04]  /*80e90*/  LDL.LU.64 R26, [R1+0xb868] ;  /* 0x00b86800011a7983 */ /* 0x001f280000300a00 */
[----:B------:R-:W2:Y:S04]  /*80ea0*/  LDL.LU.64 R24, [R1+0xb860] ;  /* 0x00b8600001187983 */ /* 0x000ea80000300a00 */
[----:B------:R-:W-:Y:S04]  /*80eb0*/  STL [R1+0xb778], R28 ;  /* 0x00b7781c01007387 */ /* 0x000fe80000100800 */
[----:B------:R-:W-:Y:S01]  /*80ec0*/  STL [R1+0xb758], R29 ;  /* 0x00b7581d01007387 */ /* 0x000fe20000100800 */
        /* <DEDUP_REMOVED lines=58> */
[----:B0-----:R-:W2:Y:S04]  /*81270*/  LDL.LU.64 R6, [R1+0xb7f8] ;  /* 0x00b7f80001067983 */ /* 0x001ea80000300a00 */
[----:B------:R-:W4:Y:S01]  /*81280*/  LDL.LU.64 R4, [R1+0xb7f0] ;  /* 0x00b7f00001047983 */ /* 0x000f220000300a00 */
[----:B---3--:R-:W-:Y:S03]  /*81290*/  HMMA.16816.F32 R16, R12, R8, R16 ;  /* 0x000000080c10723c */ /* 0x008fe60000001810 */
[----:B------:R-:W-:Y:S04]  /*812a0*/  STL.64 [R1+0xb548], R10 ;  /* 0x00b5480a01007387 */ /* 0x000fe80000100a00 */
[----:B------:R-:W-:-:S12]  /*812b0*/  STL.64 [R1+0xb540], R8 ;  /* 0x00b5400801007387 */ /* 0x000fd80000100a00 */
[----:B------:R-:W-:Y:S04]  /*812c0*/  STL.64 [R1+0x4b0], R16 ;  /* 0x0004b01001007387 */ /* 0x000fe80000100a00 */
[----:B------:R2:W-:Y:S04]  /*812d0*/  STL.64 [R1+0x4b8], R18 ;  /* 0x0004b81201007387 */ /* 0x0005e80000100a00 */
[----:B------:R-:W-:Y:S01]  /*812e0*/  STL [R1+0xb77c], R15 ;  /* 0x00b77c0f01007387 */ /* 0x000fe20000100800 */
[C---:B--2---:R-:W-:Y:S08]  /*812f0*/  HMMA.16816.F32 R16, R12.reuse, R6, R20 ;  /* 0x000000060c10723c */ /* 0x044ff00000001814 */
[----:B----4-:R-:W-:Y:S11]  /*81300*/  HMMA.16816.F32 R8, R12, R4, R24 ;  /* 0x000000040c08723c */ /* 0x010ff60000001818 */
[----:B------:R-:W-:Y:S04]  /*81310*/  STL.64 [R1+0x4a0], R16 ;  /* 0x0004a01001007387 */ /* 0x000fe80000100a00 */
[----:B------:R0:W-:Y:S04]  /*81320*/  STL.64 [R1+0x4a8], R18 ;  /* 0x0004a81201007387 */ /* 0x0001e80000100a00 */
[----:B------:R-:W2:Y:S04]  /*81330*/  LDL.LU R20, [R1+0x25b0] ;  /* 0x0025b00001147983 */ /* 0x000ea80000300800 */
        /* <DEDUP_REMOVED lines=171> */
[----:B---3--:R-:W-:-:S05]  /*81df0*/  IMAD.MOV.U32 R11, RZ, RZ, R3 ;  /* 0x000000ffff0b7224 */ /* 0x008fca00078e0003 */
[----:B--2---:R-:W-:Y:S04]  /*81e00*/  STL.64 [R1+0xb740], R10 ;  /* 0x00b7400a01007387 */ /* 0x004fe80000100a00 */
[----:B------:R-:W-:Y:S04]  /*81e10*/  STL.64 [R1+0xb720], R26 ;  /* 0x00b7201a01007387 */ /* 0x000fe80000100a00 */
[----:B------:R0:W-:Y:S04]  /*81e20*/  STL.64 [R1+0xb718], R24 ;  /* 0x00b7181801007387 */ /* 0x0001e80000100a00 */
[----:B0-----:R-:W2:Y:S04]  /*81e30*/  LDL.LU R24, [R1+0x26d0] ;  /* 0x0026d00001187983 */ /* 0x001ea80000300800 */
[----:B------:R-:W2:Y:S04]  /*81e40*/  LDL.LU R25, [R1+0x26d4] ;  /* 0x0026d40001197983 */ /* 0x000ea80000300800 */
[----:B------:R-:W3:Y:S04]  /*81e50*/  LDL.LU R26, [R1+0x26d8] ;  /* 0x0026d800011a7983 */ /* 0x000ee80000300800 */
[----:B------:R-:W3:Y:S04]  /*81e60*/  LDL.LU R27, [R1+0x26dc] ;  /* 0x0026dc00011b7983 */ /* 0x000ee80000300800 */
[----:B------:R-:W2:Y:S04]  /*81e70*/  LDL.LU R15, [R1+0x32a0] ;  /* 0x0032a000010f7983 */ /* 0x000ea80000300800 */
[----:B------:R-:W2:Y:S04]  /*81e80*/  LDL.LU R29, [R1+0x329c] ;  /* 0x00329c00011d7983 */ /* 0x000ea80000300800 */
[----:B------:R-:W2:Y:S01]  /*81e90*/  LDL.LU R28, [R1+0x32a8] ;  /* 0x0032a800011c7983 */ /* 0x000ea20000300800 */
[----:B------:R-:W-:-:S03]  /*81ea0*/  IMAD.MOV.U32 R8, RZ, RZ, R2 ;  /* 0x000000ffff087224 */ /* 0x000fc600078e0002 */
[----:B------:R-:W2:Y:S04]  /*81eb0*/  LDL.LU R11, [R1+0x32a4] ;  /* 0x0032a400010b7983 */ /* 0x000ea80000300800 */
[----:B------:R-:W2:Y:S04]  /*81ec0*/  LDL.LU R2, [R1+0x32b0] ;  /* 0x0032b00001027983 */ /* 0x000ea80000300800 */
[----:B------:R-:W2:Y:S01]  /*81ed0*/  LDL.LU R10, [R1+0x32ac] ;  /* 0x0032ac00010a7983 */ /* 0x000ea20000300800 */
[----:B----4-:R-:W-:-:S03]  /*81ee0*/  IMAD.MOV.U32 R9, RZ, RZ, R0 ;  /* 0x000000ffff097224 */ /* 0x010fc600078e0000 */
        /* <DEDUP_REMOVED lines=16> */
[----:B------:R-:W-:Y:S02]  /*81ff0*/  IMAD R10, R10, 0x100, R2 ;  /* 0x000001000a0a7824 */ /* 0x000fe400078e0202 */
[----:B----4-:R-:W-:Y:S01]  /*82000*/  IMAD R0, R0, 0x100, R3 ;  /* 0x0000010000007824 */ /* 0x010fe200078e0203 */
        /* <DEDUP_REMOVED lines=23> */
[----:B------:R-:W2:Y:S02]  /*82180*/  LDL.LU R3, [R1+0xb770] ;  /* 0x00b7700001037983 */ /* 0x000ea40000300800 */
[----:B--2---:R-:W-:Y:S02]  /*82190*/  HMMA.16816.F32 R12, R12, R2, R24 ;  /* 0x000000020c0c723c */ /* 0x004fe40000001818 */
[----:B------:R-:W2:Y:S04]  /*821a0*/  LDL.LU.64 R26, [R1+0xb768] ;  /* 0x00b76800011a7983 */ /* 0x000ea80000300a00 */
[----:B------:R-:W2:-:S13]  /*821b0*/  LDL.LU.64 R24, [R1+0xb760] ;  /* 0x00b7600001187983 */ /* 0x000e9a0000300a00 */
[----:B------:R0:W-:Y:S04]  /*821c0*/  STL.64 [R1+0xb0], R12 ;  /* 0x0000b00c01007387 */ /* 0x0001e80000100a00 */
[----:B------:R1:W-:Y:S01]  /*821d0*/  STL.64 [R1+0xb8], R14 ;  /* 0x0000b80e01007387 */ /* 0x0003e20000100a00 */
[----:B0-----:R-:W-:Y:S02]  /*821e0*/  F2FP.F16.E5M2.UNPACK_B R12, R29 ;  /* 0x0000001dff0c723e */ /* 0x001fe400020004ff */
[----:B------:R-:W-:Y:S02]  /*821f0*/  F2FP.F16.E5M2.UNPACK_B R13, R11 ;  /* 0x0000000bff0d723e */ /* 0x000fe400020004ff */
[----:B-1----:R-:W-:Y:S02]  /*82200*/  F2FP.F16.E5M2.UNPACK_B R14, R10 ;  /* 0x0000000aff0e723e */ /* 0x002fe400020004ff */
[----:B------:R-:W-:Y:S01]  /*82210*/  F2FP.F16.E5M2.UNPACK_B R15, R0 ;  /* 0x00000000ff0f723e */ /* 0x000fe200020004ff */
[----:B------:R-:W3:Y:S06]  /*82220*/  LDL.LU R29, [R1+0xb758] ;  /* 0x00b75800011d7983 */ /* 0x000eec0000300800 */
[----:B--2---:R-:W-:Y:S01]  /*82230*/  HMMA.16816.F32 R8, R12, R8, R24 ;  /* 0x000000080c08723c */ /* 0x004fe20000001818 */
        /* <DEDUP_REMOVED lines=60> */
[C---:B--2---:R-:W-:Y:S08]  /*82600*/  HMMA.16816.F32 R24, R12.reuse, R8, R24 ;  /* 0x000000080c18723c */ /* 0x044ff00000001818 */
[C---:B---3--:R-:W-:Y:S11]  /*82610*/  HMMA.16816.F32 R8, R12.reuse, R10, R16 ;  /* 0x0000000a0c08723c */ /* 0x048ff60000001810 */
[----:B------:R-:W-:Y:S04]  /*82620*/  STL.64 [R1+0x3e0], R24 ;  /* 0x0003e01801007387 */ /* 0x000fe80000100a00 */
[----:B------:R0:W-:Y:S04]  /*82630*/  STL.64 [R1+0x3e8], R26 ;  /* 0x0003e81a01007387 */ /* 0x0001e80000100a00 */
[----:B0-----:R-:W2:Y:S04]  /*82640*/  LDL.LU.64 R26, [R1+0xb658] ;  /* 0x00b65800011a7983 */ /* 0x001ea80000300a00 */
[----:B------:R-:W2:Y:S04]  /*82650*/  LDL.LU.64 R24, [R1+0xb650] ;  /* 0x00b6500001187983 */ /* 0x000ea80000300a00 */
[----:B------:R-:W3:Y:S04]  /*82660*/  LDL.LU.64 R18, [R1+0xb648] ;  /* 0x00b6480001127983 */ /* 0x000ee80000300a00 */
[----:B------:R-:W2:Y:S04]  /*82670*/  LDL.LU.64 R16, [R1+0xb640] ;  /* 0x00b6400001107983 */ /* 0x000ea80000300a00 */
[----:B------:R-:W-:Y:S04]  /*82680*/  STL.64 [R1+0x3d0], R8 ;  /* 0x0003d00801007387 */ /* 0x000fe80000100a00 */
[----:B------:R0:W-:Y:S04]  /*82690*/  STL.64 [R1+0x3d8], R10 ;  /* 0x0003d80a01007387 */ /* 0x0001e80000100a00 */
[----:B0-----:R-:W3:Y:S04]  /*826a0*/  LDL.LU.64 R10, [R1+0xb638] ;  /* 0x00b63800010a7983 */ /* 0x001ee80000300a00 */
[----:B------:R-:W3:Y:S01]  /*826b0*/  LDL.LU.64 R8, [R1+0xb630] ;  /* 0x00b6300001087983 */ /* 0x000ee20000300a00 */
[C---:B--2---:R-:W-:Y:S08]  /*826c0*/  HMMA.16816.F32 R24, R12.reuse, R16, R24 ;  /* 0x000000100c18723c */ /* 0x044ff00000001818 */
[C---:B---3--:R-:W-:Y:S11]  /*826d0*/  HMMA.16816.F32 R16, R12.reuse, R18, R8 ;  /* 0x000000120c10723c */ /* 0x048ff60000001808 */
[----:B------:R-:W-:Y:S04]  /*826e0*/  STL.64 [R1+0x3c0], R24 ;  /* 0x0003c01801007387 */ /* 0x000fe80000100a00 */
[----:B------:R0:W-:Y:S04]  /*826f0*/  STL.64 [R1+0x3c8], R26 ;  /* 0x0003c81a01007387 */ /* 0x0001e80000100a00 */
[----:B0-----:R-:W2:Y:S04]  /*82700*/  LDL.LU.64 R26, [R1+0xb628] ;  /* 0x00b62800011a7983 */ /* 0x001ea80000300a00 */
[----:B------:R-:W2:Y:S04]  /*82710*/  LDL.LU.64 R24, [R1+0xb620] ;  /* 0x00b6200001187983 */ /* 0x000ea80000300a00 */
[----:B------:R-:W4:Y:S04]  /*82720*/  LDL.LU.64 R10, [R1+0xb618] ;  /* 0x00b61800010a7983 */ /* 0x000f280000300a00 */
[----:B------:R-:W2:Y:S04]  /*82730*/  LDL.LU.64 R8, [R1+0xb610] ;  /* 0x00b6100001087983 */ /* 0x000ea80000300a00 */
        /* <DEDUP_REMOVED lines=9> */
[----:B------:R-:W3:Y:S01]  /*827d0*/  LDL.LU.64 R24, [R1+0xb5f0] ;  /* 0x00b5f00001187983 */ /* 0x000ee20000300a00 */
[----:B----4-:R-:W-:Y:S03]  /*827e0*/  HMMA.16816.F32 R8, R12, R10, R20 ;  /* 0x0000000a0c08723c */ /* 0x010fe60000001814 */
[----:B------:R-:W2:Y:S04]  /*827f0*/  LDL.LU.64 R22, [R1+0xb5e8] ;  /* 0x00b5e80001167983 */ /* 0x000ea80000300a00 */
[----:B------:R-:W2:-:S12]  /*82800*/  LDL.LU.64 R20, [R1+0xb5e0] ;  /* 0x00b5e00001147983 */ /* 0x000e980000300a00 */
[----:B------:R-:W-:Y:S04]  /*82810*/  STL.64 [R1+0x390], R8 ;  /* 0x0003900801007387 */ /* 0x000fe80000100a00 */
[----:B------:R0:W-:Y:S04]  /*82820*/  STL.64 [R1+0x398], R10 ;  /* 0x0003980a01007387 */ /* 0x0001e80000100a00 */
[----:B0-----:R-:W4:Y:S04]  /*82830*/  LDL.LU.64 R10, [R1+0xb5d8] ;  /* 0x00b5d800010a7983 */ /* 0x001f280000300a00 */
[----:B------:R-:W4:Y:S01]  /*82840*/  LDL.LU.64 R8, [R1+0xb5d0] ;  /* 0x00b5d00001087983 */ /* 0x000f220000300a00 */
[----:B---3--:R-:W-:-:S15]  /*82850*/  HMMA.16816.F32 R16, R12, R24, R16 ;  /* 0x000000180c10723c */ /* 0x008fde0000001810 */
[----:B------:R-:W-:-:S04]  /*82860*/  NOP ;  /* 0x0000000000007918 */ /* 0x000fc80000000000 */
[----:B------:R-:W-:Y:S04]  /*82870*/  STL.64 [R1+0x380], R16 ;  /* 0x0003801001007387 */ /* 0x000fe80000100a00 */
[----:B------:R0:W-:Y:S04]  /*82880*/  STL.64 [R1+0x388], R18 ;  /* 0x0003881201007387 */ /* 0x0001e80000100a00 */
[----:B0-----:R-:W4:Y:S04]  /*82890*/  LDL.LU.64 R18, [R1+0xb5c8] ;  /* 0x00b5c80001127983 */ /* 0x001f280000300a00 */
[----:B------:R-:W3:Y:S01]  /*828a0*/  LDL.LU.64 R16, [R1+0xb5c0] ;  /* 0x00b5c00001107983 */ /* 0x000ee20000300a00 */
[----:B--2---:R-:W-:Y:S03]  /*828b0*/  HMMA.16816.F32 R24, R12, R26, R20 ;  /* 0x0000001a0c18723c */ /* 0x004fe60000001814 */
[----:B------:R-:W2:Y:S04]  /*828c0*/  LDL.LU.64 R22, [R1+0xb5b8] ;  /* 0x00b5b80001167983 */ /* 0x000ea80000300a00 */
[----:B------:R-:W2:-:S12]  /*828d0*/  LDL.LU.64 R20, [R1+0xb5b0] ;  /* 0x00b5b00001147983 */ /* 0x000e980000300a00 */
        /* <DEDUP_REMOVED lines=14> */
[----:B------:R-:W-:Y:S04]  /*829c0*/  STL.64 [R1+0x340], R8 ;  /* 0x0003400801007387 */ /* 0x000fe80000100a00 */
[----:B------:R-:W-:Y:S04]  /*829d0*/  STL.64 [R1+0x348], R10 ;  /* 0x0003480a01007387 */ /* 0x000fe80000100a00 */
[----:B------:R-:W2:Y:S04]  /*829e0*/  LDL.LU R5, [R1+0x2534] ;  /* 0x0025340001057983 */ /* 0x000ea80000300800 */
        /* <DEDUP_REMOVED lines=1337> */
[----:B0-----:R-:W4:Y:S04]  /*87d80*/  LDL.LU.64 R18, [R1+0xaf00] ;  /* 0x00af000001127983 */ /* 0x001f280000300a00 */
[----:B------:R-:W2:Y:S04]  /*87d90*/  LDL.LU.64 R16, [R1+0xaef8] ;  /* 0x00aef80001107983 */ /* 0x000ea80000300a00 */
[----:B------:R-:W3:Y:S04]  /*87da0*/  LDL.LU.64 R22, [R1+0xaef0] ;  /* 0x00aef00001167983 */ /* 0x000ee80000300a00 */
[----:B------:R-:W3:Y:S04]  /*87db0*/  LDL.LU.64 R20, [R1+0xaee8] ;  /* 0x00aee80001147983 */ /* 0x000ee80000300a00 */
[----:B------:R-:W-:Y:S04]  /*87dc0*/  STL.64 [R1+0x1de0], R24 ;  /* 0x001de01801007387 */ /* 0x000fe80000100a00 */
[----:B------:R0:W-:Y:S04]  /*87dd0*/  STL.64 [R1+0x1de8], R26 ;  /* 0x001de81a01007387 */ /* 0x0001e80000100a00 */
[----:B0-----:R-:W3:Y:S04]  /*87de0*/  LDL.LU.64 R26, [R1+0xaee0] ;  /* 0x00aee000011a7983 */ /* 0x001ee80000300a00 */
[----:B------:R-:W3:Y:S04]  /*87df0*/  LDL.LU.64 R24, [R1+0xaed8] ;  /* 0x00aed80001187983 */ /* 0x000ee80000300a00 */
[----:B------:R-:W3:Y:S01]  /*87e00*/  LDL.LU R0, [R1+0x3334] ;  /* 0x0033340001007983 */ /* 0x000ee20000300800 */
[C---:B--2---:R-:W-:Y:S08]  /*87e10*/  HMMA.16816.F32 R4, R12.reuse, R16, R4 ;  /* 0x000000100c04723c */ /* 0x044ff00000001804 */
[C---:B----4-:R-:W-:Y:S08]  /*87e20*/  HMMA.16816.F32 R16, R12.reuse, R18, R8 ;  /* 0x000000120c10723c */ /* 0x050ff00000001808 */
[C---:B---3--:R-:W-:Y:S03]  /*87e30*/  HMMA.16816.F32 R8, R12.reuse, R28, R20 ;  /* 0x0000001c0c08723c */ /* 0x048fe60000001814 */
[----:B------:R0:W-:Y:S04]  /*87e40*/  STL.64 [R1+0x1dd0], R4 ;  /* 0x001dd00401007387 */ /* 0x0001e80000100a00 */
[----:B------:R1:W-:Y:S04]  /*87e50*/  STL.64 [R1+0x1dd8], R6 ;  /* 0x001dd80601007387 */ /* 0x0003e80000100a00 */
[----:B0-----:R-:W2:Y:S04]  /*87e60*/  LDL.LU R4, [R1+0x1c10] ;  /* 0x001c100001047983 */ /* 0x001ea80000300800 */
[----:B------:R-:W-:Y:S04]  /*87e70*/  STL.64 [R1+0x1dc0], R16 ;  /* 0x001dc01001007387 */ /* 0x000fe80000100a00 */
[----:B------:R-:W-:Y:S04]  /*87e80*/  STL.64 [R1+0x1dc8], R18 ;  /* 0x001dc81201007387 */ /* 0x000fe80000100a00 */
[----:B------:R-:W-:Y:S04]  /*87e90*/  STL.64 [R1+0x1db0], R8 ;  /* 0x001db00801007387 */ /* 0x000fe80000100a00 */
[----:B------:R-:W-:Y:S04]  /*87ea0*/  STL.64 [R1+0x1db8], R10 ;  /* 0x001db80a01007387 */ /* 0x000fe80000100a00 */
[----:B------:R-:W2:Y:S04]  /*87eb0*/  LDL.LU R5, [R1+0x1c14] ;  /* 0x001c140001057983 */ /* 0x000ea80000300800 */
[----:B-1----:R-:W3:Y:S04]  /*87ec0*/  LDL.LU R6, [R1+0x1c18] ;  /* 0x001c180001067983 */ /* 0x002ee80000300800 */
        /* <DEDUP_REMOVED lines=11> */
[----:B------:R-:W4:Y:S04]  /*87f80*/  LDL.LU R8, [R1+0x1c30] ;  /* 0x001c300001087983 */ /* 0x000f280000300800 */
[----:B------:R-:W4:Y:S04]  /*87f90*/  LDL.LU R9, [R1+0x1c34] ;  /* 0x001c340001097983 */ /* 0x000f280000300800 */
        /* <DEDUP_REMOVED lines=14> */
[----:B----4-:R0:W-:Y:S04]  /*88080*/  STL.64 [R1+0xae88], R8 ;  /* 0x00ae880801007387 */ /* 0x0101e80000100a00 */
[----:B0-----:R-:W3:Y:S04]  /*88090*/  LDL.LU R8, [R1+0x1c40] ;  /* 0x001c400001087983 */ /* 0x001ee80000300800 */
[----:B------:R-:W3:Y:S04]  /*880a0*/  LDL.LU R9, [R1+0x1c44] ;  /* 0x001c440001097983 */ /* 0x000ee80000300800 */
[----:B------:R-:W3:Y:S04]  /*880b0*/  LDL.LU R10, [R1+0x1c48] ;  /* 0x001c4800010a7983 */ /* 0x000ee80000300800 */
[----:B------:R-:W3:Y:S04]  /*880c0*/  LDL.LU R11, [R1+0x1c4c] ;  /* 0x001c4c00010b7983 */ /* 0x000ee80000300800 */
[----:B------:R-:W-:Y:S04]  /*880d0*/  STL.64 [R1+0xae70], R6 ;  /* 0x00ae700601007387 */ /* 0x000fe80000100a00 */
[----:B------:R0:W-:Y:S04]  /*880e0*/  STL.64 [R1+0xae68], R4 ;  /* 0x00ae680401007387 */ /* 0x0001e80000100a00 */
[----:B0-----:R-:W4:Y:S04]  /*880f0*/  LDL.LU R4, [R1+0x1c20] ;  /* 0x001c200001047983 */ /* 0x001f280000300800 */
[----:B------:R-:W4:Y:S04]  /*88100*/  LDL.LU R5, [R1+0x1c24] ;  /* 0x001c240001057983 */ /* 0x000f280000300800 */
[----:B------:R-:W4:Y:S04]  /*88110*/  LDL.LU R6, [R1+0x1c28] ;  /* 0x001c280001067983 */ /* 0x000f280000300800 */
        /* <DEDUP_REMOVED lines=84> */
[----:B------:R3:W-:Y:S02]  /*88660*/  STL.64 [R1+0xac98], R4 ;  /* 0x00ac980401007387 */ /* 0x0007e40000100a00 */
[----:B---3--:R-:W-:-:S02]  /*88670*/  IMAD R5, R20, 0x100, R19 ;  /* 0x0000010014057824 */ /* 0x008fc400078e0213 */
[----:B------:R-:W-:-:S08]  /*88680*/  IMAD R4, R22, 0x100, R21 ;  /* 0x0000010016047824 */ /* 0x000fd000078e0215 */
[----:B------:R0:W-:Y:S04]  /*88690*/  STL.64 [R1+0x1d10], R8 ;  /* 0x001d100801007387 */ /* 0x0001e80000100a00 */
[----:B------:R-:W-:Y:S04]  /*886a0*/  STL.64 [R1+0x1d18], R10 ;  /* 0x001d180a01007387 */ /* 0x000fe80000100a00 */
[----:B------:R-:W-:Y:S04]  /*886b0*/  STL [R1+0xc80], R5 ;  /* 0x000c800501007387 */ /* 0x000fe80000100800 */
[----:B------:R2:W-:Y:S01]  /*886c0*/  STL [R1+0xc84], R4 ;  /* 0x000c840401007387 */ /* 0x0005e20000100800 */
[----:B0-----:R-:W-:-:S05]  /*886d0*/  IMAD R8, R28, 0x100, R23 ;  /* 0x000001001c087824 */ /* 0x001fca00078e0217 */
[----:B------:R0:W-:Y:S01]  /*886e0*/  STL [R1+0xc88], R8 ;  /* 0x000c880801007387 */ /* 0x0001e20000100800 */
[----:B--2---:R-:W-:Y:S03]  /*886f0*/  HMMA.16816.F32 R4, R12, R2, R24 ;  /* 0x000000020c04723c */ /* 0x004fe60000001818 */
[----:B------:R-:W2:-:S15]  /*88700*/  LDL.LU R24, [R1+0x1b50] ;  /* 0x001b500001187983 */ /* 0x000e9e0000300800 */
[----:B------:R-:W-:Y:S01]  /*88710*/  NOP ;  /* 0x0000000000007918 */ /* 0x000fe20000000000 */
[----:B------:R-:W-:Y:S04]  /*88720*/  STL.64 [R1+0xf80], R4 ;  /* 0x000f800401007387 */ /* 0x000fe80000100a00 */
[----:B------:R1:W-:Y:S04]  /*88730*/  STL.64 [R1+0xf88], R6 ;  /* 0x000f880601007387 */ /* 0x0003e80000100a00 */
[----:B------:R-:W2:Y:S04]  /*88740*/  LDL.LU R25, [R1+0x1b54] ;  /* 0x001b540001197983 */ /* 0x000ea80000300800 */
[----:B------:R-:W3:Y:S04]  /*88750*/  LDL.LU R26, [R1+0x1b58] ;  /* 0x001b5800011a7983 */ /* 0x000ee80000300800 */
[----:B------:R-:W3:Y:S04]  /*88760*/  LDL.LU R27, [R1+0x1b5c] ;  /* 0x001b5c00011b7983 */ /* 0x000ee80000300800 */
[----:B---3--:R-:W-:Y:S04]  /*88770*/  STL.64 [R1+0xadd8], R26 ;  /* 0x00add81a01007387 */ /* 0x008fe80000100a00 */
[----:B--2---:R-:W-:Y:S04]  /*88780*/  STL.64 [R1+0xadd0], R24 ;  /* 0x00add01801007387 */ /* 0x004fe80000100a00 */
[----:B------:R-:W2:Y:S04]  /*88790*/  LDL R22, [R1+0x60] ;  /* 0x0000600001167983 */ /* 0x000ea80000100800 */
[----:B------:R-:W2:Y:S04]  /*887a0*/  LDL R23, [R1+0x64] ;  /* 0x0000640001177983 */ /* 0x000ea80000100800 */
[----:B--2---:R2:W-:Y:S04]  /*887b0*/  STL.64 [R1+0xae00], R22 ;  /* 0x00ae001601007387 */ /* 0x0045e80000100a00 */
[----:B0-----:R-:W3:Y:S04]  /*887c0*/  LDL.LU R8, [R1+0x1b70] ;  /* 0x001b700001087983 */ /* 0x001ee80000300800 */
[----:B------:R-:W3:Y:S04]  /*887d0*/  LDL.LU R9, [R1+0x1b74] ;  /* 0x001b740001097983 */ /* 0x000ee80000300800 */
[----:B------:R-:W4:Y:S04]  /*887e0*/  LDL.LU R10, [R1+0x1b78] ;  /* 0x001b7800010a7983 */ /* 0x000f280000300800 */
[----:B------:R-:W4:Y:S04]  /*887f0*/  LDL.LU R11, [R1+0x1b7c] ;  /* 0x001b7c00010b7983 */ /* 0x000f280000300800 */
[----:B----4-:R-:W-:Y:S04]  /*88800*/  STL.64 [R1+0xade8], R10 ;  /* 0x00ade80a01007387 */ /* 0x010fe80000100a00 */
[----:B---3--:R0:W-:Y:S04]  /*88810*/  STL.64 [R1+0xade0], R8 ;  /* 0x00ade00801007387 */ /* 0x0081e80000100a00 */
[----:B-1----:R-:W3:Y:S04]  /*88820*/  LDL R6, [R1+0x70] ;  /* 0x0000700001067983 */ /* 0x002ee80000100800 */
[----:B------:R-:W3:Y:S04]  /*88830*/  LDL R7, [R1+0x74] ;  /* 0x0000740001077983 */ /* 0x000ee80000100800 */
[----:B--2---:R-:W2:Y:S04]  /*88840*/  LDL.64 R22, [R1+0x88] ;  /* 0x0000880001167983 */ /* 0x004ea80000100a00 */
[----:B0-----:R-:W4:Y:S04]  /*88850*/  LDL.LU R8, [R1+0x1b90] ;  /* 0x001b900001087983 */ /* 0x001f280000300800 */
        /* <DEDUP_REMOVED lines=15> */
[----:B------:R-:W2:Y:S04]  /*88950*/  LDL.LU R13, [R1+0xc80] ;  /* 0x000c8000010d7983 */ /* 0x000ea80000300800 */
[----:B------:R-:W2:Y:S04]  /*88960*/  LDL.LU R14, [R1+0xc84] ;  /* 0x000c8400010e7983 */ /* 0x000ea80000300800 */
[----:B------:R-:W2:Y:S04]  /*88970*/  LDL.LU R15, [R1+0xc88] ;  /* 0x000c8800010f7983 */ /* 0x000ea80000300800 */
[----:B----4-:R0:W-:Y:S04]  /*88980*/  STL.64 [R1+0xae20], R10 ;  /* 0x00ae200a01007387 */ /* 0x0101e80000100a00 */
[----:B0-----:R-:W4:Y:S04]  /*88990*/  LDL R10, [R1+0x90] ;  /* 0x00009000010a7983 */ /* 0x001f280000100800 */
[----:B------:R-:W4:Y:S04]  /*889a0*/  LDL R11, [R1+0x94] ;  /* 0x00009400010b7983 */ /* 0x000f280000100800 */
[----:B--2---:R0:W-:Y:S04]  /*889b0*/  STL.64 [R1+0xae18], R8 ;  /* 0x00ae180801007387 */ /* 0x0041e80000100a00 */
[----:B------:R-:W2:Y:S04]  /*889c0*/  LDL.64 R4, [R1+0x78] ;  /* 0x0000780001047983 */ /* 0x000ea80000100a00 */
[----:B0-----:R-:W4:Y:S04]  /*889d0*/  LDL.64 R8, [R1+0x98] ;  /* 0x0000980001087983 */ /* 0x001f280000100a00 */
[----:B---3--:R-:W-:Y:S04]  /*889e0*/  STL.64 [R1+0xae30], R6 ;  /* 0x00ae300601007387 */ /* 0x008fe80000100a00 */
[----:B--2---:R0:W-:Y:S04]  /*889f0*/  STL.64 [R1+0xae28], R4 ;  /* 0x00ae280401007387 */ /* 0x0041e80000100a00 */
[----:B0-----:R-:W2:Y:S04]  /*88a00*/  LDL.LU R4, [R1+0x1bc0] ;  /* 0x001bc00001047983 */ /* 0x001ea80000300800 */
[----:B------:R-:W2:Y:S04]  /*88a10*/  LDL.LU R5, [R1+0x1bc4] ;  /* 0x001bc40001057983 */ /* 0x000ea80000300800 */
[----:B------:R-:W3:Y:S04]  /*88a20*/  LDL.LU R6, [R1+0x1bc8] ;  /* 0x001bc80001067983 */ /* 0x000ee80000300800 */
[----:B------:R-:W3:Y:S01]  /*88a30*/  LDL.LU R7, [R1+0x1bcc] ;  /* 0x001bcc0001077983 */ /* 0x000ee20000300800 */
[----:B------:R-:W-:Y:S01]  /*88a40*/  IMAD R0, R0, 0x100, R29 ;  /* 0x0000010000007824 */ /* 0x000fe200078e021d */
[----:B------:R-:W-:-:S02]  /*88a50*/  F2FP.F16.E5M2.UNPACK_B R12, R13 ;  /* 0x0000000dff0c723e */ /* 0x000fc400020004ff */
[----:B------:R-:W-:Y:S01]  /*88a60*/  F2FP.F16.E5M2.UNPACK_B R13, R14 ;  /* 0x0000000eff0d723e */ /* 0x000fe200020004ff */
[----:B---3--:R-:W-:Y:S04]  /*88a70*/  STL.64 [R1+0xae40], R6 ;  /* 0x00ae400601007387 */ /* 0x008fe80000100a00 */
[----:B--2---:R0:W-:Y:S04]  /*88a80*/  STL.64 [R1+0xae38], R4 ;  /* 0x00ae380401007387 */ /* 0x0041e80000100a00 */
[----:B0-----:R-:W4:Y:S04]  /*88a90*/  LDL.LU R4, [R1+0x1be0] ;  /* 0x001be00001047983 */ /* 0x001f280000300800 */
[----:B------:R-:W4:Y:S04]  /*88aa0*/  LDL.LU R5, [R1+0x1be4] ;  /* 0x001be40001057983 */ /* 0x000f280000300800 */
[----:B------:R-:W4:Y:S04]  /*88ab0*/  LDL.LU R6, [R1+0x1be8] ;  /* 0x001be80001067983 */ /* 0x000f280000300800 */
[----:B------:R-:W4:Y:S01]  /*88ac0*/  LDL.LU R7, [R1+0x1bec] ;  /* 0x001bec0001077983 */ /* 0x000f220000300800 */
[----:B------:R-:W-:-:S02]  /*88ad0*/  F2FP.F16.E5M2.UNPACK_B R14, R15 ;  /* 0x0000000fff0e723e */ /* 0x000fc400020004ff */
[----:B------:R-:W-:Y:S01]  /*88ae0*/  F2FP.F16.E5M2.UNPACK_B R15, R0 ;  /* 0x00000000ff0f723e */ /* 0x000fe200020004ff */
[----:B------:R-:W2:Y:S04]  /*88af0*/  LDL.LU R24, [R1+0x1b80] ;  /* 0x001b800001187983 */ /* 0x000ea80000300800 */
[----:B------:R-:W2:Y:S04]  /*88b00*/  LDL.LU R25, [R1+0x1b84] ;  /* 0x001b840001197983 */ /* 0x000ea80000300800 */
[----:B------:R-:W2:Y:S04]  /*88b10*/  LDL.LU R26, [R1+0x1b88] ;  /* 0x001b8800011a7983 */ /* 0x000ea80000300800 */
[----:B------:R-:W2:Y:S04]  /*88b20*/  LDL.LU R27, [R1+0x1b8c] ;  /* 0x001b8c00011b7983 */ /* 0x000ea80000300800 */
[----:B------:R-:W3:Y:S04]  /*88b30*/  LDL.64 R20, [R1+0x68] ;  /* 0x0000680001147983 */ /* 0x000ee80000100a00 */
[----:B------:R-:W2:Y:S04]  /*88b40*/  LDL.LU R16, [R1+0x1b60] ;  /* 0x001b600001107983 */ /* 0x000ea80000300800 */
[----:B------:R-:W2:Y:S04]  /*88b50*/  LDL.LU R17, [R1+0x1b64] ;  /* 0x001b640001117983 */ /* 0x000ea80000300800 */
[----:B------:R-:W2:Y:S04]  /*88b60*/  LDL.LU R18, [R1+0x1b68] ;  /* 0x001b680001127983 */ /* 0x000ea80000300800 */
[----:B------:R-:W2:Y:S04]  /*88b70*/  LDL.LU R19, [R1+0x1b6c] ;  /* 0x001b6c0001137983 */ /* 0x000ea80000300800 */
[----:B------:R-:W2:Y:S04]  /*88b80*/  LDL.64 R28, [R1+0x58] ;  /* 0x00005800011c7983 */ /* 0x000ea80000100a00 */
        /* <DEDUP_REMOVED lines=8> */
[----:B------:R-:W-:-:S02]  /*88c10*/  IMAD.MOV.U32 R3, RZ, RZ, R8 ;  /* 0x000000ffff037224 */ /* 0x000fc400078e0008 */
[----:B------:R-:W-:-:S05]  /*88c20*/  IMAD.MOV.U32 R0, RZ, RZ, R9 ;  /* 0x000000ffff007224 */ /* 0x000fca00078e0009 */
[----:B------:R-:W-:Y:S04]  /*88c30*/  STL [R1+0xac4c], R0 ;  /* 0x00ac4c0001007387 */ /* 0x000fe80000100800 */
[----:B------:R-:W-:Y:S01]  /*88c40*/  STL [R1+0xac48], R3 ;  /* 0x00ac480301007387 */ /* 0x000fe20000100800 */
[----:B----4-:R-:W-:Y:S03]  /*88c50*/  HMMA.16816.F32 R8, R12, R10, R4 ;  /* 0x0000000a0c08723c */ /* 0x010fe60000001804 */
[----:B------:R-:W2:Y:S04]  /*88c60*/  LDL.LU.64 R6, [R1+0xae30] ;  /* 0x00ae300001067983 */ /* 0x000ea80000300a00 */
[----:B------:R-:W4:-:S12]  /*88c70*/  LDL.LU.64 R4, [R1+0xae28] ;  /* 0x00ae280001047983 */ /* 0x000f180000300a00 */
[----:B------:R-:W-:Y:S04]  /*88c80*/  STL.64 [R1+0x1cf0], R8 ;  /* 0x001cf00801007387 */ /* 0x000fe80000100a00 */
[----:B------:R0:W-:Y:S04]  /*88c90*/  STL.64 [R1+0x1cf8], R10 ;  /* 0x001cf80a01007387 */ /* 0x0001e80000100a00 */
[----:B0-----:R-:W2:Y:S04]  /*88ca0*/  LDL.LU.64 R10, [R1+0xae20] ;  /* 0x00ae2000010a7983 */ /* 0x001ea80000300a00 */
[----:B------:R-:W2:Y:S01]  /*88cb0*/  LDL.LU.64 R8, [R1+0xae18] ;  /* 0x00ae180001087983 */ /* 0x000ea20000300a00 */
        /* <DEDUP_REMOVED lines=20> */
[----:B----4-:R-:W-:Y:S02]  /*88e00*/  IMAD.MOV.U32 R3, RZ, RZ, R5 ;  /* 0x000000ffff037224 */ /* 0x010fe400078e0005 */
[----:B------:R-:W-:Y:S01]  /*88e10*/  IMAD.MOV.U32 R2, RZ, RZ, R4 ;  /* 0x000000ffff027224 */ /* 0x000fe200078e0004 */
[----:B--2---:R-:W-:-:S15]  /*88e20*/  HMMA.16816.F32 R8, R12, R4, R8 ;  /* 0x000000040c08723c */ /* 0x004fde0000001808 */
[----:B------:R-:W-:-:S04]  /*88e30*/  NOP ;  /* 0x0000000000007918 */ /* 0x000fc80000000000 */
[----:B------:R-:W-:Y:S04]  /*88e40*/  STL.64 [R1+0x1cc0], R8 ;  /* 0x001cc00801007387 */ /* 0x000fe80000100a00 */
[----:B------:R0:W-:Y:S04]  /*88e50*/  STL.64 [R1+0x1cc8], R10 ;  /* 0x001cc80a01007387 */ /* 0x0001e80000100a00 */
[----:B0-----:R-:W2:Y:S04]  /*88e60*/  LDL.LU.64 R10, [R1+0xade8] ;  /* 0x00ade800010a7983 */ /* 0x001ea80000300a00 */
[----:B------:R-:W2:Y:S04]  /*88e70*/  LDL.LU.64 R8, [R1+0xade0] ;  /* 0x00ade00001087983 */ /* 0x000ea80000300a00 */
[----:B------:R-:W-:Y:S04]  /*88e80*/  STL [R1+0xac60], R3 ;  /* 0x00ac600301007387 */ /* 0x000fe80000100800 */
[----:B------:R0:W-:Y:S01]  /*88e90*/  STL [R1+0xac5c], R2 ;  /* 0x00ac5c0201007387 */ /* 0x0001e20000100800 */
[----:B------:R-:W-:Y:S03]  /*88ea0*/  HMMA.16816.F32 R4, R12, R6, R24 ;  /* 0x000000060c04723c */ /* 0x000fe60000001818 */
[----:B------:R-:W4:Y:S04]  /*88eb0*/  LDL.LU.64 R26, [R1+0xadd8] ;  /* 0x00add800011a7983 */ /* 0x000f280000300a00 */
[----:B------:R-:W4:-:S12]  /*88ec0*/  LDL.LU.64 R24, [R1+0xadd0] ;  /* 0x00add00001187983 */ /* 0x000f180000300a00 */
[----:B------:R-:W-:Y:S04]  /*88ed0*/  STL.64 [R1+0x1cb0], R4 ;  /* 0x001cb00401007387 */ /* 0x000fe80000100a00 */
[----:B------:R2:W-:Y:S01]  /*88ee0*/  STL.64 [R1+0x1cb8], R6 ;  /* 0x001cb80601007387 */ /* 0x0005e20000100a00 */
[----:B---3--:R-:W-:Y:S02]  /*88ef0*/  IMAD.MOV.U32 R0, RZ, RZ, R21 ;  /* 0x000000ffff007224 */ /* 0x008fe400078e0015 */
[----:B0-----:R-:W-:Y:S01]  /*88f00*/  IMAD.MOV.U32 R2, RZ, RZ, R20 ;  /* 0x000000ffff027224 */ /* 0x001fe200078e0014 */
[C---:B--2---:R-:W-:Y:S08]  /*88f10*/  HMMA.16816.F32 R4, R12.reuse, R20, R8 ;  /* 0x000000140c04723c */ /* 0x044ff00000001808 */
[C---:B------:R-:W-:Y:S11]  /*88f20*/  HMMA.16816.F32 R8, R12.reuse, R22, R16 ;  /* 0x000000160c08723c */ /* 0x040ff60000001810 */
[----:B------:R-:W-:Y:S04]  /*88f30*/  STL.64 [R1+0x1ca0], R4 ;  /* 0x001ca00401007387 */ /* 0x000fe80000100a00 */
[----:B------:R4:W-:Y:S02]  /*88f40*/  STL.64 [R1+0x1ca8], R6 ;  /* 0x001ca80601007387 */ /* 0x0009e40000100a00 */
[----:B----4-:R-:W-:Y:S02]  /*88f50*/  HMMA.16816.F32 R4, R12, R28, R24 ;  /* 0x0000001c0c04723c */ /* 0x010fe40000001818 */
[----:B------:R-:W-:Y:S04]  /*88f60*/  STL [R1+0xac68], R0 ;  /* 0x00ac680001007387 */ /* 0x000fe80000100800 */
[----:B------:R-:W-:Y:S04]  /*88f70*/  STL [R1+0xac64], R2 ;  /* 0x00ac640201007387 */ /* 0x000fe80000100800 */
[----:B------:R-:W-:Y:S04]  /*88f80*/  STL.64 [R1+0x1c90], R8 ;  /* 0x001c900801007387 */ /* 0x000fe80000100a00 */
[----:B------:R-:W-:Y:S05]  /*88f90*/  STL.64 [R1+0x1c98], R10 ;  /* 0x001c980a01007387 */ /* 0x000fea0000100a00 */
[----:B------:R-:W-:Y:S04]  /*88fa0*/  STL.64 [R1+0x1c80], R4 ;  /* 0x001c800401007387 */ /* 0x000fe80000100a00 */
[----:B------:R-:W-:Y:S04]  /*88fb0*/  STL.64 [R1+0x1c88], R6 ;  /* 0x001c880601007387 */ /* 0x000fe80000100a00 */
[----:B------:R-:W2:Y:S04]  /*88fc0*/  LDL R26, [R1+0x10] ;  /* 0x00001000011a7983 */ /* 0x000ea80000100800 */
[----:B------:R-:W2:Y:S04]  /*88fd0*/  LDL R27, [R1+0x14] ;  /* 0x00001400011b7983 */ /* 0x000ea80000100800 */
[----:B--2---:R-:W-:Y:S04]  /*88fe0*/  STL.64 [R1+0xada8], R26 ;  /* 0x00ada81a01007387 */ /* 0x004fe80000100a00 */
[----:B------:R-:W2:Y:S04]  /*88ff0*/  LDL.LU R16, [R1+0x1ad0] ;  /* 0x001ad00001107983 */ /* 0x000ea80000300800 */
        /* <DEDUP_REMOVED lines=9> */
[----:B------:R-:W-:-:S02]  /*89090*/  IMAD.MOV.U32 R2, RZ, RZ, R28 ;  /* 0x000000ffff027224 */ /* 0x000fc400078e001c */
[----:B------:R-:W-:Y:S01]  /*890a0*/  IMAD.MOV.U32 R3, RZ, RZ, R29 ;  /* 0x000000ffff037224 */ /* 0x000fe200078e001d */
[----:B------:R-:W4:Y:S04]  /*890b0*/  LDL.64 R26, [R1+0x48] ;  /* 0x00004800011a7983 */ /* 0x000f280000100a00 */
        /* <DEDUP_REMOVED lines=37> */
[----:B------:R-:W2:Y:S04]  /*89310*/  LDL.64 R24, [R1+0x18] ;  /* 0x0000180001187983 */ /* 0x000ea80000100a00 */
[----:B------:R-:W2:Y:S04]  /*89320*/  LDL.LU R20, [R1+0x1ac0] ;  /* 0x001ac00001147983 */ /* 0x000ea80000300800 */
[----:B------:R-:W2:Y:S04]  /*89330*/  LDL.LU R21, [R1+0x1ac4] ;  /* 0x001ac40001157983 */ /* 0x000ea80000300800 */
[----:B------:R-:W2:Y:S04]  /*89340*/  LDL.LU R22, [R1+0x1ac8] ;  /* 0x001ac80001167983 */ /* 0x000ea80000300800 */
[----:B------:R-:W2:Y:S04]  /*89350*/  LDL.LU R23, [R1+0x1acc] ;  /* 0x001acc0001177983 */ /* 0x000ea80000300800 */
        /* <DEDUP_REMOVED lines=10> */
[----:B----4-:R-:W-:Y:S02]  /*89400*/  IMAD.MOV.U32 R2, RZ, RZ, R27 ;  /* 0x000000ffff027224 */ /* 0x010fe400078e001b */
[----:B------:R-:W-:Y:S01]  /*89410*/  IMAD.MOV.U32 R3, RZ, RZ, R26 ;  /* 0x000000ffff037224 */ /* 0x000fe200078e001a */
[----:B------:R-:W-:Y:S01]  /*89420*/  STL [R1+0xac74], R0 ;  /* 0x00ac740001007387 */ /* 0x000fe20000100800 */
        /* <DEDUP_REMOVED lines=44> */
[----:B------:R-:W-:Y:S01]  /*896f0*/  HMMA.16816.F32 R4, R12, R10, R4 ;  /* 0x0000000a0c04723c */ /* 0x000fe20000001804 */
[----:B------:R-:W-:-:S02]  /*89700*/  IMAD.MOV.U32 R2, RZ, RZ, R9 ;  /* 0x000000ffff027224 */ /* 0x000fc400078e0009 */
[----:B------:R-:W-:-:S03]  /*89710*/  IMAD.MOV.U32 R3, RZ, RZ, R8 ;  /* 0x000000ffff037224 */ /* 0x000fc600078e0008 */
[----:B------:R0:W-:Y:S04]  /*89720*/  STL [R1+0xac94], R2 ;  /* 0x00ac940201007387 */ /* 0x0001e80000100800 */
[----:B------:R1:W-:Y:S09]  /*89730*/  STL [R1+0xac90], R3 ;  /* 0x00ac900301007387 */ /* 0x0003f20000100800 */
[----:B------:R-:W-:Y:S04]  /*89740*/  STL.64 [R1+0x1c10], R4 ;  /* 0x001c100401007387 */ /* 0x000fe80000100a00 */
[----:B------:R2:W-:Y:S01]  /*89750*/  STL.64 [R1+0x1c18], R6 ;  /* 0x001c180601007387 */ /* 0x0005e20000100a00 */
[----:B------:R-:W-:-:S02]  /*89760*/  IMAD.MOV.U32 R0, RZ, RZ, R11 ;  /* 0x000000ffff007224 */ /* 0x000fc400078e000b */
[----:B0-----:R-:W-:Y:S02]  /*89770*/  IMAD.MOV.U32 R2, RZ, RZ, R24 ;  /* 0x000000ffff027224 */ /* 0x001fe400078e0018 */
[----:B-1----:R-:W-:Y:S01]  /*89780*/  IMAD.MOV.U32 R3, RZ, RZ, R25 ;  /* 0x000000ffff037224 */ /* 0x002fe200078e0019 */
[----:B--2---:R-:W-:-:S15]  /*89790*/  HMMA.16816.F32 R4, R12, R24, R16 ;  /* 0x000000180c04723c */ /* 0x004fde0000001810 */
[----:B------:R-:W-:-:S04]  /*897a0*/  NOP ;  /* 0x0000000000007918 */ /* 0x000fc80000000000 */
[----:B------:R-:W-:Y:S04]  /*897b0*/  STL.64 [R1+0x1c00], R4 ;  /* 0x001c000401007387 */ /* 0x000fe80000100a00 */
[----:B------:R4:W-:Y:S04]  /*897c0*/  STL.64 [R1+0x1c08], R6 ;  /* 0x001c080601007387 */ /* 0x0009e80000100a00 */
[----:B------:R-:W2:Y:S01]  /*897d0*/  LDL.LU R8, [R1+0x1a30] ;  /* 0x001a300001087983 */ /* 0x000ea20000300800 */
[----:B----4-:R-:W-:-:S15]  /*897e0*/  HMMA.16816.F32 R4, R12, R26, R20 ;  /* 0x0000001a0c04723c */ /* 0x010fde0000001814 */
[----:B------:R-:W-:-:S04]  /*897f0*/  NOP ;  /* 0x0000000000007918 */ /* 0x000fc80000000000 */
        /* <DEDUP_REMOVED lines=17> */
[----:B--2---:R0:W-:Y:S04]  /*89910*/  STL.64 [R1+0xad30], R26 ;  /* 0x00ad301a01007387 */ /* 0x0041e80000100a00 */
[----:B0-----:R-:W2:Y:S04]  /*89920*/  LDL R26, [R1] ;  /* 0x00000000011a7983 */ /* 0x001ea80000100800 */
[----:B------:R-:W2:Y:S04]  /*89930*/  LDL R27, [R1+0x4] ;  /* 0x00000400011b7983 */ /* 0x000ea80000100800 */
[----:B------:R0:W-:Y:S04]  /*89940*/  STL.64 [R1+0xad28], R24 ;  /* 0x00ad281801007387 */ /* 0x0001e80000100a00 */
[----:B0-----:R-:W3:Y:S04]  /*89950*/  LDL R24, [R1+0x8] ;  /* 0x0000080001187983 */ /* 0x001ee80000100800 */
[----:B------:R-:W3:Y:S04]  /*89960*/  LDL R25, [R1+0xc] ;  /* 0x00000c0001197983 */ /* 0x000ee80000100800 */
[----:B--2---:R-:W-:Y:S04]  /*89970*/  STL.64 [R1+0xad48], R26 ;  /* 0x00ad481a01007387 */ /* 0x004fe80000100a00 */
        /* <DEDUP_REMOVED lines=59> */
[----:B------:R0:W-:Y:S04]  /*89d30*/  STL [R1+0xac2c], R28 ;  /* 0x00ac2c1c01007387 */ /* 0x0001e80000100800 */
[----:B0-----:R-:W2:Y:S04]  /*89d40*/  LDL.LU R28, [R1+0x333c] ;  /* 0x00333c00011c7983 */ /* 0x001ea80000300800 */
[----:B------:R0:W-:Y:S04]  /*89d50*/  STL [R1+0xac28], R29 ;  /* 0x00ac281d01007387 */ /* 0x0001e80000100800 */
[----:B0-----:R-:W2:Y:S01]  /*89d60*/  LDL.LU R29, [R1+0x3344] ;  /* 0x00334400011d7983 */ /* 0x001ea20000300800 */
        /* <DEDUP_REMOVED lines=65> */
[----:B------:R2:W-:Y:S01]  /*8a180*/  STL.64 [R1+0xaa18], R8 ;  /* 0x00aa180801007387 */ /* 0x0005e20000100a00 */
[C---:B---3--:R-:W-:Y:S08]  /*8a190*/  HMMA.16816.F32 R16, R12.reuse, R6, R16 ;  /* 0x000000060c10723c */ /* 0x048ff00000001810 */
[----:B--2---:R-:W-:Y:S01]  /*8a1a0*/  HMMA.16816.F32 R8, R12, R4, R20 ;  /* 0x000000040c08723c */ /* 0x004fe20000001814 */
[----:B------:R-:W-:Y:S10]  /*8a1b0*/  STL.64 [R1+0xaa00], R6 ;  /* 0x00aa000601007387 */ /* 0x000ff40000100a00 */
[----:B------:R-:W-:Y:S04]  /*8a1c0*/  STL.64 [R1+0x1b30], R16 ;  /* 0x001b301001007387 */ /* 0x000fe80000100a00 */
[----:B------:R-:W-:Y:S04]  /*8a1d0*/  STL.64 [R1+0x1b38], R18 ;  /* 0x001b381201007387 */ /* 0x000fe80000100a00 */
[----:B------:R-:W-:Y:S04]  /*8a1e0*/  STL.64 [R1+0xa9f8], R4 ;  /* 0x00a9f80401007387 */ /* 0x000fe80000100a00 */
[----:B------:R-:W-:Y:S04]  /*8a1f0*/  STL.64 [R1+0x1b20], R8 ;  /* 0x001b200801007387 */ /* 0x000fe80000100a00 */
[----:B------:R0:W-:Y:S04]  /*8a200*/  STL.64 [R1+0x1b28], R10 ;  /* 0x001b280a01007387 */ /* 0x0001e80000100a00 */
[----:B------:R-:W2:Y:S04]  /*8a210*/  LDL.LU R20, [R1+0x18b0] ;  /* 0x0018b00001147983 */ /* 0x000ea80000300800 */
[----:B------:R-:W2:Y:S04]  /*8a220*/  LDL.LU R21, [R1+0x18b4] ;  /* 0x0018b40001157983 */ /* 0x000ea80000300800 */
[----:B------:R-:W3:Y:S04]  /*8a230*/  LDL.LU R22, [R1+0x18b8] ;  /* 0x0018b80001167983 */ /* 0x000ee80000300800 */
[----:B------:R-:W3:Y:S01]  /*8a240*/  LDL.LU R23, [R1+0x18bc] ;  /* 0x0018bc0001177983 */ /* 0x000ee20000300800 */
[----:B------:R-:W-:-:S02]  /*8a250*/  IMAD.MOV.U32 R24, RZ, RZ, R2 ;  /* 0x000000ffff187224 */ /* 0x000fc400078e0002 */
[----:B------:R-:W-:Y:S02]  /*8a260*/  IMAD.MOV.U32 R25, RZ, RZ, R3 ;  /* 0x000000ffff197224 */ /* 0x000fe400078e0003 */
[----:B0-----:R-:W-:Y:S01]  /*8a270*/  IMAD.MOV.U32 R11, RZ, RZ, R0 ;  /* 0x000000ffff0b7224 */ /* 0x001fe200078e0000 */
[----:B---3--:R-:W-:Y:S04]  /*8a280*/  STL.64 [R1+0xaac8], R22 ;  /* 0x00aac81601007387 */ /* 0x008fe80000100a00 */
[----:B--2---:R0:W-:Y:S04]  /*8a290*/  STL.64 [R1+0xaac0], R20 ;  /* 0x00aac01401007387 */ /* 0x0041e80000100a00 */
[----:B------:R-:W2:Y:S04]  /*8a2a0*/  LDL.LU R2, [R1+0xac94] ;  /* 0x00ac940001027983 */ /* 0x000ea80000300800 */
[----:B------:R-:W3:Y:S04]  /*8a2b0*/  LDL.LU R3, [R1+0xac90] ;  /* 0x00ac900001037983 */ /* 0x000ee80000300800 */
[----:B------:R-:W4:Y:S04]  /*8a2c0*/  LDL R10, [R1+0x20] ;  /* 0x00002000010a7983 */ /* 0x000f280000100800 */
[----:B------:R-:W4:Y:S04]  /*8a2d0*/  LDL.LU R0, [R1+0xac8c] ;  /* 0x00ac8c0001007983 */ /* 0x000f280000300800 */
[----:B------:R-:W4:Y:S04]  /*8a2e0*/  LDL.LU R4, [R1+0x18d0] ;  /* 0x0018d00001047983 */ /* 0x000f280000300800 */
[----:B------:R-:W4:Y:S04]  /*8a2f0*/  LDL.LU R5, [R1+0x18d4] ;  /* 0x0018d40001057983 */ /* 0x000f280000300800 */
[----:B------:R-:W4:Y:S04]  /*8a300*/  LDL.LU R6, [R1+0x18d8] ;  /* 0x0018d80001067983 */ /* 0x000f280000300800 */
[----:B------:R-:W4:Y:S01]  /*8a310*/  LDL.LU R7, [R1+0x18dc] ;  /* 0x0018dc0001077983 */ /* 0x000f220000300800 */
[----:B--2---:R-:W-:-:S02]  /*8a320*/  IMAD.MOV.U32 R9, RZ, RZ, R2 ;  /* 0x000000ffff097224 */ /* 0x004fc400078e0002 */
[----:B---3--:R-:W-:Y:S01]  /*8a330*/  IMAD.MOV.U32 R8, RZ, RZ, R3 ;  /* 0x000000ffff087224 */ /* 0x008fe200078e0003 */
[----:B----4-:R1:W-:Y:S04]  /*8a340*/  STL.64 [R1+0xaad8], R6 ;  /* 0x00aad80601007387 */ /* 0x0103e80000100a00 */
[----:B------:R-:W-:Y:S04]  /*8a350*/  STL.64 [R1+0xaad0], R4 ;  /* 0x00aad00401007387 */ /* 0x000fe80000100a00 */
[----:B------:R-:W2:Y:S04]  /*8a360*/  LDL.LU R3, [R1+0xac88] ;  /* 0x00ac880001037983 */ /* 0x000ea80000300800 */
[----:B------:R-:W3:Y:S04]  /*8a370*/  LDL.LU R2, [R1+0xac84] ;  /* 0x00ac840001027983 */ /* 0x000ee80000300800 */
[----:B------:R-:W-:Y:S04]  /*8a380*/  STL.64 [R1+0xaae8], R10 ;  /* 0x00aae80a01007387 */ /* 0x000fe80000100a00 */
[----:B------:R4:W-:Y:S04]  /*8a390*/  STL.64 [R1+0xaae0], R8 ;  /* 0x00aae00801007387 */ /* 0x0009e80000100a00 */
[----:B0-----:R-:W2:Y:S04]  /*8a3a0*/  LDL.LU R20, [R1+0x18e0] ;  /* 0x0018e00001147983 */ /* 0x001ea80000300800 */
[----:B------:R-:W2:Y:S04]  /*8a3b0*/  LDL.LU R21, [R1+0x18e4] ;  /* 0x0018e40001157983 */ /* 0x000ea80000300800 */
[----:B------:R-:W2:Y:S04]  /*8a3c0*/  LDL.LU R22, [R1+0x18e8] ;  /* 0x0018e80001167983 */ /* 0x000ea80000300800 */
[----:B------:R-:W2:Y:S01]  /*8a3d0*/  LDL.LU R23, [R1+0x18ec] ;  /* 0x0018ec0001177983 */ /* 0x000ea20000300800 */
[----:B-1----:R-:W-:-:S03]  /*8a3e0*/  IMAD.MOV.U32 R7, RZ, RZ, R0 ;  /* 0x000000ffff077224 */ /* 0x002fc600078e0000 */
[----:B--2---:R-:W-:Y:S04]  /*8a3f0*/  STL.64 [R1+0xaaf8], R22 ;  /* 0x00aaf81601007387 */ /* 0x004fe80000100a00 */
[----:B------:R-:W-:Y:S04]  /*8a400*/  STL.64 [R1+0xaaf0], R20 ;  /* 0x00aaf01401007387 */ /* 0x000fe80000100a00 */
[----:B------:R-:W2:Y:S04]  /*8a410*/  LDL R6, [R1+0x30] ;  /* 0x0000300001067983 */ /* 0x000ea80000100800 */
[----:B------:R-:W2:Y:S04]  /*8a420*/  LDL.LU R0, [R1+0xac80] ;  /* 0x00ac800001007983 */ /* 0x000ea80000300800 */
[----:B----4-:R-:W4:Y:S04]  /*8a430*/  LDL.LU R8, [R1+0x18f0] ;  /* 0x0018f00001087983 */ /* 0x010f280000300800 */
[----:B------:R-:W4:Y:S04]  /*8a440*/  LDL.LU R9, [R1+0x18f4] ;  /* 0x0018f40001097983 */ /* 0x000f280000300800 */
[----:B------:R-:W2:Y:S04]  /*8a450*/  LDL.LU R10, [R1+0x18f8] ;  /* 0x0018f800010a7983 */ /* 0x000ea80000300800 */
[----:B------:R-:W2:Y:S01]  /*8a460*/  LDL.LU R11, [R1+0x18fc] ;  /* 0x0018fc00010b7983 */ /* 0x000ea20000300800 */
[----:B---3--:R-:W-:-:S02]  /*8a470*/  IMAD.MOV.U32 R4, RZ, RZ, R2 ;  /* 0x000000ffff047224 */ /* 0x008fc400078e0002 */
[----:B------:R-:W-:Y:S01]  /*8a480*/  IMAD.MOV.U32 R5, RZ, RZ, R3 ;  /* 0x000000ffff057224 */ /* 0x000fe200078e0003 */
[----:B--2---:R0:W-:Y:S04]  /*8a490*/  STL.64 [R1+0xab08], R10 ;  /* 0x00ab080a01007387 */ /* 0x0041e80000100a00 */
[----:B----4-:R-:W-:Y:S04]  /*8a4a0*/  STL.64 [R1+0xab00], R8 ;  /* 0x00ab000801007387 */ /* 0x010fe80000100a00 */
[----:B------:R-:W2:Y:S04]  /*8a4b0*/  LDL.LU R2, [R1+0xac7c] ;  /* 0x00ac7c0001027983 */ /* 0x000ea80000300800 */
[----:B------:R-:W3:Y:S04]  /*8a4c0*/  LDL.LU R3, [R1+0xac78] ;  /* 0x00ac780001037983 */ /* 0x000ee80000300800 */
[----:B------:R-:W-:Y:S04]  /*8a4d0*/  STL.64 [R1+0xab18], R6 ;  /* 0x00ab180601007387 */ /* 0x000fe80000100a00 */
[----:B------:R1:W-:Y:S04]  /*8a4e0*/  STL.64 [R1+0xab10], R4 ;  /* 0x00ab100401007387 */ /* 0x0003e80000100a00 */
[----:B0-----:R-:W4:Y:S01]  /*8a4f0*/  LDL R10, [R1+0x40] ;  /* 0x00004000010a7983 */ /* 0x001f220000100800 */
[----:B------:R-:W-:-:S03]  /*8a500*/  IMAD.MOV.U32 R11, RZ, RZ, R0 ;  /* 0x000000ffff0b7224 */ /* 0x000fc600078e0000 */
[----:B------:R-:W2:Y:S04]  /*8a510*/  LDL.LU R0, [R1+0xac74] ;  /* 0x00ac740001007983 */ /* 0x000ea80000300800 */
[----:B----4-:R-:W-:Y:S04]  /*8a520*/  STL.64 [R1+0xab20], R10 ;  /* 0x00ab200a01007387 */ /* 0x010fe80000100a00 */
[----:B-1----:R-:W4:Y:S04]  /*8a530*/  LDL.LU R4, [R1+0x1920] ;  /* 0x0019200001047983 */ /* 0x002f280000300800 */
[----:B------:R-:W4:Y:S04]  /*8a540*/  LDL.LU R5, [R1+0x1924] ;  /* 0x0019240001057983 */ /* 0x000f280000300800 */
[----:B------:R-:W4:Y:S04]  /*8a550*/  LDL.LU R6, [R1+0x1928] ;  /* 0x0019280001067983 */ /* 0x000f280000300800 */
[----:B------:R-:W4:Y:S01]  /*8a560*/  LDL.LU R7, [R1+0x192c] ;  /* 0x00192c0001077983 */ /* 0x000f220000300800 */
[----:B---3--:R-:W-:-:S02]  /*8a570*/  IMAD.MOV.U32 R8, RZ, RZ, R3 ;  /* 0x000000ffff087224 */ /* 0x008fc400078e0003 */
[----:B--2---:R-:W-:Y:S01]  /*8a580*/  IMAD.MOV.U32 R9, RZ, RZ, R2 ;  /* 0x000000ffff097224 */ /* 0x004fe200078e0002 */
[----:B----4-:R-:W-:Y:S04]  /*8a590*/  STL.64 [R1+0xab30], R6 ;  /* 0x00ab300601007387 */ /* 0x010fe80000100a00 */
[----:B------:R0:W-:Y:S04]  /*8a5a0*/  STL.64 [R1+0xab28], R4 ;  /* 0x00ab280401007387 */ /* 0x0001e80000100a00 */
[----:B------:R-:W2:Y:S04]  /*8a5b0*/  LDL.LU R3, [R1+0xac70] ;  /* 0x00ac700001037983 */ /* 0x000ea80000300800 */
[----:B------:R-:W3:Y:S04]  /*8a5c0*/  LDL.LU R2, [R1+0xac6c] ;  /* 0x00ac6c0001027983 */ /* 0x000ee80000300800 */
[----:B------:R-:W-:Y:S04]  /*8a5d0*/  STL.64 [R1+0xab38], R8 ;  /* 0x00ab380801007387 */ /* 0x000fe80000100a00 */
[----:B0-----:R-:W4:Y:S04]  /*8a5e0*/  LDL.LU R4, [R1+0x1930] ;  /* 0x0019300001047983 */ /* 0x001f280000300800 */
[----:B------:R-:W4:Y:S04]  /*8a5f0*/  LDL.LU R5, [R1+0x1934] ;  /* 0x0019340001057983 */ /* 0x000f280000300800 */
[----:B------:R-:W2:Y:S04]  /*8a600*/  LDL.LU R6, [R1+0x1938] ;  /* 0x0019380001067983 */ /* 0x000ea80000300800 */
[----:B------:R-:W2:Y:S01]  /*8a610*/  LDL.LU R7, [R1+0x193c] ;  /* 0x00193c0001077983 */ /* 0x000ea20000300800 */
[----:B------:R-:W-:-:S03]  /*8a620*/  IMAD.MOV.U32 R11, RZ, RZ, R0 ;  /* 0x000000ffff0b7224 */ /* 0x000fc600078e0000 */
[----:B--2---:R-:W-:Y:S04]  /*8a630*/  STL.64 [R1+0xab48], R6 ;  /* 0x00ab480601007387 */ /* 0x004fe80000100a00 */
[----:B----4-:R0:W-:Y:S04]  /*8a640*/  STL.64 [R1+0xab40], R4 ;  /* 0x00ab400401007387 */ /* 0x0101e80000100a00 */
[----:B------:R-:W2:Y:S04]  /*8a650*/  LDL R10, [R1+0x50] ;  /* 0x00005000010a7983 */ /* 0x000ea80000100800 */
[----:B------:R-:W4:Y:S04]  /*8a660*/  LDL.LU R0, [R1+0xac68] ;  /* 0x00ac680001007983 */ /* 0x000f280000300800 */
[----:B--2---:R1:W-:Y:S04]  /*8a670*/  STL.64 [R1+0xab50], R10 ;  /* 0x00ab500a01007387 */ /* 0x0043e80000100a00 */
[----:B0-----:R-:W2:Y:S04]  /*8a680*/  LDL.LU R4, [R1+0x1940] ;  /* 0x0019400001047983 */ /* 0x001ea80000300800 */
[----:B------:R-:W2:Y:S04]  /*8a690*/  LDL.LU R5, [R1+0x1944] ;  /* 0x0019440001057983 */ /* 0x000ea80000300800 */
[----:B------:R-:W2:Y:S04]  /*8a6a0*/  LDL.LU R6, [R1+0x1948] ;  /* 0x0019480001067983 */ /* 0x000ea80000300800 */
[----:B------:R-:W2:Y:S01]  /*8a6b0*/  LDL.LU R7, [R1+0x194c] ;  /* 0x00194c0001077983 */ /* 0x000ea20000300800 */
[----:B---3--:R-:W-:-:S02]  /*8a6c0*/  IMAD.MOV.U32 R8, RZ, RZ, R2 ;  /* 0x000000ffff087224 */ /* 0x008fc400078e0002 */
[----:B------:R-:W-:Y:S01]  /*8a6d0*/  IMAD.MOV.U32 R9, RZ, RZ, R3 ;  /* 0x000000ffff097224 */ /* 0x000fe200078e0003 */
[----:B--2---:R-:W-:Y:S04]  /*8a6e0*/  STL.64 [R1+0xab60], R6 ;  /* 0x00ab600601007387 */ /* 0x004fe80000100a00 */
[----:B------:R0:W-:Y:S04]  /*8a6f0*/  STL.64 [R1+0xab58], R4 ;  /* 0x00ab580401007387 */ /* 0x0001e80000100a00 */
[----:B------:R-:W2:Y:S04]  /*8a700*/  LDL.LU R2, [R1+0xac64] ;  /* 0x00ac640001027983 */ /* 0x000ea80000300800 */
[----:B------:R-:W3:Y:S04]  /*8a710*/  LDL.LU R3, [R1+0xac60] ;  /* 0x00ac600001037983 */ /* 0x000ee80000300800 */
[----:B-1----:R-:W2:Y:S04]  /*8a720*/  LDL.64 R10, [R1+0x60] ;  /* 0x00006000010a7983 */ /* 0x002ea80000100a00 */
[----:B--2---:R1:W-:Y:S04]  /*8a730*/  STL.64 [R1+0xab80], R10 ;  /* 0x00ab800a01007387 */ /* 0x0043e80000100a00 */
[----:B------:R-:W-:Y:S04]  /*8a740*/  STL.64 [R1+0xab78], R8 ;  /* 0x00ab780801007387 */ /* 0x000fe80000100a00 */
[----:B0-----:R-:W2:Y:S04]  /*8a750*/  LDL.LU R4, [R1+0x1950] ;  /* 0x0019500001047983 */ /* 0x001ea80000300800 */
[----:B------:R-:W2:Y:S04]  /*8a760*/  LDL.LU R5, [R1+0x1954] ;  /* 0x0019540001057983 */ /* 0x000ea80000300800 */
[----:B------:R-:W2:Y:S04]  /*8a770*/  LDL.LU R6, [R1+0x1958] ;  /* 0x0019580001067983 */ /* 0x000ea80000300800 */
[----:B------:R-:W2:Y:S01]  /*8a780*/  LDL.LU R7, [R1+0x195c] ;  /* 0x00195c0001077983 */ /* 0x000ea20000300800 */
[----:B-1----:R-:W-:-:S02]  /*8a790*/  IMAD.MOV.U32 R10, RZ, RZ, R2 ;  /* 0x000000ffff0a7224 */ /* 0x002fc400078e0002 */
[----:B----4-:R-:W-:Y:S01]  /*8a7a0*/  IMAD.MOV.U32 R11, RZ, RZ, R0 ;  /* 0x000000ffff0b7224 */ /* 0x010fe200078e0000 */
[----:B------:R-:W4:Y:S04]  /*8a7b0*/  LDL.LU R2, [R1+0xac5c] ;  /* 0x00ac5c0001027983 */ /* 0x000f280000300800 */
[----:B------:R-:W3:Y:S04]  /*8a7c0*/  LDL.LU R0, [R1+0xac58] ;  /* 0x00ac580001007983 */ /* 0x000ee80000300800 */
[----:B--2---:R-:W-:Y:S04]  /*8a7d0*/  STL.64 [R1+0xab70], R6 ;  /* 0x00ab700601007387 */ /* 0x004fe80000100a00 */
[----:B------:R0:W-:Y:S04]  /*8a7e0*/  STL.64 [R1+0xab68], R4 ;  /* 0x00ab680401007387 */ /* 0x0001e80000100a00 */
[----:B0-----:R-:W2:Y:S04]  /*8a7f0*/  LDL.LU R4, [R1+0x1960] ;  /* 0x0019600001047983 */ /* 0x001ea80000300800 */
[----:B------:R-:W2:Y:S04]  /*8a800*/  LDL.LU R5, [R1+0x1964] ;  /* 0x0019640001057983 */ /* 0x000ea80000300800 */
[----:B------:R-:W2:Y:S04]  /*8a810*/  LDL.LU R6, [R1+0x1968] ;  /* 0x0019680001067983 */ /* 0x000ea80000300800 */
[----:B------:R-:W2:Y:S04]  /*8a820*/  LDL.LU R7, [R1+0x196c] ;  /* 0x00196c0001077983 */ /* 0x000ea80000300800 */
[----:B------:R-:W2:Y:S04]  /*8a830*/  LDL.64 R8, [R1+0x70] ;  /* 0x0000700001087983 */ /* 0x000ea80000100a00 */
[----:B------:R4:W-:Y:S02]  /*8a840*/  STL.64 [R1+0xabb0], R10 ;  /* 0x00abb00a01007387 */ /* 0x0009e40000100a00 */
[----:B----4-:R-:W-:-:S02]  /*8a850*/  IMAD.MOV.U32 R10, RZ, RZ, R2 ;  /* 0x000000ffff0a7224 */ /* 0x010fc400078e0002 */
[----:B---3--:R-:W-:Y:S01]  /*8a860*/  IMAD.MOV.U32 R11, RZ, RZ, R3 ;  /* 0x000000ffff0b7224 */ /* 0x008fe200078e0003 */
[----:B--2---:R-:W-:Y:S04]  /*8a870*/  STL.64 [R1+0xaba8], R8 ;  /* 0x00aba80801007387 */ /* 0x004fe80000100a00 */
[----:B------:R-:W-:Y:S04]  /*8a880*/  STL.64 [R1+0xab90], R6 ;  /* 0x00ab900601007387 */ /* 0x000fe80000100a00 */
[----:B------:R0:W-:Y:S04]  /*8a890*/  STL.64 [R1+0xab88], R4 ;  /* 0x00ab880401007387 */ /* 0x0001e80000100a00 */
[----:B0-----:R-:W2:Y:S04]  /*8a8a0*/  LDL.LU R4, [R1+0x1970] ;  /* 0x0019700001047983 */ /* 0x001ea80000300800 */
[----:B------:R-:W2:Y:S04]  /*8a8b0*/  LDL.LU R5, [R1+0x1974] ;  /* 0x0019740001057983 */ /* 0x000ea80000300800 */
[----:B------:R-:W3:Y:S04]  /*8a8c0*/  LDL.LU R6, [R1+0x1978] ;  /* 0x0019780001067983 */ /* 0x000ee80000300800 */
[----:B------:R-:W3:Y:S04]  /*8a8d0*/  LDL.LU R7, [R1+0x197c] ;  /* 0x00197c0001077983 */ /* 0x000ee80000300800 */
[----:B------:R-:W4:Y:S04]  /*8a8e0*/  LDL.LU R2, [R1+0xac54] ;  /* 0x00ac540001027983 */ /* 0x000f280000300800 */
[----:B------:R-:W2:Y:S04]  /*8a8f0*/  LDL.LU R3, [R1+0xac50] ;  /* 0x00ac500001037983 */ /* 0x000ea80000300800 */
[----:B------:R-:W2:Y:S01]  /*8a900*/  LDL R8, [R1+0x80] ;  /* 0x0000800001087983 */ /* 0x000ea20000100800 */
[----:B------:R-:W-:-:S03]  /*8a910*/  IMAD.MOV.U32 R9, RZ, RZ, R0 ;  /* 0x000000ffff097224 */ /* 0x000fc600078e0000 */
[----:B------:R-:W3:Y:S04]  /*8a920*/  LDL.LU R0, [R1+0xac4c] ;  /* 0x00ac4c0001007983 */ /* 0x000ee80000300800 */
[----:B------:R-:W-:Y:S04]  /*8a930*/  STL.64 [R1+0xabc8], R10 ;  /* 0x00abc80a01007387 */ /* 0x000fe80000100a00 */
[----:B--2---:R-:W-:Y:S04]  /*8a940*/  STL.64 [R1+0xabe0], R8 ;  /* 0x00abe00801007387 */ /* 0x004fe80000100a00 */
[----:B---3--:R-:W-:Y:S04]  /*8a950*/  STL.64 [R1+0xaba0], R6 ;  /* 0x00aba00601007387 */ /* 0x008fe80000100a00 */
[----:B------:R0:W-:Y:S04]  /*8a960*/  STL.64 [R1+0xab98], R4 ;  /* 0x00ab980401007387 */ /* 0x0001e80000100a00 */
[----:B0-----:R-:W2:Y:S04]  /*8a970*/  LDL.LU R4, [R1+0x1980] ;  /* 0x0019800001047983 */ /* 0x001ea80000300800 */
[----:B------:R-:W2:Y:S04]  /*8a980*/  LDL.LU R5, [R1+0x1984] ;  /* 0x0019840001057983 */ /* 0x000ea80000300800 */
[----:B------:R-:W3:Y:S04]  /*8a990*/  LDL.LU R6, [R1+0x1988] ;  /* 0x0019880001067983 */ /* 0x000ee80000300800 */
[----:B------:R-:W3:Y:S01]  /*8a9a0*/  LDL.LU R7, [R1+0x198c] ;  /* 0x00198c0001077983 */ /* 0x000ee20000300800 */
[----:B------:R-:W-:-:S02]  /*8a9b0*/  IMAD.MOV.U32 R10, RZ, RZ, R3 ;  /* 0x000000ffff0a7224 */ /* 0x000fc400078e0003 */
[----:B----4-:R-:W-:Y:S01]  /*8a9c0*/  IMAD.MOV.U32 R11, RZ, RZ, R2 ;  /* 0x000000ffff0b7224 */ /* 0x010fe200078e0002 */
        /* <DEDUP_REMOVED lines=8> */
[----:B------:R-:W2:Y:S04]  /*8aa50*/  LDL.64 R8, [R1+0x90] ;  /* 0x0000900001087983 */ /* 0x000ea80000100a00 */
        /* <DEDUP_REMOVED lines=8> */
[----:B----4-:R-:W-:-:S03]  /*8aae0*/  IMAD.MOV.U32 R10, RZ, RZ, R3 ;  /* 0x000000ffff0a7224 */ /* 0x010fc600078e0003 */
[----:B------:R-:W4:Y:S04]  /*8aaf0*/  LDL.LU R3, [R1+0x3350] ;  /* 0x0033500001037983 */ /* 0x000f280000300800 */
[----:B------:R-:W4:Y:S01]  /*8ab00*/  LDL.LU R8, [R1+0x334c] ;  /* 0x00334c0001087983 */ /* 0x000f220000300800 */
        /* <DEDUP_REMOVED lines=38> */
[----:B------:R-:W2:Y:S04]  /*8ad70*/  LDL.64 R26, [R1+0x10] ;  /* 0x00001000011a7983 */ /* 0x000ea80000100a00 */
[----:B------:R-:W2:Y:S01]  /*8ad80*/  LDL.LU R3, [R1+0xac40] ;  /* 0x00ac400001037983 */ /* 0x000ea20000300800 */
[----:B------:R-:W-:Y:S01]  /*8ad90*/  IMAD R0, R0, 0x100, R9 ;  /* 0x0000010000007824 */ /* 0x000fe200078e0209 */
[----:B--2---:R-:W-:Y:S02]  /*8ada0*/  HMMA.16816.F32 R12, R12, R2, R4 ;  /* 0x000000020c0c723c */ /* 0x004fe40000001804 */
[----:B------:R-:W2:Y:S04]  /*8adb0*/  LDL.LU.64 R6, [R1+0xac38] ;  /* 0x00ac380001067983 */ /* 0x000ea80000300a00 */
[----:B------:R-:W2:Y:S04]  /*8adc0*/  LDL.LU.64 R4, [R1+0xac30] ;  /* 0x00ac300001047983 */ /* 0x000ea80000300a00 */
[----:B------:R-:W-:Y:S04]  /*8add0*/  STL [R1+0xa9ec], R2 ;  /* 0x00a9ec0201007387 */ /* 0x000fe80000100800 */
[----:B------:R-:W-:Y:S05]  /*8ade0*/  STL [R1+0xa9e8], R3 ;  /* 0x00a9e80301007387 */ /* 0x000fea0000100800 */
[----:B------:R0:W-:Y:S04]  /*8adf0*/  STL.64 [R1+0x1900], R12 ;  /* 0x0019000c01007387 */ /* 0x0001e80000100a00 */
[----:B------:R1:W-:Y:S01]  /*8ae00*/  STL.64 [R1+0x1908], R14 ;  /* 0x0019080e01007387 */ /* 0x0003e20000100a00 */
[----:B0-----:R-:W-:-:S02]  /*8ae10*/  F2FP.F16.E5M2.UNPACK_B R12, R28 ;  /* 0x0000001cff0c723e */ /* 0x001fc400020004ff */
[----:B------:R-:W-:Y:S02]  /*8ae20*/  F2FP.F16.E5M2.UNPACK_B R13, R29 ;  /* 0x0000001dff0d723e */ /* 0x000fe400020004ff */
[----:B-1----:R-:W-:Y:S02]  /*8ae30*/  F2FP.F16.E5M2.UNPACK_B R14, R8 ;  /* 0x00000008ff0e723e */ /* 0x002fe400020004ff */
[----:B------:R-:W-:Y:S01]  /*8ae40*/  F2FP.F16.E5M2.UNPACK_B R15, R0 ;  /* 0x00000000ff0f723e */ /* 0x000fe200020004ff */
[----:B------:R-:W3:Y:S04]  /*8ae50*/  LDL.LU R28, [R1+0xac2c] ;  /* 0x00ac2c00011c7983 */ /* 0x000ee80000300800 */
[----:B------:R-:W3:Y:S02]  /*8ae60*/  LDL.LU R29, [R1+0xac28] ;  /* 0x00ac2800011d7983 */ /* 0x000ee40000300800 */
        /* <DEDUP_REMOVED lines=75> */
[----:B------:R-:W3:-:S13]  /*8b320*/  LDL.LU.64 R4, [R1+0xab10] ;  /* 0x00ab100001047983 */ /* 0x000eda0000300a00 */
[----:B------:R-:W-:Y:S04]  /*8b330*/  STL.64 [R1+0x1a60], R8 ;  /* 0x001a600801007387 */ /* 0x000fe80000100a00 */
[----:B------:R0:W-:Y:S04]  /*8b340*/  STL.64 [R1+0x1a68], R10 ;  /* 0x001a680a01007387 */ /* 0x0001e80000100a00 */
[----:B0-----:R-:W2:Y:S04]  /*8b350*/  LDL.LU.64 R10, [R1+0xab08] ;  /* 0x00ab0800010a7983 */ /* 0x001ea80000300a00 */
[----:B------:R-:W2:Y:S01]  /*8b360*/  LDL.LU.64 R8, [R1+0xab00] ;  /* 0x00ab000001087983 */ /* 0x000ea20000300a00 */
[----:B---3--:R-:W-:-:S15]  /*8b370*/  HMMA.16816.F32 R20, R12, R4, R20 ;  /* 0x000000040c14723c */ /* 0x008fde0000001814 */
[----:B------:R-:W-:-:S04]  /*8b380*/  NOP ;  /* 0x0000000000007918 */ /* 0x000fc80000000000 */
[----:B------:R-:W-:Y:S04]  /*8b390*/  STL.64 [R1+0x1a50], R20 ;  /* 0x001a501401007387 */ /* 0x000fe80000100a00 */
[----:B------:R0:W-:Y:S01]  /*8b3a0*/  STL.64 [R1+0x1a58], R22 ;  /* 0x001a581601007387 */ /* 0x0001e20000100a00 */
[C---:B--2---:R-:W-:Y:S03]  /*8b3b0*/  HMMA.16816.F32 R4, R12.reuse, R6, R8 ;  /* 0x000000060c04723c */ /* 0x044fe60000001808 */
        /* <DEDUP_REMOVED lines=13> */
[----:B------:R-:W2:Y:S01]  /*8b490*/  LDL.LU.64 R20, [R1+0xaac0] ;  /* 0x00aac00001147983 */ /* 0x000ea20000300a00 */
[C---:B---3--:R-:W-:Y:S08]  /*8b4a0*/  HMMA.16816.F32 R4, R12.reuse, R10, R4 ;  /* 0x0000000a0c04723c */ /* 0x048ff00000001804 */
[C---:B----4-:R-:W-:Y:S11]  /*8b4b0*/  HMMA.16816.F32 R8, R12.reuse, R24, R16 ;  /* 0x000000180c08723c */ /* 0x050ff60000001810 */
[----:B------:R-:W-:Y:S04]  /*8b4c0*/  STL.64 [R1+0x1a20], R4 ;  /* 0x001a200401007387 */ /* 0x000fe80000100a00 */
[----:B------:R-:W-:Y:S04]  /*8b4d0*/  STL.64 [R1+0x1a28], R6 ;  /* 0x001a280601007387 */ /* 0x000fe80000100a00 */
[----:B------:R0:W-:Y:S04]  /*8b4e0*/  STL.64 [R1+0x1a10], R8 ;  /* 0x001a100801007387 */ /* 0x0001e80000100a00 */
[----:B------:R1:W-:Y:S04]  /*8b4f0*/  STL.64 [R1+0x1a18], R10 ;  /* 0x001a180a01007387 */ /* 0x0003e80000100a00 */
[----:B0-----:R-:W3:Y:S01]  /*8b500*/  LDL.LU R8, [R1+0x1820] ;  /* 0x0018200001087983 */ /* 0x001ee20000300800 */
[----:B------:R-:W-:Y:S01]  /*8b510*/  IMAD.MOV.U32 R0, RZ, RZ, R27 ;  /* 0x000000ffff007224 */ /* 0x000fe200078e001b */
[----:B--2---:R-:W-:-:S15]  /*8b520*/  HMMA.16816.F32 R4, R12, R26, R20 ;  /* 0x0000001a0c04723c */ /* 0x004fde0000001814 */
[----:B------:R-:W-:-:S04]  /*8b530*/  NOP ;  /* 0x0000000000007918 */ /* 0x000fc80000000000 */
[----:B------:R-:W-:Y:S04]  /*8b540*/  STL.64 [R1+0x1a00], R4 ;  /* 0x001a000401007387 */ /* 0x000fe80000100a00 */
[----:B------:R-:W-:Y:S04]  /*8b550*/  STL.64 [R1+0x1a08], R6 ;  /* 0x001a080601007387 */ /* 0x000fe80000100a00 */
[----:B------:R-:W3:Y:S04]  /*8b560*/  LDL.LU R9, [R1+0x1824] ;  /* 0x0018240001097983 */ /* 0x000ee80000300800 */
[----:B-1----:R-:W2:Y:S04]  /*8b570*/  LDL.LU R10, [R1+0x1828] ;  /* 0x00182800010a7983 */ /* 0x002ea80000300800 */
        /* <DEDUP_REMOVED lines=16> */
[----:B------:R-:W-:Y:S04]  /*8b680*/  STL.64 [R1+0xaa88], R24 ;  /* 0x00aa881801007387 */ /* 0x000fe80000100a00 */
[----:B--2---:R-:W-:Y:S04]  /*8b690*/  STL.64 [R1+0xaaa8], R26 ;  /* 0x00aaa81a01007387 */ /* 0x004fe80000100a00 */
[----:B------:R-:W-:Y:S04]  /*8b6a0*/  STL.64 [R1+0xaa70], R22 ;  /* 0x00aa701601007387 */ /* 0x000fe80000100a00 */
[----:B------:R0:W-:Y:S04]  /*8b6b0*/  STL.64 [R1+0xaa68], R20 ;  /* 0x00aa681401007387 */ /* 0x0001e80000100a00 */
[----:B0-----:R-:W2:Y:S04]  /*8b6c0*/  LDL.LU R20, [R1+0x1870] ;  /* 0x0018700001147983 */ /* 0x001ea80000300800 */
[----:B------:R-:W2:Y:S04]  /*8b6d0*/  LDL.LU R21, [R1+0x1874] ;  /* 0x0018740001157983 */ /* 0x000ea80000300800 */
[----:B------:R-:W2:Y:S04]  /*8b6e0*/  LDL.LU R22, [R1+0x1878] ;  /* 0x0018780001167983 */ /* 0x000ea80000300800 */
[----:B------:R-:W2:Y:S04]  /*8b6f0*/  LDL.LU R23, [R1+0x187c] ;  /* 0x00187c0001177983 */ /* 0x000ea80000300800 */
[----:B------:R-:W3:Y:S04]  /*8b700*/  LDL R24, [R1+0x8] ;  /* 0x0000080001187983 */ /* 0x000ee80000100800 */
[----:B------:R-:W3:Y:S04]  /*8b710*/  LDL R25, [R1+0xc] ;  /* 0x00000c0001197983 */ /* 0x000ee80000100800 */
        /* <DEDUP_REMOVED lines=18> */
[----:B------:R-:W-:Y:S04]  /*8b840*/  STL.64 [R1+0xaa30], R10 ;  /* 0x00aa300a01007387 */ /* 0x000fe80000100a00 */
[----:B---3--:R0:W-:Y:S04]  /*8b850*/  STL.64 [R1+0xaa28], R8 ;  /* 0x00aa280801007387 */ /* 0x0081e80000100a00 */
        /* <DEDUP_REMOVED lines=15> */
[----:B------:R0:W-:Y:S04]  /*8b950*/  STL [R1+0xa9c8], R0 ;  /* 0x00a9c80001007387 */ /* 0x0001e80000100800 */
[----:B0-----:R-:W3:Y:S04]  /*8b960*/  LDL.LU R0, [R1+0x3374] ;  /* 0x0033740001007983 */ /* 0x001ee80000300800 */
        /* <DEDUP_REMOVED lines=37> */
[----:B------:R0:W-:Y:S04]  /*8bbc0*/  STL.64 [R1+0xa878], R24 ;  /* 0x00a8781801007387 */ /* 0x0001e80000100a00 */
[----:B0-----:R-:W2:Y:S04]  /*8bbd0*/  LDL.LU R24, [R1+0x335c] ;  /* 0x00335c0001187983 */ /* 0x001ea80000300800 */
[----:B------:R-:W2:Y:S01]  /*8bbe0*/  LDL.LU R25, [R1+0x3368] ;  /* 0x0033680001197983 */ /* 0x000ea20000300800 */
        /* <DEDUP_REMOVED lines=12> */
[----:B------:R0:W-:Y:S04]  /*8bcb0*/  STL.64 [R1+0xa860], R22 ;  /* 0x00a8601601007387 */ /* 0x0001e80000100a00 */
[----:B0-----:R-:W3:Y:S04]  /*8bcc0*/  LDL.LU R23, [R1+0x3360] ;  /* 0x0033600001177983 */ /* 0x001ee80000300800 */
[----:B------:R-:W-:Y:S01]  /*8bcd0*/  STL.64 [R1+0xa858], R20 ;  /* 0x00a8581401007387 */ /* 0x000fe20000100a00 */
        /* <DEDUP_REMOVED lines=32> */
[----:B0-----:R-:W2:Y:S04]  /*8bee0*/  LDL.LU R8, [R1+0x17f0] ;  /* 0x0017f00001087983 */ /* 0x001ea80000300800 */
[----:B------:R-:W2:Y:S04]  /*8bef0*/  LDL.LU R9, [R1+0x17f4] ;  /* 0x0017f40001097983 */ /* 0x000ea80000300800 */
[----:B------:R-:W2:Y:S04]  /*8bf00*/  LDL.LU R10, [R1+0x17f8] ;  /* 0x0017f800010a7983 */ /* 0x000ea80000300800 */
[----:B------:R-:W2:Y:S02]  /*8bf10*/  LDL.LU R11, [R1+0x17fc] ;  /* 0x0017fc00010b7983 */ /* 0x000ea40000300800 */
[----:B--2---:R-:W-:-:S15]  /*8bf20*/  HMMA.16816.F32 R8, R12, R6, R8 ;  /* 0x000000060c08723c */ /* 0x004fde0000001808 */
[----:B------:R-:W-:-:S04]  /*8bf30*/  NOP ;  /* 0x0000000000007918 */ /* 0x000fc80000000000 */
[----:B------:R-:W-:Y:S04]  /*8bf40*/  STL.64 [R1+0x1940], R8 ;  /* 0x0019400801007387 */ /* 0x000fe80000100a00 */
[----:B------:R3:W-:Y:S02]  /*8bf50*/  STL.64 [R1+0x1948], R10 ;  /* 0x0019480a01007387 */ /* 0x0007e40000100a00 */
[----:B---3--:R-:W-:Y:S02]  /*8bf60*/  HMMA.16816.F32 R8, R12, R4, R16 ;  /* 0x000000040c08723c */ /* 0x008fe40000001810 */
[----:B------:R-:W-:Y:S04]  /*8bf70*/  STL.64 [R1+0xa800], R6 ;  /* 0x00a8000601007387 */ /* 0x000fe80000100a00 */
[----:B------:R0:W-:Y:S02]  /*8bf80*/  STL.64 [R1+0xa7f8], R4 ;  /* 0x00a7f80401007387 */ /* 0x0001e40000100a00 */
[----:B0-----:R-:W-:-:S11]  /*8bf90*/  IMAD R4, R24, 0x100, R23 ;  /* 0x0000010018047824 */ /* 0x001fd600078e0217 */
[----:B------:R-:W-:Y:S04]  /*8bfa0*/  STL.64 [R1+0x1930], R8 ;  /* 0x0019300801007387 */ /* 0x000fe80000100a00 */
[----:B------:R0:W-:Y:S04]  /*8bfb0*/  STL.64 [R1+0x1938], R10 ;  /* 0x0019380a01007387 */ /* 0x0001e80000100a00 */
[----:B------:R-:W-:Y:S04]  /*8bfc0*/  STL [R1+0xc80], R4 ;  /* 0x000c800401007387 */ /* 0x000fe80000100800 */
[----:B------:R-:W2:Y:S04]  /*8bfd0*/  LDL.LU R16, [R1+0x1760] ;  /* 0x0017600001107983 */ /* 0x000ea80000300800 */
        /* <DEDUP_REMOVED lines=8> */
[----:B0-----:R-:W4:Y:S04]  /*8c060*/  LDL.LU R16, [R1+0x1780] ;  /* 0x0017800001107983 */ /* 0x001f280000300800 */
[----:B------:R-:W4:Y:S04]  /*8c070*/  LDL.LU R17, [R1+0x1784] ;  /* 0x0017840001117983 */ /* 0x000f280000300800 */
[----:B------:R-:W2:Y:S04]  /*8c080*/  LDL.LU R18, [R1+0x1788] ;  /* 0x0017880001127983 */ /* 0x000ea80000300800 */
[----:B------:R-:W2:Y:S04]  /*8c090*/  LDL.LU R19, [R1+0x178c] ;  /* 0x00178c0001137983 */ /* 0x000ea80000300800 */
[----:B--2---:R0:W-:Y:S04]  /*8c0a0*/  STL.64 [R1+0xa970], R18 ;  /* 0x00a9701201007387 */ /* 0x0041e80000100a00 */
[----:B0-----:R-:W2:Y:S04]  /*8c0b0*/  LDL R18, [R1+0x80] ;  /* 0x0000800001127983 */ /* 0x001ea80000100800 */
[----:B------:R-:W2:Y:S04]  /*8c0c0*/  LDL R19, [R1+0x84] ;  /* 0x0000840001137983 */ /* 0x000ea80000100800 */
[----:B----4-:R0:W-:Y:S04]  /*8c0d0*/  STL.64 [R1+0xa968], R16 ;  /* 0x00a9681001007387 */ /* 0x0101e80000100a00 */
[----:B0-----:R-:W4:Y:S04]  /*8c0e0*/  LDL.64 R16, [R1+0x88] ;  /* 0x0000880001107983 */ /* 0x001f280000100a00 */
[----:B--2---:R0:W-:Y:S04]  /*8c0f0*/  STL.64 [R1+0xa9a0], R18 ;  /* 0x00a9a01201007387 */ /* 0x0041e80000100a00 */
[----:B0-----:R-:W2:Y:S01]  /*8c100*/  LDL R18, [R1+0x90] ;  /* 0x0000900001127983 */ /* 0x001ea20000100800 */
[----:B---3--:R-:W-:-:S03]  /*8c110*/  IMAD.MOV.U32 R19, RZ, RZ, R2 ;  /* 0x000000ffff137224 */ /* 0x008fc600078e0002 */
[----:B------:R-:W3:Y:S04]  /*8c120*/  LDL.LU R2, [R1+0xa9ec] ;  /* 0x00a9ec0001027983 */ /* 0x000ee80000300800 */
[----:B----4-:R-:W-:Y:S04]  /*8c130*/  STL.64 [R1+0xa998], R16 ;  /* 0x00a9981001007387 */ /* 0x010fe80000100a00 */
[----:B------:R-:W4:Y:S04]  /*8c140*/  LDL.64 R8, [R1+0x78] ;  /* 0x0000780001087983 */ /* 0x000f280000100a00 */
[----:B------:R-:W-:Y:S04]  /*8c150*/  STL.64 [R1+0xa980], R10 ;  /* 0x00a9800a01007387 */ /* 0x000fe80000100a00 */
[----:B----4-:R0:W-:Y:S04]  /*8c160*/  STL.64 [R1+0xa978], R8 ;  /* 0x00a9780801007387 */ /* 0x0101e80000100a00 */
[----:B0-----:R-:W4:Y:S04]  /*8c170*/  LDL.LU R8, [R1+0x1790] ;  /* 0x0017900001087983 */ /* 0x001f280000300800 */
[----:B------:R-:W4:Y:S04]  /*8c180*/  LDL.LU R9, [R1+0x1794] ;  /* 0x0017940001097983 */ /* 0x000f280000300800 */
[----:B------:R-:W3:Y:S04]  /*8c190*/  LDL.LU R10, [R1+0x1798] ;  /* 0x00179800010a7983 */ /* 0x000ee80000300800 */
[----:B------:R-:W3:Y:S04]  /*8c1a0*/  LDL.LU R11, [R1+0x179c] ;  /* 0x00179c00010b7983 */ /* 0x000ee80000300800 */
[----:B------:R-:W3:Y:S04]  /*8c1b0*/  LDL.64 R16, [R1+0x98] ;  /* 0x0000980001107983 */ /* 0x000ee80000100a00 */
[----:B--2---:R-:W-:Y:S04]  /*8c1c0*/  STL.64 [R1+0xa9e0], R18 ;  /* 0x00a9e01201007387 */ /* 0x004fe80000100a00 */
[----:B---3--:R0:W-:Y:S04]  /*8c1d0*/  STL.64 [R1+0xa9d8], R16 ;  /* 0x00a9d81001007387 */ /* 0x0081e80000100a00 */
        /* <DEDUP_REMOVED lines=16> */
[----:B------:R-:W-:-:S02]  /*8c2e0*/  IMAD R28, R28, 0x100, R25 ;  /* 0x000001001c1c7824 */ /* 0x000fc400078e0219 */
[----:B------:R-:W-:Y:S02]  /*8c2f0*/  IMAD R29, R29, 0x100, R26 ;  /* 0x000001001d1d7824 */ /* 0x000fe400078e021a */
[----:B------:R-:W-:Y:S01]  /*8c300*/  IMAD.MOV.U32 R26, RZ, RZ, R3 ;  /* 0x000000ffff1a7224 */ /* 0x000fe200078e0003 */
[----:B----4-:R-:W-:Y:S04]  /*8c310*/  STL.64 [R1+0xa9c0], R10 ;  /* 0x00a9c00a01007387 */ /* 0x010fe80000100a00 */
[----:B---3--:R0:W-:Y:S04]  /*8c320*/  STL.64 [R1+0xa9b8], R8 ;  /* 0x00a9b80801007387 */ /* 0x0081e80000100a00 */
[----:B0-----:R-:W3:Y:S04]  /*8c330*/  LDL.LU R8, [R1+0x17c0] ;  /* 0x0017c00001087983 */ /* 0x001ee80000300800 */
        /* <DEDUP_REMOVED lines=9> */
[----:B------:R-:W-:-:S03]  /*8c3d0*/  IMAD R0, R0, 0x100, R27 ;  /* 0x0000010000007824 */ /* 0x000fc600078e021b */
[----:B------:R-:W3:Y:S04]  /*8c3e0*/  LDL R27, [R1+0x64] ;  /* 0x00006400011b7983 */ /* 0x000ee80000100800 */
[----:B------:R-:W3:Y:S04]  /*8c3f0*/  LDL.LU R20, [R1+0x1750] ;  /* 0x0017500001147983 */ /* 0x000ee80000300800 */
[----:B------:R-:W3:Y:S04]  /*8c400*/  LDL.LU R21, [R1+0x1754] ;  /* 0x0017540001157983 */ /* 0x000ee80000300800 */
[----:B------:R-:W3:Y:S04]  /*8c410*/  LDL.LU R22, [R1+0x1758] ;  /* 0x0017580001167983 */ /* 0x000ee80000300800 */
[----:B------:R-:W3:Y:S01]  /*8c420*/  LDL.LU R23, [R1+0x175c] ;  /* 0x00175c0001177983 */ /* 0x000ee20000300800 */
[----:B--2---:R-:W-:Y:S03]  /*8c430*/  HMMA.16816.F32 R12, R12, R2, R16 ;  /* 0x000000020c0c723c */ /* 0x004fe60000001810 */
[----:B------:R-:W2:Y:S04]  /*8c440*/  LDL.LU.64 R18, [R1+0xa9e0] ;  /* 0x00a9e00001127983 */ /* 0x000ea80000300a00 */
[----:B------:R-:W3:-:S12]  /*8c450*/  LDL.LU.64 R16, [R1+0xa9d8] ;  /* 0x00a9d80001107983 */ /* 0x000ed80000300a00 */
[----:B------:R-:W-:Y:S04]  /*8c460*/  STL.64 [R1+0x1810], R12 ;  /* 0x0018100c01007387 */ /* 0x000fe80000100a00 */
[----:B------:R0:W-:Y:S04]  /*8c470*/  STL.64 [R1+0x1818], R14 ;  /* 0x0018180e01007387 */ /* 0x0001e80000100a00 */
[----:B0-----:R-:W2:Y:S01]  /*8c480*/  LDL.LU R15, [R1+0xc80] ;  /* 0x000c8000010f7983 */ /* 0x001ea20000300800 */
[----:B------:R-:W-:Y:S02]  /*8c490*/  F2FP.F16.E5M2.UNPACK_B R13, R28 ;  /* 0x0000001cff0d723e */ /* 0x000fe400020004ff */
[----:B------:R-:W-:Y:S01]  /*8c4a0*/  F2FP.F16.E5M2.UNPACK_B R14, R29 ;  /* 0x0000001dff0e723e */ /* 0x000fe200020004ff */
[----:B------:R-:W-:Y:S04]  /*8c4b0*/  STL [R1+0xa7ac], R2 ;  /* 0x00a7ac0201007387 */ /* 0x000fe80000100800 */
[----:B------:R-:W-:Y:S04]  /*8c4c0*/  STL [R1+0xa7a8], R3 ;  /* 0x00a7a80301007387 */ /* 0x000fe80000100800 */
[----:B------:R-:W4:Y:S04]  /*8c4d0*/  LDL.LU R28, [R1+0xa9d0] ;  /* 0x00a9d000011c7983 */ /* 0x000f280000300800 */
[----:B------:R-:W4:Y:S01]  /*8c4e0*/  LDL.LU R29, [R1+0xa9cc] ;  /* 0x00a9cc00011d7983 */ /* 0x000f220000300800 */
[----:B--2---:R-:W-:-:S02]  /*8c4f0*/  F2FP.F16.E5M2.UNPACK_B R12, R15 ;  /* 0x0000000fff0c723e */ /* 0x004fc400020004ff */
[----:B------:R-:W-:Y:S02]  /*8c500*/  F2FP.F16.E5M2.UNPACK_B R15, R0 ;  /* 0x00000000ff0f723e */ /* 0x000fe400020004ff */
[----:B------:R-:W2:Y:S05]  /*8c510*/  LDL.LU R0, [R1+0xa9c8] ;  /* 0x00a9c80001007983 */ /* 0x000eaa0000300800 */
[----:B---3--:R-:W-:-:S15]  /*8c520*/  HMMA.16816.F32 R8, R12, R16, R8 ;  /* 0x000000100c08723c */ /* 0x008fde0000001808 */
[----:B------:R-:W-:-:S04]  /*8c530*/  NOP ;  /* 0x0000000000007918 */ /* 0x000fc80000000000 */
[----:B------:R-:W-:Y:S04]  /*8c540*/  STL.64 [R1+0x1920], R8 ;  /* 0x0019200801007387 */ /* 0x000fe80000100a00 */
[----:B------:R0:W-:Y:S04]  /*8c550*/  STL.64 [R1+0x1928], R10 ;  /* 0x0019280a01007387 */ /* 0x0001e80000100a00 */
[----:B0-----:R-:W3:Y:S04]  /*8c560*/  LDL.LU.64 R10, [R1+0xa9c0] ;  /* 0x00a9c000010a7983 */ /* 0x001ee80000300a00 */
[----:B------:R-:W3:Y:S01]  /*8c570*/  LDL.LU.64 R8, [R1+0xa9b8] ;  /* 0x00a9b80001087983 */ /* 0x000ee20000300a00 */
[----:B------:R-:W-:-:S02]  /*8c580*/  IMAD.MOV.U32 R3, RZ, RZ, R16 ;  /* 0x000000ffff037224 */ /* 0x000fc400078e0010 */
[----:B------:R-:W-:-:S05]  /*8c590*/  IMAD.MOV.U32 R2, RZ, RZ, R17 ;  /* 0x000000ffff027224 */ /* 0x000fca00078e0011 */
[----:B------:R-:W-:Y:S04]  /*8c5a0*/  STL [R1+0xa7b4], R2 ;  /* 0x00a7b40201007387 */ /* 0x000fe80000100800 */
[----:B------:R-:W-:Y:S01]  /*8c5b0*/  STL [R1+0xa7b0], R3 ;  /* 0x00a7b00301007387 */ /* 0x000fe20000100800 */
[----:B---3--:R-:W-:Y:S03]  /*8c5c0*/  HMMA.16816.F32 R16, R12, R18, R8 ;  /* 0x000000120c10723c */ /* 0x008fe60000001808 */
[----:B------:R-:W3:Y:S04]  /*8c5d0*/  LDL.LU.64 R10, [R1+0xa9b0] ;  /* 0x00a9b000010a7983 */ /* 0x000ee80000300a00 */
[----:B------:R-:W3:-:S12]  /*8c5e0*/  LDL.LU.64 R8, [R1+0xa9a8] ;  /* 0x00a9a80001087983 */ /* 0x000ed80000300a00 */
        /* <DEDUP_REMOVED lines=10> */
[----:B------:R-:W-:-:S02]  /*8c690*/  IMAD.MOV.U32 R2, RZ, RZ, R16 ;  /* 0x000000ffff027224 */ /* 0x000fc400078e0010 */
[----:B------:R-:W-:-:S05]  /*8c6a0*/  IMAD.MOV.U32 R3, RZ, RZ, R17 ;  /* 0x000000ffff037224 */ /* 0x000fca00078e0011 */
[----:B------:R-:W-:Y:S04]  /*8c6b0*/  STL [R1+0xa7bc], R3 ;  /* 0x00a7bc0301007387 */ /* 0x000fe80000100800 */
[----:B------:R-:W-:Y:S01]  /*8c6c0*/  STL [R1+0xa7b8], R2 ;  /* 0x00a7b80201007387 */ /* 0x000fe20000100800 */
[----:B--2---:R-:W-:Y:S03]  /*8c6d0*/  HMMA.16816.F32 R16, R12, R18, R8 ;  /* 0x000000120c10723c */ /* 0x004fe60000001808 */
[----:B------:R-:W4:Y:S04]  /*8c6e0*/  LDL.LU.64 R10, [R1+0xa980] ;  /* 0x00a98000010a7983 */ /* 0x000f280000300a00 */
        /* <DEDUP_REMOVED lines=13> */
[----:B----4-:R-:W-:Y:S03]  /*8c7c0*/  HMMA.16816.F32 R8, R12, R10, R4 ;  /* 0x0000000a0c08723c */ /* 0x010fe60000001804 */
[----:B------:R-:W-:Y:S04]  /*8c7d0*/  STL [R1+0xa7c4], R2 ;  /* 0x00a7c40201007387 */ /* 0x000fe80000100800 */
[----:B------:R0:W-:-:S12]  /*8c7e0*/  STL [R1+0xa7c0], R3 ;  /* 0x00a7c00301007387 */ /* 0x0001d80000100800 */
[----:B------:R-:W-:Y:S04]  /*8c7f0*/  STL.64 [R1+0x18c0], R8 ;  /* 0x0018c00801007387 */ /* 0x000fe80000100a00 */
[----:B------:R-:W-:Y:S01]  /*8c800*/  STL.64 [R1+0x18c8], R10 ;  /* 0x0018c80a01007387 */ /* 0x000fe20000100a00 */
[----:B0-----:R-:W-:Y:S02]  /*8c810*/  IMAD.MOV.U32 R3, RZ, RZ, R25 ;  /* 0x000000ffff037224 */ /* 0x001fe400078e0019 */
[----:B------:R-:W-:Y:S01]  /*8c820*/  IMAD.MOV.U32 R2, RZ, RZ, R24 ;  /* 0x000000ffff027224 */ /* 0x000fe200078e0018 */
[----:B--2---:R-:W-:-:S15]  /*8c830*/  HMMA.16816.F32 R4, R12, R24, R16 ;  /* 0x000000180c04723c */ /* 0x004fde0000001810 */
[----:B------:R-:W-:-:S04]  /*8c840*/  NOP ;  /* 0x0000000000007918 */ /* 0x000fc80000000000 */
[----:B------:R-:W-:Y:S04]  /*8c850*/  STL.64 [R1+0x18b0], R4 ;  /* 0x0018b00401007387 */ /* 0x000fe80000100a00 */
[----:B------:R0:W-:Y:S02]  /*8c860*/  STL.64 [R1+0x18b8], R6 ;  /* 0x0018b80601007387 */ /* 0x0001e40000100a00 */
[C---:B0-----:R-:W-:Y:S02]  /*8c870*/  HMMA.16816.F32 R4, R12.reuse, R26, R20 ;  /* 0x0000001a0c04723c */ /* 0x041fe40000001814 */
        /* <DEDUP_REMOVED lines=14> */
[----:B---3--:R0:W-:Y:S04]  /*8c960*/  STL.64 [R1+0xa8d0], R18 ;  /* 0x00a8d01201007387 */ /* 0x0081e80000100a00 */
[----:B0-----:R-:W3:Y:S04]  /*8c970*/  LDL R18, [R1+0x30] ;  /* 0x0000300001127983 */ /* 0x001ee80000100800 */
[----:B------:R-:W3:Y:S04]  /*8c980*/  LDL R19, [R1+0x34] ;  /* 0x0000340001137983 */ /* 0x000ee80000100800 */
[----:B--2---:R0:W-:Y:S04]  /*8c990*/  STL.64 [R1+0xa8c8], R16 ;  /* 0x00a8c81001007387 */ /* 0x0041e80000100a00 */
[----:B0-----:R-:W2:Y:S04]  /*8c9a0*/  LDL.64 R16, [R1+0x38] ;  /* 0x0000380001107983 */ /* 0x001ea80000100a00 */
[----:B---3--:R0:W-:Y:S04]  /*8c9b0*/  STL.64 [R1+0xa900], R18 ;  /* 0x00a9001201007387 */ /* 0x0081e80000100a00 */
[----:B--2---:R1:W-:Y:S04]  /*8c9c0*/  STL.64 [R1+0xa8f8], R16 ;  /* 0x00a8f81001007387 */ /* 0x0043e80000100a00 */
[----:B0-----:R-:W2:Y:S04]  /*8c9d0*/  LDL R18, [R1+0x40] ;  /* 0x0000400001127983 */ /* 0x001ea80000100800 */
[----:B------:R-:W2:Y:S04]  /*8c9e0*/  LDL R19, [R1+0x44] ;  /* 0x0000440001137983 */ /* 0x000ea80000100800 */
[----:B------:R-:W3:Y:S04]  /*8c9f0*/  LDL R10, [R1+0x20] ;  /* 0x00002000010a7983 */ /* 0x000ee80000100800 */
[----:B------:R-:W3:Y:S04]  /*8ca00*/  LDL R11, [R1+0x24] ;  /* 0x00002400010b7983 */ /* 0x000ee80000100800 */
[----:B------:R-:W4:Y:S04]  /*8ca10*/  LDL.64 R8, [R1+0x28] ;  /* 0x0000280001087983 */ /* 0x000f280000100a00 */
[----:B-1----:R-:W3:Y:S04]  /*8ca20*/  LDL.64 R16, [R1+0x48] ;  /* 0x0000480001107983 */ /* 0x002ee80000100a00 */
[----:B--2---:R-:W-:Y:S04]  /*8ca30*/  STL.64 [R1+0xa930], R18 ;  /* 0x00a9301201007387 */ /* 0x004fe80000100a00 */
[----:B---3--:R-:W-:Y:S04]  /*8ca40*/  STL.64 [R1+0xa928], R16 ;  /* 0x00a9281001007387 */ /* 0x008fe80000100a00 */
[----:B------:R-:W-:Y:S04]  /*8ca50*/  STL.64 [R1+0xa8e0], R10 ;  /* 0x00a8e00a01007387 */ /* 0x000fe80000100a00 */
[----:B----4-:R0:W-:Y:S04]  /*8ca60*/  STL.64 [R1+0xa8d8], R8 ;  /* 0x00a8d80801007387 */ /* 0x0101e80000100a00 */
[----:B0-----:R-:W2:Y:S04]  /*8ca70*/  LDL.LU R8, [R1+0x16f0] ;  /* 0x0016f00001087983 */ /* 0x001ea80000300800 */
[----:B------:R-:W2:Y:S04]  /*8ca80*/  LDL.LU R9, [R1+0x16f4] ;  /* 0x0016f40001097983 */ /* 0x000ea80000300800 */
[----:B------:R-:W3:Y:S04]  /*8ca90*/  LDL.LU R10, [R1+0x16f8] ;  /* 0x0016f800010a7983 */ /* 0x000ee80000300800 */
[----:B------:R-:W3:Y:S04]  /*8caa0*/  LDL.LU R11, [R1+0x16fc] ;  /* 0x0016fc00010b7983 */ /* 0x000ee80000300800 */
[----:B------:R-:W4:Y:S04]  /*8cab0*/  LDL R18, [R1+0x50] ;  /* 0x0000500001127983 */ /* 0x000f280000100800 */
[----:B------:R-:W4:Y:S04]  /*8cac0*/  LDL R19, [R1+0x54] ;  /* 0x0000540001137983 */ /* 0x000f280000100800 */
        /* <DEDUP_REMOVED lines=35> */
[----:B------:R-:W3:Y:S04]  /*8cd00*/  LDL.64 R24, [R1+0x18] ;  /* 0x0000180001187983 */ /* 0x000ee80000100a00 */
[----:B------:R-:W2:Y:S04]  /*8cd10*/  LDL R26, [R1+0x10] ;  /* 0x00001000011a7983 */ /* 0x000ea80000100800 */
        /* <DEDUP_REMOVED lines=15> */
[----:B------:R-:W4:Y:S04]  /*8ce10*/  LDL.LU.64 R10, [R1+0xa940] ;  /* 0x00a94000010a7983 */ /* 0x000f280000300a00 */
[----:B------:R-:W4:-:S12]  /*8ce20*/  LDL.LU.64 R8, [R1+0xa938] ;  /* 0x00a9380001087983 */ /* 0x000f180000300a00 */
        /* <DEDUP_REMOVED lines=15> */
[----:B------:R-:W2:Y:S04]  /*8cf20*/  LDL.LU.64 R10, [R1+0xa910] ;  /* 0x00a91000010a7983 */ /* 0x000ea80000300a00 */
[----:B------:R-:W2:-:S12]  /*8cf30*/  LDL.LU.64 R8, [R1+0xa908] ;  /* 0x00a9080001087983 */ /* 0x000e980000300a00 */
[----:B------:R-:W-:Y:S04]  /*8cf40*/  STL.64 [R1+0x1860], R16 ;  /* 0x0018601001007387 */ /* 0x000fe80000100a00 */
[----:B------:R0:W-:Y:S04]  /*8cf50*/  STL.64 [R1+0x1868], R18 ;  /* 0x0018681201007387 */ /* 0x0001e80000100a00 */
[----:B0-----:R-:W4:Y:S04]  /*8cf60*/  LDL.LU.64 R18, [R1+0xa900] ;  /* 0x00a9000001127983 */ /* 0x001f280000300a00 */
[----:B------:R-:W2:Y:S02]  /*8cf70*/  LDL.LU.64 R16, [R1+0xa8f8] ;  /* 0x00a8f80001107983 */ /* 0x000ea40000300a00 */
[----:B--2---:R-:W-:-:S15]  /*8cf80*/  HMMA.16816.F32 R8, R12, R16, R8 ;  /* 0x000000100c08723c */ /* 0x004fde0000001808 */
        /* <DEDUP_REMOVED lines=21> */
[----:B------:R-:W4:Y:S01]  /*8d0e0*/  LDL.LU.64 R16, [R1+0xa8b8] ;  /* 0x00a8b80001107983 */ /* 0x000f220000300a00 */
[----:B------:R-:W-:-:S02]  /*8d0f0*/  IMAD.MOV.U32 R2, RZ, RZ, R8 ;  /* 0x000000ffff027224 */ /* 0x000fc400078e0008 */
[----:B------:R-:W-:Y:S02]  /*8d100*/  IMAD.MOV.U32 R3, RZ, RZ, R9 ;  /* 0x000000ffff037224 */ /* 0x000fe400078e0009 */
[----:B--2---:R-:W-:Y:S01]  /*8d110*/  HMMA.16816.F32 R8, R12, R10, R4 ;  /* 0x0000000a0c08723c */ /* 0x004fe20000001804 */
[----:B------:R-:W-:Y:S02]  /*8d120*/  IMAD.MOV.U32 R27, RZ, RZ, R0 ;  /* 0x000000ffff1b7224 */ /* 0x000fe400078e0000 */
[----:B------:R-:W-:Y:S04]  /*8d130*/  STL [R1+0xa7ec], R3 ;  /* 0x00a7ec0301007387 */ /* 0x000fe80000100800 */
[----:B------:R3:W-:-:S12]  /*8d140*/  STL [R1+0xa7e8], R2 ;  /* 0x00a7e80201007387 */ /* 0x0007d80000100800 */
[----:B------:R-:W-:Y:S04]  /*8d150*/  STL.64 [R1+0x1820], R8 ;  /* 0x0018200801007387 */ /* 0x000fe80000100a00 */
[----:B------:R-:W-:Y:S01]  /*8d160*/  STL.64 [R1+0x1828], R10 ;  /* 0x0018280a01007387 */ /* 0x000fe20000100a00 */
[----:B---3--:R-:W-:Y:S02]  /*8d170*/  IMAD.MOV.U32 R2, RZ, RZ, R25 ;  /* 0x000000ffff027224 */ /* 0x008fe400078e0019 */
[----:B------:R-:W-:Y:S01]  /*8d180*/  IMAD.MOV.U32 R3, RZ, RZ, R24 ;  /* 0x000000ffff037224 */ /* 0x000fe200078e0018 */
[----:B----4-:R-:W-:-:S15]  /*8d190*/  HMMA.16816.F32 R4, R12, R24, R16 ;  /* 0x000000180c04723c */ /* 0x010fde0000001810 */
[----:B------:R-:W-:-:S04]  /*8d1a0*/  NOP ;  /* 0x0000000000007918 */ /* 0x000fc80000000000 */
[----:B------:R-:W-:Y:S04]  /*8d1b0*/  STL.64 [R1+0x1800], R4 ;  /* 0x0018000401007387 */ /* 0x000fe80000100a00 */
[----:B------:R0:W-:Y:S04]  /*8d1c0*/  STL.64 [R1+0x1808], R6 ;  /* 0x0018080601007387 */ /* 0x0001e80000100a00 */
[----:B------:R-:W2:Y:S01]  /*8d1d0*/  LDL.LU R0, [R1+0x3384] ;  /* 0x0033840001007983 */ /* 0x000ea20000300800 */
[C---:B0-----:R-:W-:Y:S03]  /*8d1e0*/  HMMA.16816.F32 R4, R12.reuse, R26, R20 ;  /* 0x0000001a0c04723c */ /* 0x041fe60000001814 */
[----:B------:R-:W-:Y:S04]  /*8d1f0*/  STL [R1+0xa7f4], R2 ;  /* 0x00a7f40201007387 */ /* 0x000fe80000100800 */
[----:B------:R-:W-:Y:S04]  /*8d200*/  STL [R1+0xa7f0], R3 ;  /* 0x00a7f00301007387 */ /* 0x000fe80000100800 */
[----:B------:R-:W3:Y:S08]  /*8d210*/  LDL.LU R8, [R1+0x1620] ;  /* 0x0016200001087983 */ /* 0x000ef00000300800 */
[----:B------:R-:W-:Y:S04]  /*8d220*/  STL.64 [R1+0x17f0], R4 ;  /* 0x0017f00401007387 */ /* 0x000fe80000100a00 */
[----:B------:R-:W-:Y:S04]  /*8d230*/  STL.64 [R1+0x17f8], R6 ;  /* 0x0017f80601007387 */ /* 0x000fe80000100a00 */
        /* <DEDUP_REMOVED lines=19> */
[----:B0-----:R-:W2:Y:S04]  /*8d370*/  LDL.64 R24, [R1+0x8] ;  /* 0x0000080001187983 */ /* 0x001ea80000100a00 */
        /* <DEDUP_REMOVED lines=19> */
[----:B------:R0:W-:Y:S04]  /*8d4b0*/  STL.64 [R1+0xa848], R16 ;  /* 0x00a8481001007387 */ /* 0x0001e80000100a00 */
[----:B0-----:R-:W2:Y:S04]  /*8d4c0*/  LDL.LU R16, [R1+0x1650] ;  /* 0x0016500001107983 */ /* 0x001ea80000300800 */
[----:B------:R-:W2:Y:S04]  /*8d4d0*/  LDL.LU R17, [R1+0x1654] ;  /* 0x0016540001117983 */ /* 0x000ea80000300800 */
[----:B------:R-:W2:Y:S04]  /*8d4e0*/  LDL.LU R18, [R1+0x1658] ;  /* 0x0016580001127983 */ /* 0x000ea80000300800 */
[----:B------:R-:W2:Y:S04]  /*8d4f0*/  LDL.LU R19, [R1+0x165c] ;  /* 0x00165c0001137983 */ /* 0x000ea80000300800 */
        /* <DEDUP_REMOVED lines=8> */
[----:B------:R-:W3:Y:S04]  /*8d580*/  LDL.LU R6, [R1+0x1608] ;  /* 0x0016080001067983 */ /* 0x000ee80000300800 */
[----:B------:R-:W3:Y:S01]  /*8d590*/  LDL.LU R7, [R1+0x160c] ;  /* 0x00160c0001077983 */ /* 0x000ee20000300800 */
[----:B--2---:R-:W-:Y:S03]  /*8d5a0*/  HMMA.16816.F32 R20, R12, R24, R20 ;  /* 0x000000180c14723c */ /* 0x004fe60000001814 */
        /* <DEDUP_REMOVED lines=9> */
[----:B------:R-:W3:Y:S01]  /*8d640*/  LDL.LU.64 R20, [R1+0xa8a8] ;  /* 0x00a8a80001147983 */ /* 0x000ee20000300a00 */
[----:B------:R-:W-:-:S02]  /*8d650*/  IMAD.MOV.U32 R2, RZ, RZ, R24 ;  /* 0x000000ffff027224 */ /* 0x000fc400078e0018 */
[----:B------:R-:W-:Y:S02]  /*8d660*/  IMAD.MOV.U32 R3, RZ, RZ, R25 ;  /* 0x000000ffff037224 */ /* 0x000fe400078e0019 */
[----:B---3--:R-:W-:Y:S01]  /*8d670*/  HMMA.16816.F32 R24, R12, R26, R20 ;  /* 0x0000001a0c18723c */ /* 0x008fe20000001814 */
[----:B------:R-:W3:Y:S04]  /*8d680*/  LDL.LU.64 R22, [R1+0xa8a0] ;  /* 0x00a8a00001167983 */ /* 0x000ee80000300a00 */
[----:B------:R-:W3:-:S14]  /*8d690*/  LDL.LU.64 R20, [R1+0xa898] ;  /* 0x00a8980001147983 */ /* 0x000edc0000300a00 */
        /* <DEDUP_REMOVED lines=10> */
[----:B------:R0:W-:Y:S04]  /*8d740*/  STL [R1+0xa794], R29 ;  /* 0x00a7941d01007387 */ /* 0x0001e80000100800 */
[----:B0-----:R-:W2:Y:S01]  /*8d750*/  LDL.LU R29, [R1+0x337c] ;  /* 0x00337c00011d7983 */ /* 0x001ea20000300800 */
        /* <DEDUP_REMOVED lines=12> */
[----:B------:R0:W-:Y:S04]  /*8d820*/  STL.64 [R1+0xa5b0], R26 ;  /* 0x00a5b01a01007387 */ /* 0x0001e80000100a00 */
[----:B0-----:R-:W2:Y:S04]  /*8d830*/  LDL.LU R26, [R1+0x3380] ;  /* 0x00338000011a7983 */ /* 0x001ea80000300800 */
[----:B------:R-:W2:Y:S04]  /*8d840*/  LDL.LU R27, [R1+0x3388] ;  /* 0x00338800011b7983 */ /* 0x000ea80000300800 */
        /* <DEDUP_REMOVED lines=50> */
[----:B------:R2:W-:Y:S01]  /*8db70*/  STL.64 [R1+0xa560], R8 ;  /* 0x00a5600801007387 */ /* 0x0005e20000100a00 */
[C---:B----4-:R-:W-:Y:S08]  /*8db80*/  HMMA.16816.F32 R16, R12.reuse, R6, R16 ;  /* 0x000000060c10723c */ /* 0x050ff00000001810 */
[----:B--2---:R-:W-:Y:S01]  /*8db90*/  HMMA.16816.F32 R8, R12, R4, R20 ;  /* 0x000000040c08723c */ /* 0x004fe20000001814 */
[----:B------:R-:W-:Y:S10]  /*8dba0*/  STL.64 [R1+0xa548], R6 ;  /* 0x00a5480601007387 */ /* 0x000ff40000100a00 */
[----:B------:R-:W-:Y:S04]  /*8dbb0*/  STL.64 [R1+0x1730], R16 ;  /* 0x0017301001007387 */ /* 0x000fe80000100a00 */
[----:B------:R-:W-:Y:S04]  /*8dbc0*/  STL.64 [R1+0x1738], R18 ;  /* 0x0017381201007387 */ /* 0x000fe80000100a00 */
[----:B------:R-:W-:Y:S04]  /*8dbd0*/  STL.64 [R1+0xa540], R4 ;  /* 0x00a5400401007387 */ /* 0x000fe80000100a00 */
[----:B------:R0:W-:Y:S04]  /*8dbe0*/  STL.64 [R1+0x1720], R8 ;  /* 0x0017200801007387 */ /* 0x0001e80000100a00 */
[----:B------:R1:W-:Y:S04]  /*8dbf0*/  STL.64 [R1+0x1728], R10 ;  /* 0x0017280a01007387 */ /* 0x0003e80000100a00 */
[----:B0-----:R-:W2:Y:S04]  /*8dc00*/  LDL.LU R8, [R1+0x1470] ;  /* 0x0014700001087983 */ /* 0x001ea80000300800 */
[----:B------:R-:W2:Y:S04]  /*8dc10*/  LDL.LU R9, [R1+0x1474] ;  /* 0x0014740001097983 */ /* 0x000ea80000300800 */
[----:B-1----:R-:W3:Y:S04]  /*8dc20*/  LDL.LU R10, [R1+0x1478] ;  /* 0x00147800010a7983 */ /* 0x002ee80000300800 */
[----:B------:R-:W3:Y:S04]  /*8dc30*/  LDL.LU R11, [R1+0x147c] ;  /* 0x00147c00010b7983 */ /* 0x000ee80000300800 */
[----:B---3--:R-:W-:Y:S04]  /*8dc40*/  STL.64 [R1+0xa5d0], R10 ;  /* 0x00a5d00a01007387 */ /* 0x008fe80000100a00 */
[----:B--2---:R0:W-:Y:S04]  /*8dc50*/  STL.64 [R1+0xa5c8], R8 ;  /* 0x00a5c80801007387 */ /* 0x0041e80000100a00 */
[----:B------:R-:W2:Y:S04]  /*8dc60*/  LDL.LU R4, [R1+0x1480] ;  /* 0x0014800001047983 */ /* 0x000ea80000300800 */
[----:B------:R-:W2:Y:S04]  /*8dc70*/  LDL.LU R5, [R1+0x1484] ;  /* 0x0014840001057983 */ /* 0x000ea80000300800 */
[----:B------:R-:W3:Y:S04]  /*8dc80*/  LDL.LU R6, [R1+0x1488] ;  /* 0x0014880001067983 */ /* 0x000ee80000300800 */
[----:B------:R-:W3:Y:S01]  /*8dc90*/  LDL.LU R7, [R1+0x148c] ;  /* 0x00148c0001077983 */ /* 0x000ee20000300800 */
[----:B------:R-:W-:-:S02]  /*8dca0*/  IMAD R29, R29, 0x100, R26 ;  /* 0x000001001d1d7824 */ /* 0x000fc400078e021a */
[----:B------:R-:W-:Y:S01]  /*8dcb0*/  IMAD R0, R0, 0x100, R27 ;  /* 0x0000010000007824 */ /* 0x000fe200078e021b */
[----:B---3--:R1:W-:Y:S04]  /*8dcc0*/  STL.64 [R1+0xa5e0], R6 ;  /* 0x00a5e00601007387 */ /* 0x0083e80000100a00 */
[----:B--2---:R-:W-:Y:S04]  /*8dcd0*/  STL.64 [R1+0xa5d8], R4 ;  /* 0x00a5d80401007387 */ /* 0x004fe80000100a00 */
[----:B------:R-:W2:Y:S04]  /*8dce0*/  LDL R26, [R1] ;  /* 0x00000000011a7983 */ /* 0x000ea80000100800 */
[----:B------:R-:W2:Y:S01]  /*8dcf0*/  LDL R27, [R1+0x4] ;  /* 0x00000400011b7983 */ /* 0x000ea20000100800 */
[----:B------:R-:W-:-:S02]  /*8dd00*/  IMAD.MOV.U32 R24, RZ, RZ, R2 ;  /* 0x000000ffff187224 */ /* 0x000fc400078e0002 */
[----:B------:R-:W-:Y:S01]  /*8dd10*/  IMAD.MOV.U32 R25, RZ, RZ, R3 ;  /* 0x000000ffff197224 */ /* 0x000fe200078e0003 */
[----:B------:R-:W3:Y:S04]  /*8dd20*/  LDL.LU R2, [R1+0xa7f4] ;  /* 0x00a7f40001027983 */ /* 0x000ee80000300800 */
[----:B------:R-:W4:Y:S04]  /*8dd30*/  LDL.LU R3, [R1+0xa7f0] ;  /* 0x00a7f00001037983 */ /* 0x000f280000300800 */
        /* <DEDUP_REMOVED lines=8> */
[----:B-1----:R-:W2:Y:S04]  /*8ddc0*/  LDL R6, [R1+0x10] ;  /* 0x0000100001067983 */ /* 0x002ea80000100800 */
[----:B------:R-:W2:Y:S04]  /*8ddd0*/  LDL R7, [R1+0x14] ;  /* 0x0000140001077983 */ /* 0x000ea80000100800 */
[----:B------:R-:W2:Y:S04]  /*8dde0*/  LDL.LU R24, [R1+0x14b0] ;  /* 0x0014b00001187983 */ /* 0x000ea80000300800 */
[----:B------:R-:W2:Y:S04]  /*8ddf0*/  LDL.LU R25, [R1+0x14b4] ;  /* 0x0014b40001197983 */ /* 0x000ea80000300800 */
[----:B------:R-:W2:Y:S04]  /*8de00*/  LDL.LU R26, [R1+0x14b8] ;  /* 0x0014b800011a7983 */ /* 0x000ea80000300800 */
[----:B------:R-:W2:Y:S01]  /*8de10*/  LDL.LU R27, [R1+0x14bc] ;  /* 0x0014bc00011b7983 */ /* 0x000ea20000300800 */
[----:B----4-:R-:W-:-:S02]  /*8de20*/  IMAD.MOV.U32 R4, RZ, RZ, R3 ;  /* 0x000000ffff047224 */ /* 0x010fc400078e0003 */
[----:B---3--:R-:W-:Y:S01]  /*8de30*/  IMAD.MOV.U32 R5, RZ, RZ, R2 ;  /* 0x000000ffff057224 */ /* 0x008fe200078e0002 */
[----:B--2---:R1:W-:Y:S04]  /*8de40*/  STL.64 [R1+0xa610], R26 ;  /* 0x00a6101a01007387 */ /* 0x0043e80000100a00 */
[----:B------:R2:W-:Y:S04]  /*8de50*/  STL.64 [R1+0xa608], R24 ;  /* 0x00a6081801007387 */ /* 0x0005e80000100a00 */
[----:B------:R-:W3:Y:S04]  /*8de60*/  LDL.LU R3, [R1+0xa7ec] ;  /* 0x00a7ec0001037983 */ /* 0x000ee80000300800 */
[----:B------:R-:W2:Y:S04]  /*8de70*/  LDL.LU R2, [R1+0xa7e8] ;  /* 0x00a7e80001027983 */ /* 0x000ea80000300800 */
[----:B------:R-:W-:Y:S04]  /*8de80*/  STL.64 [R1+0xa620], R6 ;  /* 0x00a6200601007387 */ /* 0x000fe80000100a00 */
[----:B------:R-:W-:Y:S04]  /*8de90*/  STL.64 [R1+0xa618], R4 ;  /* 0x00a6180401007387 */ /* 0x000fe80000100a00 */
[----:B0-----:R-:W4:Y:S04]  /*8dea0*/  LDL.LU R8, [R1+0x14c0] ;  /* 0x0014c00001087983 */ /* 0x001f280000300800 */
[----:B------:R-:W4:Y:S04]  /*8deb0*/  LDL.LU R9, [R1+0x14c4] ;  /* 0x0014c40001097983 */ /* 0x000f280000300800 */
[----:B------:R-:W2:Y:S04]  /*8dec0*/  LDL.LU R10, [R1+0x14c8] ;  /* 0x0014c800010a7983 */ /* 0x000ea80000300800 */
[----:B------:R-:W2:Y:S04]  /*8ded0*/  LDL.LU R11, [R1+0x14cc] ;  /* 0x0014cc00010b7983 */ /* 0x000ea80000300800 */
[----:B--2---:R-:W-:Y:S04]  /*8dee0*/  STL.64 [R1+0xa630], R10 ;  /* 0x00a6300a01007387 */ /* 0x004fe80000100a00 */
[----:B----4-:R0:W-:Y:S04]  /*8def0*/  STL.64 [R1+0xa628], R8 ;  /* 0x00a6280801007387 */ /* 0x0101e80000100a00 */
[----:B-1----:R-:W2:Y:S04]  /*8df00*/  LDL R26, [R1+0x20] ;  /* 0x00002000011a7983 */ /* 0x002ea80000100800 */
[----:B------:R-:W2:Y:S01]  /*8df10*/  LDL R27, [R1+0x24] ;  /* 0x00002400011b7983 */ /* 0x000ea20000100800 */
[----:B------:R-:W-:-:S02]  /*8df20*/  IMAD.MOV.U32 R24, RZ, RZ, R2 ;  /* 0x000000ffff187224 */ /* 0x000fc400078e0002 */
[----:B---3--:R-:W-:Y:S01]  /*8df30*/  IMAD.MOV.U32 R25, RZ, RZ, R3 ;  /* 0x000000ffff197224 */ /* 0x008fe200078e0003 */
[----:B------:R-:W3:Y:S04]  /*8df40*/  LDL.LU R2, [R1+0xa7e4] ;  /* 0x00a7e40001027983 */ /* 0x000ee80000300800 */
[----:B------:R-:W4:Y:S04]  /*8df50*/  LDL.LU R3, [R1+0xa7e0] ;  /* 0x00a7e00001037983 */ /* 0x000f280000300800 */
        /* <DEDUP_REMOVED lines=10> */
[----:B--2---:R-:W-:Y:S04]  /*8e000*/  STL.64 [R1+0xa658], R26 ;  /* 0x00a6581a01007387 */ /* 0x004fe80000100a00 */
[----:B0-----:R-:W2:Y:S04]  /*8e010*/  LDL.LU R8, [R1+0x14f0] ;  /* 0x0014f00001087983 */ /* 0x001ea80000300800 */
[----:B------:R-:W2:Y:S04]  /*8e020*/  LDL.LU R9, [R1+0x14f4] ;  /* 0x0014f40001097983 */ /* 0x000ea80000300800 */
[----:B------:R-:W2:Y:S04]  /*8e030*/  LDL.LU R10, [R1+0x14f8] ;  /* 0x0014f800010a7983 */ /* 0x000ea80000300800 */
[----:B------:R-:W2:Y:S01]  /*8e040*/  LDL.LU R11, [R1+0x14fc] ;  /* 0x0014fc00010b7983 */ /* 0x000ea20000300800 */
[----:B----4-:R-:W-:-:S02]  /*8e050*/  IMAD.MOV.U32 R24, RZ, RZ, R3 ;  /* 0x000000ffff187224 */ /* 0x010fc400078e0003 */
[----:B---3--:R-:W-:Y:S01]  /*8e060*/  IMAD.MOV.U32 R25, RZ, RZ, R2 ;  /* 0x000000ffff197224 */ /* 0x008fe200078e0002 */
[----:B--2---:R-:W-:Y:S04]  /*8e070*/  STL.64 [R1+0xa668], R10 ;  /* 0x00a6680a01007387 */ /* 0x004fe80000100a00 */
[----:B------:R0:W-:Y:S04]  /*8e080*/  STL.64 [R1+0xa660], R8 ;  /* 0x00a6600801007387 */ /* 0x0001e80000100a00 */
[----:B------:R-:W2:Y:S04]  /*8e090*/  LDL.LU R3, [R1+0xa7dc] ;  /* 0x00a7dc0001037983 */ /* 0x000ea80000300800 */
[----:B------:R-:W3:Y:S04]  /*8e0a0*/  LDL.LU R2, [R1+0xa7d8] ;  /* 0x00a7d80001027983 */ /* 0x000ee80000300800 */
[----:B------:R3:W-:Y:S04]  /*8e0b0*/  STL.64 [R1+0xa670], R24 ;  /* 0x00a6701801007387 */ /* 0x0007e80000100a00 */
[----:B0-----:R-:W4:Y:S04]  /*8e0c0*/  LDL.LU R8, [R1+0x1500] ;  /* 0x0015000001087983 */ /* 0x001f280000300800 */
[----:B------:R-:W4:Y:S04]  /*8e0d0*/  LDL.LU R9, [R1+0x1504] ;  /* 0x0015040001097983 */ /* 0x000f280000300800 */
[----:B------:R-:W2:Y:S04]  /*8e0e0*/  LDL.LU R10, [R1+0x1508] ;  /* 0x00150800010a7983 */ /* 0x000ea80000300800 */
[----:B------:R-:W2:Y:S04]  /*8e0f0*/  LDL.LU R11, [R1+0x150c] ;  /* 0x00150c00010b7983 */ /* 0x000ea80000300800 */
[----:B--2---:R-:W-:Y:S04]  /*8e100*/  STL.64 [R1+0xa680], R10 ;  /* 0x00a6800a01007387 */ /* 0x004fe80000100a00 */
[----:B----4-:R0:W-:Y:S04]  /*8e110*/  STL.64 [R1+0xa678], R8 ;  /* 0x00a6780801007387 */ /* 0x0101e80000100a00 */
[----:B------:R-:W2:Y:S04]  /*8e120*/  LDL R26, [R1+0x40] ;  /* 0x00004000011a7983 */ /* 0x000ea80000100800 */
[----:B------:R-:W2:Y:S01]  /*8e130*/  LDL R27, [R1+0x44] ;  /* 0x00004400011b7983 */ /* 0x000ea20000100800 */
[----:B---3--:R-:W-:-:S02]  /*8e140*/  IMAD.MOV.U32 R24, RZ, RZ, R2 ;  /* 0x000000ffff187224 */ /* 0x008fc400078e0002 */
[----:B------:R-:W-:Y:S01]  /*8e150*/  IMAD.MOV.U32 R25, RZ, RZ, R3 ;  /* 0x000000ffff197224 */ /* 0x000fe200078e0003 */
        /* <DEDUP_REMOVED lines=8> */
[----:B-1----:R-:W2:Y:S04]  /*8e1e0*/  LDL R26, [R1+0x50] ;  /* 0x00005000011a7983 */ /* 0x002ea80000100800 */
[----:B------:R-:W2:Y:S04]  /*8e1f0*/  LDL R27, [R1+0x54] ;  /* 0x00005400011b7983 */ /* 0x000ea80000100800 */
[----:B--2---:R-:W-:Y:S04]  /*8e200*/  STL.64 [R1+0xa6b8], R26 ;  /* 0x00a6b81a01007387 */ /* 0x004fe80000100a00 */
[----:B------:R-:W-:Y:S04]  /*8e210*/  STL.64 [R1+0xa698], R10 ;  /* 0x00a6980a01007387 */ /* 0x000fe80000100a00 */
[----:B------:R0:W-:Y:S04]  /*8e220*/  STL.64 [R1+0xa690], R8 ;  /* 0x00a6900801007387 */ /* 0x0001e80000100a00 */
[----:B0-----:R-:W2:Y:S04]  /*8e230*/  LDL.LU R8, [R1+0x1520] ;  /* 0x0015200001087983 */ /* 0x001ea80000300800 */
[----:B------:R-:W2:Y:S04]  /*8e240*/  LDL.LU R9, [R1+0x1524] ;  /* 0x0015240001097983 */ /* 0x000ea80000300800 */
[----:B------:R-:W2:Y:S04]  /*8e250*/  LDL.LU R10, [R1+0x1528] ;  /* 0x00152800010a7983 */ /* 0x000ea80000300800 */
[----:B------:R-:W2:Y:S01]  /*8e260*/  LDL.LU R11, [R1+0x152c] ;  /* 0x00152c00010b7983 */ /* 0x000ea20000300800 */
[----:B----4-:R-:W-:-:S02]  /*8e270*/  IMAD.MOV.U32 R24, RZ, RZ, R3 ;  /* 0x000000ffff187224 */ /* 0x010fc400078e0003 */
[----:B---3--:R-:W-:Y:S01]  /*8e280*/  IMAD.MOV.U32 R25, RZ, RZ, R2 ;  /* 0x000000ffff197224 */ /* 0x008fe200078e0002 */
[----:B------:R-:W3:Y:S04]  /*8e290*/  LDL.LU R3, [R1+0xa7cc] ;  /* 0x00a7cc0001037983 */ /* 0x000ee80000300800 */
[----:B------:R-:W4:Y:S04]  /*8e2a0*/  LDL.LU R2, [R1+0xa7c8] ;  /* 0x00a7c80001027983 */ /* 0x000f280000300800 */
[----:B------:R-:W-:Y:S04]  /*8e2b0*/  STL.64 [R1+0xa6d0], R24 ;  /* 0x00a6d01801007387 */ /* 0x000fe80000100a00 */
[----:B--2---:R-:W-:Y:S04]  /*8e2c0*/  STL.64 [R1+0xa6b0], R10 ;  /* 0x00a6b00a01007387 */ /* 0x004fe80000100a00 */
[----:B------:R0:W-:Y:S04]  /*8e2d0*/  STL.64 [R1+0xa6a8], R8 ;  /* 0x00a6a80801007387 */ /* 0x0001e80000100a00 */
[----:B0-----:R-:W2:Y:S04]  /*8e2e0*/  LDL.LU R8, [R1+0x1530] ;  /* 0x0015300001087983 */ /* 0x001ea80000300800 */
[----:B------:R-:W2:Y:S04]  /*8e2f0*/  LDL.LU R9, [R1+0x1534] ;  /* 0x0015340001097983 */ /* 0x000ea80000300800 */
[----:B------:R-:W2:Y:S04]  /*8e300*/  LDL.LU R10, [R1+0x1538] ;  /* 0x00153800010a7983 */ /* 0x000ea80000300800 */
[----:B------:R-:W2:Y:S04]  /*8e310*/  LDL.LU R11, [R1+0x153c] ;  /* 0x00153c00010b7983 */ /* 0x000ea80000300800 */
[----:B------:R-:W2:Y:S04]  /*8e320*/  LDL R26, [R1+0x60] ;  /* 0x00006000011a7983 */ /* 0x000ea80000100800 */
        /* <DEDUP_REMOVED lines=20> */
[----:B------:R-:W2:Y:S01]  /*8e470*/  LDL R27, [R1+0x74] ;  /* 0x00007400011b7983 */ /* 0x000ea20000100800 */
[----:B----4-:R-:W-:-:S02]  /*8e480*/  IMAD.MOV.U32 R24, RZ, RZ, R3 ;  /* 0x000000ffff187224 */ /* 0x010fc400078e0003 */
[----:B---3--:R-:W-:Y:S01]  /*8e490*/  IMAD.MOV.U32 R25, RZ, RZ, R2 ;  /* 0x000000ffff197224 */ /* 0x008fe200078e0002 */
[----:B------:R-:W3:Y:S04]  /*8e4a0*/  LDL.LU R3, [R1+0xa7bc] ;  /* 0x00a7bc0001037983 */ /* 0x000ee80000300800 */
[----:B------:R-:W4:Y:S04]  /*8e4b0*/  LDL.LU R2, [R1+0xa7b8] ;  /* 0x00a7b80001027983 */ /* 0x000f280000300800 */
[----:B--2---:R-:W-:Y:S04]  /*8e4c0*/  STL.64 [R1+0xa718], R26 ;  /* 0x00a7181a01007387 */ /* 0x004fe80000100a00 */
[----:B------:R-:W-:Y:S04]  /*8e4d0*/  STL.64 [R1+0xa730], R24 ;  /* 0x00a7301801007387 */ /* 0x000fe80000100a00 */
[----:B------:R-:W-:Y:S04]  /*8e4e0*/  STL.64 [R1+0xa6f8], R10 ;  /* 0x00a6f80a01007387 */ /* 0x000fe80000100a00 */
        /* <DEDUP_REMOVED lines=40> */
[----:B---3--:R-:W-:-:S02]  /*8e770*/  IMAD.MOV.U32 R25, RZ, RZ, R2 ;  /* 0x000000ffff197224 */ /* 0x008fc400078e0002 */
[----:B----4-:R-:W-:Y:S01]  /*8e780*/  IMAD.MOV.U32 R24, RZ, RZ, R3 ;  /* 0x000000ffff187224 */ /* 0x010fe200078e0003 */
[----:B------:R-:W3:Y:S04]  /*8e790*/  LDL.LU R2, [R1+0x3390] ;  /* 0x0033900001027983 */ /* 0x000ee80000300800 */
[----:B------:R-:W3:Y:S04]  /*8e7a0*/  LDL.LU R27, [R1+0x338c] ;  /* 0x00338c00011b7983 */ /* 0x000ee80000300800 */
[----:B------:R-:W4:Y:S04]  /*8e7b0*/  LDL.LU R3, [R1+0x3398] ;  /* 0x0033980001037983 */ /* 0x000f280000300800 */
        /* <DEDUP_REMOVED lines=13> */
[----:B---3--:R-:W-:-:S02]  /*8e890*/  IMAD R27, R27, 0x100, R2 ;  /* 0x000001001b1b7824 */ /* 0x008fc400078e0202 */
[----:B----4-:R-:W-:Y:S01]  /*8e8a0*/  IMAD R26, R26, 0x100, R3 ;  /* 0x000001001a1a7824 */ /* 0x010fe200078e0203 */
        /* <DEDUP_REMOVED lines=150> */
[----:B0-----:R-:W2:Y:S04]  /*8f210*/  LDL.LU.64 R26, [R1+0xa5b0] ;  /* 0x00a5b000011a7983 */ /* 0x001ea80000300a00 */
[----:B------:R-:W4:Y:S01]  /*8f220*/  LDL.LU.64 R24, [R1+0xa5a8] ;  /* 0x00a5a80001187983 */ /* 0x000f220000300a00 */
[----:B---3--:R-:W-:Y:S03]  /*8f230*/  HMMA.16816.F32 R4, R12, R28, R4 ;  /* 0x0000001c0c04723c */ /* 0x008fe60000001804 */
[----:B------:R-:W-:-:S15]  /*8f240*/  STL.64 [R1+0xa500], R28 ;  /* 0x00a5001c01007387 */ /* 0x000fde0000100a00 */
[----:B------:R-:W-:Y:S01]  /*8f250*/  NOP ;  /* 0x0000000000007918 */ /* 0x000fe20000000000 */
[----:B------:R-:W-:Y:S04]  /*8f260*/  STL.64 [R1+0x15c0], R4 ;  /* 0x0015c00401007387 */ /* 0x000fe80000100a00 */
[----:B------:R2:W-:Y:S02]  /*8f270*/  STL.64 [R1+0x15c8], R6 ;  /* 0x0015c80601007387 */ /* 0x0005e40000100a00 */
[C---:B--2---:R-:W-:Y:S08]  /*8f280*/  HMMA.16816.F32 R4, R12.reuse, R26, R8 ;  /* 0x0000001a0c04723c */ /* 0x044ff00000001808 */
[----:B----4-:R-:W-:Y:S11]  /*8f290*/  HMMA.16816.F32 R8, R12, R24, R16 ;  /* 0x000000180c08723c */ /* 0x010ff60000001810 */
[----:B------:R0:W-:Y:S04]  /*8f2a0*/  STL.64 [R1+0x15b0], R4 ;  /* 0x0015b00401007387 */ /* 0x0001e80000100a00 */
[----:B------:R1:W-:Y:S04]  /*8f2b0*/  STL.64 [R1+0x15b8], R6 ;  /* 0x0015b80601007387 */ /* 0x0003e80000100a00 */
[----:B0-----:R-:W2:Y:S04]  /*8f2c0*/  LDL.LU R4, [R1+0x1400] ;  /* 0x0014000001047983 */ /* 0x001ea80000300800 */
        /* <DEDUP_REMOVED lines=31> */
[----:B------:R-:W4:Y:S04]  /*8f4c0*/  LDL.LU R28, [R1+0x33b8] ;  /* 0x0033b800011c7983 */ /* 0x000f280000300800 */
[----:B------:R-:W4:Y:S04]  /*8f4d0*/  LDL.LU R29, [R1+0x33b4] ;  /* 0x0033b400011d7983 */ /* 0x000f280000300800 */
[----:B------:R0:W-:Y:S04]  /*8f4e0*/  STL.64 [R1+0xa3b0], R26 ;  /* 0x00a3b01a01007387 */ /* 0x0001e80000100a00 */
[----:B------:R1:W-:Y:S01]  /*8f4f0*/  STL.64 [R1+0xa3a8], R24 ;  /* 0x00a3a81801007387 */ /* 0x0003e20000100a00 */
[----:B0-----:R-:W-:-:S03]  /*8f500*/  IMAD.MOV.U32 R26, RZ, RZ, R0 ;  /* 0x000000ffff1a7224 */ /* 0x001fc600078e0000 */
[----:B-1----:R-:W2:Y:S04]  /*8f510*/  LDL.LU R24, [R1+0x13d0] ;  /* 0x0013d00001187983 */ /* 0x002ea80000300800 */
        /* <DEDUP_REMOVED lines=19> */
[----:B------:R0:W-:Y:S01]  /*8f650*/  STL.64 [R1+0xa390], R22 ;  /* 0x00a3901601007387 */ /* 0x0001e20000100a00 */
[----:B------:R-:W-:-:S03]  /*8f660*/  IMAD.MOV.U32 R27, RZ, RZ, R0 ;  /* 0x000000ffff1b7224 */ /* 0x000fc600078e0000 */
        /* <DEDUP_REMOVED lines=8> */
[----:B------:R0:W-:Y:S01]  /*8f6f0*/  STL [R1+0x1578], R10 ;  /* 0x0015780a01007387 */ /* 0x0001e20000100800 */
[----:B------:R-:W-:-:S03]  /*8f700*/  IMAD.MOV.U32 R0, RZ, RZ, R11 ;  /* 0x000000ffff007224 */ /* 0x000fc600078e000b */
[----:B0-----:R-:W3:Y:S04]  /*8f710*/  LDL.LU.64 R10, [R1+0xa578] ;  /* 0x00a57800010a7983 */ /* 0x001ee80000300a00 */
[----:B------:R-:W3:Y:S04]  /*8f720*/  LDL.LU.64 R8, [R1+0xa570] ;  /* 0x00a5700001087983 */ /* 0x000ee80000300a00 */
[----:B------:R0:W-:Y:S04]  /*8f730*/  STL [R1+0xa35c], R18 ;  /* 0x00a35c1201007387 */ /* 0x0001e80000100800 */
[----:B0-----:R-:W2:Y:S04]  /*8f740*/  LDL.LU R18, [R1+0x339c] ;  /* 0x00339c0001127983 */ /* 0x001ea80000300800 */
[----:B------:R0:W-:Y:S04]  /*8f750*/  STL [R1+0xa358], R19 ;  /* 0x00a3581301007387 */ /* 0x0001e80000100800 */
[----:B0-----:R-:W2:Y:S04]  /*8f760*/  LDL.LU R19, [R1+0x33a0] ;  /* 0x0033a00001137983 */ /* 0x001ea80000300800 */
[----:B------:R-:W-:Y:S01]  /*8f770*/  STL [R1+0x8170], R0 ;  /* 0x0081700001007387 */ /* 0x000fe20000100800 */
[----:B---3--:R-:W-:-:S15]  /*8f780*/  HMMA.16816.F32 R8, R12, R16, R8 ;  /* 0x000000100c08723c */ /* 0x008fde0000001808 */
[----:B------:R-:W-:-:S04]  /*8f790*/  NOP ;  /* 0x0000000000007918 */ /* 0x000fc80000000000 */
[----:B------:R-:W-:Y:S04]  /*8f7a0*/  STL.64 [R1+0x1560], R8 ;  /* 0x0015600801007387 */ /* 0x000fe80000100a00 */
[----:B------:R0:W-:Y:S04]  /*8f7b0*/  STL.64 [R1+0x1568], R10 ;  /* 0x0015680a01007387 */ /* 0x0001e80000100a00 */
[----:B0-----:R-:W3:Y:S04]  /*8f7c0*/  LDL.LU.64 R10, [R1+0xa568] ;  /* 0x00a56800010a7983 */ /* 0x001ee80000300a00 */
[----:B------:R-:W2:Y:S04]  /*8f7d0*/  LDL.LU.64 R8, [R1+0xa560] ;  /* 0x00a5600001087983 */ /* 0x000ea80000300a00 */
[----:B------:R-:W-:Y:S01]  /*8f7e0*/  STL.64 [R1+0xa4f8], R16 ;  /* 0x00a4f81001007387 */ /* 0x000fe20000100a00 */
[----:B---3--:R-:W-:-:S15]  /*8f7f0*/  HMMA.16816.F32 R4, R12, R10, R4 ;  /* 0x0000000a0c04723c */ /* 0x008fde0000001804 */
[----:B------:R-:W-:-:S04]  /*8f800*/  NOP ;  /* 0x0000000000007918 */ /* 0x000fc80000000000 */
[----:B------:R-:W-:Y:S04]  /*8f810*/  STL.64 [R1+0x1550], R4 ;  /* 0x0015500401007387 */ /* 0x000fe80000100a00 */
[----:B------:R0:W-:Y:S01]  /*8f820*/  STL [R1+0x1558], R6 ;  /* 0x0015580601007387 */ /* 0x0001e20000100800 */
[----:B------:R-:W-:-:S03]  /*8f830*/  IMAD.MOV.U32 R0, RZ, RZ, R7 ;  /* 0x000000ffff007224 */ /* 0x000fc600078e0007 */
[----:B0-----:R-:W2:Y:S04]  /*8f840*/  LDL.LU.64 R6, [R1+0xa558] ;  /* 0x00a5580001067983 */ /* 0x001ea80000300a00 */
[----:B------:R-:W2:Y:S04]  /*8f850*/  LDL.LU.64 R4, [R1+0xa550] ;  /* 0x00a5500001047983 */ /* 0x000ea80000300a00 */
[----:B------:R-:W-:Y:S01]  /*8f860*/  STL [R1+0x8174], R0 ;  /* 0x0081740001007387 */ /* 0x000fe20000100800 */
        /* <DEDUP_REMOVED lines=17> */
[----:B------:R-:W2:Y:S01]  /*8f980*/  LDL.LU.64 R24, [R1+0xa530] ;  /* 0x00a5300001187983 */ /* 0x000ea20000300a00 */
[----:B---3--:R-:W-:Y:S03]  /*8f990*/  HMMA.16816.F32 R8, R12, R4, R8 ;  /* 0x000000040c08723c */ /* 0x008fe60000001808 */
[----:B------:R0:W-:Y:S04]  /*8f9a0*/  STL [R1+0xa330], R5 ;  /* 0x00a3300501007387 */ /* 0x0001e80000100800 */
[----:B------:R-:W-:Y:S01]  /*8f9b0*/  STL.64 [R1+0xa510], R6 ;  /* 0x00a5100601007387 */ /* 0x000fe20000100a00 */
[----:B0-----:R-:W-:-:S11]  /*8f9c0*/  IMAD R5, R21, 0x100, R20 ;  /* 0x0000010015057824 */ /* 0x001fd600078e0214 */
[----:B------:R-:W-:Y:S04]  /*8f9d0*/  STL.64 [R1+0x1520], R8 ;  /* 0x0015200801007387 */ /* 0x000fe80000100a00 */
[----:B------:R-:W-:Y:S04]  /*8f9e0*/  STL.64 [R1+0x1528], R10 ;  /* 0x0015280a01007387 */ /* 0x000fe80000100a00 */
[----:B------:R0:W-:Y:S04]  /*8f9f0*/  STL [R1+0xa508], R4 ;  /* 0x00a5080401007387 */ /* 0x0001e80000100800 */
[----:B------:R-:W-:Y:S04]  /*8fa00*/  STL [R1+0xa304], R2 ;  /* 0x00a3040201007387 */ /* 0x000fe80000100800 */
[----:B------:R-:W-:Y:S01]  /*8fa10*/  STL [R1+0xa300], R3 ;  /* 0x00a3000301007387 */ /* 0x000fe20000100800 */
[----:B0-----:R-:W-:Y:S01]  /*8fa20*/  IMAD R4, R23, 0x100, R22 ;  /* 0x0000010017047824 */ /* 0x001fe200078e0216 */
[----:B--2---:R-:W-:-:S15]  /*8fa30*/  HMMA.16816.F32 R12, R12, R2, R24 ;  /* 0x000000020c0c723c */ /* 0x004fde0000001818 */
[----:B------:R-:W-:-:S04]  /*8fa40*/  NOP ;  /* 0x0000000000007918 */ /* 0x000fc80000000000 */
[----:B------:R0:W-:Y:S04]  /*8fa50*/  STL.64 [R1+0x1510], R12 ;  /* 0x0015100c01007387 */ /* 0x0001e80000100a00 */
[----:B------:R-:W-:Y:S04]  /*8fa60*/  STL.64 [R1+0x1518], R14 ;  /* 0x0015180e01007387 */ /* 0x000fe80000100a00 */
[----:B------:R-:W2:Y:S04]  /*8fa70*/  LDL.LU R20, [R1+0x1320] ;  /* 0x0013200001147983 */ /* 0x000ea80000300800 */
[----:B------:R-:W2:Y:S04]  /*8fa80*/  LDL.LU R21, [R1+0x1324] ;  /* 0x0013240001157983 */ /* 0x000ea80000300800 */
[----:B------:R-:W3:Y:S04]  /*8fa90*/  LDL.LU R22, [R1+0x1328] ;  /* 0x0013280001167983 */ /* 0x000ee80000300800 */
[----:B------:R-:W3:Y:S01]  /*8faa0*/  LDL.LU R23, [R1+0x132c] ;  /* 0x00132c0001177983 */ /* 0x000ee20000300800 */
[----:B------:R-:W-:-:S03]  /*8fab0*/  IMAD R8, R18, 0x100, R19 ;  /* 0x0000010012087824 */ /* 0x000fc600078e0213 */
[----:B---3--:R1:W-:Y:S04]  /*8fac0*/  STL.64 [R1+0xa490], R22 ;  /* 0x00a4901601007387 */ /* 0x0083e80000100a00 */
[----:B--2---:R2:W-:Y:S04]  /*8fad0*/  STL.64 [R1+0xa488], R20 ;  /* 0x00a4881401007387 */ /* 0x0045e80000100a00 */
[----:B------:R-:W3:Y:S04]  /*8fae0*/  LDL R24, [R1+0x50] ;  /* 0x0000500001187983 */ /* 0x000ee80000100800 */
[----:B------:R-:W3:Y:S01]  /*8faf0*/  LDL R25, [R1+0x54] ;  /* 0x0000540001197983 */ /* 0x000ee20000100800 */
[----:B0-----:R-:W-:-:S03]  /*8fb00*/  F2FP.F16.E5M2.UNPACK_B R12, R8 ;  /* 0x00000008ff0c723e */ /* 0x001fc600020004ff */
[----:B---3--:R-:W-:Y:S04]  /*8fb10*/  STL.64 [R1+0xa528], R24 ;  /* 0x00a5281801007387 */ /* 0x008fe80000100a00 */
[----:B------:R-:W3:Y:S04]  /*8fb20*/  LDL.LU R8, [R1+0x1330] ;  /* 0x0013300001087983 */ /* 0x000ee80000300800 */
[----:B------:R-:W3:Y:S04]  /*8fb30*/  LDL.LU R9, [R1+0x1334] ;  /* 0x0013340001097983 */ /* 0x000ee80000300800 */
[----:B------:R-:W2:Y:S04]  /*8fb40*/  LDL.LU R10, [R1+0x1338] ;  /* 0x00133800010a7983 */ /* 0x000ea80000300800 */
[----:B------:R-:W2:Y:S04]  /*8fb50*/  LDL.LU R11, [R1+0x133c] ;  /* 0x00133c00010b7983 */ /* 0x000ea80000300800 */
[----:B--2---:R-:W-:Y:S04]  /*8fb60*/  STL.64 [R1+0xa4a0], R10 ;  /* 0x00a4a00a01007387 */ /* 0x004fe80000100a00 */
[----:B---3--:R0:W-:Y:S04]  /*8fb70*/  STL.64 [R1+0xa498], R8 ;  /* 0x00a4980801007387 */ /* 0x0081e80000100a00 */
[----:B-1----:R-:W2:Y:S04]  /*8fb80*/  LDL R22, [R1+0x60] ;  /* 0x0000600001167983 */ /* 0x002ea80000100800 */
[----:B------:R-:W2:Y:S04]  /*8fb90*/  LDL R23, [R1+0x64] ;  /* 0x0000640001177983 */ /* 0x000ea80000100800 */
[----:B------:R-:W3:Y:S04]  /*8fba0*/  LDL.64 R20, [R1+0x68] ;  /* 0x0000680001147983 */ /* 0x000ee80000100a00 */
[----:B--2---:R1:W-:Y:S04]  /*8fbb0*/  STL.64 [R1+0xa4c0], R22 ;  /* 0x00a4c01601007387 */ /* 0x0043e80000100a00 */
[----:B---3--:R-:W-:Y:S04]  /*8fbc0*/  STL.64 [R1+0xa4b8], R20 ;  /* 0x00a4b81401007387 */ /* 0x008fe80000100a00 */
[----:B0-----:R-:W2:Y:S04]  /*8fbd0*/  LDL.LU R8, [R1+0x1350] ;  /* 0x0013500001087983 */ /* 0x001ea80000300800 */
[----:B------:R-:W2:Y:S04]  /*8fbe0*/  LDL.LU R9, [R1+0x1354] ;  /* 0x0013540001097983 */ /* 0x000ea80000300800 */
[----:B------:R-:W3:Y:S04]  /*8fbf0*/  LDL.LU R10, [R1+0x1358] ;  /* 0x00135800010a7983 */ /* 0x000ee80000300800 */
[----:B------:R-:W3:Y:S04]  /*8fc00*/  LDL.LU R11, [R1+0x135c] ;  /* 0x00135c00010b7983 */ /* 0x000ee80000300800 */
[----:B-1----:R-:W2:Y:S04]  /*8fc10*/  LDL R22, [R1+0x70] ;  /* 0x0000700001167983 */ /* 0x002ea80000100800 */
[----:B------:R-:W4:Y:S01]  /*8fc20*/  LDL R23, [R1+0x74] ;  /* 0x0000740001177983 */ /* 0x000f220000100800 */
[----:B------:R-:W-:-:S02]  /*8fc30*/  F2FP.F16.E5M2.UNPACK_B R14, R4 ;  /* 0x00000004ff0e723e */ /* 0x000fc400020004ff */
[----:B------:R-:W-:Y:S01]  /*8fc40*/  F2FP.F16.E5M2.UNPACK_B R13, R5 ;  /* 0x00000005ff0d723e */ /* 0x000fe200020004ff */
[----:B---3--:R-:W-:Y:S04]  /*8fc50*/  STL.64 [R1+0xa4b0], R10 ;  /* 0x00a4b00a01007387 */ /* 0x008fe80000100a00 */
[----:B--2---:R0:W-:Y:S04]  /*8fc60*/  STL.64 [R1+0xa4a8], R8 ;  /* 0x00a4a80801007387 */ /* 0x0041e80000100a00 */
[----:B0-----:R-:W2:Y:S04]  /*8fc70*/  LDL.LU R8, [R1+0x1360] ;  /* 0x0013600001087983 */ /* 0x001ea80000300800 */
[----:B------:R-:W2:Y:S04]  /*8fc80*/  LDL.LU R9, [R1+0x1364] ;  /* 0x0013640001097983 */ /* 0x000ea80000300800 */
[----:B------:R-:W3:Y:S04]  /*8fc90*/  LDL.LU R10, [R1+0x1368] ;  /* 0x00136800010a7983 */ /* 0x000ee80000300800 */
[----:B------:R-:W3:Y:S04]  /*8fca0*/  LDL.LU R11, [R1+0x136c] ;  /* 0x00136c00010b7983 */ /* 0x000ee80000300800 */
[----:B------:R-:W2:Y:S04]  /*8fcb0*/  LDL.LU.64 R24, [R1+0x98] ;  /* 0x0000980001187983 */ /* 0x000ea80000300a00 */
[----:B------:R-:W2:Y:S04]  /*8fcc0*/  LDL.LU R4, [R1+0x13b0] ;  /* 0x0013b00001047983 */ /* 0x000ea80000300800 */
[----:B------:R-:W2:Y:S04]  /*8fcd0*/  LDL.LU R5, [R1+0x13b4] ;  /* 0x0013b40001057983 */ /* 0x000ea80000300800 */
[----:B------:R-:W2:Y:S04]  /*8fce0*/  LDL.LU R6, [R1+0x13b8] ;  /* 0x0013b80001067983 */ /* 0x000ea80000300800 */
[----:B------:R-:W2:Y:S01]  /*8fcf0*/  LDL.LU R7, [R1+0x13bc] ;  /* 0x0013bc0001077983 */ /* 0x000ea20000300800 */
[----:B----4-:R-:W-:-:S03]  /*8fd00*/  IMAD R0, R29, 0x100, R28 ;  /* 0x000001001d007824 */ /* 0x010fc600078e021c */
[----:B--2---:R-:W-:Y:S04]  /*8fd10*/  STL.64 [R1+0xa520], R6 ;  /* 0x00a5200601007387 */ /* 0x004fe80000100a00 */
[----:B------:R0:W-:Y:S04]  /*8fd20*/  STL.64 [R1+0xa518], R4 ;  /* 0x00a5180401007387 */ /* 0x0001e80000100a00 */
[----:B0-----:R-:W2:Y:S04]  /*8fd30*/  LDL.LU R4, [R1+0x13c0] ;  /* 0x0013c00001047983 */ /* 0x001ea80000300800 */
[----:B------:R-:W2:Y:S04]  /*8fd40*/  LDL.LU R5, [R1+0x13c4] ;  /* 0x0013c40001057983 */ /* 0x000ea80000300800 */
[----:B------:R-:W2:Y:S04]  /*8fd50*/  LDL.LU R6, [R1+0x13c8] ;  /* 0x0013c80001067983 */ /* 0x000ea80000300800 */
[----:B------:R-:W2:Y:S04]  /*8fd60*/  LDL.LU R7, [R1+0x13cc] ;  /* 0x0013cc0001077983 */ /* 0x000ea80000300800 */
[----:B------:R-:W4:Y:S04]  /*8fd70*/  LDL.64 R28, [R1+0x90] ;  /* 0x00009000011c7983 */ /* 0x000f280000100a00 */
[----:B------:R-:W2:Y:S04]  /*8fd80*/  LDL.LU R16, [R1+0x13a0] ;  /* 0x0013a00001107983 */ /* 0x000ea80000300800 */
[----:B------:R-:W2:Y:S04]  /*8fd90*/  LDL.LU R17, [R1+0x13a4] ;  /* 0x0013a40001117983 */ /* 0x000ea80000300800 */
[----:B------:R-:W2:Y:S04]  /*8fda0*/  LDL.LU R18, [R1+0x13a8] ;  /* 0x0013a80001127983 */ /* 0x000ea80000300800 */
[----:B------:R-:W2:Y:S04]  /*8fdb0*/  LDL.LU R19, [R1+0x13ac] ;  /* 0x0013ac0001137983 */ /* 0x000ea80000300800 */
[----:B------:R-:W2:Y:S04]  /*8fdc0*/  LDL.64 R20, [R1+0x78] ;  /* 0x0000780001147983 */ /* 0x000ea80000100a00 */
[----:B------:R-:W-:Y:S01]  /*8fdd0*/  STL.64 [R1+0xa4f0], R22 ;  /* 0x00a4f01601007387 */ /* 0x000fe20000100a00 */
[----:B------:R-:W-:-:S03]  /*8fde0*/  F2FP.F16.E5M2.UNPACK_B R15, R0 ;  /* 0x00000000ff0f723e */ /* 0x000fc600020004ff */
[----:B--2---:R0:W-:Y:S04]  /*8fdf0*/  STL.64 [R1+0xa4e8], R20 ;  /* 0x00a4e81401007387 */ /* 0x0041e80000100a00 */
        /* <DEDUP_REMOVED lines=8> */
[----:B------:R-:W2:Y:S04]  /*8fe80*/  LDL.LU R10, [R1+0x1378] ;  /* 0x00137800010a7983 */ /* 0x000ea80000300800 */
[----:B------:R-:W2:Y:S01]  /*8fe90*/  LDL.LU R11, [R1+0x137c] ;  /* 0x00137c00010b7983 */ /* 0x000ea20000300800 */
[----:B------:R-:W-:Y:S01]  /*8fea0*/  HMMA.16816.F32 R4, R12, R24, R4 ;  /* 0x000000180c04723c */ /* 0x000fe20000001804 */
[----:B------:R-:W-:-:S02]  /*8feb0*/  IMAD.MOV.U32 R3, RZ, RZ, R24 ;  /* 0x000000ffff037224 */ /* 0x000fc400078e0018 */
[----:B------:R-:W-:-:S15]  /*8fec0*/  IMAD.MOV.U32 R2, RZ, RZ, R25 ;  /* 0x000000ffff027224 */ /* 0x000fde00078e0019 */
[----:B------:R-:W-:Y:S01]  /*8fed0*/  NOP ;  /* 0x0000000000007918 */ /* 0x000fe20000000000 */
[----:B------:R-:W-:Y:S01]  /*8fee0*/  IMAD.MOV.U32 R0, RZ, RZ, R7 ;  /* 0x000000ffff007224 */ /* 0x000fe200078e0007 */
[----:B--2---:R-:W-:Y:S04]  /*8fef0*/  STL.64 [R1+0xa4e0], R10 ;  /* 0x00a4e00a01007387 */ /* 0x004fe80000100a00 */
[----:B---3--:R0:W-:Y:S04]  /*8ff00*/  STL.64 [R1+0xa4d8], R8 ;  /* 0x00a4d80801007387 */ /* 0x0081e80000100a00 */
[----:B0-----:R-:W2:Y:S04]  /*8ff10*/  LDL.LU R8, [R1+0x1380] ;  /* 0x0013800001087983 */ /* 0x001ea80000300800 */
[----:B------:R-:W2:Y:S04]  /*8ff20*/  LDL.LU R9, [R1+0x1384] ;  /* 0x0013840001097983 */ /* 0x000ea80000300800 */
[----:B------:R-:W2:Y:S04]  /*8ff30*/  LDL.LU R10, [R1+0x1388] ;  /* 0x00138800010a7983 */ /* 0x000ea80000300800 */
[----:B------:R-:W2:Y:S04]  /*8ff40*/  LDL.LU R11, [R1+0x138c] ;  /* 0x00138c00010b7983 */ /* 0x000ea80000300800 */
[----:B------:R-:W3:Y:S04]  /*8ff50*/  LDL.64 R26, [R1+0x48] ;  /* 0x00004800011a7983 */ /* 0x000ee80000100a00 */
[----:B------:R-:W2:Y:S04]  /*8ff60*/  LDL.LU.64 R24, [R1+0xa528] ;  /* 0x00a5280001187983 */ /* 0x000ea80000300a00 */
[----:B------:R-:W-:Y:S04]  /*8ff70*/  STL.64 [R1+0x1500], R4 ;  /* 0x0015000401007387 */ /* 0x000fe80000100a00 */
[----:B------:R0:W-:Y:S04]  /*8ff80*/  STL [R1+0x1508], R6 ;  /* 0x0015080601007387 */ /* 0x0001e80000100800 */
[----:B0-----:R-:W4:Y:S04]  /*8ff90*/  LDL.LU.64 R6, [R1+0xa520] ;  /* 0x00a5200001067983 */ /* 0x001f280000300a00 */
[----:B------:R-:W4:Y:S04]  /*8ffa0*/  LDL.LU.64 R4, [R1+0xa518] ;  /* 0x00a5180001047983 */ /* 0x000f280000300a00 */
[----:B------:R-:W-:Y:S04]  /*8ffb0*/  STL [R1+0xa384], R2 ;  /* 0x00a3840201007387 */ /* 0x000fe80000100800 */
[----:B------:R0:W-:Y:S04]  /*8ffc0*/  STL [R1+0xa380], R3 ;  /* 0x00a3800301007387 */ /* 0x0001e80000100800 */
[----:B0-----:R-:W2:Y:S04]  /*8ffd0*/  LDL.LU.64 R2, [R1+0x88] ;  /* 0x0000880001027983 */ /* 0x001ea80000300a00 */
[----:B------:R-:W-:Y:S01]  /*8ffe0*/  STL [R1+0x8388], R0 ;  /* 0x0083880001007387 */ /* 0x000fe20000100800 */
[----:B----4-:R-:W-:-:S15]  /*8fff0*/  HMMA.16816.F32 R4, R12, R28, R4 ;  /* 0x0000001c0c04723c */ /* 0x010fde0000001804 */
[----:B------:R-:W-:-:S04]  /*90000*/  NOP ;  /* 0x0000000000007918 */ /* 0x000fc80000000000 */
[----:B------:R-:W-:Y:S04]  /*90010*/  STL.64 [R1+0x14f0], R4 ;  /* 0x0014f00401007387 */ /* 0x000fe80000100a00 */
[----:B------:R0:W-:Y:S04]  /*90020*/  STL.64 [R1+0x14f8], R6 ;  /* 0x0014f80601007387 */ /* 0x0001e80000100a00 */
[----:B0-----:R-:W4:Y:S04]  /*90030*/  LDL.LU.64 R6, [R1+0xa510] ;  /* 0x00a5100001067983 */ /* 0x001f280000300a00 */
[----:B------:R-:W3:Y:S01]  /*90040*/  LDL.LU R4, [R1+0xa508] ;  /* 0x00a5080001047983 */ /* 0x000ee20000300800 */
[----:B--2---:R-:W-:Y:S01]  /*90050*/  HMMA.16816.F32 R16, R12, R2, R16 ;  /* 0x000000020c10723c */ /* 0x004fe20000001810 */
[----:B------:R-:W-:-:S02]  /*90060*/  IMAD.MOV.U32 R5, RZ, RZ, R28 ;  /* 0x000000ffff057224 */ /* 0x000fc400078e001c */
[----:B------:R-:W2:Y:S04]  /*90070*/  LDL.LU.64 R28, [R1+0xa500] ;  /* 0x00a50000011c7983 */ /* 0x000ea80000300a00 */
[----:B----4-:R0:W-:Y:S04]  /*90080*/  STL.64 [R1+0xa340], R6 ;  /* 0x00a3400601007387 */ /* 0x0101e80000100a00 */
[----:B0-----:R-:W4:Y:S04]  /*90090*/  LDL.64 R6, [R1+0x58] ;  /* 0x0000580001067983 */ /* 0x001f280000100a00 */
[----:B---3--:R0:W-:Y:S04]  /*900a0*/  STL.64 [R1+0xa338], R4 ;  /* 0x00a3380401007387 */ /* 0x0081e80000100a00 */
[----:B0-----:R-:W3:Y:S04]  /*900b0*/  LDL.LU.64 R4, [R1+0x80] ;  /* 0x0000800001047983 */ /* 0x001ee80000300a00 */
[----:B------:R0:W-:Y:S04]  /*900c0*/  STL.64 [R1+0x14e0], R16 ;  /* 0x0014e01001007387 */ /* 0x0001e80000100a00 */
[----:B------:R1:W-:Y:S04]  /*900d0*/  STL.64 [R1+0x14e8], R18 ;  /* 0x0014e81201007387 */ /* 0x0003e80000100a00 */
[----:B0-----:R-:W2:Y:S01]  /*900e0*/  LDL.LU.64 R16, [R1+0xa4f8] ;  /* 0x00a4f80001107983 */ /* 0x001ea20000300a00 */
[----:B-1----:R-:W-:-:S02]  /*900f0*/  IMAD.MOV.U32 R18, RZ, RZ, R2 ;  /* 0x000000ffff127224 */ /* 0x002fc400078e0002 */
[----:B------:R-:W-:-:S05]  /*90100*/  IMAD.MOV.U32 R19, RZ, RZ, R3 ;  /* 0x000000ffff137224 */ /* 0x000fca00078e0003 */
[----:B------:R-:W-:Y:S01]  /*90110*/  STL.64 [R1+0xa378], R18 ;  /* 0x00a3781201007387 */ /* 0x000fe20000100a00 */
[C---:B---3--:R-:W-:Y:S03]  /*90120*/  HMMA.16816.F32 R20, R12.reuse, R4, R20 ;  /* 0x000000040c14723c */ /* 0x048fe60000001814 */
[----:B--2---:R0:W-:Y:S04]  /*90130*/  STL.64 [R1+0xa370], R16 ;  /* 0x00a3701001007387 */ /* 0x0041e80000100a00 */
[----:B0-----:R-:W4:Y:S04]  /*90140*/  LDL.LU R16, [R1+0x1340] ;  /* 0x0013400001107983 */ /* 0x001f280000300800 */
[----:B------:R-:W4:Y:S04]  /*90150*/  LDL.LU R17, [R1+0x1344] ;  /* 0x0013440001117983 */ /* 0x000f280000300800 */
[----:B------:R-:W4:Y:S04]  /*90160*/  LDL.LU R18, [R1+0x1348] ;  /* 0x0013480001127983 */ /* 0x000f280000300800 */
[----:B------:R-:W4:Y:S04]  /*90170*/  LDL.LU R19, [R1+0x134c] ;  /* 0x00134c0001137983 */ /* 0x000f280000300800 */
        /* <DEDUP_REMOVED lines=32> */
[----:B0-----:R-:W3:Y:S04]  /*90380*/  LDL.LU.64 R22, [R1+0xa490] ;  /* 0x00a4900001167983 */ /* 0x001ee80000300a00 */
[----:B------:R-:W3:Y:S01]  /*90390*/  LDL.LU.64 R20, [R1+0xa488] ;  /* 0x00a4880001147983 */ /* 0x000ee20000300a00 */
[----:B----4-:R-:W-:Y:S01]  /*903a0*/  HMMA.16816.F32 R16, R12, R6, R16 ;  /* 0x000000060c10723c */ /* 0x010fe20000001810 */
[----:B------:R-:W-:-:S02]  /*903b0*/  IMAD.MOV.U32 R2, RZ, RZ, R4 ;  /* 0x000000ffff027224 */ /* 0x000fc400078e0004 */
[----:B------:R-:W-:Y:S02]  /*903c0*/  IMAD.MOV.U32 R3, RZ, RZ, R5 ;  /* 0x000000ffff037224 */ /* 0x000fe400078e0005 */
[----:B------:R-:W-:-:S05]  /*903d0*/  IMAD.MOV.U32 R0, RZ, RZ, R7 ;  /* 0x000000ffff007224 */ /* 0x000fca00078e0007 */
[----:B------:R-:W-:Y:S09]  /*903e0*/  STL [R1+0xa2b8], R0 ;  /* 0x00a2b80001007387 */ /* 0x000ff20000100800 */
[----:B------:R-:W-:Y:S04]  /*903f0*/  STL.64 [R1+0x1480], R16 ;  /* 0x0014801001007387 */ /* 0x000fe80000100a00 */
[----:B------:R-:W-:Y:S01]  /*90400*/  STL.64 [R1+0x1488], R18 ;  /* 0x0014881201007387 */ /* 0x000fe20000100a00 */
[C---:B--2---:R-:W-:Y:S08]  /*90410*/  HMMA.16816.F32 R8, R12.reuse, R24, R8 ;  /* 0x000000180c08723c */ /* 0x044ff00000001808 */
[----:B---3--:R-:W-:Y:S11]  /*90420*/  HMMA.16816.F32 R4, R12, R26, R20 ;  /* 0x0000001a0c04723c */ /* 0x008ff60000001814 */
[----:B------:R-:W-:Y:S04]  /*90430*/  STL.64 [R1+0x1470], R8 ;  /* 0x0014700801007387 */ /* 0x000fe80000100a00 */
[----:B------:R-:W-:Y:S04]  /*90440*/  STL.64 [R1+0x1478], R10 ;  /* 0x0014780a01007387 */ /* 0x000fe80000100a00 */
        /* <DEDUP_REMOVED lines=13> */
[----:B---3--:R0:W-:Y:S04]  /*90520*/  STL.64 [R1+0xa3c0], R22 ;  /* 0x00a3c01601007387 */ /* 0x0081e80000100a00 */
[----:B0-----:R-:W3:Y:S04]  /*90530*/  LDL R22, [R1] ;  /* 0x0000000001167983 */ /* 0x001ee80000100800 */
[----:B------:R-:W3:Y:S04]  /*90540*/  LDL R23, [R1+0x4] ;  /* 0x0000040001177983 */ /* 0x000ee80000100800 */
[----:B--2---:R0:W-:Y:S04]  /*90550*/  STL.64 [R1+0xa3b8], R20 ;  /* 0x00a3b81401007387 */ /* 0x0041e80000100a00 */
[----:B------:R-:W2:Y:S04]  /*90560*/  LDL.LU R24, [R1+0x1250] ;  /* 0x0012500001187983 */ /* 0x000ea80000300800 */
[----:B------:R-:W2:Y:S04]  /*90570*/  LDL.LU R25, [R1+0x1254] ;  /* 0x0012540001197983 */ /* 0x000ea80000300800 */
[----:B------:R-:W4:Y:S04]  /*90580*/  LDL.LU R26, [R1+0x1258] ;  /* 0x00125800011a7983 */ /* 0x000f280000300800 */
[----:B------:R-:W4:Y:S04]  /*90590*/  LDL.LU R27, [R1+0x125c] ;  /* 0x00125c00011b7983 */ /* 0x000f280000300800 */
[----:B0-----:R-:W2:Y:S04]  /*905a0*/  LDL.64 R20, [R1+0x8] ;  /* 0x0000080001147983 */ /* 0x001ea80000100a00 */
[----:B---3--:R-:W-:Y:S04]  /*905b0*/  STL.64 [R1+0xa3f0], R22 ;  /* 0x00a3f01601007387 */ /* 0x008fe80000100a00 */
[----:B--2---:R-:W-:Y:S04]  /*905c0*/  STL.64 [R1+0xa3e8], R20 ;  /* 0x00a3e81401007387 */ /* 0x004fe80000100a00 */
[----:B----4-:R-:W-:Y:S04]  /*905d0*/  STL.64 [R1+0xa3d0], R26 ;  /* 0x00a3d01a01007387 */ /* 0x010fe80000100a00 */
[----:B------:R0:W-:Y:S04]  /*905e0*/  STL.64 [R1+0xa3c8], R24 ;  /* 0x00a3c81801007387 */ /* 0x0001e80000100a00 */
[----:B0-----:R-:W2:Y:S04]  /*905f0*/  LDL.LU R24, [R1+0x1270] ;  /* 0x0012700001187983 */ /* 0x001ea80000300800 */
[----:B------:R-:W2:Y:S04]  /*90600*/  LDL.LU R25, [R1+0x1274] ;  /* 0x0012740001197983 */ /* 0x000ea80000300800 */
[----:B------:R-:W3:Y:S04]  /*90610*/  LDL.LU R26, [R1+0x1278] ;  /* 0x00127800011a7983 */ /* 0x000ee80000300800 */
[----:B------:R-:W3:Y:S04]  /*90620*/  LDL.LU R27, [R1+0x127c] ;  /* 0x00127c00011b7983 */ /* 0x000ee80000300800 */
[----:B------:R-:W4:Y:S04]  /*90630*/  LDL R22, [R1+0x10] ;  /* 0x0000100001167983 */ /* 0x000f280000100800 */
[----:B------:R-:W4:Y:S04]  /*90640*/  LDL R23, [R1+0x14] ;  /* 0x0000140001177983 */ /* 0x000f280000100800 */
[----:B------:R-:W2:Y:S04]  /*90650*/  LDL.64 R20, [R1+0x18] ;  /* 0x0000180001147983 */ /* 0x000ea80000100a00 */
[----:B------:R-:W3:Y:S04]  /*90660*/  LDL R6, [R1+0x20] ;  /* 0x0000200001067983 */ /* 0x000ee80000100800 */
[----:B------:R-:W3:Y:S04]  /*90670*/  LDL R7, [R1+0x24] ;  /* 0x0000240001077983 */ /* 0x000ee80000100800 */
        /* <DEDUP_REMOVED lines=12> */
[----:B----4-:R0:W-:Y:S04]  /*90740*/  STL.64 [R1+0xa440], R22 ;  /* 0x00a4401601007387 */ /* 0x0101e80000100a00 */
[----:B0-----:R-:W4:Y:S04]  /*90750*/  LDL R22, [R1+0x30] ;  /* 0x0000300001167983 */ /* 0x001f280000100800 */
[----:B------:R-:W4:Y:S04]  /*90760*/  LDL R23, [R1+0x34] ;  /* 0x0000340001177983 */ /* 0x000f280000100800 */
[----:B--2---:R0:W-:Y:S04]  /*90770*/  STL.64 [R1+0xa438], R20 ;  /* 0x00a4381401007387 */ /* 0x0041e80000100a00 */
[----:B0-----:R-:W2:Y:S04]  /*90780*/  LDL.64 R20, [R1+0x38] ;  /* 0x0000380001147983 */ /* 0x001ea80000100a00 */
[----:B----4-:R-:W-:Y:S04]  /*90790*/  STL.64 [R1+0xa470], R22 ;  /* 0x00a4701601007387 */ /* 0x010fe80000100a00 */
[----:B--2---:R-:W-:Y:S04]  /*907a0*/  STL.64 [R1+0xa468], R20 ;  /* 0x00a4681401007387 */ /* 0x004fe80000100a00 */
[----:B------:R-:W2:Y:S04]  /*907b0*/  LDL.64 R4, [R1+0x28] ;  /* 0x0000280001047983 */ /* 0x000ea80000100a00 */
        /* <DEDUP_REMOVED lines=32> */
[C---:B----4-:R-:W-:Y:S03]  /*909c0*/  HMMA.16816.F32 R20, R12.reuse, R22, R4 ;  /* 0x000000160c14723c */ /* 0x050fe60000001804 */
        /* <DEDUP_REMOVED lines=49> */
[----:B0-----:R-:W3:Y:S04]  /*90ce0*/  LDL.LU R4, [R1+0x11c0] ;  /* 0x0011c00001047983 */ /* 0x001ee80000300800 */
[----:B------:R-:W3:Y:S04]  /*90cf0*/  LDL.LU R5, [R1+0x11c4] ;  /* 0x0011c40001057983 */ /* 0x000ee80000300800 */
[----:B-1----:R-:W3:Y:S04]  /*90d00*/  LDL.LU R6, [R1+0x11c8] ;  /* 0x0011c80001067983 */ /* 0x002ee80000300800 */
[----:B------:R-:W3:Y:S01]  /*90d10*/  LDL.LU R7, [R1+0x11cc] ;  /* 0x0011cc0001077983 */ /* 0x000ee20000300800 */
        /* <DEDUP_REMOVED lines=49> */
[----:B------:R0:W-:Y:S02]  /*91030*/  STL.64 [R1+0xa128], R26 ;  /* 0x00a1281a01007387 */ /* 0x0001e40000100a00 */
[----:B0-----:R-:W-:-:S02]  /*91040*/  IMAD.MOV.U32 R26, RZ, RZ, R2 ;  /* 0x000000ffff1a7224 */ /* 0x001fc400078e0002 */
[----:B------:R-:W-:Y:S01]  /*91050*/  IMAD.MOV.U32 R27, RZ, RZ, R3 ;  /* 0x000000ffff1b7224 */ /* 0x000fe200078e0003 */
[----:B------:R-:W3:Y:S04]  /*91060*/  LDL.LU R2, [R1+0xa384] ;  /* 0x00a3840001027983 */ /* 0x000ee80000300800 */
[----:B------:R-:W2:Y:S04]  /*91070*/  LDL.LU R3, [R1+0xa380] ;  /* 0x00a3800001037983 */ /* 0x000ea80000300800 */
[----:B------:R-:W-:Y:S01]  /*91080*/  STL.64 [R1+0xa120], R24 ;  /* 0x00a1201801007387 */ /* 0x000fe20000100a00 */
[----:B----4-:R-:W-:-:S15]  /*91090*/  HMMA.16816.F32 R16, R12, R22, R16 ;  /* 0x000000160c10723c */ /* 0x010fde0000001810 */
[----:B------:R-:W-:-:S04]  /*910a0*/  NOP ;  /* 0x0000000000007918 */ /* 0x000fc80000000000 */
[----:B------:R-:W-:Y:S04]  /*910b0*/  STL.64 [R1+0x1390], R16 ;  /* 0x0013901001007387 */ /* 0x000fe80000100a00 */
[----:B------:R0:W-:Y:S04]  /*910c0*/  STL.64 [R1+0x1398], R18 ;  /* 0x0013981201007387 */ /* 0x0001e80000100a00 */
[----:B0-----:R-:W4:Y:S01]  /*910d0*/  LDL.LU.64 R18, [R1+0xa378] ;  /* 0x00a3780001127983 */ /* 0x001f220000300a00 */
[----:B--2---:R-:W-:Y:S03]  /*910e0*/  HMMA.16816.F32 R8, R12, R20, R8 ;  /* 0x000000140c08723c */ /* 0x004fe60000001808 */
[----:B------:R-:W2:-:S15]  /*910f0*/  LDL.LU.64 R16, [R1+0xa370] ;  /* 0x00a3700001107983 */ /* 0x000e9e0000300a00 */
[----:B------:R-:W-:Y:S01]  /*91100*/  NOP ;  /* 0x0000000000007918 */ /* 0x000fe20000000000 */
[----:B------:R-:W-:Y:S04]  /*91110*/  STL.64 [R1+0x1380], R8 ;  /* 0x0013800801007387 */ /* 0x000fe80000100a00 */
[----:B------:R0:W-:Y:S04]  /*91120*/  STL.64 [R1+0x1388], R10 ;  /* 0x0013880a01007387 */ /* 0x0001e80000100a00 */
[----:B0-----:R-:W2:Y:S04]  /*91130*/  LDL.LU.64 R10, [R1+0xa368] ;  /* 0x00a36800010a7983 */ /* 0x001ea80000300a00 */
[----:B------:R-:W2:Y:S01]  /*91140*/  LDL.LU.64 R8, [R1+0xa360] ;  /* 0x00a3600001087983 */ /* 0x000ea20000300a00 */
[----:B----4-:R-:W-:-:S02]  /*91150*/  IMAD.MOV.U32 R24, RZ, RZ, R18 ;  /* 0x000000ffff187224 */ /* 0x010fc400078e0012 */
[----:B------:R-:W-:Y:S01]  /*91160*/  IMAD.MOV.U32 R25, RZ, RZ, R19 ;  /* 0x000000ffff197224 */ /* 0x000fe200078e0013 */
[----:B------:R-:W4:Y:S04]  /*91170*/  LDL.LU R18, [R1+0xa35c] ;  /* 0x00a35c0001127983 */ /* 0x000f280000300800 */
[----:B------:R-:W4:Y:S04]  /*91180*/  LDL.LU R19, [R1+0xa358] ;  /* 0x00a3580001137983 */ /* 0x000f280000300800 */
[----:B------:R-:W-:Y:S04]  /*91190*/  STL.64 [R1+0xa2d8], R26 ;  /* 0x00a2d81a01007387 */ /* 0x000fe80000100a00 */
[----:B------:R0:W-:Y:S04]  /*911a0*/  STL.64 [R1+0xa2d0], R24 ;  /* 0x00a2d01801007387 */ /* 0x0001e80000100a00 */
[----:B0-----:R-:W4:Y:S04]  /*911b0*/  LDL.LU R24, [R1+0x11d0] ;  /* 0x0011d00001187983 */ /* 0x001f280000300800 */
[----:B------:R-:W4:Y:S04]  /*911c0*/  LDL.LU R25, [R1+0x11d4] ;  /* 0x0011d40001197983 */ /* 0x000f280000300800 */
[----:B------:R-:W4:Y:S04]  /*911d0*/  LDL.LU R26, [R1+0x11d8] ;  /* 0x0011d800011a7983 */ /* 0x000f280000300800 */
[----:B------:R-:W4:Y:S04]  /*911e0*/  LDL.LU R27, [R1+0x11dc] ;  /* 0x0011dc00011b7983 */ /* 0x000f280000300800 */
        /* <DEDUP_REMOVED lines=8> */
[----:B------:R4:W-:Y:S02]  /*91270*/  STL.64 [R1+0xa2e0], R20 ;  /* 0x00a2e01401007387 */ /* 0x0009e40000100a00 */
[----:B----4-:R-:W-:-:S15]  /*91280*/  HMMA.16816.F32 R20, R12, R18, R24 ;  /* 0x000000120c14723c */ /* 0x010fde0000001818 */
[----:B------:R-:W-:-:S04]  /*91290*/  NOP ;  /* 0x0000000000007918 */ /* 0x000fc80000000000 */
[----:B------:R0:W-:Y:S04]  /*912a0*/  STL.64 [R1+0x1370], R20 ;  /* 0x0013701401007387 */ /* 0x0001e80000100a00 */
[----:B------:R1:W-:Y:S04]  /*912b0*/  STL.64 [R1+0x1378], R22 ;  /* 0x0013781601007387 */ /* 0x0003e80000100a00 */
[----:B------:R2:W-:Y:S04]  /*912c0*/  STL.64 [R1+0x1360], R4 ;  /* 0x0013600401007387 */ /* 0x0005e80000100a00 */
[----:B------:R3:W-:Y:S04]  /*912d0*/  STL.64 [R1+0x1368], R6 ;  /* 0x0013680601007387 */ /* 0x0007e80000100a00 */
[----:B0-----:R-:W4:Y:S04]  /*912e0*/  LDL.LU R20, [R1+0x1120] ;  /* 0x0011200001147983 */ /* 0x001f280000300800 */
[----:B------:R-:W4:Y:S04]  /*912f0*/  LDL.LU R21, [R1+0x1124] ;  /* 0x0011240001157983 */ /* 0x000f280000300800 */
[----:B-1----:R-:W4:Y:S04]  /*91300*/  LDL.LU R22, [R1+0x1128] ;  /* 0x0011280001167983 */ /* 0x002f280000300800 */
[----:B------:R-:W4:Y:S04]  /*91310*/  LDL.LU R23, [R1+0x112c] ;  /* 0x00112c0001177983 */ /* 0x000f280000300800 */
[----:B--2---:R-:W2:Y:S04]  /*91320*/  LDL.LU R4, [R1+0x11a0] ;  /* 0x0011a00001047983 */ /* 0x004ea80000300800 */
[----:B------:R-:W2:Y:S04]  /*91330*/  LDL.LU R5, [R1+0x11a4] ;  /* 0x0011a40001057983 */ /* 0x000ea80000300800 */
[----:B---3--:R-:W3:Y:S04]  /*91340*/  LDL.LU R6, [R1+0x11a8] ;  /* 0x0011a80001067983 */ /* 0x008ee80000300800 */
        /* <DEDUP_REMOVED lines=8> */
[----:B------:R-:W2:Y:S04]  /*913d0*/  LDL.LU R25, [R1+0x4b7c] ;  /* 0x004b7c0001197983 */ /* 0x000ea80000300800 */
[----:B------:R-:W2:Y:S04]  /*913e0*/  LDL.LU R0, [R1+0x4b88] ;  /* 0x004b880001007983 */ /* 0x000ea80000300800 */
[----:B------:R-:W2:Y:S01]  /*913f0*/  LDL.LU R24, [R1+0x4b84] ;  /* 0x004b840001187983 */ /* 0x000ea20000300800 */
[----:B------:R-:W-:-:S02]  /*91400*/  IMAD.MOV.U32 R26, RZ, RZ, R3 ;  /* 0x000000ffff1a7224 */ /* 0x000fc400078e0003 */
[----:B------:R-:W-:-:S05]  /*91410*/  IMAD.MOV.U32 R27, RZ, RZ, R2 ;  /* 0x000000ffff1b7224 */ /* 0x000fca00078e0002 */
[----:B------:R-:W-:Y:S04]  /*91420*/  STL.64 [R1+0xa318], R26 ;  /* 0x00a3181a01007387 */ /* 0x000fe80000100a00 */
[----:B--2---:R0:W-:Y:S04]  /*91430*/  STL.64 [R1+0xa310], R24 ;  /* 0x00a3101801007387 */ /* 0x0041e80000100a00 */
        /* <DEDUP_REMOVED lines=36> */
[----:B--2---:R-:W-:Y:S01]  /*91680*/  HMMA.16816.F32 R24, R12, R6, R24 ;  /* 0x000000060c18723c */ /* 0x004fe20000001818 */
[----:B---3--:R-:W-:-:S02]  /*91690*/  IMAD.MOV.U32 R10, RZ, RZ, R5 ;  /* 0x000000ffff0a7224 */ /* 0x008fc400078e0005 */
[----:B------:R-:W2:Y:S04]  /*916a0*/  LDL.LU R5, [R1+0xa330] ;  /* 0x00a3300001057983 */ /* 0x000ea80000300800 */
[----:B------:R-:W3:Y:S04]  /*916b0*/  LDL.LU R11, [R1+0x94] ;  /* 0x00009400010b7983 */ /* 0x000ee80000300800 */
        /* <DEDUP_REMOVED lines=12> */
[----:B------:R-:W2:Y:S04]  /*91780*/  LDL.LU.64 R24, [R1+0xa310] ;  /* 0x00a3100001187983 */ /* 0x000ea80000300a00 */
[----:B------:R-:W-:Y:S04]  /*91790*/  STL.64 [R1+0xa0d8], R6 ;  /* 0x00a0d80601007387 */ /* 0x000fe80000100a00 */
[----:B------:R0:W-:Y:S01]  /*917a0*/  STL.64 [R1+0xa0d0], R4 ;  /* 0x00a0d00401007387 */ /* 0x0001e20000100a00 */
[----:B------:R-:W-:-:S02]  /*917b0*/  IMAD R9, R9, 0x100, R2 ;  /* 0x0000010009097824 */ /* 0x000fc400078e0202 */
[----:B------:R-:W-:Y:S01]  /*917c0*/  IMAD R8, R8, 0x100, R3 ;  /* 0x0000010008087824 */ /* 0x000fe200078e0203 */
[----:B0-----:R-:W3:Y:S04]  /*917d0*/  LDL.LU R4, [R1+0x10e0] ;  /* 0x0010e00001047983 */ /* 0x001ee80000300800 */
[----:B------:R-:W3:Y:S04]  /*917e0*/  LDL.LU R5, [R1+0x10e4] ;  /* 0x0010e40001057983 */ /* 0x000ee80000300800 */
[----:B------:R-:W3:Y:S04]  /*917f0*/  LDL.LU R6, [R1+0x10e8] ;  /* 0x0010e80001067983 */ /* 0x000ee80000300800 */
[----:B------:R-:W3:Y:S01]  /*91800*/  LDL.LU R7, [R1+0x10ec] ;  /* 0x0010ec0001077983 */ /* 0x000ee20000300800 */
[----:B--2---:R-:W-:-:S02]  /*91810*/  IMAD R25, R25, 0x100, R29 ;  /* 0x0000010019197824 */ /* 0x004fc400078e021d */
[----:B------:R-:W-:Y:S01]  /*91820*/  IMAD R24, R24, 0x100, R0 ;  /* 0x0000010018187824 */ /* 0x000fe200078e0200 */
[----:B------:R-:W2:Y:S04]  /*91830*/  LDL.LU R29, [R1+0xa30c] ;  /* 0x00a30c00011d7983 */ /* 0x000ea80000300800 */
[----:B------:R-:W2:Y:S04]  /*91840*/  LDL.LU R0, [R1+0xa308] ;  /* 0x00a3080001007983 */ /* 0x000ea80000300800 */
[----:B------:R-:W4:Y:S04]  /*91850*/  LDL.LU R2, [R1+0xa304] ;  /* 0x00a3040001027983 */ /* 0x000f280000300800 */
[----:B------:R-:W4:Y:S02]  /*91860*/  LDL.LU R3, [R1+0xa300] ;  /* 0x00a3000001037983 */ /* 0x000f240000300800 */
[----:B----4-:R-:W-:Y:S02]  /*91870*/  HMMA.16816.F32 R12, R12, R2, R20 ;  /* 0x000000020c0c723c */ /* 0x010fe40000001814 */
[----:B------:R-:W4:Y:S04]  /*91880*/  LDL.LU.64 R22, [R1+0xa2f8] ;  /* 0x00a2f80001167983 */ /* 0x000f280000300a00 */
[----:B------:R-:W4:Y:S04]  /*91890*/  LDL.LU.64 R20, [R1+0xa2f0] ;  /* 0x00a2f00001147983 */ /* 0x000f280000300a00 */
[----:B------:R-:W-:Y:S04]  /*918a0*/  STL [R1+0xa094], R2 ;  /* 0x00a0940201007387 */ /* 0x000fe80000100800 */
[----:B------:R-:W-:Y:S05]  /*918b0*/  STL [R1+0xa090], R3 ;  /* 0x00a0900301007387 */ /* 0x000fea0000100800 */
[----:B------:R0:W-:Y:S04]  /*918c0*/  STL.64 [R1+0x1310], R12 ;  /* 0x0013100c01007387 */ /* 0x0001e80000100a00 */
[----:B------:R1:W-:Y:S01]  /*918d0*/  STL.64 [R1+0x1318], R14 ;  /* 0x0013180e01007387 */ /* 0x0003e20000100a00 */
[----:B0-----:R-:W-:-:S02]  /*918e0*/  F2FP.F16.E5M2.UNPACK_B R12, R25 ;  /* 0x00000019ff0c723e */ /* 0x001fc400020004ff */
[----:B------:R-:W-:Y:S02]  /*918f0*/  F2FP.F16.E5M2.UNPACK_B R13, R24 ;  /* 0x00000018ff0d723e */ /* 0x000fe400020004ff */
[----:B-1----:R-:W-:Y:S02]  /*91900*/  F2FP.F16.E5M2.UNPACK_B R14, R9 ;  /* 0x00000009ff0e723e */ /* 0x002fe400020004ff */
[----:B------:R-:W-:-:S07]  /*91910*/  F2FP.F16.E5M2.UNPACK_B R15, R8 ;  /* 0x00000008ff0f723e */ /* 0x000fce00020004ff */
[----:B----4-:R-:W-:Y:S01]  /*91920*/  HMMA.16816.F32 R24, R12, R26, R20 ;  /* 0x0000001a0c18723c */ /* 0x010fe20000001814 */
[----:B------:R-:W4:Y:S04]  /*91930*/  LDL.LU.64 R22, [R1+0xa2e8] ;  /* 0x00a2e80001167983 */ /* 0x000f280000300a00 */
[----:B------:R-:W4:-:S14]  /*91940*/  LDL.LU.64 R20, [R1+0xa2e0] ;  /* 0x00a2e00001147983 */ /* 0x000f1c0000300a00 */
[----:B------:R-:W-:Y:S04]  /*91950*/  STL.64 [R1+0x1300], R24 ;  /* 0x0013001801007387 */ /* 0x000fe80000100a00 */
[----:B------:R0:W-:Y:S04]  /*91960*/  STL.64 [R1+0x1308], R26 ;  /* 0x0013081a01007387 */ /* 0x0001e80000100a00 */
[----:B0-----:R-:W4:Y:S04]  /*91970*/  LDL.LU.64 R26, [R1+0xa2d8] ;  /* 0x00a2d800011a7983 */ /* 0x001f280000300a00 */
[----:B------:R-:W2:Y:S01]  /*91980*/  LDL.LU.64 R24, [R1+0xa2d0] ;  /* 0x00a2d00001187983 */ /* 0x000ea20000300a00 */
[----:B---3--:R-:W-:-:S15]  /*91990*/  HMMA.16816.F32 R4, R12, R10, R4 ;  /* 0x0000000a0c04723c */ /* 0x008fde0000001804 */
[----:B------:R-:W-:-:S04]  /*919a0*/  NOP ;  /* 0x0000000000007918 */ /* 0x000fc80000000000 */
[----:B------:R-:W-:Y:S04]  /*919b0*/  STL.64 [R1+0x12f0], R4 ;  /* 0x0012f00401007387 */ /* 0x000fe80000100a00 */
[----:B------:R4:W-:Y:S01]  /*919c0*/  STL.64 [R1+0x12f8], R6 ;  /* 0x0012f80601007387 */ /* 0x0009e20000100a00 */
[C---:B--2---:R-:W-:Y:S08]  /*919d0*/  HMMA.16816.F32 R8, R12.reuse, R24, R16 ;  /* 0x000000180c08723c */ /* 0x044ff00000001810 */
[----:B----4-:R-:W-:Y:S01]  /*919e0*/  HMMA.16816.F32 R4, R12, R26, R20 ;  /* 0x0000001a0c04723c */ /* 0x010fe20000001814 */
[----:B------:R-:W2:Y:S10]  /*919f0*/  LDL.LU R16, [R1+0xc40] ;  /* 0x000c400001107983 */ /* 0x000eb40000300800 */
[----:B------:R-:W-:Y:S04]  /*91a00*/  STL.64 [R1+0x12e0], R8 ;  /* 0x0012e00801007387 */ /* 0x000fe80000100a00 */
[----:B------:R-:W-:Y:S04]  /*91a10*/  STL.64 [R1+0x12e8], R10 ;  /* 0x0012e80a01007387 */ /* 0x000fe80000100a00 */
        /* <DEDUP_REMOVED lines=15> */
[----:B------:R-:W2:Y:S04]  /*91b10*/  LDL.LU R2, [R1] ;  /* 0x0000000001027983 */ /* 0x000ea80000300800 */
[----:B------:R-:W3:Y:S04]  /*91b20*/  LDL.LU R3, [R1+0x4] ;  /* 0x0000040001037983 */ /* 0x000ee80000300800 */
[----:B----4-:R-:W-:Y:S04]  /*91b30*/  STL.64 [R1+0xa138], R22 ;  /* 0x00a1381601007387 */ /* 0x010fe80000100a00 */
[----:B--2---:R0:W-:Y:S04]  /*91b40*/  STL.64 [R1+0xa130], R20 ;  /* 0x00a1301401007387 */ /* 0x0041e80000100a00 */
[----:B0-----:R-:W2:Y:S04]  /*91b50*/  LDL.LU R20, [R1+0xd10] ;  /* 0x000d100001147983 */ /* 0x001ea80000300800 */
[----:B------:R-:W2:Y:S04]  /*91b60*/  LDL.LU R21, [R1+0xd14] ;  /* 0x000d140001157983 */ /* 0x000ea80000300800 */
[----:B------:R-:W4:Y:S04]  /*91b70*/  LDL.LU R22, [R1+0xd18] ;  /* 0x000d180001167983 */ /* 0x000f280000300800 */
[----:B------:R-:W4:Y:S04]  /*91b80*/  LDL.LU R23, [R1+0xd1c] ;  /* 0x000d1c0001177983 */ /* 0x000f280000300800 */
[----:B----4-:R0:W-:Y:S04]  /*91b90*/  STL.64 [R1+0xa148], R22 ;  /* 0x00a1481601007387 */ /* 0x0101e80000100a00 */
[----:B0-----:R-:W4:Y:S01]  /*91ba0*/  LDL.LU R22, [R1+0x8] ;  /* 0x0000080001167983 */ /* 0x001f220000300800 */
[----:B------:R-:W-:-:S03]  /*91bb0*/  IMAD.MOV.U32 R23, RZ, RZ, R0 ;  /* 0x000000ffff177224 */ /* 0x000fc600078e0000 */
[----:B------:R-:W3:Y:S04]  /*91bc0*/  LDL.LU R0, [R1+0xa2c8] ;  /* 0x00a2c80001007983 */ /* 0x000ee80000300800 */
[----:B--2---:R0:W-:Y:S04]  /*91bd0*/  STL.64 [R1+0xa140], R20 ;  /* 0x00a1401401007387 */ /* 0x0041e80000100a00 */
[----:B----4-:R-:W-:Y:S04]  /*91be0*/  STL.64 [R1+0xa160], R22 ;  /* 0x00a1601601007387 */ /* 0x010fe80000100a00 */
[----:B------:R-:W2:Y:S04]  /*91bf0*/  LDL.LU R24, [R1+0xce0] ;  /* 0x000ce00001187983 */ /* 0x000ea80000300800 */
[----:B------:R-:W2:Y:S04]  /*91c00*/  LDL.LU R25, [R1+0xce4] ;  /* 0x000ce40001197983 */ /* 0x000ea80000300800 */
[----:B------:R-:W4:Y:S04]  /*91c10*/  LDL.LU R26, [R1+0xce8] ;  /* 0x000ce800011a7983 */ /* 0x000f280000300800 */
[----:B------:R-:W4:Y:S04]  /*91c20*/  LDL.LU R27, [R1+0xcec] ;  /* 0x000cec00011b7983 */ /* 0x000f280000300800 */
[----:B0-----:R-:W2:Y:S04]  /*91c30*/  LDL.LU R20, [R1+0x10] ;  /* 0x0000100001147983 */ /* 0x001ea80000300800 */
[----:B------:R-:W2:Y:S04]  /*91c40*/  LDL.LU R21, [R1+0x14] ;  /* 0x0000140001157983 */ /* 0x000ea80000300800 */
[----:B--2---:R-:W-:Y:S04]  /*91c50*/  STL.64 [R1+0xa178], R20 ;  /* 0x00a1781401007387 */ /* 0x004fe80000100a00 */
[----:B----4-:R-:W-:Y:S04]  /*91c60*/  STL.64 [R1+0xa158], R26 ;  /* 0x00a1581a01007387 */ /* 0x010fe80000100a00 */
[----:B------:R0:W-:Y:S04]  /*91c70*/  STL.64 [R1+0xa150], R24 ;  /* 0x00a1501801007387 */ /* 0x0001e80000100a00 */
[----:B0-----:R-:W2:Y:S04]  /*91c80*/  LDL.LU R24, [R1+0xd20] ;  /* 0x000d200001187983 */ /* 0x001ea80000300800 */
[----:B------:R-:W2:Y:S04]  /*91c90*/  LDL.LU R25, [R1+0xd24] ;  /* 0x000d240001197983 */ /* 0x000ea80000300800 */
[----:B------:R-:W4:Y:S04]  /*91ca0*/  LDL.LU R26, [R1+0xd28] ;  /* 0x000d2800011a7983 */ /* 0x000f280000300800 */
[----:B------:R-:W4:Y:S04]  /*91cb0*/  LDL.LU R27, [R1+0xd2c] ;  /* 0x000d2c00011b7983 */ /* 0x000f280000300800 */
[----:B------:R-:W2:Y:S01]  /*91cc0*/  LDL.LU R22, [R1+0x18] ;  /* 0x0000180001167983 */ /* 0x000ea20000300800 */
        /* <DEDUP_REMOVED lines=9> */
[----:B------:R-:W2:Y:S04]  /*91d60*/  LDL.LU R20, [R1+0x20] ;  /* 0x0000200001147983 */ /* 0x000ea80000300800 */
[----:B------:R-:W2:Y:S01]  /*91d70*/  LDL.LU R21, [R1+0x24] ;  /* 0x0000240001157983 */ /* 0x000ea20000300800 */
[----:B---3--:R-:W-:-:S03]  /*91d80*/  IMAD.MOV.U32 R23, RZ, RZ, R0 ;  /* 0x000000ffff177224 */ /* 0x008fc600078e0000 */
[----:B--2---:R-:W-:Y:S04]  /*91d90*/  STL.64 [R1+0xa1a8], R20 ;  /* 0x00a1a81401007387 */ /* 0x004fe80000100a00 */
[----:B----4-:R-:W-:Y:S04]  /*91da0*/  STL.64 [R1+0xa188], R26 ;  /* 0x00a1881a01007387 */ /* 0x010fe80000100a00 */
[----:B------:R0:W-:Y:S04]  /*91db0*/  STL.64 [R1+0xa180], R24 ;  /* 0x00a1801801007387 */ /* 0x0001e80000100a00 */
[----:B0-----:R-:W2:Y:S04]  /*91dc0*/  LDL.LU R24, [R1+0xd50] ;  /* 0x000d500001187983 */ /* 0x001ea80000300800 */
[----:B------:R-:W2:Y:S04]  /*91dd0*/  LDL.LU R25, [R1+0xd54] ;  /* 0x000d540001197983 */ /* 0x000ea80000300800 */
[----:B------:R-:W3:Y:S04]  /*91de0*/  LDL.LU R26, [R1+0xd58] ;  /* 0x000d5800011a7983 */ /* 0x000ee80000300800 */
[----:B------:R-:W3:Y:S04]  /*91df0*/  LDL.LU R27, [R1+0xd5c] ;  /* 0x000d5c00011b7983 */ /* 0x000ee80000300800 */
[----:B------:R-:W4:Y:S04]  /*91e00*/  LDL.LU R22, [R1+0x28] ;  /* 0x0000280001167983 */ /* 0x000f280000300800 */
[----:B------:R-:W2:Y:S04]  /*91e10*/  LDL.LU R0, [R1+0xa2c0] ;  /* 0x00a2c00001007983 */ /* 0x000ea80000300800 */
[----:B------:R-:W2:Y:S04]  /*91e20*/  LDL.LU R20, [R1+0x30] ;  /* 0x0000300001147983 */ /* 0x000ea80000300800 */
[----:B------:R-:W2:Y:S04]  /*91e30*/  LDL.LU R21, [R1+0x34] ;  /* 0x0000340001157983 */ /* 0x000ea80000300800 */
        /* <DEDUP_REMOVED lines=8> */
[----:B------:R-:W4:Y:S01]  /*91ec0*/  LDL.LU R22, [R1+0x38] ;  /* 0x0000380001167983 */ /* 0x000f220000300800 */
[----:B------:R-:W-:-:S03]  /*91ed0*/  IMAD.MOV.U32 R23, RZ, RZ, R0 ;  /* 0x000000ffff177224 */ /* 0x000fc600078e0000 */
[----:B------:R-:W2:Y:S04]  /*91ee0*/  LDL.LU R0, [R1+0xa2bc] ;  /* 0x00a2bc0001007983 */ /* 0x000ea80000300800 */
        /* <DEDUP_REMOVED lines=27> */
[----:B------:R-:W4:Y:S01]  /*920a0*/  LDL.LU R21, [R1+0x54] ;  /* 0x0000540001157983 */ /* 0x000f220000300800 */
[----:B------:R-:W-:-:S03]  /*920b0*/  IMAD.MOV.U32 R23, RZ, RZ, R0 ;  /* 0x000000ffff177224 */ /* 0x000fc600078e0000 */
        /* <DEDUP_REMOVED lines=77> */
[----:B------:R-:W2:Y:S01]  /*92590*/  LDL.LU R11, [R1+0xbec] ;  /* 0x000bec00010b7983 */ /* 0x000ea20000300800 */
        /* <DEDUP_REMOVED lines=90> */
[----:B------:R-:W2:Y:S01]  /*92b40*/  LDL.LU.64 R20, [R1+0xa140] ;  /* 0x00a1400001147983 */ /* 0x000ea20000300a00 */
[C---:B----4-:R-:W-:Y:S08]  /*92b50*/  HMMA.16816.F32 R24, R12.reuse, R28, R24 ;  /* 0x0000001c0c18723c */ /* 0x050ff00000001818 */
[----:B--2---:R-:W-:-:S15]  /*92b60*/  HMMA.16816.F32 R20, R12, R2, R20 ;  /* 0x000000020c14723c */ /* 0x004fde0000001814 */
        /* <DEDUP_REMOVED lines=8> */
[----:B------:R-:W4:Y:S01]  /*92bf0*/  LDL.LU.64 R24, [R1+0xa120] ;  /* 0x00a1200001187983 */ /* 0x000f220000300a00 */
[----:B--2---:R-:W-:-:S15]  /*92c00*/  HMMA.16816.F32 R20, R12, R26, R20 ;  /* 0x0000001a0c14723c */ /* 0x004fde0000001814 */
[----:B------:R-:W-:-:S04]  /*92c10*/  NOP ;  /* 0x0000000000007918 */ /* 0x000fc80000000000 */
[----:B------:R-:W-:Y:S04]  /*92c20*/  STL.64 [R1+0x1160], R20 ;  /* 0x0011601401007387 */ /* 0x000fe80000100a00 */
[----:B------:R0:W-:Y:S04]  /*92c30*/  STL.64 [R1+0x1168], R22 ;  /* 0x0011681601007387 */ /* 0x0001e80000100a00 */
[----:B0-----:R-:W4:Y:S04]  /*92c40*/  LDL.LU.64 R22, [R1+0xa118] ;  /* 0x00a1180001167983 */ /* 0x001f280000300a00 */
[----:B------:R-:W4:Y:S02]  /*92c50*/  LDL.LU.64 R20, [R1+0xa110] ;  /* 0x00a1100001147983 */ /* 0x000f240000300a00 */
[----:B----4-:R-:W-:Y:S02]  /*92c60*/  HMMA.16816.F32 R24, R12, R24, R20 ;  /* 0x000000180c18723c */ /* 0x010fe40000001814 */
[----:B------:R-:W2:Y:S04]  /*92c70*/  LDL.LU.64 R22, [R1+0xa108] ;  /* 0x00a1080001167983 */ /* 0x000ea80000300a00 */
[----:B------:R-:W4:-:S13]  /*92c80*/  LDL.LU.64 R20, [R1+0xa100] ;  /* 0x00a1000001147983 */ /* 0x000f1a0000300a00 */
        /* <DEDUP_REMOVED lines=10> */
[----:B0-----:R-:W4:Y:S04]  /*92d30*/  LDL.LU.64 R18, [R1+0xa0f8] ;  /* 0x00a0f80001127983 */ /* 0x001f280000300a00 */
[----:B------:R-:W4:Y:S02]  /*92d40*/  LDL.LU.64 R16, [R1+0xa0f0] ;  /* 0x00a0f00001107983 */ /* 0x000f240000300a00 */
[----:B----4-:R-:W-:Y:S02]  /*92d50*/  HMMA.16816.F32 R20, R12, R20, R16 ;  /* 0x000000140c14723c */ /* 0x010fe40000001810 */
[----:B------:R-:W3:Y:S04]  /*92d60*/  LDL.LU.64 R18, [R1+0xa0e8] ;  /* 0x00a0e80001127983 */ /* 0x000ee80000300a00 */
[----:B------:R-:W2:-:S13]  /*92d70*/  LDL.LU.64 R16, [R1+0xa0e0] ;  /* 0x00a0e00001107983 */ /* 0x000e9a0000300a00 */
[----:B------:R0:W-:Y:S04]  /*92d80*/  STL.64 [R1+0x1100], R20 ;  /* 0x0011001401007387 */ /* 0x0001e80000100a00 */
[----:B------:R1:W-:Y:S04]  /*92d90*/  STL.64 [R1+0x1108], R22 ;  /* 0x0011081601007387 */ /* 0x0003e80000100a00 */
[----:B0-----:R-:W4:Y:S04]  /*92da0*/  LDL.LU R20, [R1+0xbb0] ;  /* 0x000bb00001147983 */ /* 0x001f280000300800 */
[----:B------:R-:W4:Y:S04]  /*92db0*/  LDL.LU R21, [R1+0xbb4] ;  /* 0x000bb40001157983 */ /* 0x000f280000300800 */
[----:B-1----:R-:W4:Y:S04]  /*92dc0*/  LDL.LU R22, [R1+0xbb8] ;  /* 0x000bb80001167983 */ /* 0x002f280000300800 */
[----:B------:R-:W4:Y:S01]  /*92dd0*/  LDL.LU R23, [R1+0xbbc] ;  /* 0x000bbc0001177983 */ /* 0x000f220000300800 */
[C---:B---3--:R-:W-:Y:S08]  /*92de0*/  HMMA.16816.F32 R4, R12.reuse, R18, R4 ;  /* 0x000000120c04723c */ /* 0x048ff00000001804 */
[C---:B--2---:R-:W-:Y:S11]  /*92df0*/  HMMA.16816.F32 R16, R12.reuse, R16, R8 ;  /* 0x000000100c10723c */ /* 0x044ff60000001808 */
[----:B------:R-:W-:Y:S04]  /*92e00*/  STL.64 [R1+0x10d0], R4 ;  /* 0x0010d00401007387 */ /* 0x000fe80000100a00 */
[----:B------:R0:W-:Y:S04]  /*92e10*/  STL.64 [R1+0x10d8], R6 ;  /* 0x0010d80601007387 */ /* 0x0001e80000100a00 */
[----:B0-----:R-:W2:Y:S04]  /*92e20*/  LDL.LU.64 R6, [R1+0xa0d8] ;  /* 0x00a0d80001067983 */ /* 0x001ea80000300a00 */
[----:B------:R-:W3:Y:S04]  /*92e30*/  LDL.LU.64 R4, [R1+0xa0d0] ;  /* 0x00a0d00001047983 */ /* 0x000ee80000300a00 */
[----:B------:R-:W4:Y:S04]  /*92e40*/  LDL.LU.64 R10, [R1+0xa0c8] ;  /* 0x00a0c800010a7983 */ /* 0x000f280000300a00 */
[----:B------:R-:W2:Y:S04]  /*92e50*/  LDL.LU.64 R8, [R1+0xa0c0] ;  /* 0x00a0c00001087983 */ /* 0x000ea80000300a00 */
[----:B------:R-:W-:Y:S04]  /*92e60*/  STL.64 [R1+0x10a0], R16 ;  /* 0x0010a01001007387 */ /* 0x000fe80000100a00 */
[----:B------:R4:W-:Y:S02]  /*92e70*/  STL.64 [R1+0x10a8], R18 ;  /* 0x0010a81201007387 */ /* 0x0009e40000100a00 */
[C---:B----4-:R-:W-:Y:S08]  /*92e80*/  HMMA.16816.F32 R16, R12.reuse, R10, R20 ;  /* 0x0000000a0c10723c */ /* 0x050ff00000001814 */
[C---:B--2---:R-:W-:Y:S01]  /*92e90*/  HMMA.16816.F32 R8, R12.reuse, R8, R24 ;  /* 0x000000080c08723c */ /* 0x044fe20000001818 */
[----:B------:R-:W2:Y:S10]  /*92ea0*/  LDL.LU R20, [R1+0xb70] ;  /* 0x000b700001147983 */ /* 0x000eb40000300800 */
[----:B------:R-:W-:Y:S04]  /*92eb0*/  STL.64 [R1+0x1070], R16 ;  /* 0x0010701001007387 */ /* 0x000fe80000100a00 */
[----:B------:R-:W-:Y:S04]  /*92ec0*/  STL.64 [R1+0x1078], R18 ;  /* 0x0010781201007387 */ /* 0x000fe80000100a00 */
[----:B------:R0:W-:Y:S04]  /*92ed0*/  STL.64 [R1+0x1040], R8 ;  /* 0x0010400801007387 */ /* 0x0001e80000100a00 */
[----:B------:R1:W-:Y:S04]  /*92ee0*/  STL.64 [R1+0x1048], R10 ;  /* 0x0010480a01007387 */ /* 0x0003e80000100a00 */
[----:B------:R-:W2:Y:S04]  /*92ef0*/  LDL.LU R21, [R1+0xb74] ;  /* 0x000b740001157983 */ /* 0x000ea80000300800 */
[----:B------:R-:W4:Y:S04]  /*92f00*/  LDL.LU R22, [R1+0xb78] ;  /* 0x000b780001167983 */ /* 0x000f280000300800 */
[----:B------:R-:W4:Y:S04]  /*92f10*/  LDL.LU R23, [R1+0xb7c] ;  /* 0x000b7c0001177983 */ /* 0x000f280000300800 */
[----:B----4-:R-:W-:Y:S04]  /*92f20*/  STL.64 [R1+0xa048], R22 ;  /* 0x00a0481601007387 */ /* 0x010fe80000100a00 */
[----:B--2---:R-:W-:Y:S04]  /*92f30*/  STL.64 [R1+0xa040], R20 ;  /* 0x00a0401401007387 */ /* 0x004fe80000100a00 */
[----:B0-----:R-:W2:Y:S04]  /*92f40*/  LDL.LU R8, [R1+0xb60] ;  /* 0x000b600001087983 */ /* 0x001ea80000300800 */
[----:B------:R-:W2:Y:S04]  /*92f50*/  LDL.LU R9, [R1+0xb64] ;  /* 0x000b640001097983 */ /* 0x000ea80000300800 */
[----:B-1----:R-:W4:Y:S04]  /*92f60*/  LDL.LU R10, [R1+0xb68] ;  /* 0x000b6800010a7983 */ /* 0x002f280000300800 */
        /* <DEDUP_REMOVED lines=8> */
[----:B--2---:R-:W-:Y:S04]  /*92ff0*/  STL.64 [R1+0xa060], R8 ;  /* 0x00a0600801007387 */ /* 0x004fe80000100a00 */
[----:B------:R-:W2:Y:S04]  /*93000*/  LDL R16, [R1+0x2f38] ;  /* 0x002f380001107983 */ /* 0x000ea80000100800 */
[----:B--2---:R0:W-:Y:S04]  /*93010*/  STL [R1+0xa098], R16 ;  /* 0x00a0981001007387 */ /* 0x0041e80000100800 */
[----:B------:R-:W2:Y:S04]  /*93020*/  LDL.LU R20, [R1+0xb40] ;  /* 0x000b400001147983 */ /* 0x000ea80000300800 */
[----:B------:R-:W2:Y:S04]  /*93030*/  LDL.LU R21, [R1+0xb44] ;  /* 0x000b440001157983 */ /* 0x000ea80000300800 */
[----:B------:R-:W4:Y:S04]  /*93040*/  LDL.LU R22, [R1+0xb48] ;  /* 0x000b480001167983 */ /* 0x000f280000300800 */
[----:B------:R-:W4:Y:S04]  /*93050*/  LDL.LU R23, [R1+0xb4c] ;  /* 0x000b4c0001177983 */ /* 0x000f280000300800 */
[----:B0-----:R-:W2:Y:S04]  /*93060*/  LDL.LU R16, [R1+0x4ba8] ;  /* 0x004ba80001107983 */ /* 0x001ea80000300800 */
[----:B--2---:R0:W-:Y:S04]  /*93070*/  STL [R1+0xa09c], R16 ;  /* 0x00a09c1001007387 */ /* 0x0041e80000100800 */
[----:B0-----:R-:W2:Y:S04]  /*93080*/  LDL.LU R16, [R1+0x4ba0] ;  /* 0x004ba00001107983 */ /* 0x001ea80000300800 */
[----:B------:R-:W2:Y:S04]  /*93090*/  LDL.LU R2, [R1+0x4bb0] ;  /* 0x004bb00001027983 */ /* 0x000ea80000300800 */
[----:B------:R-:W2:Y:S04]  /*930a0*/  LDL.LU R3, [R1+0x4bb8] ;  /* 0x004bb80001037983 */ /* 0x000ea80000300800 */
[----:B------:R-:W2:Y:S04]  /*930b0*/  LDL R10, [R1+0x2f0c] ;  /* 0x002f0c00010a7983 */ /* 0x000ea80000100800 */
[----:B------:R-:W2:Y:S04]  /*930c0*/  LDL R11, [R1+0x2f18] ;  /* 0x002f1800010b7983 */ /* 0x000ea80000100800 */
[----:B------:R-:W3:Y:S04]  /*930d0*/  LDL R9, [R1+0x2f08] ;  /* 0x002f080001097983 */ /* 0x000ee80000100800 */
[----:B--2---:R-:W-:Y:S04]  /*930e0*/  STL.64 [R1+0xa088], R10 ;  /* 0x00a0880a01007387 */ /* 0x004fe80000100a00 */
[----:B---3--:R0:W-:Y:S04]  /*930f0*/  STL [R1+0xa080], R9 ;  /* 0x00a0800901007387 */ /* 0x0081e80000100800 */
[----:B------:R-:W2:Y:S04]  /*93100*/  LDL.LU R8, [R1+0xb00] ;  /* 0x000b000001087983 */ /* 0x000ea80000300800 */
[----:B0-----:R-:W2:Y:S04]  /*93110*/  LDL.LU R9, [R1+0xb04] ;  /* 0x000b040001097983 */ /* 0x001ea80000300800 */
        /* <DEDUP_REMOVED lines=18> */
[----:B------:R-:W3:Y:S04]  /*93240*/  LDL.LU R22, [R1+0xb18] ;  /* 0x000b180001167983 */ /* 0x000ee80000300800 */
[----:B------:R-:W3:Y:S04]  /*93250*/  LDL.LU R23, [R1+0xb1c] ;  /* 0x000b1c0001177983 */ /* 0x000ee80000300800 */
[----:B------:R-:W4:Y:S04]  /*93260*/  LDL R17, [R1+0x2f3c] ;  /* 0x002f3c0001117983 */ /* 0x000f280000100800 */
[----:B------:R-:W3:Y:S04]  /*93270*/  LDL R18, [R1+0x2f48] ;  /* 0x002f480001127983 */ /* 0x000ee80000100800 */
[----:B------:R-:W3:Y:S04]  /*93280*/  LDL R19, [R1+0x2f4c] ;  /* 0x002f4c0001137983 */ /* 0x000ee80000100800 */
[----:B------:R-:W3:Y:S04]  /*93290*/  LDL R28, [R1+0x2f58] ;  /* 0x002f5800011c7983 */ /* 0x000ee80000100800 */
[----:B------:R-:W3:Y:S04]  /*932a0*/  LDL R29, [R1+0x2f5c] ;  /* 0x002f5c00011d7983 */ /* 0x000ee80000100800 */
[----:B------:R-:W3:Y:S04]  /*932b0*/  LDL R0, [R1+0x2f68] ;  /* 0x002f680001007983 */ /* 0x000ee80000100800 */
[----:B------:R-:W3:Y:S04]  /*932c0*/  LDL.LU R24, [R1+0xb90] ;  /* 0x000b900001187983 */ /* 0x000ee80000300800 */
        /* <DEDUP_REMOVED lines=8> */
[----:B------:R-:W2:Y:S04]  /*93350*/  LDL.LU.64 R8, [R1+0xa0b0] ;  /* 0x00a0b00001087983 */ /* 0x000ea80000300a00 */
        /* <DEDUP_REMOVED lines=8> */
[----:B------:R-:W2:Y:S04]  /*933e0*/  LDL.LU R4, [R1+0x4b9c] ;  /* 0x004b9c0001047983 */ /* 0x000ea80000300800 */
[----:B------:R-:W3:Y:S01]  /*933f0*/  LDL.LU R5, [R1+0x4ba4] ;  /* 0x004ba40001057983 */ /* 0x000ee20000300800 */
[----:B--2---:R-:W-:-:S03]  /*93400*/  IMAD R4, R4, 0x100, R16 ;  /* 0x0000010004047824 */ /* 0x004fc600078e0210 */
[----:B------:R-:W2:Y:S01]  /*93410*/  LDL.LU R16, [R1+0xa09c] ;  /* 0x00a09c0001107983 */ /* 0x000ea20000300800 */
[----:B---3--:R-:W-:Y:S02]  /*93420*/  IMAD R6, R6, 0x100, R2 ;  /* 0x0000010006067824 */ /* 0x008fe400078e0202 */
[----:B------:R-:W-:Y:S02]  /*93430*/  IMAD R7, R7, 0x100, R3 ;  /* 0x0000010007077824 */ /* 0x000fe400078e0203 */
[----:B--2---:R-:W-:Y:S02]  /*93440*/  IMAD R5, R5, 0x100, R16 ;  /* 0x0000010005057824 */ /* 0x004fe400078e0210 */
[----:B------:R-:W2:Y:S04]  /*93450*/  LDL.LU R16, [R1+0xa098] ;  /* 0x00a0980001107983 */ /* 0x000ea80000300800 */
[----:B------:R-:W3:Y:S04]  /*93460*/  LDL.LU R2, [R1+0xa094] ;  /* 0x00a0940001027983 */ /* 0x000ee80000300800 */
[----:B------:R-:W3:Y:S02]  /*93470*/  LDL.LU R3, [R1+0xa090] ;  /* 0x00a0900001037983 */ /* 0x000ee40000300800 */
[----:B---3--:R-:W-:Y:S02]  /*93480*/  HMMA.16816.F32 R12, R12, R2, R8 ;  /* 0x000000020c0c723c */ /* 0x008fe40000001808 */
[----:B------:R-:W3:Y:S04]  /*93490*/  LDL.LU.64 R10, [R1+0xa088] ;  /* 0x00a08800010a7983 */ /* 0x000ee80000300a00 */
[----:B------:R-:W2:Y:S04]  /*934a0*/  LDL.LU R9, [R1+0xa080] ;  /* 0x00a0800001097983 */ /* 0x000ea80000300800 */
[----:B------:R-:W4:Y:S04]  /*934b0*/  LDL R2, [R1+0x2f28] ;  /* 0x002f280001027983 */ /* 0x000f280000100800 */
[----:B------:R-:W4:Y:S05]  /*934c0*/  LDL R3, [R1+0x2f2c] ;  /* 0x002f2c0001037983 */ /* 0x000f2a0000100800 */
[----:B------:R0:W-:Y:S04]  /*934d0*/  STL.64 [R1+0xf90], R12 ;  /* 0x000f900c01007387 */ /* 0x0001e80000100a00 */
[----:B------:R1:W-:Y:S01]  /*934e0*/  STL.64 [R1+0xf98], R14 ;  /* 0x000f980e01007387 */ /* 0x0003e20000100a00 */
[----:B0-----:R-:W-:-:S02]  /*934f0*/  F2FP.F16.E5M2.UNPACK_B R12, R4 ;  /* 0x00000004ff0c723e */ /* 0x001fc400020004ff */
[----:B------:R-:W-:Y:S02]  /*93500*/  F2FP.F16.E5M2.UNPACK_B R13, R5 ;  /* 0x00000005ff0d723e */ /* 0x000fe400020004ff */
[----:B-1----:R-:W-:Y:S02]  /*93510*/  F2FP.F16.E5M2.UNPACK_B R14, R6 ;  /* 0x00000006ff0e723e */ /* 0x002fe400020004ff */
[----:B------:R-:W-:Y:S01]  /*93520*/  F2FP.F16.E5M2.UNPACK_B R15, R7 ;  /* 0x00000007ff0f723e */ /* 0x000fe200020004ff */
[----:B------:R-:W4:Y:S01]  /*93530*/  LDL R4, [R1+0x2f1c] ;  /* 0x002f1c0001047983 */ /* 0x000f220000100800 */
[----:B--2---:R-:W-:Y:S02]  /*93540*/  F2FP.F16.E5M2.UNPACK_B R8, R9 ;  /* 0x00000009ff08723e */ /* 0x004fe400020004ff */
[----:B---3--:R-:W-:Y:S02]  /*93550*/  F2FP.F16.E5M2.UNPACK_B R9, R10 ;  /* 0x0000000aff09723e */ /* 0x008fe400020004ff */
[----:B------:R-:W-:-:S03]  /*93560*/  F2FP.F16.E5M2.UNPACK_B R6, R11 ;  /* 0x0000000bff06723e */ /* 0x000fc600020004ff */
[----:B------:R0:W-:Y:S02]  /*93570*/  STL.64 [R1+0x98], R8 ;  /* 0x0000980801007387 */ /* 0x0001e40000100a00 */
[----:B0-----:R-:W-:Y:S02]  /*93580*/  HMMA.16816.F32 R8, R12, R8, R20 ;  /* 0x000000080c08723c */ /* 0x001fe40000001814 */
[----:B------:R-:W2:Y:S04]  /*93590*/  LDL.LU.64 R22, [R1+0xa078] ;  /* 0x00a0780001167983 */ /* 0x000ea80000300a00 */
[----:B------:R-:W2:-:S13]  /*935a0*/  LDL.LU.64 R20, [R1+0xa070] ;  /* 0x00a0700001147983 */ /* 0x000e9a0000300a00 */
[----:B------:R-:W-:Y:S04]  /*935b0*/  STL.64 [R1+0xfb0], R8 ;  /* 0x000fb00801007387 */ /* 0x000fe80000100a00 */
[----:B------:R0:W-:Y:S04]  /*935c0*/  STL.64 [R1+0xfb8], R10 ;  /* 0x000fb80a01007387 */ /* 0x0001e80000100a00 */
[----:B0-----:R-:W3:Y:S04]  /*935d0*/  LDL.LU.64 R10, [R1+0xa068] ;  /* 0x00a06800010a7983 */ /* 0x001ee80000300a00 */
[----:B------:R-:W3:Y:S01]  /*935e0*/  LDL.LU.64 R8, [R1+0xa060] ;  /* 0x00a0600001087983 */ /* 0x000ee20000300a00 */
[----:B----4-:R-:W-:-:S05]  /*935f0*/  F2FP.F16.E5M2.UNPACK_B R7, R4 ;  /* 0x00000004ff07723e */ /* 0x010fca00020004ff */
[----:B------:R-:W-:Y:S01]  /*93600*/  STL.64 [R1+0x90], R6 ;  /* 0x0000900601007387 */ /* 0x000fe20000100a00 */
[----:B------:R-:W-:Y:S02]  /*93610*/  F2FP.F16.E5M2.UNPACK_B R4, R2 ;  /* 0x00000002ff04723e */ /* 0x000fe400020004ff */
[----:B------:R-:W-:Y:S01]  /*93620*/  F2FP.F16.E5M2.UNPACK_B R5, R3 ;  /* 0x00000003ff05723e */ /* 0x000fe200020004ff */
[----:B---3--:R-:W-:-:S15]  /*93630*/  HMMA.16816.F32 R8, R12, R6, R8 ;  /* 0x000000060c08723c */ /* 0x008fde0000001808 */
[----:B------:R-:W-:-:S04]  /*93640*/  NOP ;  /* 0x0000000000007918 */ /* 0x000fc80000000000 */
[----:B------:R-:W-:Y:S04]  /*93650*/  STL.64 [R1+0xfa0], R8 ;  /* 0x000fa00801007387 */ /* 0x000fe80000100a00 */
[----:B------:R0:W-:Y:S04]  /*93660*/  STL.64 [R1+0xfa8], R10 ;  /* 0x000fa80a01007387 */ /* 0x0001e80000100a00 */
[----:B0-----:R-:W3:Y:S04]  /*93670*/  LDL.LU.64 R10, [R1+0xa058] ;  /* 0x00a05800010a7983 */ /* 0x001ee80000300a00 */
[----:B------:R-:W3:Y:S04]  /*93680*/  LDL.LU.64 R8, [R1+0xa050] ;  /* 0x00a0500001087983 */ /* 0x000ee80000300a00 */
[----:B------:R2:W-:Y:S02]  /*93690*/  STL.64 [R1+0x88], R4 ;  /* 0x0000880401007387 */ /* 0x0005e40000100a00 */
[----:B--2---:R-:W-:Y:S02]  /*936a0*/  HMMA.16816.F32 R4, R12, R4, R20 ;  /* 0x000000040c04723c */ /* 0x004fe40000001814 */
[----:B------:R-:W2:Y:S04]  /*936b0*/  LDL.LU.64 R22, [R1+0xa048] ;  /* 0x00a0480001167983 */ /* 0x000ea80000300a00 */
[----:B------:R-:W2:Y:S01]  /*936c0*/  LDL.LU.64 R20, [R1+0xa040] ;  /* 0x00a0400001147983 */ /* 0x000ea20000300a00 */
[----:B------:R-:W-:-:S02]  /*936d0*/  F2FP.F16.E5M2.UNPACK_B R2, R16 ;  /* 0x00000010ff02723e */ /* 0x000fc400020004ff */
[----:B------:R-:W-:-:S10]  /*936e0*/  F2FP.F16.E5M2.UNPACK_B R3, R17 ;  /* 0x00000011ff03723e */ /* 0x000fd400020004ff */
[----:B------:R0:W-:Y:S04]  /*936f0*/  STL.64 [R1+0xfc0], R4 ;  /* 0x000fc00401007387 */ /* 0x0001e80000100a00 */
[----:B------:R-:W-:Y:S04]  /*93700*/  STL.64 [R1+0xfc8], R6 ;  /* 0x000fc80601007387 */ /* 0x000fe80000100a00 */
[----:B------:R1:W-:Y:S01]  /*93710*/  STL.64 [R1+0x80], R2 ;  /* 0x0000800201007387 */ /* 0x0003e20000100a00 */
[----:B0-----:R-:W-:Y:S02]  /*93720*/  F2FP.F16.E5M2.UNPACK_B R4, R18 ;  /* 0x00000012ff04723e */ /* 0x001fe400020004ff */
[----:B------:R-:W-:-:S02]  /*93730*/  F2FP.F16.E5M2.UNPACK_B R5, R19 ;  /* 0x00000013ff05723e */ /* 0x000fc400020004ff */
[----:B------:R-:W-:Y:S01]  /*93740*/  F2FP.F16.E5M2.UNPACK_B R0, R0 ;  /* 0x00000000ff00723e */ /* 0x000fe200020004ff */
[----:B---3--:R-:W-:Y:S01]  /*93750*/  HMMA.16816.F32 R8, R12, R2, R8 ;  /* 0x000000020c08723c */ /* 0x008fe20000001808 */
[----:B-1----:R-:W-:Y:S02]  /*93760*/  F2FP.F16.E5M2.UNPACK_B R2, R28 ;  /* 0x0000001cff02723e */ /* 0x002fe400020004ff */
[----:B------:R-:W-:-:S15]  /*93770*/  F2FP.F16.E5M2.UNPACK_B R3, R29 ;  /* 0x0000001dff03723e */ /* 0x000fde00020004ff */
[----:B------:R-:W-:Y:S01]  /*93780*/  NOP ;  /* 0x0000000000007918 */ /* 0x000fe20000000000 */
[----:B------:R-:W-:Y:S04]  /*93790*/  STL.64 [R1+0xfe0], R8 ;  /* 0x000fe00801007387 */ /* 0x000fe80000100a00 */
[----:B------:R-:W-:Y:S04]  /*937a0*/  STL.64 [R1+0xfe8], R10 ;  /* 0x000fe80a01007387 */ /* 0x000fe80000100a00 */
[----:B------:R2:W-:Y:S02]  /*937b0*/  STL.64 [R1+0x78], R4 ;  /* 0x0000780401007387 */ /* 0x0005e40000100a00 */
[----:B--2---:R-:W-:-:S15]  /*937c0*/  HMMA.16816.F32 R4, R12, R4, R20 ;  /* 0x000000040c04723c */ /* 0x004fde0000001814 */
[----:B------:R-:W-:-:S04]  /*937d0*/  NOP ;  /* 0x0000000000007918 */ /* 0x000fc80000000000 */
[----:B------:R-:W-:Y:S04]  /*937e0*/  STL.64 [R1+0xff0], R4 ;  /* 0x000ff00401007387 */ /* 0x000fe80000100a00 */
[----:B------:R0:W-:Y:S02]  /*937f0*/  STL.64 [R1+0xff8], R6 ;  /* 0x000ff80601007387 */ /* 0x0001e40000100a00 */
[----:B0-----:R-:W-:Y:S02]  /*93800*/  HMMA.16816.F32 R4, R12, R2, R24 ;  /* 0x000000020c04723c */ /* 0x001fe40000001818 */
[----:B------:R-:W-:Y:S04]  /*93810*/  STL.64 [R1+0x70], R2 ;  /* 0x0000700201007387 */ /* 0x000fe80000100a00 */
[----:B------:R-:W2:-:S13]  /*93820*/  LDL.LU R20, [R1+0xc60] ;  /* 0x000c600001147983 */ /* 0x000e9a0000300800 */
[----:B------:R-:W-:Y:S04]  /*93830*/  STL.64 [R1+0x1010], R4 ;  /* 0x0010100401007387 */ /* 0x000fe80000100a00 */
[----:B------:R-:W-:Y:S04]  /*93840*/  STL.64 [R1+0x1018], R6 ;  /* 0x0010180601007387 */ /* 0x000fe80000100a00 */
[----:B------:R-:W2:Y:S04]  /*93850*/  LDL.LU R21, [R1+0xc64] ;  /* 0x000c640001157983 */ /* 0x000ea80000300800 */
[----:B------:R-:W-:Y:S04]  /*93860*/  STL [R1+0x68], R0 ;  /* 0x0000680001007387 */ /* 0x000fe80000100800 */
[----:B------:R-:W3:Y:S04]  /*93870*/  LDL.LU R22, [R1+0xc68] ;  /* 0x000c680001167983 */ /* 0x000ee80000300800 */
[----:B------:R-:W3:Y:S04]  /*93880*/  LDL.LU R23, [R1+0xc6c] ;  /* 0x000c6c0001177983 */ /* 0x000ee80000300800 */
[----:B---3--:R-:W-:Y:S04]  /*93890*/  STL.64 [R1+0x9f98], R22 ;  /* 0x009f981601007387 */ /* 0x008fe80000100a00 */
        /* <DEDUP_REMOVED lines=13> */
[----:B---3--:R0:W-:Y:S04]  /*93970*/  STL.64 [R1+0x9fb8], R10 ;  /* 0x009fb80a01007387 */ /* 0x0081e80000100a00 */
[----:B--2---:R1:W-:Y:S04]  /*93980*/  STL.64 [R1+0x9fb0], R8 ;  /* 0x009fb00801007387 */ /* 0x0043e80000100a00 */
[----:B------:R-:W2:Y:S04]  /*93990*/  LDL R4, [R1+0x2fbc] ;  /* 0x002fbc0001047983 */ /* 0x000ea80000100800 */
[----:B----4-:R-:W-:Y:S04]  /*939a0*/  STL [R1+0x9fd8], R6 ;  /* 0x009fd80601007387 */ /* 0x010fe80000100800 */
[----:B--2---:R-:W-:Y:S04]  /*939b0*/  STL.64 [R1+0x9fd0], R4 ;  /* 0x009fd00401007387 */ /* 0x004fe80000100a00 */
[----:B------:R-:W2:Y:S04]  /*939c0*/  LDL R2, [R1+0x2fc8] ;  /* 0x002fc80001027983 */ /* 0x000ea80000100800 */
[----:B------:R-:W3:Y:S04]  /*939d0*/  LDL R3, [R1+0x2fcc] ;  /* 0x002fcc0001037983 */ /* 0x000ee80000100800 */
[----:B------:R-:W4:Y:S04]  /*939e0*/  LDL R16, [R1+0x2fd8] ;  /* 0x002fd80001107983 */ /* 0x000f280000100800 */
[----:B------:R-:W2:Y:S04]  /*939f0*/  LDL.LU R20, [R1+0xc30] ;  /* 0x000c300001147983 */ /* 0x000ea80000300800 */
[----:B------:R-:W2:Y:S04]  /*93a00*/  LDL.LU R21, [R1+0xc34] ;  /* 0x000c340001157983 */ /* 0x000ea80000300800 */
[----:B------:R-:W2:Y:S04]  /*93a10*/  LDL.LU R22, [R1+0xc38] ;  /* 0x000c380001167983 */ /* 0x000ea80000300800 */
[----:B------:R-:W2:Y:S04]  /*93a20*/  LDL.LU R23, [R1+0xc3c] ;  /* 0x000c3c0001177983 */ /* 0x000ea80000300800 */
[----:B0-----:R-:W2:Y:S04]  /*93a30*/  LDL R11, [R1+0x2f9c] ;  /* 0x002f9c00010b7983 */ /* 0x001ea80000100800 */
[----:B-1----:R-:W3:Y:S04]  /*93a40*/  LDL R9, [R1+0x2f8c] ;  /* 0x002f8c0001097983 */ /* 0x002ee80000100800 */
[----:B------:R-:W3:Y:S04]  /*93a50*/  LDL R10, [R1+0x2f98] ;  /* 0x002f9800010a7983 */ /* 0x000ee80000100800 */
[----:B--2---:R-:W-:Y:S04]  /*93a60*/  STL [R1+0x9ff0], R11 ;  /* 0x009ff00b01007387 */ /* 0x004fe80000100800 */
[----:B------:R-:W2:Y:S04]  /*93a70*/  LDL R7, [R1+0x2fa8] ;  /* 0x002fa80001077983 */ /* 0x000ea80000100800 */
[----:B--2---:R-:W-:Y:S04]  /*93a80*/  STL [R1+0xa008], R7 ;  /* 0x00a0080701007387 */ /* 0x004fe80000100800 */
[----:B------:R-:W-:Y:S04]  /*93a90*/  STL.64 [R1+0x9fc8], R22 ;  /* 0x009fc81601007387 */ /* 0x000fe80000100a00 */
[----:B------:R0:W-:Y:S04]  /*93aa0*/  STL.64 [R1+0x9fc0], R20 ;  /* 0x009fc01401007387 */ /* 0x0001e80000100a00 */
[----:B0-----:R-:W2:Y:S04]  /*93ab0*/  LDL.LU R20, [R1+0xc00] ;  /* 0x000c000001147983 */ /* 0x001ea80000300800 */
[----:B------:R-:W2:Y:S04]  /*93ac0*/  LDL.LU R21, [R1+0xc04] ;  /* 0x000c040001157983 */ /* 0x000ea80000300800 */
[----:B------:R-:W2:Y:S04]  /*93ad0*/  LDL.LU R22, [R1+0xc08] ;  /* 0x000c080001167983 */ /* 0x000ea80000300800 */
[----:B------:R-:W2:Y:S04]  /*93ae0*/  LDL.LU R23, [R1+0xc0c] ;  /* 0x000c0c0001177983 */ /* 0x000ea80000300800 */
[----:B------:R-:W2:Y:S04]  /*93af0*/  LDL R8, [R1+0x2f88] ;  /* 0x002f880001087983 */ /* 0x000ea80000100800 */
[----:B------:R-:W4:Y:S04]  /*93b00*/  LDL R6, [R1+0x2f7c] ;  /* 0x002f7c0001067983 */ /* 0x000f280000100800 */
[----:B---3--:R-:W-:Y:S04]  /*93b10*/  STL [R1+0xa028], R10 ;  /* 0x00a0280a01007387 */ /* 0x008fe80000100800 */
[----:B------:R-:W3:Y:S04]  /*93b20*/  LDL R4, [R1+0x2f6c] ;  /* 0x002f6c0001047983 */ /* 0x000ee80000100800 */
        /* <DEDUP_REMOVED lines=20> */
[----:B------:R-:W-:Y:S01]  /*93c70*/  IMAD.MOV.U32 R10, RZ, RZ, R0 ;  /* 0x000000ffff0a7224 */ /* 0x000fe200078e0000 */
[----:B---3--:R-:W-:-:S02]  /*93c80*/  F2FP.F16.E5M2.UNPACK_B R11, R4 ;  /* 0x00000004ff0b723e */ /* 0x008fc400020004ff */
[----:B--2---:R-:W-:Y:S04]  /*93c90*/  STL.64 [R1+0xa038], R22 ;  /* 0x00a0381601007387 */ /* 0x004fe80000100a00 */
[----:B------:R0:W-:Y:S04]  /*93ca0*/  STL.64 [R1+0xa030], R20 ;  /* 0x00a0301401007387 */ /* 0x0001e80000100a00 */
[----:B0-----:R-:W2:Y:S04]  /*93cb0*/  LDL.LU R20, [R1+0xba0] ;  /* 0x000ba00001147983 */ /* 0x001ea80000300800 */
[----:B------:R-:W2:Y:S04]  /*93cc0*/  LDL.LU R21, [R1+0xba4] ;  /* 0x000ba40001157983 */ /* 0x000ea80000300800 */
[----:B------:R-:W2:Y:S04]  /*93cd0*/  LDL.LU R22, [R1+0xba8] ;  /* 0x000ba80001167983 */ /* 0x000ea80000300800 */
[----:B------:R-:W2:Y:S04]  /*93ce0*/  LDL.LU R23, [R1+0xbac] ;  /* 0x000bac0001177983 */ /* 0x000ea80000300800 */
[----:B------:R-:W3:Y:S04]  /*93cf0*/  LDL R17, [R1+0x2fdc] ;  /* 0x002fdc0001117983 */ /* 0x000ee80000100800 */
        /* <DEDUP_REMOVED lines=8> */
[----:B------:R-:W3:Y:S04]  /*93d80*/  LDL.LU R27, [R1+0x1ffc] ;  /* 0x001ffc00011b7983 */ /* 0x000ee80000300800 */
[----:B------:R2:W-:Y:S02]  /*93d90*/  STL [R1+0x6c], R11 ;  /* 0x00006c0b01007387 */ /* 0x0005e40000100800 */
[----:B--2---:R-:W-:Y:S02]  /*93da0*/  HMMA.16816.F32 R8, R12, R10, R20 ;  /* 0x0000000a0c08723c */ /* 0x004fe40000001814 */
[----:B------:R-:W2:Y:S04]  /*93db0*/  LDL.LU.64 R22, [R1+0xa038] ;  /* 0x00a0380001167983 */ /* 0x000ea80000300a00 */
[----:B------:R-:W2:Y:S01]  /*93dc0*/  LDL.LU.64 R20, [R1+0xa030] ;  /* 0x00a0300001147983 */ /* 0x000ea20000300a00 */
[----:B------:R-:W-:-:S02]  /*93dd0*/  F2FP.F16.E5M2.UNPACK_B R4, R5 ;  /* 0x00000005ff04723e */ /* 0x000fc400020004ff */
[----:B----4-:R-:W-:-:S10]  /*93de0*/  F2FP.F16.E5M2.UNPACK_B R5, R6 ;  /* 0x00000006ff05723e */ /* 0x010fd400020004ff */
[----:B------:R-:W-:Y:S04]  /*93df0*/  STL.64 [R1+0x1020], R8 ;  /* 0x0010200801007387 */ /* 0x000fe80000100a00 */
[----:B------:R0:W-:Y:S04]  /*93e00*/  STL.64 [R1+0x1028], R10 ;  /* 0x0010280a01007387 */ /* 0x0001e80000100a00 */
[----:B0-----:R-:W4:Y:S04]  /*93e10*/  LDL.LU R10, [R1+0xa028] ;  /* 0x00a02800010a7983 */ /* 0x001f280000300800 */
[----:B------:R-:W3:Y:S04]  /*93e20*/  LDL.LU.64 R8, [R1+0xa020] ;  /* 0x00a0200001087983 */ /* 0x000ee80000300a00 */
[----:B------:R2:W-:Y:S02]  /*93e30*/  STL.64 [R1+0x60], R4 ;  /* 0x0000600401007387 */ /* 0x0005e40000100a00 */
[----:B--2---:R-:W-:Y:S02]  /*93e40*/  HMMA.16816.F32 R4, R12, R4, R20 ;  /* 0x000000040c04723c */ /* 0x004fe40000001814 */
[----:B------:R-:W2:Y:S04]  /*93e50*/  LDL.LU.64 R22, [R1+0xa018] ;  /* 0x00a0180001167983 */ /* 0x000ea80000300a00 */
[----:B------:R-:W2:-:S13]  /*93e60*/  LDL.LU.64 R20, [R1+0xa010] ;  /* 0x00a0100001147983 */ /* 0x000e9a0000300a00 */
[----:B------:R-:W-:Y:S04]  /*93e70*/  STL.64 [R1+0x1050], R4 ;  /* 0x0010500401007387 */ /* 0x000fe80000100a00 */
[----:B------:R0:W-:Y:S01]  /*93e80*/  STL.64 [R1+0x1058], R6 ;  /* 0x0010580601007387 */ /* 0x0001e20000100a00 */
[----:B---3--:R-:W-:Y:S02]  /*93e90*/  F2FP.F16.E5M2.UNPACK_B R8, R8 ;  /* 0x00000008ff08723e */ /* 0x008fe400020004ff */
[----:B------:R-:W-:Y:S01]  /*93ea0*/  F2FP.F16.E5M2.UNPACK_B R9, R9 ;  /* 0x00000009ff09723e */ /* 0x000fe200020004ff */
[----:B0-----:R-:W3:Y:S01]  /*93eb0*/  LDL.LU R7, [R1+0xa008] ;  /* 0x00a0080001077983 */ /* 0x001ee20000300800 */
[----:B----4-:R-:W-:-:S03]  /*93ec0*/  F2FP.F16.E5M2.UNPACK_B R4, R10 ;  /* 0x0000000aff04723e */ /* 0x010fc600020004ff */
[----:B------:R2:W-:Y:S02]  /*93ed0*/  STL.64 [R1+0x58], R8 ;  /* 0x0000580801007387 */ /* 0x0005e40000100a00 */
[----:B--2---:R-:W-:Y:S02]  /*93ee0*/  HMMA.16816.F32 R8, R12, R8, R20 ;  /* 0x000000080c08723c */ /* 0x004fe40000001814 */
[----:B------:R-:W2:Y:S04]  /*93ef0*/  LDL.LU.64 R22, [R1+0xa000] ;  /* 0x00a0000001167983 */ /* 0x000ea80000300a00 */
[----:B------:R-:W2:-:S13]  /*93f00*/  LDL.LU.64 R20, [R1+0x9ff8] ;  /* 0x009ff80001147983 */ /* 0x000e9a0000300a00 */
[----:B------:R-:W-:Y:S04]  /*93f10*/  STL.64 [R1+0x1060], R8 ;  /* 0x0010600801007387 */ /* 0x000fe80000100a00 */
[----:B------:R0:W-:Y:S04]  /*93f20*/  STL.64 [R1+0x1068], R10 ;  /* 0x0010680a01007387 */ /* 0x0001e80000100a00 */
[----:B0-----:R-:W4:Y:S01]  /*93f30*/  LDL.LU R11, [R1+0x9ff0] ;  /* 0x009ff000010b7983 */ /* 0x001f220000300800 */
[----:B---3--:R-:W-:Y:S02]  /*93f40*/  F2FP.F16.E5M2.UNPACK_B R8, R7 ;  /* 0x00000007ff08723e */ /* 0x008fe400020004ff */
[----:B----4-:R-:W-:-:S05]  /*93f50*/  F2FP.F16.E5M2.UNPACK_B R5, R11 ;  /* 0x0000000bff05723e */ /* 0x010fca00020004ff */
[----:B------:R2:W-:Y:S02]  /*93f60*/  STL.64 [R1+0x50], R4 ;  /* 0x0000500401007387 */ /* 0x0005e40000100a00 */
[----:B--2---:R-:W-:Y:S02]  /*93f70*/  HMMA.16816.F32 R4, R12, R4, R20 ;  /* 0x000000040c04723c */ /* 0x004fe40000001814 */
[----:B------:R-:W2:Y:S04]  /*93f80*/  LDL.LU.64 R22, [R1+0x9fe8] ;  /* 0x009fe80001167983 */ /* 0x000ea80000300a00 */
[----:B------:R-:W2:-:S13]  /*93f90*/  LDL.LU.64 R20, [R1+0x9fe0] ;  /* 0x009fe00001147983 */ /* 0x000e9a0000300a00 */
[----:B------:R-:W-:Y:S04]  /*93fa0*/  STL.64 [R1+0x1080], R4 ;  /* 0x0010800401007387 */ /* 0x000fe80000100a00 */
[----:B------:R0:W-:Y:S04]  /*93fb0*/  STL.64 [R1+0x1088], R6 ;  /* 0x0010880601007387 */ /* 0x0001e80000100a00 */
[----:B0-----:R-:W3:Y:S04]  /*93fc0*/  LDL.LU R6, [R1+0x9fd8] ;  /* 0x009fd80001067983 */ /* 0x001ee80000300800 */
[----:B------:R-:W4:Y:S01]  /*93fd0*/  LDL.LU.64 R4, [R1+0x9fd0] ;  /* 0x009fd00001047983 */ /* 0x000f220000300a00 */
[----:B---3--:R-:W-:-:S05]  /*93fe0*/  F2FP.F16.E5M2.UNPACK_B R9, R6 ;  /* 0x00000006ff09723e */ /* 0x008fca00020004ff */
[----:B------:R2:W-:Y:S02]  /*93ff0*/  STL.64 [R1+0x48], R8 ;  /* 0x0000480801007387 */ /* 0x0005e40000100a00 */
[----:B--2---:R-:W-:Y:S02]  /*94000*/  HMMA.16816.F32 R8, R12, R8, R20 ;  /* 0x000000080c08723c */ /* 0x004fe40000001814 */
[----:B------:R-:W2:Y:S04]  /*94010*/  LDL.LU.64 R22, [R1+0x9fc8] ;  /* 0x009fc80001167983 */ /* 0x000ea80000300a00 */
[----:B------:R-:W2:-:S13]  /*94020*/  LDL.LU.64 R20, [R1+0x9fc0] ;  /* 0x009fc00001147983 */ /* 0x000e9a0000300a00 */
[----:B------:R-:W-:Y:S04]  /*94030*/  STL.64 [R1+0x1090], R8 ;  /* 0x0010900801007387 */ /* 0x000fe80000100a00 */
[----:B------:R0:W-:Y:S04]  /*94040*/  STL.64 [R1+0x1098], R10 ;  /* 0x0010980a01007387 */ /* 0x0001e80000100a00 */
[----:B0-----:R-:W3:Y:S04]  /*94050*/  LDL.LU.64 R10, [R1+0x9fb8] ;  /* 0x009fb800010a7983 */ /* 0x001ee80000300a00 */
[----:B------:R-:W3:Y:S01]  /*94060*/  LDL.LU.64 R8, [R1+0x9fb0] ;  /* 0x009fb00001087983 */ /* 0x000ee20000300a00 */
[----:B----4-:R-:W-:-:S02]  /*94070*/  F2FP.F16.E5M2.UNPACK_B R6, R5 ;  /* 0x00000005ff06723e */ /* 0x010fc400020004ff */
[----:B------:R-:W-:-:S05]  /*94080*/  F2FP.F16.E5M2.UNPACK_B R7, R4 ;  /* 0x00000004ff07723e */ /* 0x000fca00020004ff */
        /* <DEDUP_REMOVED lines=55> */
[----:B------:R-:W2:Y:S04]  /*94400*/  LDL R3, [R1+0x303c] ;  /* 0x00303c0001037983 */ /* 0x000ea80000100800 */
        /* <DEDUP_REMOVED lines=8> */
[----:B---3--:R0:W-:Y:S04]  /*94490*/  STL.64 [R1+0x9f38], R18 ;  /* 0x009f381201007387 */ /* 0x0081e80000100a00 */
[----:B0-----:R-:W3:Y:S04]  /*944a0*/  LDL R18, [R1+0x3028] ;  /* 0x0030280001127983 */ /* 0x001ee80000100800 */
[----:B------:R-:W3:Y:S04]  /*944b0*/  LDL R19, [R1+0x302c] ;  /* 0x00302c0001137983 */ /* 0x000ee80000100800 */
[----:B--2---:R0:W-:Y:S04]  /*944c0*/  STL.64 [R1+0x9f30], R16 ;  /* 0x009f301001007387 */ /* 0x0041e80000100a00 */
[----:B0-----:R-:W2:Y:S04]  /*944d0*/  LDL R17, [R1+0x301c] ;  /* 0x00301c0001117983 */ /* 0x001ea80000100800 */
[----:B---3--:R0:W-:Y:S04]  /*944e0*/  STL.64 [R1+0x9f78], R18 ;  /* 0x009f781201007387 */ /* 0x0081e80000100a00 */
[----:B------:R-:W3:Y:S04]  /*944f0*/  LDL R16, [R1+0x3018] ;  /* 0x0030180001107983 */ /* 0x000ee80000100800 */
[----:B0-----:R-:W3:Y:S04]  /*94500*/  LDL R19, [R1+0x300c] ;  /* 0x00300c0001137983 */ /* 0x001ee80000100800 */
[----:B--2---:R-:W-:Y:S04]  /*94510*/  STL [R1+0x9f70], R17 ;  /* 0x009f701101007387 */ /* 0x004fe80000100800 */
[----:B------:R-:W4:Y:S04]  /*94520*/  LDL R27, [R1+0x305c] ;  /* 0x00305c00011b7983 */ /* 0x000f280000100800 */
[----:B------:R-:W2:Y:S04]  /*94530*/  LDL R24, [R1+0x3068] ;  /* 0x0030680001187983 */ /* 0x000ea80000100800 */
[----:B------:R-:W2:Y:S04]  /*94540*/  LDL R25, [R1+0x306c] ;  /* 0x00306c0001197983 */ /* 0x000ea80000100800 */
        /* <DEDUP_REMOVED lines=18> */
[----:B------:R-:W4:Y:S01]  /*94670*/  LDL.LU R7, [R1+0x20bc] ;  /* 0x0020bc0001077983 */ /* 0x000f220000300800 */
[----:B------:R-:W-:Y:S01]  /*94680*/  IMAD.MOV.U32 R18, RZ, RZ, R0 ;  /* 0x000000ffff127224 */ /* 0x000fe200078e0000 */
[----:B---3--:R-:W-:-:S02]  /*94690*/  F2FP.F16.E5M2.UNPACK_B R19, R19 ;  /* 0x00000013ff13723e */ /* 0x008fc400020004ff */
[----:B----4-:R-:W-:Y:S04]  /*946a0*/  STL.64 [R1+0x9f88], R6 ;  /* 0x009f880601007387 */ /* 0x010fe80000100a00 */
[----:B--2---:R0:W-:Y:S04]  /*946b0*/  STL.64 [R1+0x9f80], R4 ;  /* 0x009f800401007387 */ /* 0x0041e80000100a00 */
[----:B0-----:R-:W2:Y:S04]  /*946c0*/  LDL.LU R4, [R1+0x2050] ;  /* 0x0020500001047983 */ /* 0x001ea80000300800 */
[----:B------:R-:W2:Y:S04]  /*946d0*/  LDL.LU R5, [R1+0x2054] ;  /* 0x0020540001057983 */ /* 0x000ea80000300800 */
[----:B------:R-:W2:Y:S04]  /*946e0*/  LDL.LU R6, [R1+0x2058] ;  /* 0x0020580001067983 */ /* 0x000ea80000300800 */
[----:B------:R-:W2:Y:S04]  /*946f0*/  LDL.LU R7, [R1+0x205c] ;  /* 0x00205c0001077983 */ /* 0x000ea80000300800 */
[----:B------:R-:W3:Y:S04]  /*94700*/  LDL R23, [R1+0x307c] ;  /* 0x00307c0001177983 */ /* 0x000ee80000100800 */
[----:B------:R-:W4:Y:S04]  /*94710*/  LDL R20, [R1+0x3088] ;  /* 0x0030880001147983 */ /* 0x000f280000100800 */
[----:B------:R-:W3:Y:S04]  /*94720*/  LDL R21, [R1+0x308c] ;  /* 0x00308c0001157983 */ /* 0x000ee80000100800 */
[----:B------:R-:W3:Y:S04]  /*94730*/  LDL R0, [R1+0x3098] ;  /* 0x0030980001007983 */ /* 0x000ee80000100800 */
[----:B------:R-:W3:Y:S04]  /*94740*/  LDL.LU R8, [R1+0x2420] ;  /* 0x0024200001087983 */ /* 0x000ee80000300800 */
[----:B------:R-:W3:Y:S04]  /*94750*/  LDL.LU R9, [R1+0x2424] ;  /* 0x0024240001097983 */ /* 0x000ee80000300800 */
[----:B------:R-:W3:Y:S04]  /*94760*/  LDL.LU R10, [R1+0x2428] ;  /* 0x00242800010a7983 */ /* 0x000ee80000300800 */
[----:B------:R-:W3:Y:S01]  /*94770*/  LDL.LU R11, [R1+0x242c] ;  /* 0x00242c00010b7983 */ /* 0x000ee20000300800 */
[----:B------:R-:W-:-:S03]  /*94780*/  F2FP.F16.E5M2.UNPACK_B R24, R16 ;  /* 0x00000010ff18723e */ /* 0x000fc600020004ff */
[----:B------:R2:W-:Y:S02]  /*94790*/  STL [R1+0x1c], R19 ;  /* 0x00001c1301007387 */ /* 0x0005e40000100800 */
[----:B--2---:R-:W-:Y:S02]  /*947a0*/  HMMA.16816.F32 R16, R12, R18, R4 ;  /* 0x000000120c10723c */ /* 0x004fe40000001804 */
[----:B------:R-:W2:Y:S04]  /*947b0*/  LDL.LU.64 R6, [R1+0x9f88] ;  /* 0x009f880001067983 */ /* 0x000ea80000300a00 */
[----:B------:R-:W2:-:S13]  /*947c0*/  LDL.LU.64 R4, [R1+0x9f80] ;  /* 0x009f800001047983 */ /* 0x000e9a0000300a00 */
[----:B------:R-:W-:Y:S04]  /*947d0*/  STL.64 [R1+0x1130], R16 ;  /* 0x0011301001007387 */ /* 0x000fe80000100a00 */
[----:B------:R0:W-:Y:S04]  /*947e0*/  STL.64 [R1+0x1138], R18 ;  /* 0x0011381201007387 */ /* 0x0001e80000100a00 */
[----:B0-----:R-:W2:Y:S04]  /*947f0*/  LDL.LU.64 R18, [R1+0x9f78] ;  /* 0x009f780001127983 */ /* 0x001ea80000300a00 */
[----:B------:R-:W2:Y:S02]  /*94800*/  LDL.LU R17, [R1+0x9f70] ;  /* 0x009f700001117983 */ /* 0x000ea40000300800 */
[----:B--2---:R-:W-:-:S05]  /*94810*/  F2FP.F16.E5M2.UNPACK_B R25, R17 ;  /* 0x00000011ff19723e */ /* 0x004fca00020004ff */
[----:B------:R0:W-:Y:S02]  /*94820*/  STL.64 [R1+0x10], R24 ;  /* 0x0000101801007387 */ /* 0x0001e40000100a00 */
[----:B0-----:R-:W-:Y:S02]  /*94830*/  HMMA.16816.F32 R24, R12, R24, R4 ;  /* 0x000000180c18723c */ /* 0x001fe40000001804 */
[----:B------:R-:W2:Y:S04]  /*94840*/  LDL.LU.64 R6, [R1+0x9f68] ;  /* 0x009f680001067983 */ /* 0x000ea80000300a00 */
[----:B------:R-:W2:-:S13]  /*94850*/  LDL.LU.64 R4, [R1+0x9f60] ;  /* 0x009f600001047983 */ /* 0x000e9a0000300a00 */
[----:B------:R-:W-:Y:S04]  /*94860*/  STL.64 [R1+0x1150], R24 ;  /* 0x0011501801007387 */ /* 0x000fe80000100a00 */
[----:B------:R0:W-:Y:S04]  /*94870*/  STL.64 [R1+0x1158], R26 ;  /* 0x0011581a01007387 */ /* 0x0001e80000100a00 */
[----:B0-----:R-:W2:Y:S04]  /*94880*/  LDL.LU.64 R26, [R1+0x9f58] ;  /* 0x009f5800011a7983 */ /* 0x001ea80000300a00 */
[----:B------:R-:W2:Y:S01]  /*94890*/  LDL.LU.64 R24, [R1+0x9f50] ;  /* 0x009f500001187983 */ /* 0x000ea20000300a00 */
[----:B------:R-:W-:-:S02]  /*948a0*/  F2FP.F16.E5M2.UNPACK_B R16, R18 ;  /* 0x00000012ff10723e */ /* 0x000fc400020004ff */
[----:B------:R-:W-:-:S05]  /*948b0*/  F2FP.F16.E5M2.UNPACK_B R17, R19 ;  /* 0x00000013ff11723e */ /* 0x000fca00020004ff */
[----:B------:R2:W-:Y:S02]  /*948c0*/  STL.64 [R1+0x8], R16 ;  /* 0x0000081001007387 */ /* 0x0005e40000100a00 */
[----:B--2---:R-:W-:Y:S02]  /*948d0*/  HMMA.16816.F32 R16, R12, R16, R24 ;  /* 0x000000100c10723c */ /* 0x004fe40000001818 */
        /* <DEDUP_REMOVED lines=8> */
[----:B------:R-:W-:Y:S02]  /*94960*/  STL.64 [R1], R2 ;  /* 0x0000000201007387 */ /* 0x000fe40000100a00 */
[----:B--2---:R-:W-:-:S15]  /*94970*/  HMMA.16816.F32 R16, R12, R2, R16 ;  /* 0x000000020c10723c */ /* 0x004fde0000001810 */
[----:B------:R-:W-:-:S04]  /*94980*/  NOP ;  /* 0x0000000000007918 */ /* 0x000fc80000000000 */
[----:B------:R-:W-:Y:S04]  /*94990*/  STL.64 [R1+0x1190], R16 ;  /* 0x0011901001007387 */ /* 0x000fe80000100a00 */
[----:B------:R0:W-:Y:S04]  /*949a0*/  STL.64 [R1+0x1198], R18 ;  /* 0x0011981201007387 */ /* 0x0001e80000100a00 */
[----:B0-----:R-:W2:Y:S04]  /*949b0*/  LDL.LU.64 R18, [R1+0x9f28] ;  /* 0x009f280001127983 */ /* 0x001ea80000300a00 */
[----:B------:R-:W2:Y:S01]  /*949c0*/  LDL.LU.64 R16, [R1+0x9f20] ;  /* 0x009f200001107983 */ /* 0x000ea20000300a00 */
[----:B------:R-:W-:-:S02]  /*949d0*/  F2FP.F16.E5M2.UNPACK_B R28, R28 ;  /* 0x0000001cff1c723e */ /* 0x000fc400020004ff */
[----:B------:R-:W-:-:S07]  /*949e0*/  F2FP.F16.E5M2.UNPACK_B R29, R29 ;  /* 0x0000001dff1d723e */ /* 0x000fce00020004ff */
[----:B--2---:R-:W-:-:S15]  /*949f0*/  HMMA.16816.F32 R16, R12, R28, R16 ;  /* 0x0000001c0c10723c */ /* 0x004fde0000001810 */
[----:B------:R-:W-:-:S04]  /*94a00*/  NOP ;  /* 0x0000000000007918 */ /* 0x000fc80000000000 */
[----:B------:R-:W-:Y:S04]  /*94a10*/  STL.64 [R1+0x11b0], R16 ;  /* 0x0011b01001007387 */ /* 0x000fe80000100a00 */
[----:B------:R0:W-:Y:S04]  /*94a20*/  STL.64 [R1+0x11b8], R18 ;  /* 0x0011b81201007387 */ /* 0x0001e80000100a00 */
[----:B0-----:R-:W2:Y:S04]  /*94a30*/  LDL.LU.64 R18, [R1+0x9f18] ;  /* 0x009f180001127983 */ /* 0x001ea80000300a00 */
[----:B------:R-:W2:Y:S01]  /*94a40*/  LDL.LU.64 R16, [R1+0x9f10] ;  /* 0x009f100001107983 */ /* 0x000ea20000300a00 */
[----:B------:R-:W-:-:S02]  /*94a50*/  F2FP.F16.E5M2.UNPACK_B R26, R26 ;  /* 0x0000001aff1a723e */ /* 0x000fc400020004ff */
[----:B------:R-:W-:Y:S01]  /*94a60*/  F2FP.F16.E5M2.UNPACK_B R27, R27 ;  /* 0x0000001bff1b723e */ /* 0x000fe200020004ff */
[----:B------:R-:W-:Y:S04]  /*94a70*/  STL [R1+0x9eac], R28 ;  /* 0x009eac1c01007387 */ /* 0x000fe80000100800 */
[----:B------:R-:W-:Y:S01]  /*94a80*/  STL [R1+0x9ea8], R29 ;  /* 0x009ea81d01007387 */ /* 0x000fe20000100800 */
[----:B------:R-:W-:Y:S02]  /*94a90*/  F2FP.F16.E5M2.UNPACK_B R24, R24 ;  /* 0x00000018ff18723e */ /* 0x000fe400020004ff */
[----:B------:R-:W-:Y:S01]  /*94aa0*/  F2FP.F16.E5M2.UNPACK_B R25, R25 ;  /* 0x00000019ff19723e */ /* 0x000fe200020004ff */
[----:B--2---:R-:W-:-:S15]  /*94ab0*/  HMMA.16816.F32 R16, R12, R26, R16 ;  /* 0x0000001a0c10723c */ /* 0x004fde0000001810 */
[----:B------:R-:W-:-:S04]  /*94ac0*/  NOP ;  /* 0x0000000000007918 */ /* 0x000fc80000000000 */
[----:B------:R-:W-:Y:S04]  /*94ad0*/  STL.64 [R1+0x11d0], R16 ;  /* 0x0011d01001007387 */ /* 0x000fe80000100a00 */
[----:B------:R0:W-:Y:S04]  /*94ae0*/  STL.64 [R1+0x11d8], R18 ;  /* 0x0011d81201007387 */ /* 0x0001e80000100a00 */
[----:B0-----:R-:W2:Y:S04]  /*94af0*/  LDL.LU.64 R18, [R1+0x9f08] ;  /* 0x009f080001127983 */ /* 0x001ea80000300a00 */
[----:B------:R-:W2:Y:S01]  /*94b00*/  LDL.LU.64 R16, [R1+0x9f00] ;  /* 0x009f000001107983 */ /* 0x000ea20000300a00 */
[----:B------:R-:W-:Y:S01]  /*94b10*/  HMMA.16816.F32 R4, R12, R24, R4 ;  /* 0x000000180c04723c */ /* 0x000fe20000001804 */
[----:B------:R-:W-:-:S02]  /*94b20*/  F2FP.F16.E5M2.UNPACK_B R22, R22 ;  /* 0x00000016ff16723e */ /* 0x000fc400020004ff */
[----:B---3--:R-:W-:Y:S01]  /*94b30*/  F2FP.F16.E5M2.UNPACK_B R23, R23 ;  /* 0x00000017ff17723e */ /* 0x008fe200020004ff */
[----:B------:R-:W-:Y:S04]  /*94b40*/  STL.64 [R1+0x9cb8], R26 ;  /* 0x009cb81a01007387 */ /* 0x000fe80000100a00 */
[----:B------:R-:W-:Y:S11]  /*94b50*/  STL.64 [R1+0x9cb0], R24 ;  /* 0x009cb01801007387 */ /* 0x000ff60000100a00 */
[----:B------:R-:W-:Y:S04]  /*94b60*/  STL.64 [R1+0x11f0], R4 ;  /* 0x0011f00401007387 */ /* 0x000fe80000100a00 */
[----:B------:R2:W-:Y:S01]  /*94b70*/  STL.64 [R1+0x11f8], R6 ;  /* 0x0011f80601007387 */ /* 0x0005e20000100a00 */
[----:B----4-:R-:W-:-:S02]  /*94b80*/  F2FP.F16.E5M2.UNPACK_B R20, R20 ;  /* 0x00000014ff14723e */ /* 0x010fc400020004ff */
[----:B------:R-:W-:Y:S01]  /*94b90*/  F2FP.F16.E5M2.UNPACK_B R21, R21 ;  /* 0x00000015ff15723e */ /* 0x000fe200020004ff */
[----:B--2---:R-:W-:-:S15]  /*94ba0*/  HMMA.16816.F32 R4, R12, R22, R16 ;  /* 0x000000160c04723c */ /* 0x004fde0000001810 */
[----:B------:R-:W-:-:S04]  /*94bb0*/  NOP ;  /* 0x0000000000007918 */ /* 0x000fc80000000000 */
[----:B------:R-:W-:Y:S04]  /*94bc0*/  STL.64 [R1+0x1fe0], R4 ;  /* 0x001fe00401007387 */ /* 0x000fe80000100a00 */
[----:B------:R0:W-:Y:S04]  /*94bd0*/  STL.64 [R1+0x1fe8], R6 ;  /* 0x001fe80601007387 */ /* 0x0001e80000100a00 */
[----:B------:R-:W2:Y:S01]  /*94be0*/  LDL.LU R24, [R1+0x29f0] ;  /* 0x0029f00001187983 */ /* 0x000ea20000300800 */
[----:B0-----:R-:W-:-:S15]  /*94bf0*/  HMMA.16816.F32 R4, R12, R20, R8 ;  /* 0x000000140c04723c */ /* 0x001fde0000001808 */
[----:B------:R-:W-:-:S04]  /*94c00*/  NOP ;  /* 0x0000000000007918 */ /* 0x000fc80000000000 */
        /* <DEDUP_REMOVED lines=20> */
[----:B------:R-:W2:Y:S04]  /*94d50*/  LDL R11, [R1+0x30bc] ;  /* 0x0030bc00010b7983 */ /* 0x000ea80000100800 */
[----:B------:R-:W4:Y:S04]  /*94d60*/  LDL R8, [R1+0x30c8] ;  /* 0x0030c80001087983 */ /* 0x000f280000100800 */
[----:B------:R-:W3:Y:S04]  /*94d70*/  LDL R19, [R1+0x309c] ;  /* 0x00309c0001137983 */ /* 0x000ee80000100800 */
[----:B------:R-:W3:Y:S04]  /*94d80*/  LDL R16, [R1+0x30a8] ;  /* 0x0030a80001107983 */ /* 0x000ee80000100800 */
[----:B------:R-:W3:Y:S04]  /*94d90*/  LDL R17, [R1+0x30ac] ;  /* 0x0030ac0001117983 */ /* 0x000ee80000100800 */
        /* <DEDUP_REMOVED lines=12> */
[----:B------:R-:W-:-:S02]  /*94e60*/  F2FP.F16.E5M2.UNPACK_B R18, R0 ;  /* 0x00000000ff12723e */ /* 0x000fc400020004ff */
[----:B------:R-:W-:Y:S01]  /*94e70*/  F2FP.F16.E5M2.UNPACK_B R19, R19 ;  /* 0x00000013ff13723e */ /* 0x000fe200020004ff */
[----:B----4-:R-:W-:Y:S04]  /*94e80*/  STL.64 [R1+0x9ee8], R26 ;  /* 0x009ee81a01007387 */ /* 0x010fe80000100a00 */
[----:B---3--:R0:W-:Y:S04]  /*94e90*/  STL.64 [R1+0x9ee0], R24 ;  /* 0x009ee01801007387 */ /* 0x0081e80000100a00 */
[----:B0-----:R-:W3:Y:S04]  /*94ea0*/  LDL.LU R24, [R1+0x24f0] ;  /* 0x0024f00001187983 */ /* 0x001ee80000300800 */
[----:B------:R-:W3:Y:S04]  /*94eb0*/  LDL.LU R25, [R1+0x24f4] ;  /* 0x0024f40001197983 */ /* 0x000ee80000300800 */
[----:B------:R-:W3:Y:S04]  /*94ec0*/  LDL.LU R26, [R1+0x24f8] ;  /* 0x0024f800011a7983 */ /* 0x000ee80000300800 */
[----:B------:R-:W3:Y:S01]  /*94ed0*/  LDL.LU R27, [R1+0x24fc] ;  /* 0x0024fc00011b7983 */ /* 0x000ee20000300800 */
[----:B------:R-:W-:-:S02]  /*94ee0*/  F2FP.F16.E5M2.UNPACK_B R16, R16 ;  /* 0x00000010ff10723e */ /* 0x000fc400020004ff */
[----:B------:R-:W-:Y:S01]  /*94ef0*/  F2FP.F16.E5M2.UNPACK_B R17, R17 ;  /* 0x00000011ff11723e */ /* 0x000fe200020004ff */
[C---:B--2---:R-:W-:Y:S01]  /*94f00*/  HMMA.16816.F32 R8, R12.reuse, R18, R8 ;  /* 0x000000120c08723c */ /* 0x044fe20000001808 */
[----:B------:R-:W2:Y:S04]  /*94f10*/  LDL R7, [R1+0x30dc] ;  /* 0x0030dc0001077983 */ /* 0x000ea80000100800 */
[----:B------:R-:W4:Y:S04]  /*94f20*/  LDL R4, [R1+0x30e8] ;  /* 0x0030e80001047983 */ /* 0x000f280000100800 */
[----:B------:R-:W2:Y:S04]  /*94f30*/  LDL R5, [R1+0x30ec] ;  /* 0x0030ec0001057983 */ /* 0x000ea80000100800 */
[----:B------:R-:W2:Y:S04]  /*94f40*/  LDL R2, [R1+0x30f8] ;  /* 0x0030f80001027983 */ /* 0x000ea80000100800 */
[----:B------:R-:W2:Y:S04]  /*94f50*/  LDL R3, [R1+0x30fc] ;  /* 0x0030fc0001037983 */ /* 0x000ea80000100800 */
[----:B------:R-:W2:Y:S04]  /*94f60*/  LDL.LU R28, [R1+0x4bc4] ;  /* 0x004bc400011c7983 */ /* 0x000ea80000300800 */
[----:B------:R-:W2:Y:S04]  /*94f70*/  LDL.LU R29, [R1+0x4bcc] ;  /* 0x004bcc00011d7983 */ /* 0x000ea80000300800 */
[----:B------:R-:W2:Y:S04]  /*94f80*/  LDL.LU R0, [R1+0x4bd4] ;  /* 0x004bd40001007983 */ /* 0x000ea80000300800 */
        /* <DEDUP_REMOVED lines=16> */
[----:B--2---:R-:W-:-:S02]  /*95090*/  F2FP.F16.E5M2.UNPACK_B R10, R10 ;  /* 0x0000000aff0a723e */ /* 0x004fc400020004ff */
[----:B------:R-:W-:Y:S01]  /*950a0*/  F2FP.F16.E5M2.UNPACK_B R11, R11 ;  /* 0x0000000bff0b723e */ /* 0x000fe200020004ff */
[----:B------:R0:W-:Y:S04]  /*950b0*/  STL.64 [R1+0x9ca8], R18 ;  /* 0x009ca81201007387 */ /* 0x0001e80000100a00 */
[----:B0-----:R-:W2:Y:S04]  /*950c0*/  LDL.LU R19, [R1+0x4bc0] ;  /* 0x004bc00001137983 */ /* 0x001ea80000300800 */
[----:B------:R-:W-:Y:S01]  /*950d0*/  STL.64 [R1+0x9ca0], R16 ;  /* 0x009ca01001007387 */ /* 0x000fe20000100a00 */
[----:B---3--:R-:W-:-:S15]  /*950e0*/  HMMA.16816.F32 R24, R12, R10, R24 ;  /* 0x0000000a0c18723c */ /* 0x008fde0000001818 */
[----:B------:R-:W-:-:S04]  /*950f0*/  NOP ;  /* 0x0000000000007918 */ /* 0x000fc80000000000 */
[----:B------:R-:W-:Y:S04]  /*95100*/  STL.64 [R1+0x2060], R24 ;  /* 0x0020601801007387 */ /* 0x000fe80000100a00 */
[----:B------:R0:W-:Y:S04]  /*95110*/  STL.64 [R1+0x2068], R26 ;  /* 0x0020681a01007387 */ /* 0x0001e80000100a00 */
[----:B0-----:R-:W3:Y:S04]  /*95120*/  LDL.LU.64 R26, [R1+0x9ed8] ;  /* 0x009ed800011a7983 */ /* 0x001ee80000300a00 */
[----:B------:R-:W3:Y:S01]  /*95130*/  LDL.LU.64 R24, [R1+0x9ed0] ;  /* 0x009ed00001187983 */ /* 0x000ee20000300a00 */
[----:B----4-:R-:W-:-:S02]  /*95140*/  F2FP.F16.E5M2.UNPACK_B R8, R8 ;  /* 0x00000008ff08723e */ /* 0x010fc400020004ff */
[----:B------:R-:W-:-:S07]  /*95150*/  F2FP.F16.E5M2.UNPACK_B R9, R9 ;  /* 0x00000009ff09723e */ /* 0x000fce00020004ff */
[----:B---3--:R-:W-:-:S15]  /*95160*/  HMMA.16816.F32 R24, R12, R8, R24 ;  /* 0x000000080c18723c */ /* 0x008fde0000001818 */
[----:B------:R-:W-:-:S04]  /*95170*/  NOP ;  /* 0x0000000000007918 */ /* 0x000fc80000000000 */
[----:B------:R-:W-:Y:S04]  /*95180*/  STL.64 [R1+0x2080], R24 ;  /* 0x0020801801007387 */ /* 0x000fe80000100a00 */
[----:B------:R0:W-:Y:S04]  /*95190*/  STL.64 [R1+0x2088], R26 ;  /* 0x0020881a01007387 */ /* 0x0001e80000100a00 */
[----:B0-----:R-:W3:Y:S04]  /*951a0*/  LDL.LU.64 R26, [R1+0x9ec8] ;  /* 0x009ec800011a7983 */ /* 0x001ee80000300a00 */
[----:B------:R-:W3:Y:S01]  /*951b0*/  LDL.LU.64 R24, [R1+0x9ec0] ;  /* 0x009ec00001187983 */ /* 0x000ee20000300a00 */
[----:B------:R-:W-:-:S02]  /*951c0*/  F2FP.F16.E5M2.UNPACK_B R6, R6 ;  /* 0x00000006ff06723e */ /* 0x000fc400020004ff */
[----:B------:R-:W-:Y:S01]  /*951d0*/  F2FP.F16.E5M2.UNPACK_B R7, R7 ;  /* 0x00000007ff07723e */ /* 0x000fe200020004ff */
        /* <DEDUP_REMOVED lines=12> */
[----:B------:R-:W-:-:S02]  /*952a0*/  F2FP.F16.E5M2.UNPACK_B R4, R4 ;  /* 0x00000004ff04723e */ /* 0x000fc400020004ff */
[----:B------:R-:W-:-:S07]  /*952b0*/  F2FP.F16.E5M2.UNPACK_B R5, R5 ;  /* 0x00000005ff05723e */ /* 0x000fce00020004ff */
[C---:B----4-:R-:W-:Y:S01]  /*952c0*/  HMMA.16816.F32 R8, R12.reuse, R4, R8 ;  /* 0x000000040c08723c */ /* 0x050fe20000001808 */
[----:B------:R-:W-:Y:S02]  /*952d0*/  F2FP.F16.E5M2.UNPACK_B R2, R2 ;  /* 0x00000002ff02723e */ /* 0x000fe400020004ff */
[----:B------:R-:W-:Y:S01]  /*952e0*/  F2FP.F16.E5M2.UNPACK_B R3, R3 ;  /* 0x00000003ff03723e */ /* 0x000fe200020004ff */
[----:B------:R-:W-:Y:S04]  /*952f0*/  STL.64 [R1+0x9c58], R6 ;  /* 0x009c580601007387 */ /* 0x000fe80000100a00 */
[----:B------:R2:W-:Y:S11]  /*95300*/  STL.64 [R1+0x9c50], R4 ;  /* 0x009c500401007387 */ /* 0x0005f60000100a00 */
[----:B------:R-:W-:Y:S04]  /*95310*/  STL.64 [R1+0x2a20], R8 ;  /* 0x002a200801007387 */ /* 0x000fe80000100a00 */
[----:B------:R3:W-:Y:S01]  /*95320*/  STL.64 [R1+0x2a28], R10 ;  /* 0x002a280a01007387 */ /* 0x0007e20000100a00 */
[----:B--2---:R-:W-:Y:S01]  /*95330*/  IMAD R4, R20, 0x100, R19 ;  /* 0x0000010014047824 */ /* 0x004fe200078e0213 */
[----:B---3--:R-:W-:Y:S04]  /*95340*/  HMMA.16816.F32 R8, R12, R2, R24 ;  /* 0x000000020c08723c */ /* 0x008fe80000001818 */
[----:B------:R-:W-:-:S02]  /*95350*/  F2FP.F16.E5M2.UNPACK_B R12, R4 ;  /* 0x00000004ff0c723e */ /* 0x000fc400020004ff */
[----:B------:R-:W2:-:S13]  /*95360*/  LDL.LU R4, [R1+0x2490] ;  /* 0x0024900001047983 */ /* 0x000e9a0000300800 */
[----:B------:R-:W-:Y:S04]  /*95370*/  STL.64 [R1+0x20c0], R8 ;  /* 0x0020c00801007387 */ /* 0x000fe80000100a00 */
[----:B------:R-:W-:Y:S04]  /*95380*/  STL.64 [R1+0x20c8], R10 ;  /* 0x0020c80a01007387 */ /* 0x000fe80000100a00 */
[----:B------:R-:W2:Y:S04]  /*95390*/  LDL.LU R5, [R1+0x2494] ;  /* 0x0024940001057983 */ /* 0x000ea80000300800 */
[----:B------:R-:W3:Y:S04]  /*953a0*/  LDL.LU R6, [R1+0x2498] ;  /* 0x0024980001067983 */ /* 0x000ee80000300800 */
[----:B------:R-:W3:Y:S04]  /*953b0*/  LDL.LU R7, [R1+0x249c] ;  /* 0x00249c0001077983 */ /* 0x000ee80000300800 */
[----:B---3--:R0:W-:Y:S04]  /*953c0*/  STL.64 [R1+0x9cc8], R6 ;  /* 0x009cc80601007387 */ /* 0x0081e80000100a00 */
[----:B--2---:R1:W-:Y:S04]  /*953d0*/  STL.64 [R1+0x9cc0], R4 ;  /* 0x009cc00401007387 */ /* 0x0043e80000100a00 */
[----:B------:R-:W2:Y:S04]  /*953e0*/  LDL.LU R16, [R1+0x24b0] ;  /* 0x0024b00001107983 */ /* 0x000ea80000300800 */
[----:B------:R-:W2:Y:S04]  /*953f0*/  LDL.LU R17, [R1+0x24b4] ;  /* 0x0024b40001117983 */ /* 0x000ea80000300800 */
        /* <DEDUP_REMOVED lines=10> */
[----:B0-----:R-:W3:Y:S04]  /*954a0*/  LDL R6, [R1] ;  /* 0x0000000001067983 */ /* 0x001ee80000100800 */
[----:B------:R-:W3:Y:S04]  /*954b0*/  LDL R7, [R1+0x4] ;  /* 0x0000040001077983 */ /* 0x000ee80000100800 */
[----:B-1----:R-:W4:Y:S04]  /*954c0*/  LDL R4, [R1+0x8] ;  /* 0x0000080001047983 */ /* 0x002f280000100800 */
[----:B------:R-:W4:Y:S04]  /*954d0*/  LDL R5, [R1+0xc] ;  /* 0x00000c0001057983 */ /* 0x000f280000100800 */
[----:B---3--:R0:W-:Y:S04]  /*954e0*/  STL.64 [R1+0x9cf8], R6 ;  /* 0x009cf80601007387 */ /* 0x0081e80000100a00 */
[----:B----4-:R-:W-:Y:S04]  /*954f0*/  STL.64 [R1+0x9cf0], R4 ;  /* 0x009cf00401007387 */ /* 0x010fe80000100a00 */
[----:B--2---:R-:W2:Y:S04]  /*95500*/  LDL.LU R24, [R1+0x2500] ;  /* 0x0025000001187983 */ /* 0x004ea80000300800 */
[----:B------:R-:W2:Y:S04]  /*95510*/  LDL.LU R25, [R1+0x2504] ;  /* 0x0025040001197983 */ /* 0x000ea80000300800 */
[----:B------:R-:W3:Y:S04]  /*95520*/  LDL.LU R26, [R1+0x2508] ;  /* 0x00250800011a7983 */ /* 0x000ee80000300800 */
[----:B------:R-:W3:Y:S04]  /*95530*/  LDL.LU R27, [R1+0x250c] ;  /* 0x00250c00011b7983 */ /* 0x000ee80000300800 */
[----:B---3--:R-:W-:Y:S04]  /*95540*/  STL.64 [R1+0x9d08], R26 ;  /* 0x009d081a01007387 */ /* 0x008fe80000100a00 */
[----:B--2---:R1:W-:Y:S04]  /*95550*/  STL.64 [R1+0x9d00], R24 ;  /* 0x009d001801007387 */ /* 0x0043e80000100a00 */
[----:B0-----:R-:W2:Y:S04]  /*95560*/  LDL R6, [R1+0x10] ;  /* 0x0000100001067983 */ /* 0x001ea80000100800 */
[----:B------:R-:W2:Y:S04]  /*95570*/  LDL R7, [R1+0x14] ;  /* 0x0000140001077983 */ /* 0x000ea80000100800 */
[----:B--2---:R-:W-:Y:S04]  /*95580*/  STL.64 [R1+0x9d10], R6 ;  /* 0x009d100601007387 */ /* 0x004fe80000100a00 */
[----:B-1----:R-:W2:Y:S04]  /*95590*/  LDL.LU R24, [R1+0x2700] ;  /* 0x0027000001187983 */ /* 0x002ea80000300800 */
        /* <DEDUP_REMOVED lines=5256> */
[----:B------:R-:W2:Y:S04]  /*a9e20*/  LDL.LU.64 R24, [R1+0x8420] ;  /* 0x0084200001187983 */ /* 0x000ea80000300a00 */
[----:B------:R-:W2:Y:S01]  /*a9e30*/  LDL.LU R0, [R1+0x4d54] ;  /* 0x004d540001007983 */ /* 0x000ea20000300800 */
[C---:B---3--:R-:W-:Y:S08]  /*a9e40*/  HMMA.16816.F32 R4, R12.reuse, R16, R4 ;  /* 0x000000100c04723c */ /* 0x048ff00000001804 */
[C---:B----4-:R-:W-:Y:S11]  /*a9e50*/  HMMA.16816.F32 R8, R12.reuse, R18, R8 ;  /* 0x000000120c08723c */ /* 0x050ff60000001808 */
[----:B------:R-:W-:Y:S04]  /*a9e60*/  STL.64 [R1+0x1f90], R4 ;  /* 0x001f900401007387 */ /* 0x000fe80000100a00 */
[----:B------:R2:W-:Y:S02]  /*a9e70*/  STL.64 [R1+0x1f98], R6 ;  /* 0x001f980601007387 */ /* 0x0005e40000100a00 */
[C---:B--2---:R-:W-:Y:S02]  /*a9e80*/  HMMA.16816.F32 R4, R12.reuse, R28, R20 ;  /* 0x0000001c0c04723c */ /* 0x044fe40000001814 */
[----:B------:R-:W2:Y:S04]  /*a9e90*/  LDL.LU R20, [R1+0x17a0] ;  /* 0x0017a00001147983 */ /* 0x000ea80000300800 */
[----:B------:R-:W-:Y:S04]  /*a9ea0*/  STL.64 [R1+0x1f60], R8 ;  /* 0x001f600801007387 */ /* 0x000fe80000100a00 */
[----:B------:R-:W-:Y:S09]  /*a9eb0*/  STL.64 [R1+0x1f68], R10 ;  /* 0x001f680a01007387 */ /* 0x000ff20000100a00 */
        /* <DEDUP_REMOVED lines=42> */
[----:B------:R0:W-:Y:S04]  /*aa160*/  STL [R1+0x838c], R29 ;  /* 0x00838c1d01007387 */ /* 0x0001e80000100800 */
[----:B0-----:R-:W4:Y:S04]  /*aa170*/  LDL.LU R29, [R1+0x4d4c] ;  /* 0x004d4c00011d7983 */ /* 0x001f280000300800 */
        /* <DEDUP_REMOVED lines=34> */
[----:B0-----:R-:W4:Y:S04]  /*aa3a0*/  LDL.LU R22, [R1+0x4d50] ;  /* 0x004d500001167983 */ /* 0x001f280000300800 */
        /* <DEDUP_REMOVED lines=45> */
[----:B------:R-:W-:Y:S04]  /*aa680*/  STL.64 [R1+0x8138], R6 ;  /* 0x0081380601007387 */ /* 0x000fe80000100a00 */
[----:B------:R0:W-:Y:S02]  /*aa690*/  STL.64 [R1+0x8130], R4 ;  /* 0x0081300401007387 */ /* 0x0001e40000100a00 */
[----:B0-----:R-:W-:-:S10]  /*aa6a0*/  IMAD R4, R21, 0x100, R20 ;  /* 0x0000010015047824 */ /* 0x001fd400078e0214 */
[----:B------:R-:W-:Y:S04]  /*aa6b0*/  STL.64 [R1+0x1e90], R8 ;  /* 0x001e900801007387 */ /* 0x000fe80000100a00 */
[----:B------:R-:W-:Y:S04]  /*aa6c0*/  STL.64 [R1+0x1e98], R10 ;  /* 0x001e980a01007387 */ /* 0x000fe80000100a00 */
[----:B------:R-:W-:Y:S04]  /*aa6d0*/  STL [R1+0x8104], R2 ;  /* 0x0081040201007387 */ /* 0x000fe80000100800 */
[----:B------:R-:W-:Y:S01]  /*aa6e0*/  STL [R1+0x8100], R3 ;  /* 0x0081000301007387 */ /* 0x000fe20000100800 */
[----:B--2---:R-:W-:-:S15]  /*aa6f0*/  HMMA.16816.F32 R12, R12, R2, R24 ;  /* 0x000000020c0c723c */ /* 0x004fde0000001818 */
[----:B------:R-:W-:-:S04]  /*aa700*/  NOP ;  /* 0x0000000000007918 */ /* 0x000fc80000000000 */
[----:B------:R0:W-:Y:S04]  /*aa710*/  STL.64 [R1+0xa0], R12 ;  /* 0x0000a00c01007387 */ /* 0x0001e80000100a00 */
[----:B------:R-:W-:Y:S01]  /*aa720*/  STL.64 [R1+0xa8], R14 ;  /* 0x0000a80e01007387 */ /* 0x000fe20000100a00 */
[----:B0-----:R-:W-:-:S03]  /*aa730*/  F2FP.F16.E5M2.UNPACK_B R13, R4 ;  /* 0x00000004ff0d723e */ /* 0x001fc600020004ff */
[----:B------:R-:W2:Y:S04]  /*aa740*/  LDL.LU R4, [R1+0x1590] ;  /* 0x0015900001047983 */ /* 0x000ea80000300800 */
[----:B------:R-:W2:Y:S04]  /*aa750*/  LDL.LU R5, [R1+0x1594] ;  /* 0x0015940001057983 */ /* 0x000ea80000300800 */
[----:B------:R-:W3:Y:S04]  /*aa760*/  LDL.LU R6, [R1+0x1598] ;  /* 0x0015980001067983 */ /* 0x000ee80000300800 */
[----:B------:R-:W3:Y:S01]  /*aa770*/  LDL.LU R7, [R1+0x159c] ;  /* 0x00159c0001077983 */ /* 0x000ee20000300800 */
[----:B------:R-:W-:-:S03]  /*aa780*/  IMAD R8, R19, 0x100, R18 ;  /* 0x0000010013087824 */ /* 0x000fc600078e0212 */
[----:B---3--:R-:W-:Y:S04]  /*aa790*/  STL.64 [R1+0x81b0], R6 ;  /* 0x0081b00601007387 */ /* 0x008fe80000100a00 */
[----:B--2---:R0:W-:Y:S04]  /*aa7a0*/  STL.64 [R1+0x81a8], R4 ;  /* 0x0081a80401007387 */ /* 0x0041e80000100a00 */
[----:B------:R-:W2:Y:S04]  /*aa7b0*/  LDL.LU R16, [R1+0x15b0] ;  /* 0x0015b00001107983 */ /* 0x000ea80000300800 */
[----:B------:R-:W2:Y:S04]  /*aa7c0*/  LDL.LU R17, [R1+0x15b4] ;  /* 0x0015b40001117983 */ /* 0x000ea80000300800 */
[----:B------:R-:W3:Y:S04]  /*aa7d0*/  LDL.LU R18, [R1+0x15b8] ;  /* 0x0015b80001127983 */ /* 0x000ee80000300800 */
[----:B------:R-:W3:Y:S04]  /*aa7e0*/  LDL.LU R19, [R1+0x15bc] ;  /* 0x0015bc0001137983 */ /* 0x000ee80000300800 */
[----:B---3--:R1:W-:Y:S04]  /*aa7f0*/  STL.64 [R1+0x81c0], R18 ;  /* 0x0081c01201007387 */ /* 0x0083e80000100a00 */
[----:B--2---:R-:W-:Y:S04]  /*aa800*/  STL.64 [R1+0x81b8], R16 ;  /* 0x0081b81001007387 */ /* 0x004fe80000100a00 */
[----:B------:R-:W2:Y:S04]  /*aa810*/  LDL R2, [R1] ;  /* 0x0000000001027983 */ /* 0x000ea80000100800 */
[----:B------:R-:W2:Y:S04]  /*aa820*/  LDL R3, [R1+0x4] ;  /* 0x0000040001037983 */ /* 0x000ea80000100800 */
[----:B0-----:R-:W3:Y:S04]  /*aa830*/  LDL.LU R4, [R1+0x15d0] ;  /* 0x0015d00001047983 */ /* 0x001ee80000300800 */
[----:B------:R-:W3:Y:S04]  /*aa840*/  LDL.LU R5, [R1+0x15d4] ;  /* 0x0015d40001057983 */ /* 0x000ee80000300800 */
[----:B------:R-:W2:Y:S04]  /*aa850*/  LDL.LU R6, [R1+0x15d8] ;  /* 0x0015d80001067983 */ /* 0x000ea80000300800 */
[----:B------:R-:W2:Y:S04]  /*aa860*/  LDL.LU R7, [R1+0x15dc] ;  /* 0x0015dc0001077983 */ /* 0x000ea80000300800 */
[----:B--2---:R-:W-:Y:S04]  /*aa870*/  STL.64 [R1+0x81d0], R6 ;  /* 0x0081d00601007387 */ /* 0x004fe80000100a00 */
[----:B---3--:R0:W-:Y:S04]  /*aa880*/  STL.64 [R1+0x81c8], R4 ;  /* 0x0081c80401007387 */ /* 0x0081e80000100a00 */
        /* <DEDUP_REMOVED lines=28> */
[----:B-1----:R-:W2:Y:S04]  /*aaa50*/  LDL R18, [R1+0x28] ;  /* 0x0000280001127983 */ /* 0x002ea80000100800 */
[----:B------:R-:W2:Y:S04]  /*aaa60*/  LDL R19, [R1+0x2c] ;  /* 0x00002c0001137983 */ /* 0x000ea80000100800 */
[----:B--2---:R-:W-:Y:S04]  /*aaa70*/  STL.64 [R1+0x8238], R18 ;  /* 0x0082381201007387 */ /* 0x004fe80000100a00 */
[----:B---3--:R-:W-:Y:S04]  /*aaa80*/  STL.64 [R1+0x8218], R6 ;  /* 0x0082180601007387 */ /* 0x008fe80000100a00 */
[----:B------:R0:W-:Y:S04]  /*aaa90*/  STL.64 [R1+0x8210], R4 ;  /* 0x0082100401007387 */ /* 0x0001e80000100a00 */
[----:B0-----:R-:W2:Y:S04]  /*aaaa0*/  LDL.LU R4, [R1+0x1610] ;  /* 0x0016100001047983 */ /* 0x001ea80000300800 */
[----:B------:R-:W2:Y:S04]  /*aaab0*/  LDL.LU R5, [R1+0x1614] ;  /* 0x0016140001057983 */ /* 0x000ea80000300800 */
[----:B------:R-:W3:Y:S04]  /*aaac0*/  LDL.LU R6, [R1+0x1618] ;  /* 0x0016180001067983 */ /* 0x000ee80000300800 */
[----:B------:R-:W3:Y:S04]  /*aaad0*/  LDL.LU R7, [R1+0x161c] ;  /* 0x00161c0001077983 */ /* 0x000ee80000300800 */
[----:B------:R-:W2:Y:S04]  /*aaae0*/  LDL R16, [R1+0x30] ;  /* 0x0000300001107983 */ /* 0x000ea80000100800 */
        /* <DEDUP_REMOVED lines=28> */
[----:B------:R-:W3:Y:S04]  /*aacb0*/  LDL R16, [R1+0x50] ;  /* 0x0000500001107983 */ /* 0x000ee80000100800 */
[----:B------:R-:W3:Y:S04]  /*aacc0*/  LDL R17, [R1+0x54] ;  /* 0x0000540001117983 */ /* 0x000ee80000100800 */
[----:B--2---:R-:W-:Y:S04]  /*aacd0*/  STL.64 [R1+0x8298], R18 ;  /* 0x0082981201007387 */ /* 0x004fe80000100a00 */
[----:B---3--:R-:W-:Y:S04]  /*aace0*/  STL.64 [R1+0x82b0], R16 ;  /* 0x0082b01001007387 */ /* 0x008fe80000100a00 */
[----:B------:R-:W-:Y:S04]  /*aacf0*/  STL.64 [R1+0x8278], R6 ;  /* 0x0082780601007387 */ /* 0x000fe80000100a00 */
        /* <DEDUP_REMOVED lines=91> */
[----:B----4-:R-:W-:-:S02]  /*ab2b0*/  IMAD R29, R29, 0x100, R22 ;  /* 0x000001001d1d7824 */ /* 0x010fc400078e0216 */
[----:B------:R-:W-:Y:S01]  /*ab2c0*/  IMAD R0, R0, 0x100, R23 ;  /* 0x0000010000007824 */ /* 0x000fe200078e0217 */
[----:B---3--:R-:W-:Y:S04]  /*ab2d0*/  STL.64 [R1+0x8380], R6 ;  /* 0x0083800601007387 */ /* 0x008fe80000100a00 */
[----:B--2---:R0:W-:Y:S04]  /*ab2e0*/  STL.64 [R1+0x8378], R4 ;  /* 0x0083780401007387 */ /* 0x0041e80000100a00 */
[----:B0-----:R-:W2:Y:S04]  /*ab2f0*/  LDL.LU R4, [R1+0x1710] ;  /* 0x0017100001047983 */ /* 0x001ea80000300800 */
[----:B------:R-:W2:Y:S04]  /*ab300*/  LDL.LU R5, [R1+0x1714] ;  /* 0x0017140001057983 */ /* 0x000ea80000300800 */
[----:B------:R-:W2:Y:S04]  /*ab310*/  LDL.LU R6, [R1+0x1718] ;  /* 0x0017180001067983 */ /* 0x000ea80000300800 */
[----:B------:R-:W2:Y:S01]  /*ab320*/  LDL.LU R7, [R1+0x171c] ;  /* 0x00171c0001077983 */ /* 0x000ea20000300800 */
[----:B------:R-:W-:-:S02]  /*ab330*/  F2FP.F16.E5M2.UNPACK_B R12, R8 ;  /* 0x00000008ff0c723e */ /* 0x000fc400020004ff */
[----:B------:R-:W-:Y:S02]  /*ab340*/  F2FP.F16.E5M2.UNPACK_B R14, R29 ;  /* 0x0000001dff0e723e */ /* 0x000fe400020004ff */
[----:B------:R-:W-:Y:S01]  /*ab350*/  F2FP.F16.E5M2.UNPACK_B R15, R0 ;  /* 0x00000000ff0f723e */ /* 0x000fe200020004ff */
        /* <DEDUP_REMOVED lines=122> */
[C---:B--2---:R-:W-:Y:S02]  /*abb00*/  HMMA.16816.F32 R16, R12.reuse, R18, R4 ;  /* 0x000000120c10723c */ /* 0x044fe40000001804 */
[----:B------:R-:W2:Y:S04]  /*abb10*/  LDL.LU.64 R6, [R1+0x81d0] ;  /* 0x0081d00001067983 */ /* 0x000ea80000300a00 */
[----:B------:R-:W2:Y:S02]  /*abb20*/  LDL.LU.64 R4, [R1+0x81c8] ;  /* 0x0081c80001047983 */ /* 0x000ea40000300a00 */
[C---:B---3--:R-:W-:Y:S11]  /*abb30*/  HMMA.16816.F32 R24, R12.reuse, R28, R24 ;  /* 0x0000001c0c18723c */ /* 0x048ff60000001818 */
        /* <DEDUP_REMOVED lines=12> */
[----:B0-----:R-:W3:Y:S04]  /*abc00*/  LDL.LU.64 R26, [R1+0x81a0] ;  /* 0x0081a000011a7983 */ /* 0x001ee80000300a00 */
[----:B------:R-:W4:Y:S04]  /*abc10*/  LDL.LU.64 R24, [R1+0x8198] ;  /* 0x0081980001187983 */ /* 0x000f280000300a00 */
[----:B------:R-:W-:Y:S04]  /*abc20*/  STL [R1+0x8108], R28 ;  /* 0x0081081c01007387 */ /* 0x000fe80000100800 */
[----:B------:R-:W-:Y:S01]  /*abc30*/  STL [R1+0x80e8], R29 ;  /* 0x0080e81d01007387 */ /* 0x000fe20000100800 */
[C---:B---3--:R-:W-:Y:S08]  /*abc40*/  HMMA.16816.F32 R16, R12.reuse, R26, R16 ;  /* 0x0000001a0c10723c */ /* 0x048ff00000001810 */
[C---:B----4-:R-:W-:Y:S11]  /*abc50*/  HMMA.16816.F32 R20, R12.reuse, R24, R20 ;  /* 0x000000180c14723c */ /* 0x050ff60000001814 */
[----:B------:R-:W-:Y:S04]  /*abc60*/  STL.64 [R1+0x1cf0], R16 ;  /* 0x001cf01001007387 */ /* 0x000fe80000100a00 */
[----:B------:R0:W-:Y:S04]  /*abc70*/  STL.64 [R1+0x1cf8], R18 ;  /* 0x001cf81201007387 */ /* 0x0001e80000100a00 */
[----:B0-----:R-:W3:Y:S04]  /*abc80*/  LDL.LU.64 R18, [R1+0x8190] ;  /* 0x0081900001127983 */ /* 0x001ee80000300a00 */
[----:B------:R-:W4:Y:S04]  /*abc90*/  LDL.LU.64 R16, [R1+0x8188] ;  /* 0x0081880001107983 */ /* 0x000f280000300a00 */
[----:B------:R-:W-:Y:S04]  /*abca0*/  STL.64 [R1+0x1ce0], R20 ;  /* 0x001ce01401007387 */ /* 0x000fe80000100a00 */
[----:B------:R0:W-:Y:S04]  /*abcb0*/  STL.64 [R1+0x1ce8], R22 ;  /* 0x001ce81601007387 */ /* 0x0001e80000100a00 */
[----:B0-----:R-:W2:Y:S04]  /*abcc0*/  LDL.LU.64 R22, [R1+0x8180] ;  /* 0x0081800001167983 */ /* 0x001ea80000300a00 */
[----:B------:R-:W3:Y:S04]  /*abcd0*/  LDL.LU.64 R20, [R1+0x8178] ;  /* 0x0081780001147983 */ /* 0x000ee80000300a00 */
[----:B------:R-:W-:Y:S04]  /*abce0*/  STL.64 [R1+0x7f50], R26 ;  /* 0x007f501a01007387 */ /* 0x000fe80000100a00 */
[----:B------:R2:W-:Y:S02]  /*abcf0*/  STL.64 [R1+0x7f48], R24 ;  /* 0x007f481801007387 */ /* 0x0005e40000100a00 */
[----:B--2---:R-:W-:-:S15]  /*abd00*/  HMMA.16816.F32 R24, R12, R22, R4 ;  /* 0x000000160c18723c */ /* 0x004fde0000001804 */
[----:B------:R-:W-:-:S04]  /*abd10*/  NOP ;  /* 0x0000000000007918 */ /* 0x000fc80000000000 */
[----:B------:R0:W-:Y:S04]  /*abd20*/  STL.64 [R1+0x1cb0], R24 ;  /* 0x001cb01801007387 */ /* 0x0001e80000100a00 */
[----:B------:R1:W-:Y:S04]  /*abd30*/  STL.64 [R1+0x1cb8], R26 ;  /* 0x001cb81a01007387 */ /* 0x0003e80000100a00 */
[----:B0-----:R-:W2:Y:S04]  /*abd40*/  LDL.64 R24, [R1+0x90] ;  /* 0x0000900001187983 */ /* 0x001ea80000100a00 */
[----:B-1----:R-:W2:Y:S01]  /*abd50*/  LDL.LU.64 R26, [R1+0x88] ;  /* 0x00008800011a7983 */ /* 0x002ea20000300a00 */
[----:B---3--:R-:W-:-:S15]  /*abd60*/  HMMA.16816.F32 R4, R12, R20, R8 ;  /* 0x000000140c04723c */ /* 0x008fde0000001808 */
[----:B------:R-:W-:-:S04]  /*abd70*/  NOP ;  /* 0x0000000000007918 */ /* 0x000fc80000000000 */
[----:B------:R-:W-:Y:S04]  /*abd80*/  STL.64 [R1+0x1c90], R4 ;  /* 0x001c900401007387 */ /* 0x000fe80000100a00 */
[----:B------:R-:W-:Y:S04]  /*abd90*/  STL.64 [R1+0x1c98], R6 ;  /* 0x001c980601007387 */ /* 0x000fe80000100a00 */
[----:B--2---:R-:W-:Y:S04]  /*abda0*/  STL.64 [R1+0x80e0], R26 ;  /* 0x0080e01a01007387 */ /* 0x004fe80000100a00 */
[----:B------:R0:W-:Y:S04]  /*abdb0*/  STL.64 [R1+0x80d8], R24 ;  /* 0x0080d81801007387 */ /* 0x0001e80000100a00 */
[----:B0-----:R-:W2:Y:S04]  /*abdc0*/  LDL.LU R24, [R1+0x1500] ;  /* 0x0015000001187983 */ /* 0x001ea80000300800 */
[----:B------:R-:W2:Y:S04]  /*abdd0*/  LDL.LU R25, [R1+0x1504] ;  /* 0x0015040001197983 */ /* 0x000ea80000300800 */
[----:B------:R-:W3:Y:S01]  /*abde0*/  LDL.LU R26, [R1+0x1508] ;  /* 0x00150800011a7983 */ /* 0x000ee20000300800 */
[----:B------:R-:W-:-:S03]  /*abdf0*/  IMAD.MOV.U32 R27, RZ, RZ, R0 ;  /* 0x000000ffff1b7224 */ /* 0x000fc600078e0000 */
        /* <DEDUP_REMOVED lines=9> */
[----:B------:R-:W2:Y:S01]  /*abe90*/  LDL.LU R6, [R1+0x1558] ;  /* 0x0015580001067983 */ /* 0x000ea20000300800 */
[----:B------:R-:W-:-:S03]  /*abea0*/  IMAD.MOV.U32 R7, RZ, RZ, R0 ;  /* 0x000000ffff077224 */ /* 0x000fc600078e0000 */
[----:B------:R-:W3:Y:S04]  /*abeb0*/  LDL.LU R0, [R1+0x8170] ;  /* 0x0081700001007983 */ /* 0x000ee80000300800 */
[----:B--2---:R-:W-:Y:S04]  /*abec0*/  STL.64 [R1+0x8168], R6 ;  /* 0x0081680601007387 */ /* 0x004fe80000100a00 */
[----:B------:R0:W-:Y:S04]  /*abed0*/  STL.64 [R1+0x8160], R4 ;  /* 0x0081600401007387 */ /* 0x0001e80000100a00 */
[----:B------:R-:W4:Y:S04]  /*abee0*/  LDL.LU R8, [R1+0x1560] ;  /* 0x0015600001087983 */ /* 0x000f280000300800 */
[----:B------:R-:W4:Y:S04]  /*abef0*/  LDL.LU R9, [R1+0x1564] ;  /* 0x0015640001097983 */ /* 0x000f280000300800 */
[----:B------:R-:W4:Y:S04]  /*abf00*/  LDL.LU R10, [R1+0x1568] ;  /* 0x00156800010a7983 */ /* 0x000f280000300800 */
[----:B------:R-:W4:Y:S04]  /*abf10*/  LDL.LU R11, [R1+0x156c] ;  /* 0x00156c00010b7983 */ /* 0x000f280000300800 */
[----:B0-----:R-:W2:Y:S04]  /*abf20*/  LDL.LU R4, [R1+0x1570] ;  /* 0x0015700001047983 */ /* 0x001ea80000300800 */
[----:B------:R-:W2:Y:S04]  /*abf30*/  LDL.LU R5, [R1+0x1574] ;  /* 0x0015740001057983 */ /* 0x000ea80000300800 */
[----:B------:R-:W2:Y:S04]  /*abf40*/  LDL.LU R6, [R1+0x1578] ;  /* 0x0015780001067983 */ /* 0x000ea80000300800 */
[----:B------:R-:W2:Y:S04]  /*abf50*/  LDL.LU R29, [R1+0x4d5c] ;  /* 0x004d5c00011d7983 */ /* 0x000ea80000300800 */
[----:B------:R-:W2:Y:S01]  /*abf60*/  LDL.LU R28, [R1+0x4d68] ;  /* 0x004d6800011c7983 */ /* 0x000ea20000300800 */
[----:B---3--:R-:W-:-:S03]  /*abf70*/  IMAD.MOV.U32 R7, RZ, RZ, R0 ;  /* 0x000000ffff077224 */ /* 0x008fc600078e0000 */
[----:B--2---:R0:W-:Y:S04]  /*abf80*/  STL [R1+0x810c], R28 ;  /* 0x00810c1c01007387 */ /* 0x0041e80000100800 */
[----:B0-----:R-:W2:Y:S04]  /*abf90*/  LDL.LU R28, [R1+0x4d60] ;  /* 0x004d6000011c7983 */ /* 0x001ea80000300800 */
[----:B------:R-:W3:Y:S04]  /*abfa0*/  LDL.LU R2, [R1+0x4d70] ;  /* 0x004d700001027983 */ /* 0x000ee80000300800 */
[----:B------:R-:W2:Y:S04]  /*abfb0*/  LDL.LU R3, [R1+0x4d78] ;  /* 0x004d780001037983 */ /* 0x000ea80000300800 */
[----:B------:R-:W2:Y:S04]  /*abfc0*/  LDL.LU R0, [R1+0x4d74] ;  /* 0x004d740001007983 */ /* 0x000ea80000300800 */
[----:B------:R-:W-:Y:S04]  /*abfd0*/  STL.64 [R1+0x80f8], R26 ;  /* 0x0080f81a01007387 */ /* 0x000fe80000100a00 */
        /* <DEDUP_REMOVED lines=27> */
[----:B0-----:R-:W2:Y:S04]  /*ac190*/  LDL.LU.64 R6, [R1+0x8168] ;  /* 0x0081680001067983 */ /* 0x001ea80000300a00 */
[----:B------:R-:W2:Y:S04]  /*ac1a0*/  LDL.LU.64 R4, [R1+0x8160] ;  /* 0x0081600001047983 */ /* 0x000ea80000300a00 */
[----:B------:R-:W-:Y:S04]  /*ac1b0*/  STL [R1+0x7f0c], R18 ;  /* 0x007f0c1201007387 */ /* 0x000fe80000100800 */
[----:B------:R0:W-:Y:S04]  /*ac1c0*/  STL [R1+0x7f08], R19 ;  /* 0x007f081301007387 */ /* 0x0001e80000100800 */
[----:B0-----:R-:W2:Y:S04]  /*ac1d0*/  LDL.LU.64 R18, [R1+0x98] ;  /* 0x0000980001127983 */ /* 0x001ea80000300a00 */
[----:B------:R-:W-:Y:S04]  /*ac1e0*/  STL.64 [R1+0x1c60], R8 ;  /* 0x001c600801007387 */ /* 0x000fe80000100a00 */
[----:B------:R0:W-:Y:S04]  /*ac1f0*/  STL.64 [R1+0x1c68], R10 ;  /* 0x001c680a01007387 */ /* 0x0001e80000100a00 */
[----:B0-----:R-:W2:Y:S04]  /*ac200*/  LDL.LU.64 R10, [R1+0x8158] ;  /* 0x00815800010a7983 */ /* 0x001ea80000300a00 */
[----:B------:R-:W3:Y:S04]  /*ac210*/  LDL.LU.64 R8, [R1+0x8150] ;  /* 0x0081500001087983 */ /* 0x000ee80000300a00 */
        /* <DEDUP_REMOVED lines=25> */
[----:B------:R-:W3:Y:S01]  /*ac3b0*/  LDL.LU.64 R24, [R1+0x8120] ;  /* 0x0081200001187983 */ /* 0x000ee20000300a00 */
[----:B------:R-:W-:Y:S01]  /*ac3c0*/  IMAD R29, R29, 0x100, R28 ;  /* 0x000001001d1d7824 */ /* 0x000fe200078e021c */
[----:B---3--:R-:W-:-:S15]  /*ac3d0*/  HMMA.16816.F32 R24, R12, R4, R24 ;  /* 0x000000040c18723c */ /* 0x008fde0000001818 */
[----:B------:R-:W-:-:S04]  /*ac3e0*/  NOP ;  /* 0x0000000000007918 */ /* 0x000fc80000000000 */
[----:B------:R-:W-:Y:S04]  /*ac3f0*/  STL.64 [R1+0x1c20], R24 ;  /* 0x001c201801007387 */ /* 0x000fe80000100a00 */
[----:B------:R0:W-:Y:S04]  /*ac400*/  STL.64 [R1+0x1c28], R26 ;  /* 0x001c281a01007387 */ /* 0x0001e80000100a00 */
[----:B0-----:R-:W2:Y:S04]  /*ac410*/  LDL.LU.64 R26, [R1+0x8118] ;  /* 0x00811800011a7983 */ /* 0x001ea80000300a00 */
[----:B------:R-:W2:Y:S04]  /*ac420*/  LDL.LU.64 R24, [R1+0x8110] ;  /* 0x0081100001187983 */ /* 0x000ea80000300a00 */
[----:B------:R0:W-:Y:S04]  /*ac430*/  STL [R1+0x7ee0], R5 ;  /* 0x007ee00501007387 */ /* 0x0001e80000100800 */
[----:B0-----:R-:W3:Y:S04]  /*ac440*/  LDL.LU R5, [R1+0x4d6c] ;  /* 0x004d6c0001057983 */ /* 0x001ee80000300800 */
[----:B------:R-:W2:Y:S01]  /*ac450*/  LDL.LU R28, [R1+0x810c] ;  /* 0x00810c00011c7983 */ /* 0x000ea20000300800 */
[----:B------:R-:W-:-:S02]  /*ac460*/  IMAD R0, R0, 0x100, R3 ;  /* 0x0000010000007824 */ /* 0x000fc400078e0203 */
[----:B---3--:R-:W-:Y:S02]  /*ac470*/  IMAD R5, R5, 0x100, R2 ;  /* 0x0000010005057824 */ /* 0x008fe400078e0202 */
[----:B--2---:R-:W-:Y:S02]  /*ac480*/  IMAD R17, R17, 0x100, R28 ;  /* 0x0000010011117824 */ /* 0x004fe400078e021c */
[----:B------:R-:W2:Y:S04]  /*ac490*/  LDL.LU R28, [R1+0x8108] ;  /* 0x00810800011c7983 */ /* 0x000ea80000300800 */
[----:B------:R-:W3:Y:S04]  /*ac4a0*/  LDL.LU R2, [R1+0x8104] ;  /* 0x0081040001027983 */ /* 0x000ee80000300800 */
[----:B------:R-:W3:Y:S02]  /*ac4b0*/  LDL.LU R3, [R1+0x8100] ;  /* 0x0081000001037983 */ /* 0x000ee40000300800 */
[----:B---3--:R-:W-:Y:S02]  /*ac4c0*/  HMMA.16816.F32 R12, R12, R2, R24 ;  /* 0x000000020c0c723c */ /* 0x008fe40000001818 */
[----:B------:R-:W3:Y:S04]  /*ac4d0*/  LDL.LU.64 R26, [R1+0x80f8] ;  /* 0x0080f800011a7983 */ /* 0x000ee80000300a00 */
[----:B------:R-:W3:Y:S04]  /*ac4e0*/  LDL.LU.64 R24, [R1+0x80f0] ;  /* 0x0080f00001187983 */ /* 0x000ee80000300a00 */
        /* <DEDUP_REMOVED lines=8> */
[----:B------:R-:W2:Y:S06]  /*ac570*/  LDL.LU R29, [R1+0x80e8] ;  /* 0x0080e800011d7983 */ /* 0x000eac0000300800 */
[----:B---3--:R-:W-:-:S15]  /*ac580*/  HMMA.16816.F32 R24, R12, R18, R24 ;  /* 0x000000120c18723c */ /* 0x008fde0000001818 */
[----:B------:R-:W-:-:S04]  /*ac590*/  NOP ;  /* 0x0000000000007918 */ /* 0x000fc80000000000 */
[----:B------:R-:W-:Y:S04]  /*ac5a0*/  STL.64 [R1+0x1c10], R24 ;  /* 0x001c101801007387 */ /* 0x000fe80000100a00 */
[----:B------:R0:W-:Y:S04]  /*ac5b0*/  STL.64 [R1+0x1c18], R26 ;  /* 0x001c181a01007387 */ /* 0x0001e80000100a00 */
[----:B0-----:R-:W4:Y:S04]  /*ac5c0*/  LDL.LU.64 R26, [R1+0x80e0] ;  /* 0x0080e000011a7983 */ /* 0x001f280000300a00 */
[----:B------:R-:W3:Y:S04]  /*ac5d0*/  LDL.LU.64 R24, [R1+0x80d8] ;  /* 0x0080d80001187983 */ /* 0x000ee80000300a00 */
[----:B------:R-:W-:Y:S01]  /*ac5e0*/  STL.64 [R1+0x7ef0], R6 ;  /* 0x007ef00601007387 */ /* 0x000fe20000100a00 */
[----:B------:R-:W-:Y:S01]  /*ac5f0*/  IMAD.MOV.U32 R0, RZ, RZ, R19 ;  /* 0x000000ffff007224 */ /* 0x000fe200078e0013 */
[----:B---3--:R-:W-:Y:S01]  /*ac600*/  HMMA.16816.F32 R8, R12, R24, R8 ;  /* 0x000000180c08723c */ /* 0x008fe20000001808 */
[----:B------:R-:W-:-:S15]  /*ac610*/  IMAD.MOV.U32 R5, RZ, RZ, R24 ;  /* 0x000000ffff057224 */ /* 0x000fde00078e0018 */
[----:B------:R-:W-:-:S03]  /*ac620*/  NOP ;  /* 0x0000000000007918 */ /* 0x000fc60000000000 */
[----:B------:R-:W-:Y:S04]  /*ac630*/  STL.64 [R1+0x1c00], R8 ;  /* 0x001c000801007387 */ /* 0x000fe80000100a00 */
[----:B------:R-:W-:Y:S04]  /*ac640*/  STL.64 [R1+0x1c08], R10 ;  /* 0x001c080a01007387 */ /* 0x000fe80000100a00 */
[----:B------:R4:W-:Y:S02]  /*ac650*/  STL.64 [R1+0x7ee8], R4 ;  /* 0x007ee80401007387 */ /* 0x0009e40000100a00 */
[----:B----4-:R-:W-:Y:S01]  /*ac660*/  HMMA.16816.F32 R4, R12, R26, R20 ;  /* 0x0000001a0c04723c */ /* 0x010fe20000001814 */
[----:B------:R-:W-:-:S02]  /*ac670*/  IMAD.MOV.U32 R19, RZ, RZ, R26 ;  /* 0x000000ffff137224 */ /* 0x000fc400078e001a */
[----:B------:R-:W-:-:S15]  /*ac680*/  IMAD.MOV.U32 R3, RZ, RZ, R27 ;  /* 0x000000ffff037224 */ /* 0x000fde00078e001b */
[----:B------:R-:W-:Y:S01]  /*ac690*/  NOP ;  /* 0x0000000000007918 */ /* 0x000fe20000000000 */
[----:B------:R-:W-:Y:S04]  /*ac6a0*/  STL.64 [R1+0x1bf0], R4 ;  /* 0x001bf00401007387 */ /* 0x000fe80000100a00 */
[----:B------:R-:W-:Y:S04]  /*ac6b0*/  STL.64 [R1+0x1bf8], R6 ;  /* 0x001bf80601007387 */ /* 0x000fe80000100a00 */
[----:B------:R-:W-:Y:S04]  /*ac6c0*/  STL [R1+0x80d4], R19 ;  /* 0x0080d41301007387 */ /* 0x000fe80000100800 */
[----:B------:R-:W-:Y:S04]  /*ac6d0*/  STL [R1+0x80d0], R16 ;  /* 0x0080d01001007387 */ /* 0x000fe80000100800 */
        /* <DEDUP_REMOVED lines=13> */
[----:B----4-:R-:W-:Y:S04]  /*ac7b0*/  STL.64 [R1+0x7f40], R22 ;  /* 0x007f401601007387 */ /* 0x010fe80000100a00 */
[----:B---3--:R0:W-:Y:S04]  /*ac7c0*/  STL.64 [R1+0x7f38], R20 ;  /* 0x007f381401007387 */ /* 0x0081e80000100a00 */
        /* <DEDUP_REMOVED lines=45> */
[----:B----4-:R0:W-:Y:S04]  /*acaa0*/  STL.64 [R1+0x8008], R26 ;  /* 0x0080081a01007387 */ /* 0x0101e80000100a00 */
[----:B------:R-:W4:Y:S04]  /*acab0*/  LDL R6, [R1+0x38] ;  /* 0x0000380001067983 */ /* 0x000f280000100800 */
[----:B------:R-:W4:Y:S04]  /*acac0*/  LDL R7, [R1+0x3c] ;  /* 0x00003c0001077983 */ /* 0x000f280000100800 */
[----:B----4-:R-:W-:Y:S04]  /*acad0*/  STL.64 [R1+0x8010], R6 ;  /* 0x0080100601007387 */ /* 0x010fe80000100a00 */
[----:B------:R-:W4:Y:S04]  /*acae0*/  LDL.LU R24, [R1+0x1440] ;  /* 0x0014400001187983 */ /* 0x000f280000300800 */
[----:B------:R-:W4:Y:S04]  /*acaf0*/  LDL.LU R25, [R1+0x1444] ;  /* 0x0014440001197983 */ /* 0x000f280000300800 */
[----:B0-----:R-:W2:Y:S04]  /*acb00*/  LDL.LU R26, [R1+0x1448] ;  /* 0x00144800011a7983 */ /* 0x001ea80000300800 */
[----:B------:R-:W2:Y:S04]  /*acb10*/  LDL.LU R27, [R1+0x144c] ;  /* 0x00144c00011b7983 */ /* 0x000ea80000300800 */
[----:B--2---:R-:W-:Y:S04]  /*acb20*/  STL.64 [R1+0x8020], R26 ;  /* 0x0080201a01007387 */ /* 0x004fe80000100a00 */
[----:B----4-:R0:W-:Y:S04]  /*acb30*/  STL.64 [R1+0x8018], R24 ;  /* 0x0080181801007387 */ /* 0x0101e80000100a00 */
[----:B------:R-:W2:Y:S04]  /*acb40*/  LDL R4, [R1+0x40] ;  /* 0x0000400001047983 */ /* 0x000ea80000100800 */
[----:B------:R-:W2:Y:S04]  /*acb50*/  LDL R5, [R1+0x44] ;  /* 0x0000440001057983 */ /* 0x000ea80000100800 */
[----:B--2---:R-:W-:Y:S04]  /*acb60*/  STL.64 [R1+0x8028], R4 ;  /* 0x0080280401007387 */ /* 0x004fe80000100a00 */
        /* <DEDUP_REMOVED lines=17> */
[----:B-1----:R-:W4:Y:S04]  /*acc80*/  LDL R6, [R1+0x58] ;  /* 0x0000580001067983 */ /* 0x002f280000100800 */
[----:B------:R-:W4:Y:S04]  /*acc90*/  LDL R7, [R1+0x5c] ;  /* 0x00005c0001077983 */ /* 0x000f280000100800 */
[----:B--2---:R1:W-:Y:S04]  /*acca0*/  STL.64 [R1+0x8058], R4 ;  /* 0x0080580401007387 */ /* 0x0043e80000100a00 */
[----:B----4-:R-:W-:Y:S04]  /*accb0*/  STL.64 [R1+0x8070], R6 ;  /* 0x0080700601007387 */ /* 0x010fe80000100a00 */
[----:B0-----:R-:W2:Y:S04]  /*accc0*/  LDL.LU R24, [R1+0x1470] ;  /* 0x0014700001187983 */ /* 0x001ea80000300800 */
[----:B------:R-:W2:Y:S04]  /*accd0*/  LDL.LU R25, [R1+0x1474] ;  /* 0x0014740001197983 */ /* 0x000ea80000300800 */
[----:B------:R-:W4:Y:S04]  /*acce0*/  LDL.LU R26, [R1+0x1478] ;  /* 0x00147800011a7983 */ /* 0x000f280000300800 */
[----:B------:R-:W4:Y:S04]  /*accf0*/  LDL.LU R27, [R1+0x147c] ;  /* 0x00147c00011b7983 */ /* 0x000f280000300800 */
[----:B-1----:R-:W2:Y:S04]  /*acd00*/  LDL R4, [R1+0x60] ;  /* 0x0000600001047983 */ /* 0x002ea80000100800 */
[----:B------:R-:W2:Y:S04]  /*acd10*/  LDL R5, [R1+0x64] ;  /* 0x0000640001057983 */ /* 0x000ea80000100800 */
        /* <DEDUP_REMOVED lines=26> */
[----:B------:R-:W3:Y:S04]  /*acec0*/  LDL R7, [R1+0x7c] ;  /* 0x00007c0001077983 */ /* 0x000ee80000100800 */
[----:B------:R-:W3:Y:S01]  /*aced0*/  LDL.LU R16, [R1+0x14d0] ;  /* 0x0014d00001107983 */ /* 0x000ee20000300800 */
[----:B------:R-:W-:-:S03]  /*acee0*/  IMAD.MOV.U32 R2, RZ, RZ, R18 ;  /* 0x000000ffff027224 */ /* 0x000fc600078e0012 */
[----:B------:R-:W3:Y:S04]  /*acef0*/  LDL.LU R17, [R1+0x14d4] ;  /* 0x0014d40001117983 */ /* 0x000ee80000300800 */
[----:B------:R-:W3:Y:S04]  /*acf00*/  LDL.LU R18, [R1+0x14d8] ;  /* 0x0014d80001127983 */ /* 0x000ee80000300800 */
[----:B------:R-:W3:Y:S04]  /*acf10*/  LDL.LU R19, [R1+0x14dc] ;  /* 0x0014dc0001137983 */ /* 0x000ee80000300800 */
[----:B------:R-:W3:Y:S04]  /*acf20*/  LDL.LU.64 R10, [R1+0x80] ;  /* 0x00008000010a7983 */ /* 0x000ee80000300a00 */
        /* <DEDUP_REMOVED lines=18> */
[C---:B------:R-:W-:Y:S03]  /*ad050*/  HMMA.16816.F32 R16, R12.reuse, R10, R16 ;  /* 0x0000000a0c10723c */ /* 0x040fe60000001810 */
[----:B----4-:R-:W-:Y:S04]  /*ad060*/  STL.64 [R1+0x7fe8], R22 ;  /* 0x007fe81601007387 */ /* 0x010fe80000100a00 */
[----:B---3--:R0:W-:Y:S04]  /*ad070*/  STL.64 [R1+0x7fe0], R20 ;  /* 0x007fe01401007387 */ /* 0x0081e80000100a00 */
[----:B0-----:R-:W3:Y:S04]  /*ad080*/  LDL.LU R20, [R1+0x1420] ;  /* 0x0014200001147983 */ /* 0x001ee80000300800 */
[----:B------:R-:W3:Y:S04]  /*ad090*/  LDL.LU R21, [R1+0x1424] ;  /* 0x0014240001157983 */ /* 0x000ee80000300800 */
[----:B------:R-:W4:Y:S04]  /*ad0a0*/  LDL.LU R22, [R1+0x1428] ;  /* 0x0014280001167983 */ /* 0x000f280000300800 */
[----:B------:R-:W4:Y:S01]  /*ad0b0*/  LDL.LU R23, [R1+0x142c] ;  /* 0x00142c0001177983 */ /* 0x000f220000300800 */
[----:B--2---:R-:W-:Y:S03]  /*ad0c0*/  HMMA.16816.F32 R4, R12, R6, R24 ;  /* 0x000000060c04723c */ /* 0x004fe60000001818 */
[----:B----4-:R-:W-:Y:S04]  /*ad0d0*/  STL.64 [R1+0x8000], R22 ;  /* 0x0080001601007387 */ /* 0x010fe80000100a00 */
[----:B---3--:R0:W-:Y:S04]  /*ad0e0*/  STL.64 [R1+0x7ff8], R20 ;  /* 0x007ff81401007387 */ /* 0x0081e80000100a00 */
[----:B0-----:R-:W2:Y:S04]  /*ad0f0*/  LDL.LU R20, [R1+0x1430] ;  /* 0x0014300001147983 */ /* 0x001ea80000300800 */
[----:B------:R-:W2:Y:S04]  /*ad100*/  LDL.LU R21, [R1+0x1434] ;  /* 0x0014340001157983 */ /* 0x000ea80000300800 */
[----:B------:R-:W2:Y:S04]  /*ad110*/  LDL.LU R22, [R1+0x1438] ;  /* 0x0014380001167983 */ /* 0x000ea80000300800 */
[----:B------:R-:W2:Y:S04]  /*ad120*/  LDL.LU R23, [R1+0x143c] ;  /* 0x00143c0001177983 */ /* 0x000ea80000300800 */
[----:B------:R-:W-:Y:S04]  /*ad130*/  STL.64 [R1+0x1be0], R16 ;  /* 0x001be01001007387 */ /* 0x000fe80000100a00 */
[----:B------:R0:W-:Y:S04]  /*ad140*/  STL.64 [R1+0x1be8], R18 ;  /* 0x001be81201007387 */ /* 0x0001e80000100a00 */
[----:B0-----:R-:W3:Y:S04]  /*ad150*/  LDL.LU R19, [R1+0x80d4] ;  /* 0x0080d40001137983 */ /* 0x001ee80000300800 */
[----:B------:R-:W4:Y:S04]  /*ad160*/  LDL.LU R16, [R1+0x80d0] ;  /* 0x0080d00001107983 */ /* 0x000f280000300800 */
[----:B------:R-:W2:Y:S01]  /*ad170*/  LDL.LU R8, [R1+0x1390] ;  /* 0x0013900001087983 */ /* 0x000ea20000300800 */
[----:B------:R-:W-:-:S03]  /*ad180*/  IMAD.MOV.U32 R17, RZ, RZ, R10 ;  /* 0x000000ffff117224 */ /* 0x000fc600078e000a */
[----:B------:R-:W2:Y:S01]  /*ad190*/  LDL.LU R9, [R1+0x1394] ;  /* 0x0013940001097983 */ /* 0x000ea20000300800 */
[----:B------:R-:W-:-:S03]  /*ad1a0*/  IMAD.MOV.U32 R18, RZ, RZ, R11 ;  /* 0x000000ffff127224 */ /* 0x000fc600078e000b */
[----:B------:R-:W2:Y:S04]  /*ad1b0*/  LDL.LU R10, [R1+0x1398] ;  /* 0x00139800010a7983 */ /* 0x000ea80000300800 */
[----:B------:R-:W2:Y:S04]  /*ad1c0*/  LDL.LU R11, [R1+0x139c] ;  /* 0x00139c00010b7983 */ /* 0x000ea80000300800 */
        /* <DEDUP_REMOVED lines=52> */
[----:B0-----:R-:W4:Y:S04]  /*ad510*/  LDL.LU R4, [R1+0x1360] ;  /* 0x0013600001047983 */ /* 0x001f280000300800 */
[----:B------:R-:W4:Y:S04]  /*ad520*/  LDL.LU R5, [R1+0x1364] ;  /* 0x0013640001057983 */ /* 0x000f280000300800 */
[----:B-1----:R-:W4:Y:S04]  /*ad530*/  LDL.LU R6, [R1+0x1368] ;  /* 0x0013680001067983 */ /* 0x002f280000300800 */
[----:B------:R-:W4:Y:S01]  /*ad540*/  LDL.LU R7, [R1+0x136c] ;  /* 0x00136c0001077983 */ /* 0x000f220000300800 */
        /* <DEDUP_REMOVED lines=49> */
[----:B------:R-:W-:Y:S01]  /*ad860*/  STL [R1+0x7eb8], R29 ;  /* 0x007eb81d01007387 */ /* 0x000fe20000100800 */
        /* <DEDUP_REMOVED lines=18> */
[C---:B--2---:R-:W-:Y:S08]  /*ad990*/  HMMA.16816.F32 R8, R12.reuse, R22, R8 ;  /* 0x000000160c08723c */ /* 0x044ff00000001808 */
[----:B---3--:R-:W-:Y:S11]  /*ad9a0*/  HMMA.16816.F32 R24, R12, R20, R24 ;  /* 0x000000140c18723c */ /* 0x008ff60000001818 */
[----:B------:R-:W-:Y:S04]  /*ad9b0*/  STL.64 [R1+0x1a80], R8 ;  /* 0x001a800801007387 */ /* 0x000fe80000100a00 */
[----:B------:R0:W-:Y:S04]  /*ad9c0*/  STL.64 [R1+0x1a88], R10 ;  /* 0x001a880a01007387 */ /* 0x0001e80000100a00 */
[----:B0-----:R-:W2:Y:S04]  /*ad9d0*/  LDL.LU.64 R10, [R1+0x7f20] ;  /* 0x007f2000010a7983 */ /* 0x001ea80000300a00 */
[----:B------:R-:W3:Y:S04]  /*ad9e0*/  LDL.LU.64 R8, [R1+0x7f18] ;  /* 0x007f180001087983 */ /* 0x000ee80000300a00 */
[----:B------:R0:W-:Y:S04]  /*ad9f0*/  STL.64 [R1+0x1a70], R24 ;  /* 0x001a701801007387 */ /* 0x0001e80000100a00 */
[----:B------:R1:W-:Y:S01]  /*ada00*/  STL.64 [R1+0x1a78], R26 ;  /* 0x001a781a01007387 */ /* 0x0003e20000100a00 */
[----:B0-----:R-:W-:-:S02]  /*ada10*/  IMAD.MOV.U32 R24, RZ, RZ, R19 ;  /* 0x000000ffff187224 */ /* 0x001fc400078e0013 */
[----:B-1----:R-:W-:Y:S02]  /*ada20*/  IMAD.MOV.U32 R26, RZ, RZ, R17 ;  /* 0x000000ffff1a7224 */ /* 0x002fe400078e0011 */
[----:B------:R-:W-:Y:S02]  /*ada30*/  IMAD.MOV.U32 R27, RZ, RZ, R18 ;  /* 0x000000ffff1b7224 */ /* 0x000fe400078e0012 */
[----:B------:R-:W-:Y:S01]  /*ada40*/  IMAD.MOV.U32 R25, RZ, RZ, R3 ;  /* 0x000000ffff197224 */ /* 0x000fe200078e0003 */
[----:B------:R-:W4:Y:S04]  /*ada50*/  LDL.LU R17, [R1+0x7f10] ;  /* 0x007f100001117983 */ /* 0x000f280000300800 */
        /* <DEDUP_REMOVED lines=14> */
[C---:B----4-:R-:W-:Y:S03]  /*adb40*/  HMMA.16816.F32 R4, R12.reuse, R16, R4 ;  /* 0x000000100c04723c */ /* 0x050fe60000001804 */
[----:B--2---:R-:W-:Y:S04]  /*adb50*/  STL.64 [R1+0x7e98], R22 ;  /* 0x007e981601007387 */ /* 0x004fe80000100a00 */
[----:B------:R0:W-:Y:S02]  /*adb60*/  STL.64 [R1+0x7e90], R20 ;  /* 0x007e901401007387 */ /* 0x0001e40000100a00 */
[----:B0-----:R-:W-:Y:S01]  /*adb70*/  HMMA.16816.F32 R20, R12, R18, R24 ;  /* 0x000000120c14723c */ /* 0x001fe20000001818 */
[----:B------:R-:W-:-:S15]  /*adb80*/  IMAD.MOV.U32 R27, RZ, RZ, R0 ;  /* 0x000000ffff1b7224 */ /* 0x000fde00078e0000 */
[----:B------:R-:W-:-:S03]  /*adb90*/  NOP ;  /* 0x0000000000007918 */ /* 0x000fc60000000000 */
[----:B------:R0:W-:Y:S04]  /*adba0*/  STL.64 [R1+0x1a60], R20 ;  /* 0x001a601401007387 */ /* 0x0001e80000100a00 */
[----:B------:R1:W-:Y:S04]  /*adbb0*/  STL.64 [R1+0x1a68], R22 ;  /* 0x001a681601007387 */ /* 0x0003e80000100a00 */
[----:B------:R2:W-:Y:S04]  /*adbc0*/  STL.64 [R1+0x1a50], R4 ;  /* 0x001a500401007387 */ /* 0x0005e80000100a00 */
[----:B------:R4:W-:Y:S04]  /*adbd0*/  STL.64 [R1+0x1a58], R6 ;  /* 0x001a580601007387 */ /* 0x0009e80000100a00 */
[----:B------:R-:W3:Y:S04]  /*adbe0*/  LDL.LU R0, [R1+0x4d94] ;  /* 0x004d940001007983 */ /* 0x000ee80000300800 */
[----:B0-----:R-:W3:Y:S04]  /*adbf0*/  LDL.LU R20, [R1+0x1300] ;  /* 0x0013000001147983 */ /* 0x001ee80000300800 */
[----:B------:R-:W3:Y:S04]  /*adc00*/  LDL.LU R21, [R1+0x1304] ;  /* 0x0013040001157983 */ /* 0x000ee80000300800 */
[----:B-1----:R-:W3:Y:S04]  /*adc10*/  LDL.LU R22, [R1+0x1308] ;  /* 0x0013080001167983 */ /* 0x002ee80000300800 */
[----:B------:R-:W3:Y:S04]  /*adc20*/  LDL.LU R23, [R1+0x130c] ;  /* 0x00130c0001177983 */ /* 0x000ee80000300800 */
[----:B--2---:R-:W2:Y:S04]  /*adc30*/  LDL.LU R4, [R1+0x1340] ;  /* 0x0013400001047983 */ /* 0x004ea80000300800 */
[----:B------:R-:W2:Y:S04]  /*adc40*/  LDL.LU R5, [R1+0x1344] ;  /* 0x0013440001057983 */ /* 0x000ea80000300800 */
[----:B----4-:R-:W4:Y:S04]  /*adc50*/  LDL.LU R6, [R1+0x1348] ;  /* 0x0013480001067983 */ /* 0x010f280000300800 */
[----:B------:R-:W4:Y:S01]  /*adc60*/  LDL.LU R7, [R1+0x134c] ;  /* 0x00134c0001077983 */ /* 0x000f220000300800 */
[----:B------:R-:W-:-:S03]  /*adc70*/  IMAD.MOV.U32 R26, RZ, RZ, R2 ;  /* 0x000000ffff1a7224 */ /* 0x000fc600078e0002 */
[----:B----4-:R-:W-:Y:S04]  /*adc80*/  STL.64 [R1+0x7f00], R6 ;  /* 0x007f000601007387 */ /* 0x010fe80000100a00 */
[----:B--2---:R0:W-:Y:S04]  /*adc90*/  STL.64 [R1+0x7ef8], R4 ;  /* 0x007ef80401007387 */ /* 0x0041e80000100a00 */
[----:B0-----:R-:W2:Y:S04]  /*adca0*/  LDL.LU R4, [R1+0x1350] ;  /* 0x0013500001047983 */ /* 0x001ea80000300800 */
[----:B------:R-:W2:Y:S04]  /*adcb0*/  LDL.LU R5, [R1+0x1354] ;  /* 0x0013540001057983 */ /* 0x000ea80000300800 */
[----:B------:R-:W2:Y:S04]  /*adcc0*/  LDL.LU R6, [R1+0x1358] ;  /* 0x0013580001067983 */ /* 0x000ea80000300800 */
[----:B------:R-:W2:Y:S04]  /*adcd0*/  LDL.LU R7, [R1+0x135c] ;  /* 0x00135c0001077983 */ /* 0x000ea80000300800 */
[----:B------:R-:W4:Y:S04]  /*adce0*/  LDL.LU R29, [R1+0x4d80] ;  /* 0x004d8000011d7983 */ /* 0x000f280000300800 */
[----:B------:R-:W2:Y:S04]  /*adcf0*/  LDL.LU R25, [R1+0x4d7c] ;  /* 0x004d7c0001197983 */ /* 0x000ea80000300800 */
[----:B------:R-:W2:Y:S04]  /*add00*/  LDL.LU R2, [R1+0x4d88] ;  /* 0x004d880001027983 */ /* 0x000ea80000300800 */
[----:B------:R-:W2:Y:S04]  /*add10*/  LDL.LU R24, [R1+0x4d84] ;  /* 0x004d840001187983 */ /* 0x000ea80000300800 */
        /* <DEDUP_REMOVED lines=55> */
[----:B------:R0:W-:Y:S01]  /*ae090*/  STL.64 [R1+0x7ca0], R4 ;  /* 0x007ca00401007387 */ /* 0x0001e20000100a00 */
[----:B------:R-:W-:-:S03]  /*ae0a0*/  IMAD R9, R9, 0x100, R3 ;  /* 0x0000010009097824 */ /* 0x000fc600078e0203 */
[----:B0-----:R-:W3:Y:S04]  /*ae0b0*/  LDL.LU R4, [R1+0x12f0] ;  /* 0x0012f00001047983 */ /* 0x001ee80000300800 */
[----:B------:R-:W3:Y:S04]  /*ae0c0*/  LDL.LU R5, [R1+0x12f4] ;  /* 0x0012f40001057983 */ /* 0x000ee80000300800 */
[----:B------:R-:W3:Y:S04]  /*ae0d0*/  LDL.LU R6, [R1+0x12f8] ;  /* 0x0012f80001067983 */ /* 0x000ee80000300800 */
[----:B------:R-:W3:Y:S01]  /*ae0e0*/  LDL.LU R7, [R1+0x12fc] ;  /* 0x0012fc0001077983 */ /* 0x000ee20000300800 */
[----:B----4-:R-:W-:-:S02]  /*ae0f0*/  IMAD R25, R25, 0x100, R29 ;  /* 0x0000010019197824 */ /* 0x010fc400078e021d */
[----:B------:R-:W-:Y:S01]  /*ae100*/  IMAD R24, R24, 0x100, R2 ;  /* 0x0000010018187824 */ /* 0x000fe200078e0202 */
[----:B------:R-:W4:Y:S04]  /*ae110*/  LDL.LU R29, [R1+0x7eb8] ;  /* 0x007eb800011d7983 */ /* 0x000f280000300800 */
[----:B------:R-:W2:Y:S04]  /*ae120*/  LDL.LU R2, [R1+0x7eb4] ;  /* 0x007eb40001027983 */ /* 0x000ea80000300800 */
[----:B------:R-:W2:Y:S01]  /*ae130*/  LDL.LU R3, [R1+0x7eb0] ;  /* 0x007eb00001037983 */ /* 0x000ea20000300800 */
[----:B------:R-:W-:Y:S01]  /*ae140*/  IMAD R8, R0, 0x100, R8 ;  /* 0x0000010000087824 */ /* 0x000fe200078e0208 */
[----:B--2---:R-:W-:Y:S02]  /*ae150*/  HMMA.16816.F32 R12, R12, R2, R20 ;  /* 0x000000020c0c723c */ /* 0x004fe40000001814 */
[----:B------:R-:W2:Y:S04]  /*ae160*/  LDL.LU.64 R22, [R1+0x7ea8] ;  /* 0x007ea80001167983 */ /* 0x000ea80000300a00 */
[----:B------:R-:W2:-:S13]  /*ae170*/  LDL.LU.64 R20, [R1+0x7ea0] ;  /* 0x007ea00001147983 */ /* 0x000e9a0000300a00 */
[----:B------:R-:W-:Y:S04]  /*ae180*/  STL.64 [R1+0x19c0], R12 ;  /* 0x0019c00c01007387 */ /* 0x000fe80000100a00 */
[----:B------:R0:W-:Y:S01]  /*ae190*/  STL [R1+0x19c8], R14 ;  /* 0x0019c80e01007387 */ /* 0x0001e20000100800 */
[----:B------:R-:W-:Y:S01]  /*ae1a0*/  IMAD.MOV.U32 R0, RZ, RZ, R15 ;  /* 0x000000ffff007224 */ /* 0x000fe200078e000f */
[----:B------:R-:W-:Y:S02]  /*ae1b0*/  F2FP.F16.E5M2.UNPACK_B R15, R8 ;  /* 0x00000008ff0f723e */ /* 0x000fe400020004ff */
[----:B0-----:R-:W-:Y:S02]  /*ae1c0*/  F2FP.F16.E5M2.UNPACK_B R14, R9 ;  /* 0x00000009ff0e723e */ /* 0x001fe400020004ff */
[----:B------:R-:W-:-:S02]  /*ae1d0*/  F2FP.F16.E5M2.UNPACK_B R12, R25 ;  /* 0x00000019ff0c723e */ /* 0x000fc400020004ff */
[----:B------:R-:W-:Y:S01]  /*ae1e0*/  F2FP.F16.E5M2.UNPACK_B R13, R24 ;  /* 0x00000018ff0d723e */ /* 0x000fe200020004ff */
[----:B------:R-:W-:Y:S04]  /*ae1f0*/  STL [R1+0x7c64], R2 ;  /* 0x007c640201007387 */ /* 0x000fe80000100800 */
[----:B------:R-:W-:Y:S04]  /*ae200*/  STL [R1+0x7c60], R3 ;  /* 0x007c600301007387 */ /* 0x000fe80000100800 */
[----:B------:R-:W-:Y:S01]  /*ae210*/  STL [R1+0x5af4], R0 ;  /* 0x005af40001007387 */ /* 0x000fe20000100800 */
        /* <DEDUP_REMOVED lines=11> */
[C---:B--2---:R-:W-:Y:S08]  /*ae2d0*/  HMMA.16816.F32 R8, R12.reuse, R24, R16 ;  /* 0x000000180c08723c */ /* 0x044ff00000001810 */
[C---:B0-----:R-:W-:Y:S01]  /*ae2e0*/  HMMA.16816.F32 R4, R12.reuse, R26, R20 ;  /* 0x0000001a0c04723c */ /* 0x041fe20000001814 */
        /* <DEDUP_REMOVED lines=18> */
[----:B------:R-:W3:Y:S04]  /*ae410*/  LDL.LU R2, [R1] ;  /* 0x0000000001027983 */ /* 0x000ee80000300800 */
[----:B------:R-:W3:Y:S04]  /*ae420*/  LDL.LU R3, [R1+0x4] ;  /* 0x0000040001037983 */ /* 0x000ee80000300800 */
[----:B--2---:R-:W-:Y:S04]  /*ae430*/  STL.64 [R1+0x7d08], R22 ;  /* 0x007d081601007387 */ /* 0x004fe80000100a00 */
[----:B------:R0:W-:Y:S04]  /*ae440*/  STL.64 [R1+0x7d00], R20 ;  /* 0x007d001401007387 */ /* 0x0001e80000100a00 */
[----:B0-----:R-:W2:Y:S04]  /*ae450*/  LDL.LU R20, [R1+0x11a0] ;  /* 0x0011a00001147983 */ /* 0x001ea80000300800 */
[----:B------:R-:W2:Y:S04]  /*ae460*/  LDL.LU R21, [R1+0x11a4] ;  /* 0x0011a40001157983 */ /* 0x000ea80000300800 */
[----:B------:R-:W2:Y:S04]  /*ae470*/  LDL.LU R22, [R1+0x11a8] ;  /* 0x0011a80001167983 */ /* 0x000ea80000300800 */
[----:B------:R-:W2:Y:S04]  /*ae480*/  LDL.LU R23, [R1+0x11ac] ;  /* 0x0011ac0001177983 */ /* 0x000ea80000300800 */
[----:B--2---:R0:W-:Y:S04]  /*ae490*/  STL.64 [R1+0x7d18], R22 ;  /* 0x007d181601007387 */ /* 0x0041e80000100a00 */
[----:B0-----:R-:W2:Y:S04]  /*ae4a0*/  LDL.LU R22, [R1+0x8] ;  /* 0x0000080001167983 */ /* 0x001ea80000300800 */
[----:B------:R-:W2:Y:S04]  /*ae4b0*/  LDL.LU R23, [R1+0xc] ;  /* 0x00000c0001177983 */ /* 0x000ea80000300800 */
[----:B------:R0:W-:Y:S04]  /*ae4c0*/  STL.64 [R1+0x7d10], R20 ;  /* 0x007d101401007387 */ /* 0x0001e80000100a00 */
[----:B--2---:R-:W-:Y:S04]  /*ae4d0*/  STL.64 [R1+0x7d30], R22 ;  /* 0x007d301601007387 */ /* 0x004fe80000100a00 */
[----:B------:R-:W2:Y:S04]  /*ae4e0*/  LDL.LU R24, [R1+0x1180] ;  /* 0x0011800001187983 */ /* 0x000ea80000300800 */
[----:B------:R-:W2:Y:S04]  /*ae4f0*/  LDL.LU R25, [R1+0x1184] ;  /* 0x0011840001197983 */ /* 0x000ea80000300800 */
[----:B------:R-:W2:Y:S04]  /*ae500*/  LDL.LU R26, [R1+0x1188] ;  /* 0x00118800011a7983 */ /* 0x000ea80000300800 */
[----:B------:R-:W2:Y:S04]  /*ae510*/  LDL.LU R27, [R1+0x118c] ;  /* 0x00118c00011b7983 */ /* 0x000ea80000300800 */
[----:B0-----:R-:W2:Y:S04]  /*ae520*/  LDL.LU R20, [R1+0x10] ;  /* 0x0000100001147983 */ /* 0x001ea80000300800 */
[----:B------:R-:W2:Y:S04]  /*ae530*/  LDL.LU R21, [R1+0x14] ;  /* 0x0000140001157983 */ /* 0x000ea80000300800 */
        /* <DEDUP_REMOVED lines=27> */
[----:B------:R-:W3:Y:S04]  /*ae6f0*/  LDL.LU R20, [R1+0x30] ;  /* 0x0000300001147983 */ /* 0x000ee80000300800 */
[----:B------:R-:W3:Y:S04]  /*ae700*/  LDL.LU R21, [R1+0x34] ;  /* 0x0000340001157983 */ /* 0x000ee80000300800 */
        /* <DEDUP_REMOVED lines=10> */
[----:B--2---:R-:W-:Y:S04]  /*ae7b0*/  STL.64 [R1+0x7dc0], R22 ;  /* 0x007dc01601007387 */ /* 0x004fe80000100a00 */
[----:B---3--:R-:W-:Y:S04]  /*ae7c0*/  STL.64 [R1+0x7d88], R26 ;  /* 0x007d881a01007387 */ /* 0x008fe80000100a00 */
        /* <DEDUP_REMOVED lines=255> */
[----:B--2---:R2:W-:Y:S04]  /*af7c0*/  STL.64 [R1+0x7c08], R20 ;  /* 0x007c081401007387 */ /* 0x0045e80000100a00 */
[----:B0-----:R-:W4:Y:S04]  /*af7d0*/  LDL.LU R8, [R1+0xfe0] ;  /* 0x000fe00001087983 */ /* 0x001f280000300800 */
[----:B------:R-:W4:Y:S04]  /*af7e0*/  LDL.LU R9, [R1+0xfe4] ;  /* 0x000fe40001097983 */ /* 0x000f280000300800 */
[----:B-1----:R-:W2:Y:S04]  /*af7f0*/  LDL.LU R10, [R1+0xfe8] ;  /* 0x000fe800010a7983 */ /* 0x002ea80000300800 */
[----:B------:R-:W2:Y:S04]  /*af800*/  LDL.LU R11, [R1+0xfec] ;  /* 0x000fec00010b7983 */ /* 0x000ea80000300800 */
[----:B--2---:R0:W-:Y:S04]  /*af810*/  STL.64 [R1+0x7c20], R10 ;  /* 0x007c200a01007387 */ /* 0x0041e80000100a00 */
[----:B----4-:R-:W-:Y:S04]  /*af820*/  STL.64 [R1+0x7c18], R8 ;  /* 0x007c180801007387 */ /* 0x010fe80000100a00 */
[----:B------:R-:W2:Y:S04]  /*af830*/  LDL.LU R16, [R1+0x2f38] ;  /* 0x002f380001107983 */ /* 0x000ea80000300800 */
[----:B--2---:R-:W-:Y:S04]  /*af840*/  STL [R1+0x7c48], R16 ;  /* 0x007c481001007387 */ /* 0x004fe80000100800 */
[----:B------:R-:W2:Y:S04]  /*af850*/  LDL.LU R20, [R1+0xfc0] ;  /* 0x000fc00001147983 */ /* 0x000ea80000300800 */
[----:B------:R-:W2:Y:S04]  /*af860*/  LDL.LU R21, [R1+0xfc4] ;  /* 0x000fc40001157983 */ /* 0x000ea80000300800 */
[----:B------:R-:W4:Y:S04]  /*af870*/  LDL.LU R22, [R1+0xfc8] ;  /* 0x000fc80001167983 */ /* 0x000f280000300800 */
[----:B------:R-:W4:Y:S04]  /*af880*/  LDL.LU R23, [R1+0xfcc] ;  /* 0x000fcc0001177983 */ /* 0x000f280000300800 */
[----:B0-----:R-:W2:Y:S04]  /*af890*/  LDL.LU R10, [R1+0x2f1c] ;  /* 0x002f1c00010a7983 */ /* 0x001ea80000300800 */
[----:B--2---:R-:W-:Y:S04]  /*af8a0*/  STL [R1+0x7c68], R10 ;  /* 0x007c680a01007387 */ /* 0x004fe80000100800 */
[----:B------:R-:W2:Y:S04]  /*af8b0*/  LDL.LU R11, [R1+0x2f28] ;  /* 0x002f2800010b7983 */ /* 0x000ea80000300800 */
[----:B--2---:R-:W-:Y:S04]  /*af8c0*/  STL [R1+0x7c6c], R11 ;  /* 0x007c6c0b01007387 */ /* 0x004fe80000100800 */
[----:B----4-:R-:W-:Y:S04]  /*af8d0*/  STL.64 [R1+0x7c30], R22 ;  /* 0x007c301601007387 */ /* 0x010fe80000100a00 */
[----:B------:R0:W-:Y:S04]  /*af8e0*/  STL.64 [R1+0x7c28], R20 ;  /* 0x007c281401007387 */ /* 0x0001e80000100a00 */
[----:B0-----:R-:W2:Y:S04]  /*af8f0*/  LDL.LU R20, [R1+0xfa0] ;  /* 0x000fa00001147983 */ /* 0x001ea80000300800 */
[----:B------:R-:W2:Y:S04]  /*af900*/  LDL.LU R21, [R1+0xfa4] ;  /* 0x000fa40001157983 */ /* 0x000ea80000300800 */
[----:B------:R-:W4:Y:S04]  /*af910*/  LDL.LU R22, [R1+0xfa8] ;  /* 0x000fa80001167983 */ /* 0x000f280000300800 */
[----:B------:R-:W4:Y:S04]  /*af920*/  LDL.LU R23, [R1+0xfac] ;  /* 0x000fac0001177983 */ /* 0x000f280000300800 */
[----:B------:R-:W2:Y:S04]  /*af930*/  LDL.LU R11, [R1+0x4da0] ;  /* 0x004da000010b7983 */ /* 0x000ea80000300800 */
[----:B------:R-:W2:Y:S04]  /*af940*/  LDL.LU R10, [R1+0x4da8] ;  /* 0x004da800010a7983 */ /* 0x000ea80000300800 */
[----:B------:R-:W3:Y:S04]  /*af950*/  LDL.LU R2, [R1+0x4db0] ;  /* 0x004db00001027983 */ /* 0x000ee80000300800 */
[----:B------:R-:W3:Y:S04]  /*af960*/  LDL.LU R3, [R1+0x4db8] ;  /* 0x004db80001037983 */ /* 0x000ee80000300800 */
[----:B------:R-:W3:Y:S04]  /*af970*/  LDL.LU R16, [R1+0x2f08] ;  /* 0x002f080001107983 */ /* 0x000ee80000300800 */
[----:B------:R-:W3:Y:S04]  /*af980*/  LDL.LU R8, [R1+0x2f0c] ;  /* 0x002f0c0001087983 */ /* 0x000ee80000300800 */
[----:B------:R-:W3:Y:S04]  /*af990*/  LDL.LU R9, [R1+0x2f18] ;  /* 0x002f180001097983 */ /* 0x000ee80000300800 */
        /* <DEDUP_REMOVED lines=17> */
[----:B------:R-:W4:Y:S01]  /*afab0*/  LDL.LU R23, [R1+0xfbc] ;  /* 0x000fbc0001177983 */ /* 0x000f220000300800 */
[C---:B--2---:R-:W-:Y:S03]  /*afac0*/  HMMA.16816.F32 R8, R12.reuse, R6, R8 ;  /* 0x000000060c08723c */ /* 0x044fe60000001808 */
[----:B----4-:R-:W-:Y:S04]  /*afad0*/  STL.64 [R1+0x7c58], R22 ;  /* 0x007c581601007387 */ /* 0x010fe80000100a00 */
[----:B---3--:R0:W-:Y:S04]  /*afae0*/  STL.64 [R1+0x7c50], R20 ;  /* 0x007c501401007387 */ /* 0x0081e80000100a00 */
[----:B0-----:R-:W2:Y:S04]  /*afaf0*/  LDL.LU R20, [R1+0xf90] ;  /* 0x000f900001147983 */ /* 0x001ea80000300800 */
[----:B------:R-:W2:Y:S04]  /*afb00*/  LDL.LU R21, [R1+0xf94] ;  /* 0x000f940001157983 */ /* 0x000ea80000300800 */
[----:B------:R-:W2:Y:S04]  /*afb10*/  LDL.LU R22, [R1+0xf98] ;  /* 0x000f980001167983 */ /* 0x000ea80000300800 */
[----:B------:R-:W2:Y:S04]  /*afb20*/  LDL.LU R23, [R1+0xf9c] ;  /* 0x000f9c0001177983 */ /* 0x000ea80000300800 */
        /* <DEDUP_REMOVED lines=23> */
[----:B------:R-:W4:Y:S01]  /*afca0*/  LDL.LU R5, [R1+0x4da4] ;  /* 0x004da40001057983 */ /* 0x000f220000300800 */
[----:B---3--:R-:W-:-:S02]  /*afcb0*/  IMAD R6, R6, 0x100, R2 ;  /* 0x0000010006067824 */ /* 0x008fc400078e0202 */
[----:B------:R-:W-:Y:S02]  /*afcc0*/  IMAD R7, R7, 0x100, R3 ;  /* 0x0000010007077824 */ /* 0x000fe400078e0203 */
[----:B--2---:R-:W-:Y:S02]  /*afcd0*/  IMAD R4, R4, 0x100, R11 ;  /* 0x0000010004047824 */ /* 0x004fe400078e020b */
[----:B----4-:R-:W-:Y:S01]  /*afce0*/  IMAD R5, R5, 0x100, R10 ;  /* 0x0000010005057824 */ /* 0x010fe200078e020a */
[----:B------:R-:W2:Y:S04]  /*afcf0*/  LDL.LU R11, [R1+0x7c6c] ;  /* 0x007c6c00010b7983 */ /* 0x000ea80000300800 */
[----:B------:R-:W3:Y:S04]  /*afd00*/  LDL.LU R10, [R1+0x7c68] ;  /* 0x007c6800010a7983 */ /* 0x000ee80000300800 */
[----:B------:R-:W4:Y:S04]  /*afd10*/  LDL.LU R2, [R1+0x7c64] ;  /* 0x007c640001027983 */ /* 0x000f280000300800 */
[----:B------:R-:W4:Y:S01]  /*afd20*/  LDL.LU R3, [R1+0x7c60] ;  /* 0x007c600001037983 */ /* 0x000f220000300800 */
[----:B------:R-:W-:-:S02]  /*afd30*/  F2FP.F16.E5M2.UNPACK_B R16, R16.H1 ;  /* 0x00000010ff10723e */ /* 0x000fc400030004ff */
[----:B------:R-:W-:Y:S01]  /*afd40*/  F2FP.F16.E5M2.UNPACK_B R8, R8.H1 ;  /* 0x00000008ff08723e */ /* 0x000fe200030004ff */
[----:B----4-:R-:W-:Y:S01]  /*afd50*/  HMMA.16816.F32 R12, R12, R2, R20 ;  /* 0x000000020c0c723c */ /* 0x010fe20000001814 */
[----:B------:R-:W4:Y:S04]  /*afd60*/  LDL.LU.64 R22, [R1+0x7c58] ;  /* 0x007c580001167983 */ /* 0x000f280000300a00 */
[----:B------:R-:W4:Y:S04]  /*afd70*/  LDL.LU.64 R20, [R1+0x7c50] ;  /* 0x007c500001147983 */ /* 0x000f280000300a00 */
[----:B------:R-:W2:Y:S04]  /*afd80*/  LDL.LU R3, [R1+0x2f2c] ;  /* 0x002f2c0001037983 */ /* 0x000ea80000300800 */
[----:B------:R-:W-:Y:S06]  /*afd90*/  STL [R1+0x98], R16 ;  /* 0x0000981001007387 */ /* 0x000fec0000100800 */
[----:B------:R0:W-:Y:S04]  /*afda0*/  STL.64 [R1+0x1520], R12 ;  /* 0x0015200c01007387 */ /* 0x0001e80000100a00 */
[----:B------:R1:W-:Y:S04]  /*afdb0*/  STL.64 [R1+0x1528], R14 ;  /* 0x0015280e01007387 */ /* 0x0003e80000100a00 */
[----:B------:R1:W-:Y:S01]  /*afdc0*/  STL [R1+0x9c], R8 ;  /* 0x00009c0801007387 */ /* 0x0003e20000100800 */
[----:B0-----:R-:W-:-:S02]  /*afdd0*/  F2FP.F16.E5M2.UNPACK_B R12, R4 ;  /* 0x00000004ff0c723e */ /* 0x001fc400020004ff */
[----:B------:R-:W-:Y:S01]  /*afde0*/  F2FP.F16.E5M2.UNPACK_B R13, R5 ;  /* 0x00000005ff0d723e */ /* 0x000fe200020004ff */
[----:B------:R-:W-:Y:S02]  /*afdf0*/  IMAD.MOV.U32 R4, RZ, RZ, R16 ;  /* 0x000000ffff047224 */ /* 0x000fe400078e0010 */
[----:B------:R-:W-:Y:S01]  /*afe00*/  IMAD.MOV.U32 R5, RZ, RZ, R8 ;  /* 0x000000ffff057224 */ /* 0x000fe200078e0008 */
[----:B-1----:R-:W-:Y:S02]  /*afe10*/  F2FP.F16.E5M2.UNPACK_B R14, R6 ;  /* 0x00000006ff0e723e */ /* 0x002fe400020004ff */
[----:B------:R-:W-:Y:S01]  /*afe20*/  F2FP.F16.E5M2.UNPACK_B R15, R7 ;  /* 0x00000007ff0f723e */ /* 0x000fe200020004ff */
[----:B------:R-:W2:Y:S06]  /*afe30*/  LDL.LU R16, [R1+0x7c48] ;  /* 0x007c480001107983 */ /* 0x000eac0000300800 */
[----:B----4-:R-:W-:Y:S01]  /*afe40*/  HMMA.16816.F32 R4, R12, R4, R20 ;  /* 0x000000040c04723c */ /* 0x010fe20000001814 */
[----:B------:R-:W4:Y:S04]  /*afe50*/  LDL.LU.64 R22, [R1+0x7c40] ;  /* 0x007c400001167983 */ /* 0x000f280000300a00 */
[----:B------:R-:W4:Y:S01]  /*afe60*/  LDL.LU.64 R20, [R1+0x7c38] ;  /* 0x007c380001147983 */ /* 0x000f220000300a00 */
[----:B------:R-:W-:-:S02]  /*afe70*/  F2FP.F16.E5M2.UNPACK_B R8, R9.H1 ;  /* 0x00000009ff08723e */ /* 0x000fc400030004ff */
[----:B---3--:R-:W-:-:S11]  /*afe80*/  F2FP.F16.E5M2.UNPACK_B R9, R10.H1 ;  /* 0x0000000aff09723e */ /* 0x008fd600030004ff */
[----:B------:R2:W-:Y:S04]  /*afe90*/  STL.64 [R1+0x16d0], R4 ;  /* 0x0016d00401007387 */ /* 0x0005e80000100a00 */
[----:B------:R-:W-:Y:S04]  /*afea0*/  STL.64 [R1+0x16d8], R6 ;  /* 0x0016d80601007387 */ /* 0x000fe80000100a00 */
[----:B------:R4:W-:Y:S01]  /*afeb0*/  STL.64 [R1+0x90], R8 ;  /* 0x0000900801007387 */ /* 0x0009e20000100a00 */
[----:B--2---:R-:W-:Y:S02]  /*afec0*/  F2FP.F16.E5M2.UNPACK_B R4, R11.H1 ;  /* 0x0000000bff04723e */ /* 0x004fe400030004ff */
[----:B----4-:R-:W-:Y:S01]  /*afed0*/  HMMA.16816.F32 R8, R12, R8, R20 ;  /* 0x000000080c08723c */ /* 0x010fe20000001814 */
[----:B------:R-:W2:Y:S04]  /*afee0*/  LDL.LU.64 R22, [R1+0x7c30] ;  /* 0x007c300001167983 */ /* 0x000ea80000300a00 */
[----:B------:R-:W2:Y:S01]  /*afef0*/  LDL.LU.64 R20, [R1+0x7c28] ;  /* 0x007c280001147983 */ /* 0x000ea20000300a00 */
[----:B------:R-:W-:-:S13]  /*aff00*/  F2FP.F16.E5M2.UNPACK_B R5, R3.H1 ;  /* 0x00000003ff05723e */ /* 0x000fda00030004ff */
        /* <DEDUP_REMOVED lines=8> */
[----:B------:R-:W-:-:S02]  /*aff90*/  F2FP.F16.E5M2.UNPACK_B R2, R16.H1 ;  /* 0x00000010ff02723e */ /* 0x000fc400030004ff */
[----:B------:R-:W-:-:S07]  /*affa0*/  F2FP.F16.E5M2.UNPACK_B R3, R17.H1 ;  /* 0x00000011ff03723e */ /* 0x000fce00030004ff */
[----:B---3--:R-:W-:Y:S03]  /*affb0*/  HMMA.16816.F32 R8, R12, R2, R8 ;  /* 0x000000020c08723c */ /* 0x008fe60000001808 */
[----:B------:R0:W-:Y:S04]  /*affc0*/  STL.64 [R1+0xcf0], R4 ;  /* 0x000cf00401007387 */ /* 0x0001e80000100a00 */
[----:B------:R-:W-:Y:S04]  /*affd0*/  STL.64 [R1+0xcf8], R6 ;  /* 0x000cf80601007387 */ /* 0x000fe80000100a00 */
[----:B------:R1:W-:Y:S01]  /*affe0*/  STL.64 [R1+0x80], R2 ;  /* 0x0000800201007387 */ /* 0x0003e20000100a00 */
[----:B0-----:R-:W-:-:S02]  /*afff0*/  F2FP.F16.E5M2.UNPACK_B R4, R18.H1 ;  /* 0x00000012ff04723e */ /* 0x001fc400030004ff */
[----:B------:R-:W-:-:S05]  /*b0000*/  F2FP.F16.E5M2.UNPACK_B R5, R19.H1 ;  /* 0x00000013ff05723e */ /* 0x000fca00030004ff */
[----:B------:R-:W-:Y:S04]  /*b0010*/  STL.64 [R1+0xd90], R8 ;  /* 0x000d900801007387 */ /* 0x000fe80000100a00 */
[----:B------:R-:W-:Y:S04]  /*b0020*/  STL.64 [R1+0xd98], R10 ;  /* 0x000d980a01007387 */ /* 0x000fe80000100a00 */
[----:B------:R2:W-:Y:S01]  /*b0030*/  STL.64 [R1+0x78], R4 ;  /* 0x0000780401007387 */ /* 0x0005e20000100a00 */
[----:B-1----:R-:W-:Y:S02]  /*b0040*/  F2FP.F16.E5M2.UNPACK_B R2, R28.H1 ;  /* 0x0000001cff02723e */ /* 0x002fe400030004ff */
[----:B------:R-:W-:-:S02]  /*b0050*/  F2FP.F16.E5M2.UNPACK_B R3, R29.H1 ;  /* 0x0000001dff03723e */ /* 0x000fc400030004ff */
[----:B------:R-:W-:Y:S01]  /*b0060*/  F2FP.F16.E5M2.UNPACK_B R0, R0.H1 ;  /* 0x00000000ff00723e */ /* 0x000fe200030004ff */
        /* <DEDUP_REMOVED lines=27> */
[----:B---3--:R-:W-:Y:S04]  /*b0220*/  STL.64 [R1+0x7b80], R10 ;  /* 0x007b800a01007387 */ /* 0x008fe80000100a00 */
[----:B--2---:R0:W-:Y:S04]  /*b0230*/  STL.64 [R1+0x7b78], R8 ;  /* 0x007b780801007387 */ /* 0x0041e80000100a00 */
[----:B------:R-:W2:Y:S04]  /*b0240*/  LDL.LU R4, [R1+0x2fbc] ;  /* 0x002fbc0001047983 */ /* 0x000ea80000300800 */
[----:B----4-:R-:W-:Y:S04]  /*b0250*/  STL [R1+0x7ba0], R6 ;  /* 0x007ba00601007387 */ /* 0x010fe80000100800 */
[----:B--2---:R-:W-:Y:S04]  /*b0260*/  STL.64 [R1+0x7b98], R4 ;  /* 0x007b980401007387 */ /* 0x004fe80000100a00 */
[----:B------:R-:W2:Y:S04]  /*b0270*/  LDL.LU R2, [R1+0x2fc8] ;  /* 0x002fc80001027983 */ /* 0x000ea80000300800 */
[----:B------:R-:W3:Y:S04]  /*b0280*/  LDL.LU R3, [R1+0x2fcc] ;  /* 0x002fcc0001037983 */ /* 0x000ee80000300800 */
[----:B------:R-:W4:Y:S04]  /*b0290*/  LDL.LU R16, [R1+0x2fd8] ;  /* 0x002fd80001107983 */ /* 0x000f280000300800 */
[----:B------:R-:W2:Y:S04]  /*b02a0*/  LDL.LU R20, [R1+0x10c0] ;  /* 0x0010c00001147983 */ /* 0x000ea80000300800 */
[----:B------:R-:W2:Y:S04]  /*b02b0*/  LDL.LU R21, [R1+0x10c4] ;  /* 0x0010c40001157983 */ /* 0x000ea80000300800 */
[----:B------:R-:W2:Y:S04]  /*b02c0*/  LDL.LU R22, [R1+0x10c8] ;  /* 0x0010c80001167983 */ /* 0x000ea80000300800 */
[----:B------:R-:W2:Y:S04]  /*b02d0*/  LDL.LU R23, [R1+0x10cc] ;  /* 0x0010cc0001177983 */ /* 0x000ea80000300800 */
[----:B0-----:R-:W2:Y:S04]  /*b02e0*/  LDL.LU R9, [R1+0x2f8c] ;  /* 0x002f8c0001097983 */ /* 0x001ea80000300800 */
[----:B------:R-:W2:Y:S04]  /*b02f0*/  LDL.LU R10, [R1+0x2f98] ;  /* 0x002f9800010a7983 */ /* 0x000ea80000300800 */
[----:B------:R-:W2:Y:S04]  /*b0300*/  LDL.LU R11, [R1+0x2f9c] ;  /* 0x002f9c00010b7983 */ /* 0x000ea80000300800 */
[----:B--2---:R-:W-:Y:S04]  /*b0310*/  STL [R1+0x7bb8], R11 ;  /* 0x007bb80b01007387 */ /* 0x004fe80000100800 */
[----:B------:R-:W2:Y:S04]  /*b0320*/  LDL.LU R7, [R1+0x2fa8] ;  /* 0x002fa80001077983 */ /* 0x000ea80000300800 */
[----:B--2---:R-:W-:Y:S04]  /*b0330*/  STL [R1+0x7bd0], R7 ;  /* 0x007bd00701007387 */ /* 0x004fe80000100800 */
        /* <DEDUP_REMOVED lines=8> */
[----:B------:R-:W-:Y:S04]  /*b03c0*/  STL [R1+0x7bf0], R10 ;  /* 0x007bf00a01007387 */ /* 0x000fe80000100800 */
[----:B------:R-:W3:Y:S04]  /*b03d0*/  LDL.LU R4, [R1+0x2f6c] ;  /* 0x002f6c0001047983 */ /* 0x000ee80000300800 */
        /* <DEDUP_REMOVED lines=21> */
[----:B---3--:R-:W-:-:S02]  /*b0530*/  F2FP.F16.E5M2.UNPACK_B R11, R4.H1 ;  /* 0x00000004ff0b723e */ /* 0x008fc400030004ff */
        /* <DEDUP_REMOVED lines=20> */
[----:B------:R-:W-:-:S02]  /*b0680*/  F2FP.F16.E5M2.UNPACK_B R4, R5.H1 ;  /* 0x00000005ff04723e */ /* 0x000fc400030004ff */
[----:B------:R-:W-:-:S10]  /*b0690*/  F2FP.F16.E5M2.UNPACK_B R5, R6.H1 ;  /* 0x00000006ff05723e */ /* 0x000fd400030004ff */
[----:B------:R-:W-:Y:S04]  /*b06a0*/  STL.64 [R1+0xe90], R8 ;  /* 0x000e900801007387 */ /* 0x000fe80000100a00 */
[----:B------:R0:W-:Y:S04]  /*b06b0*/  STL.64 [R1+0xe98], R10 ;  /* 0x000e980a01007387 */ /* 0x0001e80000100a00 */
[----:B0-----:R-:W3:Y:S04]  /*b06c0*/  LDL.LU R10, [R1+0x7bf0] ;  /* 0x007bf000010a7983 */ /* 0x001ee80000300800 */
[----:B------:R-:W3:Y:S04]  /*b06d0*/  LDL.LU.64 R8, [R1+0x7be8] ;  /* 0x007be80001087983 */ /* 0x000ee80000300a00 */
[----:B------:R2:W-:Y:S02]  /*b06e0*/  STL.64 [R1+0x60], R4 ;  /* 0x0000600401007387 */ /* 0x0005e40000100a00 */
[----:B--2---:R-:W-:Y:S02]  /*b06f0*/  HMMA.16816.F32 R4, R12, R4, R20 ;  /* 0x000000040c04723c */ /* 0x004fe40000001814 */
[----:B------:R-:W2:Y:S04]  /*b0700*/  LDL.LU.64 R22, [R1+0x7be0] ;  /* 0x007be00001167983 */ /* 0x000ea80000300a00 */
[----:B------:R-:W2:-:S13]  /*b0710*/  LDL.LU.64 R20, [R1+0x7bd8] ;  /* 0x007bd80001147983 */ /* 0x000e9a0000300a00 */
[----:B------:R-:W-:Y:S04]  /*b0720*/  STL.64 [R1+0xea0], R4 ;  /* 0x000ea00401007387 */ /* 0x000fe80000100a00 */
[----:B------:R0:W-:Y:S01]  /*b0730*/  STL.64 [R1+0xea8], R6 ;  /* 0x000ea80601007387 */ /* 0x0001e20000100a00 */
[----:B---3--:R-:W-:Y:S02]  /*b0740*/  F2FP.F16.E5M2.UNPACK_B R8, R8.H1 ;  /* 0x00000008ff08723e */ /* 0x008fe400030004ff */
[----:B------:R-:W-:Y:S01]  /*b0750*/  F2FP.F16.E5M2.UNPACK_B R9, R9.H1 ;  /* 0x00000009ff09723e */ /* 0x000fe200030004ff */
[----:B0-----:R-:W3:Y:S01]  /*b0760*/  LDL.LU R7, [R1+0x7bd0] ;  /* 0x007bd00001077983 */ /* 0x001ee20000300800 */
[----:B------:R-:W-:-:S03]  /*b0770*/  F2FP.F16.E5M2.UNPACK_B R4, R10.H1 ;  /* 0x0000000aff04723e */ /* 0x000fc600030004ff */
[----:B------:R2:W-:Y:S02]  /*b0780*/  STL.64 [R1+0x58], R8 ;  /* 0x0000580801007387 */ /* 0x0005e40000100a00 */
[----:B--2---:R-:W-:Y:S02]  /*b0790*/  HMMA.16816.F32 R8, R12, R8, R20 ;  /* 0x000000080c08723c */ /* 0x004fe40000001814 */
[----:B------:R-:W2:Y:S04]  /*b07a0*/  LDL.LU.64 R22, [R1+0x7bc8] ;  /* 0x007bc80001167983 */ /* 0x000ea80000300a00 */
[----:B------:R-:W2:-:S13]  /*b07b0*/  LDL.LU.64 R20, [R1+0x7bc0] ;  /* 0x007bc00001147983 */ /* 0x000e9a0000300a00 */
[----:B------:R-:W-:Y:S04]  /*b07c0*/  STL.64 [R1+0xed0], R8 ;  /* 0x000ed00801007387 */ /* 0x000fe80000100a00 */
[----:B------:R0:W-:Y:S04]  /*b07d0*/  STL.64 [R1+0xed8], R10 ;  /* 0x000ed80a01007387 */ /* 0x0001e80000100a00 */
[----:B0-----:R-:W2:Y:S01]  /*b07e0*/  LDL.LU R11, [R1+0x7bb8] ;  /* 0x007bb800010b7983 */ /* 0x001ea20000300800 */
[----:B---3--:R-:W-:Y:S02]  /*b07f0*/  F2FP.F16.E5M2.UNPACK_B R8, R7.H1 ;  /* 0x00000007ff08723e */ /* 0x008fe400030004ff */
[----:B--2---:R-:W-:-:S05]  /*b0800*/  F2FP.F16.E5M2.UNPACK_B R5, R11.H1 ;  /* 0x0000000bff05723e */ /* 0x004fca00030004ff */
[----:B------:R0:W-:Y:S02]  /*b0810*/  STL.64 [R1+0x50], R4 ;  /* 0x0000500401007387 */ /* 0x0001e40000100a00 */
[----:B0-----:R-:W-:Y:S02]  /*b0820*/  HMMA.16816.F32 R4, R12, R4, R20 ;  /* 0x000000040c04723c */ /* 0x001fe40000001814 */
[----:B------:R-:W2:Y:S04]  /*b0830*/  LDL.LU.64 R22, [R1+0x7bb0] ;  /* 0x007bb00001167983 */ /* 0x000ea80000300a00 */
[----:B------:R-:W2:-:S13]  /*b0840*/  LDL.LU.64 R20, [R1+0x7ba8] ;  /* 0x007ba80001147983 */ /* 0x000e9a0000300a00 */
[----:B------:R-:W-:Y:S04]  /*b0850*/  STL.64 [R1+0xee0], R4 ;  /* 0x000ee00401007387 */ /* 0x000fe80000100a00 */
[----:B------:R0:W-:Y:S04]  /*b0860*/  STL.64 [R1+0xee8], R6 ;  /* 0x000ee80601007387 */ /* 0x0001e80000100a00 */
[----:B0-----:R-:W3:Y:S04]  /*b0870*/  LDL.LU R6, [R1+0x7ba0] ;  /* 0x007ba00001067983 */ /* 0x001ee80000300800 */
[----:B------:R-:W2:Y:S01]  /*b0880*/  LDL.LU.64 R4, [R1+0x7b98] ;  /* 0x007b980001047983 */ /* 0x000ea20000300a00 */
[----:B---3--:R-:W-:-:S05]  /*b0890*/  F2FP.F16.E5M2.UNPACK_B R9, R6.H1 ;  /* 0x00000006ff09723e */ /* 0x008fca00030004ff */
        /* <DEDUP_REMOVED lines=8> */
[----:B------:R-:W-:-:S02]  /*b0920*/  F2FP.F16.E5M2.UNPACK_B R6, R5.H1 ;  /* 0x00000005ff06723e */ /* 0x000fc400030004ff */
[----:B------:R-:W-:-:S05]  /*b0930*/  F2FP.F16.E5M2.UNPACK_B R7, R4.H1 ;  /* 0x00000004ff07723e */ /* 0x000fca00030004ff */
[----:B------:R-:W-:Y:S01]  /*b0940*/  STL.64 [R1+0x40], R6 ;  /* 0x0000400601007387 */ /* 0x000fe20000100a00 */
[----:B------:R-:W-:Y:S02]  /*b0950*/  F2FP.F16.E5M2.UNPACK_B R4, R2.H1 ;  /* 0x00000002ff04723e */ /* 0x000fe400030004ff */
[----:B------:R-:W-:Y:S01]  /*b0960*/  F2FP.F16.E5M2.UNPACK_B R5, R3.H1 ;  /* 0x00000003ff05723e */ /* 0x000fe200030004ff */
        /* <DEDUP_REMOVED lines=10> */
[----:B----4-:R-:W-:-:S02]  /*b0a10*/  F2FP.F16.E5M2.UNPACK_B R2, R16.H1 ;  /* 0x00000010ff02723e */ /* 0x010fc400030004ff */
[----:B------:R-:W-:-:S10]  /*b0a20*/  F2FP.F16.E5M2.UNPACK_B R3, R17.H1 ;  /* 0x00000011ff03723e */ /* 0x000fd400030004ff */
[----:B------:R0:W-:Y:S04]  /*b0a30*/  STL.64 [R1+0xf10], R4 ;  /* 0x000f100401007387 */ /* 0x0001e80000100a00 */
[----:B------:R-:W-:Y:S04]  /*b0a40*/  STL.64 [R1+0xf18], R6 ;  /* 0x000f180601007387 */ /* 0x000fe80000100a00 */
[----:B------:R1:W-:Y:S01]  /*b0a50*/  STL.64 [R1+0x30], R2 ;  /* 0x0000300201007387 */ /* 0x0003e20000100a00 */
[----:B0-----:R-:W-:Y:S02]  /*b0a60*/  F2FP.F16.E5M2.UNPACK_B R4, R18.H1 ;  /* 0x00000012ff04723e */ /* 0x001fe400030004ff */
[----:B------:R-:W-:-:S02]  /*b0a70*/  F2FP.F16.E5M2.UNPACK_B R5, R19.H1 ;  /* 0x00000013ff05723e */ /* 0x000fc400030004ff */
[----:B------:R-:W-:Y:S01]  /*b0a80*/  F2FP.F16.E5M2.UNPACK_B R0, R0.H1 ;  /* 0x00000000ff00723e */ /* 0x000fe200030004ff */
[----:B---3--:R-:W-:Y:S01]  /*b0a90*/  HMMA.16816.F32 R8, R12, R2, R8 ;  /* 0x000000020c08723c */ /* 0x008fe20000001808 */
[----:B-1----:R-:W-:Y:S02]  /*b0aa0*/  F2FP.F16.E5M2.UNPACK_B R2, R28.H1 ;  /* 0x0000001cff02723e */ /* 0x002fe400030004ff */
[----:B------:R-:W-:-:S15]  /*b0ab0*/  F2FP.F16.E5M2.UNPACK_B R3, R29.H1 ;  /* 0x0000001dff03723e */ /* 0x000fde00030004ff */
        /* <DEDUP_REMOVED lines=40> */
[----:B---3--:R0:W-:Y:S04]  /*b0d40*/  STL.64 [R1+0x7b00], R18 ;  /* 0x007b001201007387 */ /* 0x0081e80000100a00 */
[----:B0-----:R-:W3:Y:S04]  /*b0d50*/  LDL.LU R18, [R1+0x3028] ;  /* 0x0030280001127983 */ /* 0x001ee80000300800 */
[----:B------:R-:W3:Y:S04]  /*b0d60*/  LDL.LU R19, [R1+0x302c] ;  /* 0x00302c0001137983 */ /* 0x000ee80000300800 */
[----:B--2---:R0:W-:Y:S04]  /*b0d70*/  STL.64 [R1+0x7af8], R16 ;  /* 0x007af81001007387 */ /* 0x0041e80000100a00 */
[----:B0-----:R-:W2:Y:S04]  /*b0d80*/  LDL.LU R17, [R1+0x301c] ;  /* 0x00301c0001117983 */ /* 0x001ea80000300800 */
[----:B---3--:R0:W-:Y:S04]  /*b0d90*/  STL.64 [R1+0x7b40], R18 ;  /* 0x007b401201007387 */ /* 0x0081e80000100a00 */
[----:B0-----:R-:W3:Y:S04]  /*b0da0*/  LDL.LU R19, [R1+0x300c] ;  /* 0x00300c0001137983 */ /* 0x001ee80000300800 */
[----:B------:R-:W3:Y:S04]  /*b0db0*/  LDL.LU R16, [R1+0x3018] ;  /* 0x0030180001107983 */ /* 0x000ee80000300800 */
[----:B--2---:R-:W-:Y:S04]  /*b0dc0*/  STL [R1+0x7b38], R17 ;  /* 0x007b381101007387 */ /* 0x004fe80000100800 */
[----:B------:R-:W4:Y:S04]  /*b0dd0*/  LDL.LU R27, [R1+0x305c] ;  /* 0x00305c00011b7983 */ /* 0x000f280000300800 */
[----:B------:R-:W2:Y:S04]  /*b0de0*/  LDL.LU R24, [R1+0x3068] ;  /* 0x0030680001187983 */ /* 0x000ea80000300800 */
[----:B------:R-:W2:Y:S04]  /*b0df0*/  LDL.LU R25, [R1+0x306c] ;  /* 0x00306c0001197983 */ /* 0x000ea80000300800 */
        /* <DEDUP_REMOVED lines=20> */
[----:B---3--:R-:W-:-:S02]  /*b0f40*/  F2FP.F16.E5M2.UNPACK_B R19, R19.H1 ;  /* 0x00000013ff13723e */ /* 0x008fc400030004ff */
[----:B----4-:R-:W-:Y:S04]  /*b0f50*/  STL.64 [R1+0x7b50], R6 ;  /* 0x007b500601007387 */ /* 0x010fe80000100a00 */
[----:B--2---:R0:W-:Y:S04]  /*b0f60*/  STL.64 [R1+0x7b48], R4 ;  /* 0x007b480401007387 */ /* 0x0041e80000100a00 */
[----:B0-----:R-:W2:Y:S04]  /*b0f70*/  LDL.LU R4, [R1+0x1130] ;  /* 0x0011300001047983 */ /* 0x001ea80000300800 */
[----:B------:R-:W2:Y:S04]  /*b0f80*/  LDL.LU R5, [R1+0x1134] ;  /* 0x0011340001057983 */ /* 0x000ea80000300800 */
[----:B------:R-:W2:Y:S04]  /*b0f90*/  LDL.LU R6, [R1+0x1138] ;  /* 0x0011380001067983 */ /* 0x000ea80000300800 */
[----:B------:R-:W2:Y:S04]  /*b0fa0*/  LDL.LU R7, [R1+0x113c] ;  /* 0x00113c0001077983 */ /* 0x000ea80000300800 */
        /* <DEDUP_REMOVED lines=8> */
[----:B------:R-:W-:-:S03]  /*b1030*/  F2FP.F16.E5M2.UNPACK_B R24, R16.H1 ;  /* 0x00000010ff18723e */ /* 0x000fc600030004ff */
        /* <DEDUP_REMOVED lines=8> */
[----:B--2---:R-:W-:-:S05]  /*b10c0*/  F2FP.F16.E5M2.UNPACK_B R25, R17.H1 ;  /* 0x00000011ff19723e */ /* 0x004fca00030004ff */
        /* <DEDUP_REMOVED lines=8> */
[----:B------:R-:W-:-:S02]  /*b1150*/  F2FP.F16.E5M2.UNPACK_B R16, R18.H1 ;  /* 0x00000012ff10723e */ /* 0x000fc400030004ff */
[----:B------:R-:W-:-:S05]  /*b1160*/  F2FP.F16.E5M2.UNPACK_B R17, R19.H1 ;  /* 0x00000013ff11723e */ /* 0x000fca00030004ff */
        /* <DEDUP_REMOVED lines=10> */
[----:B------:R-:W-:Y:S02]  /*b1210*/  STL.64 [R1], R2 ;  /* 0x0000000201007387 */ /* 0x000fe40000100a00 */
        /* <DEDUP_REMOVED lines=16> */
[----:B------:R-:W-:Y:S04]  /*b1320*/  STL [R1+0x7a74], R28 ;  /* 0x007a741c01007387 */ /* 0x000fe80000100800 */
[----:B------:R-:W-:Y:S01]  /*b1330*/  STL [R1+0x7a70], R29 ;  /* 0x007a701d01007387 */ /* 0x000fe20000100800 */
[----:B------:R-:W-:Y:S02]  /*b1340*/  F2FP.F16.E5M2.UNPACK_B R24, R24.H1 ;  /* 0x00000018ff18723e */ /* 0x000fe400030004ff */
[----:B------:R-:W-:Y:S01]  /*b1350*/  F2FP.F16.E5M2.UNPACK_B R25, R25.H1 ;  /* 0x00000019ff19723e */ /* 0x000fe200030004ff */
[----:B--2---:R-:W-:-:S15]  /*b1360*/  HMMA.16816.F32 R16, R12, R26, R16 ;  /* 0x0000001a0c10723c */ /* 0x004fde0000001810 */
[----:B------:R-:W-:-:S04]  /*b1370*/  NOP ;  /* 0x0000000000007918 */ /* 0x000fc80000000000 */
[----:B------:R-:W-:Y:S04]  /*b1380*/  STL.64 [R1+0xfa0], R16 ;  /* 0x000fa01001007387 */ /* 0x000fe80000100a00 */
[----:B------:R0:W-:Y:S04]  /*b1390*/  STL.64 [R1+0xfa8], R18 ;  /* 0x000fa81201007387 */ /* 0x0001e80000100a00 */
[----:B0-----:R-:W2:Y:S04]  /*b13a0*/  LDL.LU.64 R18, [R1+0x7ad0] ;  /* 0x007ad00001127983 */ /* 0x001ea80000300a00 */
[----:B------:R-:W2:Y:S01]  /*b13b0*/  LDL.LU.64 R16, [R1+0x7ac8] ;  /* 0x007ac80001107983 */ /* 0x000ea20000300a00 */
[----:B------:R-:W-:Y:S01]  /*b13c0*/  HMMA.16816.F32 R4, R12, R24, R4 ;  /* 0x000000180c04723c */ /* 0x000fe20000001804 */
[----:B------:R-:W-:-:S02]  /*b13d0*/  F2FP.F16.E5M2.UNPACK_B R22, R22.H1 ;  /* 0x00000016ff16723e */ /* 0x000fc400030004ff */
[----:B---3--:R-:W-:Y:S01]  /*b13e0*/  F2FP.F16.E5M2.UNPACK_B R23, R23.H1 ;  /* 0x00000017ff17723e */ /* 0x008fe200030004ff */
[----:B------:R-:W-:Y:S04]  /*b13f0*/  STL.64 [R1+0x7880], R26 ;  /* 0x0078801a01007387 */ /* 0x000fe80000100a00 */
[----:B------:R-:W-:Y:S11]  /*b1400*/  STL.64 [R1+0x7878], R24 ;  /* 0x0078781801007387 */ /* 0x000ff60000100a00 */
[----:B------:R-:W-:Y:S04]  /*b1410*/  STL.64 [R1+0xfb0], R4 ;  /* 0x000fb00401007387 */ /* 0x000fe80000100a00 */
[----:B------:R2:W-:Y:S01]  /*b1420*/  STL.64 [R1+0xfb8], R6 ;  /* 0x000fb80601007387 */ /* 0x0005e20000100a00 */
[----:B----4-:R-:W-:-:S02]  /*b1430*/  F2FP.F16.E5M2.UNPACK_B R20, R20.H1 ;  /* 0x00000014ff14723e */ /* 0x010fc400030004ff */
[----:B------:R-:W-:Y:S01]  /*b1440*/  F2FP.F16.E5M2.UNPACK_B R21, R21.H1 ;  /* 0x00000015ff15723e */ /* 0x000fe200030004ff */
        /* <DEDUP_REMOVED lines=27> */
[----:B------:R-:W2:Y:S04]  /*b1600*/  LDL.LU R16, [R1+0x30a8] ;  /* 0x0030a80001107983 */ /* 0x000ea80000300800 */
[----:B------:R-:W2:Y:S04]  /*b1610*/  LDL.LU R17, [R1+0x30ac] ;  /* 0x0030ac0001117983 */ /* 0x000ea80000300800 */
[----:B------:R-:W2:Y:S04]  /*b1620*/  LDL.LU R10, [R1+0x30b8] ;  /* 0x0030b800010a7983 */ /* 0x000ea80000300800 */
[----:B------:R-:W2:Y:S04]  /*b1630*/  LDL.LU R11, [R1+0x30bc] ;  /* 0x0030bc00010b7983 */ /* 0x000ea80000300800 */
[----:B------:R-:W4:Y:S04]  /*b1640*/  LDL.LU R8, [R1+0x30c8] ;  /* 0x0030c80001087983 */ /* 0x000f280000300800 */
        /* <DEDUP_REMOVED lines=20> */
[----:B------:R-:W-:-:S02]  /*b1790*/  F2FP.F16.E5M2.UNPACK_B R16, R16.H1 ;  /* 0x00000010ff10723e */ /* 0x000fc400030004ff */
[----:B------:R-:W-:Y:S01]  /*b17a0*/  F2FP.F16.E5M2.UNPACK_B R17, R17.H1 ;  /* 0x00000011ff11723e */ /* 0x000fe200030004ff */
[C---:B--2---:R-:W-:Y:S01]  /*b17b0*/  HMMA.16816.F32 R8, R12.reuse, R18, R8 ;  /* 0x000000120c08723c */ /* 0x044fe20000001808 */
[----:B------:R-:W2:Y:S04]  /*b17c0*/  LDL.LU R7, [R1+0x30dc] ;  /* 0x0030dc0001077983 */ /* 0x000ea80000300800 */
[----:B------:R-:W4:Y:S04]  /*b17d0*/  LDL.LU R4, [R1+0x30e8] ;  /* 0x0030e80001047983 */ /* 0x000f280000300800 */
[----:B------:R-:W2:Y:S04]  /*b17e0*/  LDL.LU R5, [R1+0x30ec] ;  /* 0x0030ec0001057983 */ /* 0x000ea80000300800 */
[----:B------:R-:W2:Y:S04]  /*b17f0*/  LDL.LU R2, [R1+0x30f8] ;  /* 0x0030f80001027983 */ /* 0x000ea80000300800 */
[----:B------:R-:W2:Y:S04]  /*b1800*/  LDL.LU R3, [R1+0x30fc] ;  /* 0x0030fc0001037983 */ /* 0x000ea80000300800 */
        /* <DEDUP_REMOVED lines=53> */
[----:B------:R-:W-:-:S07]  /*b1b60*/  F2FP.F16.E5M2.UNPACK_B R5, R5.H1 ;  /* 0x00000005ff05723e */ /* 0x000fce00030004ff */
[C---:B----4-:R-:W-:Y:S01]  /*b1b70*/  HMMA.16816.F32 R8, R12.reuse, R4, R8 ;  /* 0x000000040c08723c */ /* 0x050fe20000001808 */
[----:B------:R-:W-:Y:S02]  /*b1b80*/  F2FP.F16.E5M2.UNPACK_B R2, R2.H1 ;  /* 0x00000002ff02723e */ /* 0x000fe400030004ff */
[----:B------:R-:W-:Y:S01]  /*b1b90*/  F2FP.F16.E5M2.UNPACK_B R3, R3.H1 ;  /* 0x00000003ff03723e */ /* 0x000fe200030004ff */
        /* <DEDUP_REMOVED lines=5847> */
[----:B0-----:R-:W2:Y:S04]  /*c8910*/  LDL.LU.64 R22, [R1+0x98] ;  /* 0x0000980001167983 */ /* 0x001ea80000300a00 */
        /* <DEDUP_REMOVED lines=74> */
[----:B------:R-:W-:Y:S01]  /*c8dc0*/  STL [R1+0x5afc], R0 ;  /* 0x005afc0001007387 */ /* 0x000fe20000100800 */
[----:B--2---:R-:W-:Y:S03]  /*c8dd0*/  HMMA.16816.F32 R4, R12, R28, R24 ;  /* 0x0000001c0c04723c */ /* 0x004fe60000001818 */
[----:B------:R-:W2:-:S15]  /*c8de0*/  LDL.LU R24, [R1+0x1b60] ;  /* 0x001b600001187983 */ /* 0x000e9e0000300800 */
[----:B------:R-:W-:Y:S01]  /*c8df0*/  NOP ;  /* 0x0000000000007918 */ /* 0x000fe20000000000 */
[----:B------:R0:W-:Y:S04]  /*c8e00*/  STL.64 [R1+0x830], R4 ;  /* 0x0008300401007387 */ /* 0x0001e80000100a00 */
[----:B------:R-:W-:Y:S04]  /*c8e10*/  STL.64 [R1+0x838], R6 ;  /* 0x0008380601007387 */ /* 0x000fe80000100a00 */
[----:B------:R-:W2:Y:S04]  /*c8e20*/  LDL.LU R25, [R1+0x1b64] ;  /* 0x001b640001197983 */ /* 0x000ea80000300800 */
[----:B------:R-:W3:Y:S04]  /*c8e30*/  LDL.LU R26, [R1+0x1b68] ;  /* 0x001b6800011a7983 */ /* 0x000ee80000300800 */
[----:B------:R-:W3:Y:S04]  /*c8e40*/  LDL.LU R27, [R1+0x1b6c] ;  /* 0x001b6c00011b7983 */ /* 0x000ee80000300800 */
[----:B0-----:R-:W4:Y:S04]  /*c8e50*/  LDL.LU.64 R4, [R1+0x68] ;  /* 0x0000680001047983 */ /* 0x001f280000300a00 */
        /* <DEDUP_REMOVED lines=13> */
[----:B------:R-:W4:Y:S04]  /*c8f30*/  LDL.LU.64 R4, [R1+0x88] ;  /* 0x0000880001047983 */ /* 0x000f280000300a00 */
        /* <DEDUP_REMOVED lines=29> */
[----:B------:R-:W3:Y:S04]  /*c9110*/  LDL.LU.64 R20, [R1+0x58] ;  /* 0x0000580001147983 */ /* 0x000ee80000300a00 */
[----:B------:R-:W3:Y:S01]  /*c9120*/  LDL.LU R16, [R1+0x1b70] ;  /* 0x001b700001107983 */ /* 0x000ee20000300800 */
[----:B------:R-:W-:-:S03]  /*c9130*/  IMAD.MOV.U32 R2, RZ, RZ, R29 ;  /* 0x000000ffff027224 */ /* 0x000fc600078e001d */
[----:B------:R-:W3:Y:S04]  /*c9140*/  LDL.LU R17, [R1+0x1b74] ;  /* 0x001b740001117983 */ /* 0x000ee80000300800 */
[----:B------:R-:W3:Y:S04]  /*c9150*/  LDL.LU R18, [R1+0x1b78] ;  /* 0x001b780001127983 */ /* 0x000ee80000300800 */
[----:B------:R-:W3:Y:S04]  /*c9160*/  LDL.LU R19, [R1+0x1b7c] ;  /* 0x001b7c0001137983 */ /* 0x000ee80000300800 */
[----:B------:R-:W3:Y:S04]  /*c9170*/  LDL.64 R22, [R1+0x50] ;  /* 0x0000500001167983 */ /* 0x000ee80000100a00 */
[----:B------:R-:W3:Y:S04]  /*c9180*/  LDL.LU.64 R28, [R1+0x48] ;  /* 0x00004800011c7983 */ /* 0x000ee80000300a00 */
        /* <DEDUP_REMOVED lines=21> */
[----:B0-----:R-:W2:Y:S02]  /*c92e0*/  LDL.LU.64 R2, [R1+0x78] ;  /* 0x0000780001027983 */ /* 0x001ea40000300a00 */
        /* <DEDUP_REMOVED lines=63> */
[----:B------:R-:W-:Y:S02]  /*c96e0*/  IMAD.MOV.U32 R0, RZ, RZ, R29 ;  /* 0x000000ffff007224 */ /* 0x000fe400078e001d */
        /* <DEDUP_REMOVED lines=31> */
[----:B------:R-:W3:Y:S04]  /*c98e0*/  LDL.LU.64 R8, [R1+0x18] ;  /* 0x0000180001087983 */ /* 0x000ee80000300a00 */
        /* <DEDUP_REMOVED lines=9> */
[----:B------:R-:W2:Y:S04]  /*c9980*/  LDL.LU.64 R24, [R1+0x8] ;  /* 0x0000080001187983 */ /* 0x000ea80000300a00 */
[----:B------:R-:W2:Y:S04]  /*c9990*/  LDL.64 R26, [R1] ;  /* 0x00000000011a7983 */ /* 0x000ea80000100a00 */
        /* <DEDUP_REMOVED lines=50> */
[----:B------:R-:W-:Y:S01]  /*c9cc0*/  HMMA.16816.F32 R4, R12, R10, R4 ;  /* 0x0000000a0c04723c */ /* 0x000fe20000001804 */
[----:B---3--:R-:W-:-:S07]  /*c9cd0*/  IMAD.MOV.U32 R3, RZ, RZ, R9 ;  /* 0x000000ffff037224 */ /* 0x008fce00078e0009 */
[----:B--2---:R-:W-:-:S15]  /*c9ce0*/  HMMA.16816.F32 R20, R12, R8, R20 ;  /* 0x000000080c14723c */ /* 0x004fde0000001814 */
[----:B------:R-:W-:-:S04]  /*c9cf0*/  NOP ;  /* 0x0000000000007918 */ /* 0x000fc80000000000 */
[----:B------:R-:W-:Y:S04]  /*c9d00*/  STL.64 [R1+0x740], R20 ;  /* 0x0007401401007387 */ /* 0x000fe80000100a00 */
[----:B------:R0:W-:Y:S04]  /*c9d10*/  STL.64 [R1+0x748], R22 ;  /* 0x0007481601007387 */ /* 0x0001e80000100a00 */
[----:B0-----:R-:W2:Y:S04]  /*c9d20*/  LDL.LU.64 R22, [R1+0x5c00] ;  /* 0x005c000001167983 */ /* 0x001ea80000300a00 */
[----:B------:R-:W2:Y:S01]  /*c9d30*/  LDL.LU.64 R20, [R1+0x5bf8] ;  /* 0x005bf80001147983 */ /* 0x000ea20000300a00 */
[----:B------:R-:W-:-:S02]  /*c9d40*/  IMAD.MOV.U32 R0, RZ, RZ, R8 ;  /* 0x000000ffff007224 */ /* 0x000fc400078e0008 */
[----:B------:R-:W-:Y:S01]  /*c9d50*/  IMAD.MOV.U32 R2, RZ, RZ, R11 ;  /* 0x000000ffff027224 */ /* 0x000fe200078e000b */
[----:B------:R-:W-:Y:S04]  /*c9d60*/  STL [R1+0x5b60], R3 ;  /* 0x005b600301007387 */ /* 0x000fe80000100800 */
[----:B------:R-:W-:Y:S04]  /*c9d70*/  STL [R1+0x5b5c], R0 ;  /* 0x005b5c0001007387 */ /* 0x000fe80000100800 */
[----:B------:R-:W-:Y:S04]  /*c9d80*/  STL [R1+0x5b64], R2 ;  /* 0x005b640201007387 */ /* 0x000fe80000100800 */
[----:B------:R-:W-:Y:S04]  /*c9d90*/  STL.64 [R1+0x730], R4 ;  /* 0x0007300401007387 */ /* 0x000fe80000100a00 */
[----:B------:R0:W-:Y:S02]  /*c9da0*/  STL.64 [R1+0x738], R6 ;  /* 0x0007380601007387 */ /* 0x0001e40000100a00 */
[----:B0-----:R-:W-:-:S15]  /*c9db0*/  HMMA.16816.F32 R4, R12, R24, R16 ;  /* 0x000000180c04723c */ /* 0x001fde0000001810 */
[----:B------:R-:W-:-:S04]  /*c9dc0*/  NOP ;  /* 0x0000000000007918 */ /* 0x000fc80000000000 */
[----:B------:R-:W-:Y:S04]  /*c9dd0*/  STL.64 [R1+0x720], R4 ;  /* 0x0007200401007387 */ /* 0x000fe80000100a00 */
[----:B------:R2:W-:Y:S04]  /*c9de0*/  STL.64 [R1+0x728], R6 ;  /* 0x0007280601007387 */ /* 0x0005e80000100a00 */
[----:B------:R-:W3:Y:S01]  /*c9df0*/  LDL.LU R8, [R1+0x1a50] ;  /* 0x001a500001087983 */ /* 0x000ee20000300800 */
[----:B--2---:R-:W-:-:S15]  /*c9e00*/  HMMA.16816.F32 R4, R12, R26, R20 ;  /* 0x0000001a0c04723c */ /* 0x004fde0000001814 */
[----:B------:R-:W-:-:S04]  /*c9e10*/  NOP ;  /* 0x0000000000007918 */ /* 0x000fc80000000000 */
[----:B------:R-:W-:Y:S04]  /*c9e20*/  STL.64 [R1+0x710], R4 ;  /* 0x0007100401007387 */ /* 0x000fe80000100a00 */
[----:B------:R-:W-:Y:S04]  /*c9e30*/  STL.64 [R1+0x718], R6 ;  /* 0x0007180601007387 */ /* 0x000fe80000100a00 */
[----:B------:R-:W3:Y:S04]  /*c9e40*/  LDL.LU R9, [R1+0x1a54] ;  /* 0x001a540001097983 */ /* 0x000ee80000300800 */
[----:B------:R-:W2:Y:S04]  /*c9e50*/  LDL.LU R10, [R1+0x1a58] ;  /* 0x001a5800010a7983 */ /* 0x000ea80000300800 */
[----:B------:R-:W2:Y:S04]  /*c9e60*/  LDL.LU R11, [R1+0x1a5c] ;  /* 0x001a5c00010b7983 */ /* 0x000ea80000300800 */
[----:B------:R-:W2:Y:S04]  /*c9e70*/  LDL.LU R20, [R1+0x1a90] ;  /* 0x001a900001147983 */ /* 0x000ea80000300800 */
[----:B------:R-:W2:Y:S04]  /*c9e80*/  LDL.LU R21, [R1+0x1a94] ;  /* 0x001a940001157983 */ /* 0x000ea80000300800 */
[----:B------:R-:W2:Y:S04]  /*c9e90*/  LDL.LU R22, [R1+0x1a98] ;  /* 0x001a980001167983 */ /* 0x000ea80000300800 */
[----:B------:R-:W2:Y:S01]  /*c9ea0*/  LDL.LU R23, [R1+0x1a9c] ;  /* 0x001a9c0001177983 */ /* 0x000ea20000300800 */
[----:B------:R-:W-:-:S02]  /*c9eb0*/  IMAD.MOV.U32 R3, RZ, RZ, R24 ;  /* 0x000000ffff037224 */ /* 0x000fc400078e0018 */
[----:B------:R-:W-:Y:S01]  /*c9ec0*/  IMAD.MOV.U32 R0, RZ, RZ, R25 ;  /* 0x000000ffff007224 */ /* 0x000fe200078e0019 */
[----:B------:R-:W4:Y:S04]  /*c9ed0*/  LDL.LU R24, [R1+0x1ab0] ;  /* 0x001ab00001187983 */ /* 0x000f280000300800 */
[----:B------:R-:W4:Y:S01]  /*c9ee0*/  LDL.LU R25, [R1+0x1ab4] ;  /* 0x001ab40001197983 */ /* 0x000f220000300800 */
[----:B------:R-:W-:-:S03]  /*c9ef0*/  IMAD.MOV.U32 R2, RZ, RZ, R27 ;  /* 0x000000ffff027224 */ /* 0x000fc600078e001b */
        /* <DEDUP_REMOVED lines=19> */
[----:B---3--:R0:W-:Y:S04]  /*ca030*/  STL.64 [R1+0x5b98], R8 ;  /* 0x005b980801007387 */ /* 0x0081e80000100a00 */
        /* <DEDUP_REMOVED lines=17> */
[----:B0-----:R-:W4:Y:S04]  /*ca150*/  LDL.LU.64 R26, [R1+0x5bf0] ;  /* 0x005bf000011a7983 */ /* 0x001f280000300a00 */
[----:B------:R-:W2:Y:S04]  /*ca160*/  LDL.LU.64 R24, [R1+0x5be8] ;  /* 0x005be80001187983 */ /* 0x000ea80000300a00 */
[----:B------:R0:W-:Y:S04]  /*ca170*/  STL [R1+0x5adc], R28 ;  /* 0x005adc1c01007387 */ /* 0x0001e80000100800 */
[----:B0-----:R-:W2:Y:S04]  /*ca180*/  LDL.LU R28, [R1+0x4f84] ;  /* 0x004f8400011c7983 */ /* 0x001ea80000300800 */
[----:B------:R0:W-:Y:S04]  /*ca190*/  STL [R1+0x5ad8], R29 ;  /* 0x005ad81d01007387 */ /* 0x0001e80000100800 */
[----:B0-----:R-:W2:Y:S01]  /*ca1a0*/  LDL.LU R29, [R1+0x4f8c] ;  /* 0x004f8c00011d7983 */ /* 0x001ea20000300800 */
        /* <DEDUP_REMOVED lines=67> */
[----:B------:R4:W-:Y:S01]  /*ca5e0*/  STL.64 [R1+0x58c0], R8 ;  /* 0x0058c00801007387 */ /* 0x0009e20000100a00 */
[C---:B--2---:R-:W-:Y:S08]  /*ca5f0*/  HMMA.16816.F32 R16, R12.reuse, R6, R16 ;  /* 0x000000060c10723c */ /* 0x044ff00000001810 */
[----:B----4-:R-:W-:Y:S01]  /*ca600*/  HMMA.16816.F32 R8, R12, R4, R20 ;  /* 0x000000040c08723c */ /* 0x010fe20000001814 */
[----:B------:R-:W-:Y:S10]  /*ca610*/  STL.64 [R1+0x58a8], R6 ;  /* 0x0058a80601007387 */ /* 0x000ff40000100a00 */
[----:B------:R-:W-:Y:S04]  /*ca620*/  STL.64 [R1+0x670], R16 ;  /* 0x0006701001007387 */ /* 0x000fe80000100a00 */
[----:B------:R-:W-:Y:S04]  /*ca630*/  STL.64 [R1+0x678], R18 ;  /* 0x0006781201007387 */ /* 0x000fe80000100a00 */
[----:B------:R0:W-:Y:S04]  /*ca640*/  STL.64 [R1+0x58a0], R4 ;  /* 0x0058a00401007387 */ /* 0x0001e80000100a00 */
[----:B------:R-:W-:Y:S04]  /*ca650*/  STL.64 [R1+0x660], R8 ;  /* 0x0006600801007387 */ /* 0x000fe80000100a00 */
[----:B------:R1:W-:Y:S01]  /*ca660*/  STL.64 [R1+0x668], R10 ;  /* 0x0006680a01007387 */ /* 0x0003e20000100a00 */
[----:B0-----:R-:W-:-:S05]  /*ca670*/  IMAD R4, R25, 0x100, R24 ;  /* 0x0000010019047824 */ /* 0x001fca00078e0218 */
[----:B------:R0:W-:Y:S04]  /*ca680*/  STL [R1+0xa0], R4 ;  /* 0x0000a00401007387 */ /* 0x0001e80000100800 */
[----:B-1----:R-:W2:Y:S01]  /*ca690*/  LDL.LU R10, [R1] ;  /* 0x00000000010a7983 */ /* 0x002ea20000300800 */
[----:B------:R-:W-:-:S03]  /*ca6a0*/  IMAD.MOV.U32 R11, RZ, RZ, R2 ;  /* 0x000000ffff0b7224 */ /* 0x000fc600078e0002 */
[----:B------:R-:W3:Y:S04]  /*ca6b0*/  LDL.LU R2, [R1+0x5b64] ;  /* 0x005b640001027983 */ /* 0x000ee80000300800 */
[----:B--2---:R1:W-:Y:S04]  /*ca6c0*/  STL.64 [R1+0x5920], R10 ;  /* 0x0059200a01007387 */ /* 0x0043e80000100a00 */
[----:B0-----:R-:W2:Y:S04]  /*ca6d0*/  LDL.LU R4, [R1+0x16f0] ;  /* 0x0016f00001047983 */ /* 0x001ea80000300800 */
[----:B------:R-:W2:Y:S04]  /*ca6e0*/  LDL.LU R5, [R1+0x16f4] ;  /* 0x0016f40001057983 */ /* 0x000ea80000300800 */
[----:B------:R-:W4:Y:S04]  /*ca6f0*/  LDL.LU R6, [R1+0x16f8] ;  /* 0x0016f80001067983 */ /* 0x000f280000300800 */
[----:B------:R-:W4:Y:S01]  /*ca700*/  LDL.LU R7, [R1+0x16fc] ;  /* 0x0016fc0001077983 */ /* 0x000f220000300800 */
[----:B------:R-:W-:-:S02]  /*ca710*/  IMAD R28, R28, 0x100, R26 ;  /* 0x000001001c1c7824 */ /* 0x000fc400078e021a */
[----:B------:R-:W-:Y:S02]  /*ca720*/  IMAD R29, R29, 0x100, R27 ;  /* 0x000001001d1d7824 */ /* 0x000fe400078e021b */
[----:B------:R-:W-:Y:S02]  /*ca730*/  IMAD.MOV.U32 R26, RZ, RZ, R3 ;  /* 0x000000ffff1a7224 */ /* 0x000fe400078e0003 */
[----:B------:R-:W-:Y:S01]  /*ca740*/  IMAD.MOV.U32 R27, RZ, RZ, R0 ;  /* 0x000000ffff1b7224 */ /* 0x000fe200078e0000 */
[----:B----4-:R-:W-:Y:S04]  /*ca750*/  STL.64 [R1+0x5930], R6 ;  /* 0x0059300601007387 */ /* 0x010fe80000100a00 */
[----:B--2---:R0:W-:Y:S04]  /*ca760*/  STL.64 [R1+0x5928], R4 ;  /* 0x0059280401007387 */ /* 0x0041e80000100a00 */
[----:B------:R-:W2:Y:S04]  /*ca770*/  LDL.LU R3, [R1+0x5b60] ;  /* 0x005b600001037983 */ /* 0x000ea80000300800 */
[----:B------:R-:W4:Y:S04]  /*ca780*/  LDL.LU R0, [R1+0x5b5c] ;  /* 0x005b5c0001007983 */ /* 0x000f280000300800 */
[----:B------:R-:W2:Y:S04]  /*ca790*/  LDL.LU R8, [R1+0x1720] ;  /* 0x0017200001087983 */ /* 0x000ea80000300800 */
[----:B------:R-:W2:Y:S04]  /*ca7a0*/  LDL.LU R9, [R1+0x1724] ;  /* 0x0017240001097983 */ /* 0x000ea80000300800 */
[----:B-1----:R-:W2:Y:S04]  /*ca7b0*/  LDL.LU R10, [R1+0x1728] ;  /* 0x00172800010a7983 */ /* 0x002ea80000300800 */
[----:B------:R-:W2:Y:S01]  /*ca7c0*/  LDL.LU R11, [R1+0x172c] ;  /* 0x00172c00010b7983 */ /* 0x000ea20000300800 */
[----:B---3--:R-:W-:-:S03]  /*ca7d0*/  IMAD.MOV.U32 R25, RZ, RZ, R2 ;  /* 0x000000ffff197224 */ /* 0x008fc600078e0002 */
[----:B--2---:R4:W-:Y:S04]  /*ca7e0*/  STL.64 [R1+0x5940], R10 ;  /* 0x0059400a01007387 */ /* 0x0049e80000100a00 */
[----:B------:R1:W-:Y:S04]  /*ca7f0*/  STL.64 [R1+0x5938], R8 ;  /* 0x0059380801007387 */ /* 0x0003e80000100a00 */
[----:B------:R-:W2:Y:S04]  /*ca800*/  LDL.LU R24, [R1+0x10] ;  /* 0x0000100001187983 */ /* 0x000ea80000300800 */
[----:B------:R-:W3:Y:S04]  /*ca810*/  LDL.LU R2, [R1+0x5b58] ;  /* 0x005b580001027983 */ /* 0x000ee80000300800 */
[----:B------:R-:W-:Y:S04]  /*ca820*/  STL.64 [R1+0x5950], R26 ;  /* 0x0059501a01007387 */ /* 0x000fe80000100a00 */
[----:B--2---:R-:W-:Y:S04]  /*ca830*/  STL.64 [R1+0x5948], R24 ;  /* 0x0059481801007387 */ /* 0x004fe80000100a00 */
[----:B0-----:R-:W2:Y:S04]  /*ca840*/  LDL.LU R4, [R1+0x1750] ;  /* 0x0017500001047983 */ /* 0x001ea80000300800 */
[----:B------:R-:W2:Y:S04]  /*ca850*/  LDL.LU R5, [R1+0x1754] ;  /* 0x0017540001057983 */ /* 0x000ea80000300800 */
[----:B------:R-:W2:Y:S04]  /*ca860*/  LDL.LU R6, [R1+0x1758] ;  /* 0x0017580001067983 */ /* 0x000ea80000300800 */
[----:B------:R-:W2:Y:S01]  /*ca870*/  LDL.LU R7, [R1+0x175c] ;  /* 0x00175c0001077983 */ /* 0x000ea20000300800 */
[----:B----4-:R-:W-:-:S02]  /*ca880*/  IMAD.MOV.U32 R10, RZ, RZ, R0 ;  /* 0x000000ffff0a7224 */ /* 0x010fc400078e0000 */
[----:B------:R-:W-:Y:S01]  /*ca890*/  IMAD.MOV.U32 R11, RZ, RZ, R3 ;  /* 0x000000ffff0b7224 */ /* 0x000fe200078e0003 */
[----:B--2---:R-:W-:Y:S04]  /*ca8a0*/  STL.64 [R1+0x5960], R6 ;  /* 0x0059600601007387 */ /* 0x004fe80000100a00 */
[----:B------:R0:W-:Y:S04]  /*ca8b0*/  STL.64 [R1+0x5958], R4 ;  /* 0x0059580401007387 */ /* 0x0001e80000100a00 */
[----:B------:R-:W2:Y:S04]  /*ca8c0*/  LDL.LU R0, [R1+0x5b54] ;  /* 0x005b540001007983 */ /* 0x000ea80000300800 */
[----:B------:R-:W4:Y:S04]  /*ca8d0*/  LDL.LU R3, [R1+0x5b50] ;  /* 0x005b500001037983 */ /* 0x000f280000300800 */
[----:B-1----:R-:W2:Y:S01]  /*ca8e0*/  LDL.LU R8, [R1+0x20] ;  /* 0x0000200001087983 */ /* 0x002ea20000300800 */
[----:B---3--:R-:W-:-:S03]  /*ca8f0*/  IMAD.MOV.U32 R9, RZ, RZ, R2 ;  /* 0x000000ffff097224 */ /* 0x008fc600078e0002 */
[----:B------:R-:W3:Y:S04]  /*ca900*/  LDL.LU R2, [R1+0x5b4c] ;  /* 0x005b4c0001027983 */ /* 0x000ee80000300800 */
[----:B------:R4:W-:Y:S04]  /*ca910*/  STL.64 [R1+0x5970], R10 ;  /* 0x0059700a01007387 */ /* 0x0009e80000100a00 */
        /* <DEDUP_REMOVED lines=11> */
[----:B------:R-:W-:Y:S04]  /*ca9d0*/  STL.64 [R1+0x5988], R10 ;  /* 0x0059880a01007387 */ /* 0x000fe80000100a00 */
[----:B0-----:R-:W2:Y:S04]  /*ca9e0*/  LDL.LU R4, [R1+0x17c0] ;  /* 0x0017c00001047983 */ /* 0x001ea80000300800 */
[----:B------:R-:W2:Y:S04]  /*ca9f0*/  LDL.LU R5, [R1+0x17c4] ;  /* 0x0017c40001057983 */ /* 0x000ea80000300800 */
[----:B------:R-:W2:Y:S04]  /*caa00*/  LDL.LU R6, [R1+0x17c8] ;  /* 0x0017c80001067983 */ /* 0x000ea80000300800 */
[----:B------:R-:W2:Y:S01]  /*caa10*/  LDL.LU R7, [R1+0x17cc] ;  /* 0x0017cc0001077983 */ /* 0x000ea20000300800 */
[----:B---3--:R-:W-:-:S03]  /*caa20*/  IMAD.MOV.U32 R9, RZ, RZ, R2 ;  /* 0x000000ffff097224 */ /* 0x008fc600078e0002 */
[----:B--2---:R-:W-:Y:S04]  /*caa30*/  STL.64 [R1+0x5998], R6 ;  /* 0x0059980601007387 */ /* 0x004fe80000100a00 */
[----:B------:R0:W-:Y:S04]  /*caa40*/  STL.64 [R1+0x5990], R4 ;  /* 0x0059900401007387 */ /* 0x0001e80000100a00 */
[----:B------:R-:W2:Y:S04]  /*caa50*/  LDL.LU R8, [R1+0x30] ;  /* 0x0000300001087983 */ /* 0x000ea80000300800 */
[----:B------:R-:W3:Y:S04]  /*caa60*/  LDL.LU R2, [R1+0x5b40] ;  /* 0x005b400001027983 */ /* 0x000ee80000300800 */
[----:B--2---:R1:W-:Y:S04]  /*caa70*/  STL.64 [R1+0x59a0], R8 ;  /* 0x0059a00801007387 */ /* 0x0043e80000100a00 */
        /* <DEDUP_REMOVED lines=30> */
[----:B------:R-:W2:Y:S01]  /*cac60*/  LDL.LU R8, [R1+0x50] ;  /* 0x0000500001087983 */ /* 0x000ea20000300800 */
        /* <DEDUP_REMOVED lines=22> */
[----:B------:R-:W3:Y:S01]  /*cadd0*/  LDL.LU R2, [R1+0x5b1c] ;  /* 0x005b1c0001027983 */ /* 0x000ee20000300800 */
[----:B------:R-:W-:Y:S02]  /*cade0*/  IMAD.MOV.U32 R10, RZ, RZ, R3 ;  /* 0x000000ffff0a7224 */ /* 0x000fe400078e0003 */
[----:B----4-:R-:W-:Y:S01]  /*cadf0*/  IMAD.MOV.U32 R11, RZ, RZ, R0 ;  /* 0x000000ffff0b7224 */ /* 0x010fe200078e0000 */
[----:B--2---:R-:W-:Y:S04]  /*cae00*/  STL.64 [R1+0x5a30], R8 ;  /* 0x005a300801007387 */ /* 0x004fe80000100a00 */
[----:B------:R-:W-:Y:S04]  /*cae10*/  STL.64 [R1+0x5a10], R6 ;  /* 0x005a100601007387 */ /* 0x000fe80000100a00 */
[----:B------:R0:W-:Y:S04]  /*cae20*/  STL.64 [R1+0x5a08], R4 ;  /* 0x005a080401007387 */ /* 0x0001e80000100a00 */
[----:B0-----:R-:W2:Y:S04]  /*cae30*/  LDL.LU R4, [R1+0x18a0] ;  /* 0x0018a00001047983 */ /* 0x001ea80000300800 */
[----:B------:R-:W2:Y:S04]  /*cae40*/  LDL.LU R5, [R1+0x18a4] ;  /* 0x0018a40001057983 */ /* 0x000ea80000300800 */
[----:B------:R-:W4:Y:S04]  /*cae50*/  LDL.LU R6, [R1+0x18a8] ;  /* 0x0018a80001067983 */ /* 0x000f280000300800 */
[----:B------:R-:W4:Y:S04]  /*cae60*/  LDL.LU R7, [R1+0x18ac] ;  /* 0x0018ac0001077983 */ /* 0x000f280000300800 */
[----:B------:R-:W2:Y:S04]  /*cae70*/  LDL.LU R3, [R1+0x5b18] ;  /* 0x005b180001037983 */ /* 0x000ea80000300800 */
[----:B------:R-:W2:Y:S04]  /*cae80*/  LDL.LU R0, [R1+0x5b14] ;  /* 0x005b140001007983 */ /* 0x000ea80000300800 */
[----:B------:R-:W2:Y:S01]  /*cae90*/  LDL.LU R8, [R1+0x70] ;  /* 0x0000700001087983 */ /* 0x000ea20000300800 */
[----:B---3--:R-:W-:-:S03]  /*caea0*/  IMAD.MOV.U32 R9, RZ, RZ, R2 ;  /* 0x000000ffff097224 */ /* 0x008fc600078e0002 */
[----:B------:R-:W3:Y:S04]  /*caeb0*/  LDL.LU R2, [R1+0x5b10] ;  /* 0x005b100001027983 */ /* 0x000ee80000300800 */
[----:B------:R-:W-:Y:S04]  /*caec0*/  STL.64 [R1+0x5a48], R10 ;  /* 0x005a480a01007387 */ /* 0x000fe80000100a00 */
[----:B--2---:R-:W-:Y:S04]  /*caed0*/  STL.64 [R1+0x5a60], R8 ;  /* 0x005a600801007387 */ /* 0x004fe80000100a00 */
[----:B----4-:R-:W-:Y:S04]  /*caee0*/  STL.64 [R1+0x5a28], R6 ;  /* 0x005a280601007387 */ /* 0x010fe80000100a00 */
[----:B------:R0:W-:Y:S04]  /*caef0*/  STL.64 [R1+0x5a20], R4 ;  /* 0x005a200401007387 */ /* 0x0001e80000100a00 */
[----:B0-----:R-:W2:Y:S04]  /*caf00*/  LDL.LU R4, [R1+0x18b0] ;  /* 0x0018b00001047983 */ /* 0x001ea80000300800 */
[----:B------:R-:W2:Y:S04]  /*caf10*/  LDL.LU R5, [R1+0x18b4] ;  /* 0x0018b40001057983 */ /* 0x000ea80000300800 */
[----:B------:R-:W4:Y:S04]  /*caf20*/  LDL.LU R6, [R1+0x18b8] ;  /* 0x0018b80001067983 */ /* 0x000f280000300800 */
[----:B------:R-:W4:Y:S01]  /*caf30*/  LDL.LU R7, [R1+0x18bc] ;  /* 0x0018bc0001077983 */ /* 0x000f220000300800 */
[----:B------:R-:W-:-:S02]  /*caf40*/  IMAD.MOV.U32 R10, RZ, RZ, R0 ;  /* 0x000000ffff0a7224 */ /* 0x000fc400078e0000 */
[----:B------:R-:W-:Y:S01]  /*caf50*/  IMAD.MOV.U32 R11, RZ, RZ, R3 ;  /* 0x000000ffff0b7224 */ /* 0x000fe200078e0003 */
[----:B------:R-:W2:Y:S04]  /*caf60*/  LDL.LU R0, [R1+0x5b0c] ;  /* 0x005b0c0001007983 */ /* 0x000ea80000300800 */
[----:B------:R-:W3:Y:S04]  /*caf70*/  LDL.LU R3, [R1+0x5b08] ;  /* 0x005b080001037983 */ /* 0x000ee80000300800 */
[----:B------:R-:W-:Y:S04]  /*caf80*/  STL.64 [R1+0x5a78], R10 ;  /* 0x005a780a01007387 */ /* 0x000fe80000100a00 */
[----:B----4-:R-:W-:Y:S04]  /*caf90*/  STL.64 [R1+0x5a40], R6 ;  /* 0x005a400601007387 */ /* 0x010fe80000100a00 */
[----:B--2---:R0:W-:Y:S04]  /*cafa0*/  STL.64 [R1+0x5a38], R4 ;  /* 0x005a380401007387 */ /* 0x0041e80000100a00 */
        /* <DEDUP_REMOVED lines=27> */
[----:B------:R-:W3:Y:S01]  /*cb160*/  LDL.LU R2, [R1+0x5af8] ;  /* 0x005af80001027983 */ /* 0x000ee20000300800 */
[----:B------:R-:W-:-:S03]  /*cb170*/  IMAD.MOV.U32 R10, RZ, RZ, R0 ;  /* 0x000000ffff0a7224 */ /* 0x000fc600078e0000 */
        /* <DEDUP_REMOVED lines=9> */
[----:B------:R-:W-:-:S05]  /*cb210*/  IMAD.MOV.U32 R11, RZ, RZ, R3 ;  /* 0x000000ffff0b7224 */ /* 0x000fca00078e0003 */
[----:B------:R0:W-:Y:S04]  /*cb220*/  STL.64 [R1+0x5ae8], R10 ;  /* 0x005ae80a01007387 */ /* 0x0001e80000100a00 */
[----:B--2---:R1:W-:Y:S04]  /*cb230*/  STL [R1+0x5ae0], R9 ;  /* 0x005ae00901007387 */ /* 0x0043e80000100800 */
[----:B------:R-:W3:Y:S01]  /*cb240*/  LDL.LU R8, [R1+0x19c0] ;  /* 0x0019c00001087983 */ /* 0x000ee20000300800 */
[----:B0-----:R-:W-:-:S03]  /*cb250*/  IMAD.MOV.U32 R11, RZ, RZ, R0 ;  /* 0x000000ffff0b7224 */ /* 0x001fc600078e0000 */
[----:B-1----:R-:W3:Y:S04]  /*cb260*/  LDL.LU R9, [R1+0x19c4] ;  /* 0x0019c40001097983 */ /* 0x002ee80000300800 */
[----:B------:R-:W3:Y:S04]  /*cb270*/  LDL.LU R10, [R1+0x19c8] ;  /* 0x0019c800010a7983 */ /* 0x000ee80000300800 */
[----:B------:R-:W2:Y:S04]  /*cb280*/  LDL.LU R3, [R1+0x4f98] ;  /* 0x004f980001037983 */ /* 0x000ea80000300800 */
[----:B------:R-:W2:Y:S04]  /*cb290*/  LDL.LU R0, [R1+0x4f94] ;  /* 0x004f940001007983 */ /* 0x000ea80000300800 */
[----:B----4-:R-:W-:Y:S04]  /*cb2a0*/  STL.64 [R1+0x5aa0], R6 ;  /* 0x005aa00601007387 */ /* 0x010fe80000100a00 */
[----:B------:R0:W-:Y:S04]  /*cb2b0*/  STL.64 [R1+0x5a98], R4 ;  /* 0x005a980401007387 */ /* 0x0001e80000100a00 */
        /* <DEDUP_REMOVED lines=10> */
[----:B------:R-:W-:-:S03]  /*cb360*/  IMAD R0, R0, 0x100, R3 ;  /* 0x0000010000007824 */ /* 0x000fc600078e0203 */
        /* <DEDUP_REMOVED lines=18> */
[----:B------:R-:W3:Y:S02]  /*cb490*/  LDL.LU R3, [R1+0x5af0] ;  /* 0x005af00001037983 */ /* 0x000ee40000300800 */
[----:B---3--:R-:W-:Y:S02]  /*cb4a0*/  HMMA.16816.F32 R12, R12, R2, R8 ;  /* 0x000000020c0c723c */ /* 0x008fe40000001808 */
[----:B------:R-:W2:Y:S04]  /*cb4b0*/  LDL.LU.64 R10, [R1+0x5ae8] ;  /* 0x005ae800010a7983 */ /* 0x000ea80000300a00 */
[----:B------:R-:W3:-:S13]  /*cb4c0*/  LDL.LU R9, [R1+0x5ae0] ;  /* 0x005ae00001097983 */ /* 0x000eda0000300800 */
[----:B------:R0:W-:Y:S04]  /*cb4d0*/  STL.64 [R1+0x630], R12 ;  /* 0x0006300c01007387 */ /* 0x0001e80000100a00 */
[----:B------:R1:W-:Y:S01]  /*cb4e0*/  STL.64 [R1+0x638], R14 ;  /* 0x0006380e01007387 */ /* 0x0003e20000100a00 */
[----:B0-----:R-:W-:Y:S02]  /*cb4f0*/  F2FP.F16.E5M2.UNPACK_B R13, R28 ;  /* 0x0000001cff0d723e */ /* 0x001fe400020004ff */
[----:B-1----:R-:W-:Y:S02]  /*cb500*/  F2FP.F16.E5M2.UNPACK_B R14, R29 ;  /* 0x0000001dff0e723e */ /* 0x002fe400020004ff */
[----:B------:R-:W-:Y:S01]  /*cb510*/  F2FP.F16.E5M2.UNPACK_B R15, R0 ;  /* 0x00000000ff0f723e */ /* 0x000fe200020004ff */
[----:B------:R-:W4:Y:S04]  /*cb520*/  LDL.LU R28, [R1+0x5adc] ;  /* 0x005adc00011c7983 */ /* 0x000f280000300800 */
[----:B------:R-:W4:Y:S01]  /*cb530*/  LDL.LU R29, [R1+0x5ad8] ;  /* 0x005ad800011d7983 */ /* 0x000f220000300800 */
[----:B---3--:R-:W-:-:S07]  /*cb540*/  F2FP.F16.E5M2.UNPACK_B R12, R9 ;  /* 0x00000009ff0c723e */ /* 0x008fce00020004ff */
        /* <DEDUP_REMOVED lines=89> */
[----:B0-----:R-:W4:Y:S04]  /*cbae0*/  LDL.LU.64 R10, [R1+0x5970] ;  /* 0x00597000010a7983 */ /* 0x001f280000300a00 */
[----:B------:R-:W2:Y:S02]  /*cbaf0*/  LDL.LU.64 R8, [R1+0x5968] ;  /* 0x0059680001087983 */ /* 0x000ea40000300a00 */
[C---:B--2---:R-:W-:Y:S08]  /*cbb00*/  HMMA.16816.F32 R4, R12.reuse, R8, R4 ;  /* 0x000000080c04723c */ /* 0x044ff00000001804 */
[C---:B----4-:R-:W-:Y:S11]  /*cbb10*/  HMMA.16816.F32 R8, R12.reuse, R10, R24 ;  /* 0x0000000a0c08723c */ /* 0x050ff60000001818 */
        /* <DEDUP_REMOVED lines=16> */
[----:B------:R-:W2:Y:S04]  /*cbc20*/  LDL.LU.64 R10, [R1+0x5920] ;  /* 0x00592000010a7983 */ /* 0x000ea80000300a00 */
[----:B------:R-:W-:Y:S04]  /*cbc30*/  STL.64 [R1+0x500], R24 ;  /* 0x0005001801007387 */ /* 0x000fe80000100a00 */
[----:B------:R0:W-:Y:S04]  /*cbc40*/  STL.64 [R1+0x508], R26 ;  /* 0x0005081a01007387 */ /* 0x0001e80000100a00 */
[----:B0-----:R-:W3:Y:S04]  /*cbc50*/  LDL.LU.64 R26, [R1+0x5918] ;  /* 0x00591800011a7983 */ /* 0x001ee80000300a00 */
[----:B------:R-:W4:Y:S04]  /*cbc60*/  LDL.LU.64 R24, [R1+0x5910] ;  /* 0x0059100001187983 */ /* 0x000f280000300a00 */
[----:B------:R-:W3:Y:S01]  /*cbc70*/  LDL.LU R0, [R1+0x3150] ;  /* 0x0031500001007983 */ /* 0x000ee20000300800 */
[C---:B--2---:R-:W-:Y:S08]  /*cbc80*/  HMMA.16816.F32 R8, R12.reuse, R10, R4 ;  /* 0x0000000a0c08723c */ /* 0x044ff00000001804 */
[C---:B------:R-:W-:Y:S11]  /*cbc90*/  HMMA.16816.F32 R4, R12.reuse, R28, R16 ;  /* 0x0000001c0c04723c */ /* 0x040ff60000001810 */
[----:B------:R-:W-:Y:S04]  /*cbca0*/  STL.64 [R1+0x4f0], R8 ;  /* 0x0004f00801007387 */ /* 0x000fe80000100a00 */
[----:B------:R-:W-:Y:S04]  /*cbcb0*/  STL.64 [R1+0x4f8], R10 ;  /* 0x0004f80a01007387 */ /* 0x000fe80000100a00 */
[----:B------:R-:W2:Y:S04]  /*cbcc0*/  LDL.LU R28, [R1+0x3148] ;  /* 0x00314800011c7983 */ /* 0x000ea80000300800 */
[----:B------:R-:W2:Y:S04]  /*cbcd0*/  LDL.LU R29, [R1+0x436c] ;  /* 0x00436c00011d7983 */ /* 0x000ea80000300800 */
[----:B------:R-:W-:Y:S04]  /*cbce0*/  STL.64 [R1+0x4e0], R4 ;  /* 0x0004e00401007387 */ /* 0x000fe80000100a00 */
[----:B------:R3:W-:Y:S02]  /*cbcf0*/  STL.64 [R1+0x4e8], R6 ;  /* 0x0004e80601007387 */ /* 0x0007e40000100a00 */
[----:B---3--:R-:W-:Y:S02]  /*cbd00*/  HMMA.16816.F32 R4, R12, R26, R20 ;  /* 0x0000001a0c04723c */ /* 0x008fe40000001814 */
[----:B------:R-:W4:-:S15]  /*cbd10*/  LDL.LU R20, [R1+0x1680] ;  /* 0x0016800001147983 */ /* 0x000f1e0000300800 */
[----:B------:R-:W-:Y:S02]  /*cbd20*/  NOP ;  /* 0x0000000000007918 */ /* 0x000fe40000000000 */
[----:B------:R0:W-:Y:S04]  /*cbd30*/  STL.64 [R1+0x4d0], R4 ;  /* 0x0004d00401007387 */ /* 0x0001e80000100a00 */
[----:B------:R1:W-:Y:S04]  /*cbd40*/  STL.64 [R1+0x4d8], R6 ;  /* 0x0004d80601007387 */ /* 0x0003e80000100a00 */
[----:B------:R-:W4:Y:S04]  /*cbd50*/  LDL.LU R21, [R1+0x1684] ;  /* 0x0016840001157983 */ /* 0x000f280000300800 */
[----:B------:R-:W4:Y:S04]  /*cbd60*/  LDL.LU R22, [R1+0x1688] ;  /* 0x0016880001167983 */ /* 0x000f280000300800 */
[----:B------:R-:W4:Y:S04]  /*cbd70*/  LDL.LU R23, [R1+0x168c] ;  /* 0x00168c0001177983 */ /* 0x000f280000300800 */
[----:B0-----:R-:W3:Y:S04]  /*cbd80*/  LDL.LU R4, [R1+0x15a0] ;  /* 0x0015a00001047983 */ /* 0x001ee80000300800 */
[----:B------:R-:W3:Y:S04]  /*cbd90*/  LDL.LU R5, [R1+0x15a4] ;  /* 0x0015a40001057983 */ /* 0x000ee80000300800 */
[----:B-1----:R-:W2:Y:S04]  /*cbda0*/  LDL.LU R6, [R1+0x15a8] ;  /* 0x0015a80001067983 */ /* 0x002ea80000300800 */
        /* <DEDUP_REMOVED lines=30> */
[----:B------:R-:W-:Y:S04]  /*cbf90*/  STL.64 [R1+0x4c0], R20 ;  /* 0x0004c01401007387 */ /* 0x000fe80000100a00 */
[----:B------:R0:W-:Y:S04]  /*cbfa0*/  STL.64 [R1+0x4c8], R22 ;  /* 0x0004c81601007387 */ /* 0x0001e80000100a00 */
[----:B0-----:R-:W3:Y:S04]  /*cbfb0*/  LDL.LU.64 R22, [R1+0x5908] ;  /* 0x0059080001167983 */ /* 0x001ee80000300a00 */
[----:B------:R-:W3:Y:S04]  /*cbfc0*/  LDL.LU.64 R20, [R1+0x5900] ;  /* 0x0059000001147983 */ /* 0x000ee80000300a00 */
[----:B------:R-:W3:Y:S04]  /*cbfd0*/  LDL.LU R24, [R1+0x3138] ;  /* 0x0031380001187983 */ /* 0x000ee80000300800 */
[----:B------:R-:W3:Y:S04]  /*cbfe0*/  LDL.LU R25, [R1+0x437c] ;  /* 0x00437c0001197983 */ /* 0x000ee80000300800 */
[----:B--2---:R-:W-:Y:S04]  /*cbff0*/  STL.64 [R1+0x5888], R26 ;  /* 0x0058881a01007387 */ /* 0x004fe80000100a00 */
[----:B---3--:R0:W-:Y:S04]  /*cc000*/  STL.64 [R1+0x5880], R24 ;  /* 0x0058801801007387 */ /* 0x0081e80000100a00 */
[----:B0-----:R-:W2:Y:S04]  /*cc010*/  LDL.LU R24, [R1+0x1560] ;  /* 0x0015600001187983 */ /* 0x001ea80000300800 */
[----:B------:R-:W2:Y:S04]  /*cc020*/  LDL.LU R25, [R1+0x1564] ;  /* 0x0015640001197983 */ /* 0x000ea80000300800 */
[----:B------:R-:W3:Y:S04]  /*cc030*/  LDL.LU R26, [R1+0x1568] ;  /* 0x00156800011a7983 */ /* 0x000ee80000300800 */
[----:B------:R-:W3:Y:S01]  /*cc040*/  LDL.LU R27, [R1+0x156c] ;  /* 0x00156c00011b7983 */ /* 0x000ee20000300800 */
[C---:B------:R-:W-:Y:S03]  /*cc050*/  HMMA.16816.F32 R16, R12.reuse, R22, R16 ;  /* 0x000000160c10723c */ /* 0x040fe60000001810 */
[----:B---3--:R-:W-:Y:S04]  /*cc060*/  STL.64 [R1+0x5898], R26 ;  /* 0x0058981a01007387 */ /* 0x008fe80000100a00 */
[----:B--2---:R0:W-:Y:S04]  /*cc070*/  STL.64 [R1+0x5890], R24 ;  /* 0x0058901801007387 */ /* 0x0041e80000100a00 */
[----:B0-----:R-:W2:Y:S04]  /*cc080*/  LDL.LU R24, [R1+0x1580] ;  /* 0x0015800001187983 */ /* 0x001ea80000300800 */
[----:B------:R-:W2:Y:S04]  /*cc090*/  LDL.LU R25, [R1+0x1584] ;  /* 0x0015840001197983 */ /* 0x000ea80000300800 */
[----:B------:R-:W2:Y:S04]  /*cc0a0*/  LDL.LU R26, [R1+0x1588] ;  /* 0x00158800011a7983 */ /* 0x000ea80000300800 */
[----:B------:R-:W2:Y:S04]  /*cc0b0*/  LDL.LU R27, [R1+0x158c] ;  /* 0x00158c00011b7983 */ /* 0x000ea80000300800 */
[----:B------:R-:W-:Y:S04]  /*cc0c0*/  STL.64 [R1+0x4b0], R16 ;  /* 0x0004b01001007387 */ /* 0x000fe80000100a00 */
[----:B------:R0:W-:Y:S04]  /*cc0d0*/  STL.64 [R1+0x4b8], R18 ;  /* 0x0004b81201007387 */ /* 0x0001e80000100a00 */
[----:B0-----:R-:W3:Y:S04]  /*cc0e0*/  LDL.LU.64 R18, [R1+0x58f8] ;  /* 0x0058f80001127983 */ /* 0x001ee80000300a00 */
[----:B------:R-:W3:Y:S04]  /*cc0f0*/  LDL.LU.64 R16, [R1+0x58f0] ;  /* 0x0058f00001107983 */ /* 0x000ee80000300a00 */
[----:B------:R-:W2:Y:S04]  /*cc100*/  LDL.LU R22, [R1+0x3130] ;  /* 0x0031300001167983 */ /* 0x000ea80000300800 */
[----:B------:R-:W2:Y:S01]  /*cc110*/  LDL.LU R23, [R1+0x3164] ;  /* 0x0031640001177983 */ /* 0x000ea20000300800 */
[----:B---3--:R-:W-:-:S15]  /*cc120*/  HMMA.16816.F32 R16, R12, R20, R16 ;  /* 0x000000140c10723c */ /* 0x008fde0000001810 */
[----:B------:R-:W-:-:S04]  /*cc130*/  NOP ;  /* 0x0000000000007918 */ /* 0x000fc80000000000 */
[----:B------:R-:W-:Y:S04]  /*cc140*/  STL.64 [R1+0x4a0], R16 ;  /* 0x0004a01001007387 */ /* 0x000fe80000100a00 */
[----:B------:R0:W-:Y:S04]  /*cc150*/  STL.64 [R1+0x4a8], R18 ;  /* 0x0004a81201007387 */ /* 0x0001e80000100a00 */
[----:B0-----:R-:W4:Y:S04]  /*cc160*/  LDL.LU.64 R18, [R1+0x58e8] ;  /* 0x0058e80001127983 */ /* 0x001f280000300a00 */
[----:B------:R-:W3:Y:S04]  /*cc170*/  LDL.LU.64 R16, [R1+0x58e0] ;  /* 0x0058e00001107983 */ /* 0x000ee80000300a00 */
[----:B------:R-:W2:Y:S04]  /*cc180*/  LDL.LU R20, [R1+0x3128] ;  /* 0x0031280001147983 */ /* 0x000ea80000300800 */
[----:B------:R-:W2:Y:S01]  /*cc190*/  LDL.LU R21, [R1+0x315c] ;  /* 0x00315c0001157983 */ /* 0x000ea20000300800 */
[----:B----4-:R-:W-:-:S15]  /*cc1a0*/  HMMA.16816.F32 R8, R12, R18, R8 ;  /* 0x000000120c08723c */ /* 0x010fde0000001808 */
[----:B------:R-:W-:-:S04]  /*cc1b0*/  NOP ;  /* 0x0000000000007918 */ /* 0x000fc80000000000 */
[----:B------:R-:W-:Y:S04]  /*cc1c0*/  STL.64 [R1+0x490], R8 ;  /* 0x0004900801007387 */ /* 0x000fe80000100a00 */
[----:B------:R0:W-:Y:S04]  /*cc1d0*/  STL.64 [R1+0x498], R10 ;  /* 0x0004980a01007387 */ /* 0x0001e80000100a00 */
[----:B0-----:R-:W3:Y:S04]  /*cc1e0*/  LDL.LU.64 R10, [R1+0x58d8] ;  /* 0x0058d800010a7983 */ /* 0x001ee80000300a00 */
[----:B------:R-:W3:Y:S04]  /*cc1f0*/  LDL.LU.64 R8, [R1+0x58d0] ;  /* 0x0058d00001087983 */ /* 0x000ee80000300a00 */
[----:B------:R-:W4:Y:S04]  /*cc200*/  LDL.LU R18, [R1+0x314c] ;  /* 0x00314c0001127983 */ /* 0x000f280000300800 */
[----:B------:R-:W2:Y:S01]  /*cc210*/  LDL.LU R19, [R1+0x3154] ;  /* 0x0031540001137983 */ /* 0x000ea20000300800 */
[----:B---3--:R-:W-:-:S15]  /*cc220*/  HMMA.16816.F32 R8, R12, R16, R8 ;  /* 0x000000100c08723c */ /* 0x008fde0000001808 */
[----:B------:R-:W-:-:S04]  /*cc230*/  NOP ;  /* 0x0000000000007918 */ /* 0x000fc80000000000 */
[----:B------:R-:W-:Y:S04]  /*cc240*/  STL.64 [R1+0x480], R8 ;  /* 0x0004800801007387 */ /* 0x000fe80000100a00 */
[----:B------:R0:W-:Y:S04]  /*cc250*/  STL.64 [R1+0x488], R10 ;  /* 0x0004880a01007387 */ /* 0x0001e80000100a00 */
[----:B0-----:R-:W3:Y:S04]  /*cc260*/  LDL.LU.64 R10, [R1+0x58c8] ;  /* 0x0058c800010a7983 */ /* 0x001ee80000300a00 */
[----:B------:R-:W2:Y:S04]  /*cc270*/  LDL.LU.64 R8, [R1+0x58c0] ;  /* 0x0058c00001087983 */ /* 0x000ea80000300a00 */
[----:B------:R-:W2:Y:S04]  /*cc280*/  LDL.LU R16, [R1+0x313c] ;  /* 0x00313c0001107983 */ /* 0x000ea80000300800 */
[----:B------:R-:W2:Y:S01]  /*cc290*/  LDL.LU R17, [R1+0x3144] ;  /* 0x0031440001117983 */ /* 0x000ea20000300800 */
[----:B---3--:R-:W-:-:S15]  /*cc2a0*/  HMMA.16816.F32 R4, R12, R10, R4 ;  /* 0x0000000a0c04723c */ /* 0x008fde0000001804 */
        /* <DEDUP_REMOVED lines=12> */
[----:B------:R-:W3:Y:S04]  /*cc370*/  LDL.LU.64 R4, [R1+0x58a0] ;  /* 0x0058a00001047983 */ /* 0x000ee80000300a00 */
[----:B------:R-:W3:Y:S01]  /*cc380*/  LDL.LU R9, [R1+0x327c] ;  /* 0x00327c0001097983 */ /* 0x000ee20000300800 */
[----:B--2---:R-:W-:-:S15]  /*cc390*/  HMMA.16816.F32 R24, R12, R6, R24 ;  /* 0x000000060c18723c */ /* 0x004fde0000001818 */
[----:B------:R-:W-:-:S04]  /*cc3a0*/  NOP ;  /* 0x0000000000007918 */ /* 0x000fc80000000000 */
[----:B------:R-:W-:Y:S04]  /*cc3b0*/  STL.64 [R1+0x450], R24 ;  /* 0x0004501801007387 */ /* 0x000fe80000100a00 */
[----:B------:R0:W-:Y:S04]  /*cc3c0*/  STL.64 [R1+0x458], R26 ;  /* 0x0004581a01007387 */ /* 0x0001e80000100a00 */
[----:B0-----:R-:W3:Y:S04]  /*cc3d0*/  LDL.LU.64 R26, [R1+0x5898] ;  /* 0x00589800011a7983 */ /* 0x001ee80000300a00 */
[----:B------:R-:W3:Y:S02]  /*cc3e0*/  LDL.LU.64 R24, [R1+0x5890] ;  /* 0x0058900001187983 */ /* 0x000ee40000300a00 */
[----:B---3--:R-:W-:Y:S02]  /*cc3f0*/  HMMA.16816.F32 R4, R12, R4, R24 ;  /* 0x000000040c04723c */ /* 0x008fe40000001818 */
[----:B------:R-:W2:Y:S04]  /*cc400*/  LDL.LU.64 R26, [R1+0x5888] ;  /* 0x00588800011a7983 */ /* 0x000ea80000300a00 */
[----:B------:R-:W3:-:S13]  /*cc410*/  LDL.LU.64 R24, [R1+0x5880] ;  /* 0x0058800001187983 */ /* 0x000eda0000300a00 */
[----:B------:R0:W-:Y:S04]  /*cc420*/  STL.64 [R1+0x440], R4 ;  /* 0x0004400401007387 */ /* 0x0001e80000100a00 */
[----:B------:R1:W-:Y:S04]  /*cc430*/  STL.64 [R1+0x448], R6 ;  /* 0x0004480601007387 */ /* 0x0003e80000100a00 */
[----:B0-----:R-:W2:Y:S04]  /*cc440*/  LDL.LU R4, [R1+0x1520] ;  /* 0x0015200001047983 */ /* 0x001ea80000300800 */
[----:B------:R-:W2:Y:S04]  /*cc450*/  LDL.LU R5, [R1+0x1524] ;  /* 0x0015240001057983 */ /* 0x000ea80000300800 */
[----:B-1----:R-:W2:Y:S04]  /*cc460*/  LDL.LU R6, [R1+0x1528] ;  /* 0x0015280001067983 */ /* 0x002ea80000300800 */
[----:B------:R-:W2:Y:S01]  /*cc470*/  LDL.LU R7, [R1+0x152c] ;  /* 0x00152c0001077983 */ /* 0x000ea20000300800 */
[----:B------:R-:W-:Y:S01]  /*cc480*/  VIADD R9, R9, 0x1 ;  /* 0x0000000109097836 */ /* 0x000fe20000000000 */
[----:B------:R-:W-:-:S02]  /*cc490*/  IADD3 R10, P4, PT, R10, UR64, RZ ;  /* 0x000000400a0a7c10 */ /* 0x000fc4000ff9e0ff */
[----:B------:R-:W-:Y:S02]  /*cc4a0*/  IADD3 R11, P5, PT, R11, UR64, RZ ;  /* 0x000000400b0b7c10 */ /* 0x000fe4000ffbe0ff */
[----:B------:R-:W-:Y:S02]  /*cc4b0*/  IADD3 R16, P6, PT, R16, UR64, RZ ;  /* 0x0000004010107c10 */ /* 0x000fe4000ffde0ff */
[----:B------:R-:W-:Y:S01]  /*cc4c0*/  IADD3 R17, P1, PT, R17, UR64, RZ ;  /* 0x0000004011117c10 */ /* 0x000fe2000ff3e0ff */
[----:B------:R-:W-:Y:S01]  /*cc4d0*/  STL [R1+0x327c], R9 ;  /* 0x00327c0901007387 */ /* 0x000fe20000100800 */
[----:B----4-:R-:W-:Y:S02]  /*cc4e0*/  IADD3 R18, P2, PT, R18, UR64, RZ ;  /* 0x0000004012127c10 */ /* 0x010fe4000ff5e0ff */
[----:B------:R-:W-:Y:S02]  /*cc4f0*/  IADD3 R19, P3, PT, R19, UR64, RZ ;  /* 0x0000004013137c10 */ /* 0x000fe4000ff7e0ff */
[----:B------:R-:W-:-:S02]  /*cc500*/  IADD3.X R20, PT, PT, R20, UR53, RZ, P4, !PT ;  /* 0x0000003514147c10 */ /* 0x000fc4000a7fe4ff */
[----:B------:R-:W-:Y:S02]  /*cc510*/  IADD3 R21, P4, PT, R21, UR64, RZ ;  /* 0x0000004015157c10 */ /* 0x000fe4000ff9e0ff */
[----:B------:R-:W-:Y:S02]  /*cc520*/  IADD3.X R22, PT, PT, R22, UR53, RZ, P5, !PT ;  /* 0x0000003516167c10 */ /* 0x000fe4000affe4ff */
[----:B------:R-:W-:Y:S02]  /*cc530*/  IADD3 R23, P5, PT, R23, UR64, RZ ;  /* 0x0000004017177c10 */ /* 0x000fe4000ffbe0ff */
[----:B---3--:R-:W-:Y:S02]  /*cc540*/  IADD3.X R24, PT, PT, R24, UR53, RZ, P6, !PT ;  /* 0x0000003518187c10 */ /* 0x008fe4000b7fe4ff */
[----:B------:R-:W-:Y:S02]  /*cc550*/  IADD3 R25, P6, PT, R25, UR64, RZ ;  /* 0x0000004019197c10 */ /* 0x000fe4000ffde0ff */
[----:B--2---:R-:W-:-:S02]  /*cc560*/  IADD3.X R26, PT, PT, R26, UR53, RZ, P1, !PT ;  /* 0x000000351a1a7c10 */ /* 0x004fc40008ffe4ff */
[----:B------:R-:W-:Y:S01]  /*cc570*/  IADD3 R27, P1, PT, R27, UR64, RZ ;  /* 0x000000401b1b7c10 */ /* 0x000fe2000ff3e0ff */
[----:B------:R-:W-:-:S15]  /*cc580*/  HMMA.16816.F32 R4, R12, R2, R4 ;  /* 0x000000020c04723c */ /* 0x000fde0000001804 */
[----:B------:R-:W-:-:S04]  /*cc590*/  NOP ;  /* 0x0000000000007918 */ /* 0x000fc80000000000 */
[----:B------:R-:W-:Y:S04]  /*cc5a0*/  STL.64 [R1+0x430], R4 ;  /* 0x0004300401007387 */ /* 0x000fe80000100a00 */
[----:B------:R-:W-:Y:S04]  /*cc5b0*/  STL.64 [R1+0x438], R6 ;  /* 0x0004380601007387 */ /* 0x000fe80000100a00 */
        /* <DEDUP_REMOVED lines=15> */
[----:B------:R-:W-:-:S02]  /*cc6b0*/  IADD3.X R28, PT, PT, R28, UR53, RZ, P2, !PT ;  /* 0x000000351c1c7c10 */ /* 0x000fc400097fe4ff */
[----:B------:R-:W-:-:S03]  /*cc6c0*/  IADD3 R29, P2, PT, R29, UR64, RZ ;  /* 0x000000401d1d7c10 */ /* 0x000fc6000ff5e0ff */
[----:B------:R-:W-:Y:S04]  /*cc6d0*/  STL [R1+0x3148], R28 ;  /* 0x0031481c01007387 */ /* 0x000fe80000100800 */
[----:B--2---:R0:W-:Y:S04]  /*cc6e0*/  STL [R1+0x5874], R12 ;  /* 0x0058740c01007387 */ /* 0x0041e80000100800 */
[----:B------:R-:W-:Y:S04]  /*cc6f0*/  STL [R1+0x436c], R29 ;  /* 0x00436c1d01007387 */ /* 0x000fe80000100800 */
[----:B0-----:R-:W2:Y:S01]  /*cc700*/  LDL.LU R12, [R1+0x3158] ;  /* 0x00315800010c7983 */ /* 0x001ea20000300800 */
[----:B------:R-:W-:-:S05]  /*cc710*/  IADD3.X R0, PT, PT, R0, UR53, RZ, P3, !PT ;  /* 0x0000003500007c10 */ /* 0x000fca0009ffe4ff */
[----:B------:R-:W-:Y:S01]  /*cc720*/  STL [R1+0x3150], R0 ;  /* 0x0031500001007387 */ /* 0x000fe20000100800 */
[----:B------:R-:W-:-:S03]  /*cc730*/  ISETP.NE.U32.AND P0, PT, R9, UR25, PT ;  /* 0x0000001909007c0c */ /* 0x000fc6000bf05070 */
[----:B--2---:R0:W-:Y:S04]  /*cc740*/  STL [R1+0x5878], R12 ;  /* 0x0058780c01007387 */ /* 0x0041e80000100800 */
[----:B0-----:R-:W2:Y:S04]  /*cc750*/  LDL.LU R12, [R1+0x4364] ;  /* 0x00436400010c7983 */ /* 0x001ea80000300800 */
[----:B------:R-:W3:Y:S04]  /*cc760*/  LDL.LU R13, [R1+0x3160] ;  /* 0x00316000010d7983 */ /* 0x000ee80000300800 */
[----:B------:R-:W4:Y:S04]  /*cc770*/  LDL.LU R14, [R1+0x4354] ;  /* 0x00435400010e7983 */ /* 0x000f280000300800 */
        /* <DEDUP_REMOVED lines=26> */
[----:B--2---:R-:W-:-:S05]  /*cc920*/  IADD3 R12, P3, PT, R12, UR64, RZ ;  /* 0x000000400c0c7c10 */ /* 0x004fca000ff7e0ff */
[----:B------:R0:W-:Y:S04]  /*cc930*/  STL [R1+0x4364], R12 ;  /* 0x0043640c01007387 */ /* 0x0001e80000100800 */
[----:B0-----:R-:W2:Y:S02]  /*cc940*/  LDL.LU R12, [R1+0x5878] ;  /* 0x00587800010c7983 */ /* 0x001ea40000300800 */
[----:B--2---:R-:W-:-:S05]  /*cc950*/  IADD3.X R12, PT, PT, R12, UR53, RZ, P4, !PT ;  /* 0x000000350c0c7c10 */ /* 0x004fca000a7fe4ff */
[----:B------:R0:W-:Y:S04]  /*cc960*/  STL [R1+0x3158], R12 ;  /* 0x0031580c01007387 */ /* 0x0001e80000100800 */
[----:B0-----:R-:W2:Y:S01]  /*cc970*/  LDL.LU R12, [R1+0x5874] ;  /* 0x00587400010c7983 */ /* 0x001ea20000300800 */
[----:B---3--:R-:W-:Y:S02]  /*cc980*/  IADD3.X R13, PT, PT, R13, UR53, RZ, P5, !PT ;  /* 0x000000350d0d7c10 */ /* 0x008fe4000affe4ff */
[----:B----4-:R-:W-:Y:S02]  /*cc990*/  IADD3 R14, P5, PT, R14, UR64, RZ ;  /* 0x000000400e0e7c10 */ /* 0x010fe4000ffbe0ff */
[----:B------:R-:W-:Y:S02]  /*cc9a0*/  IADD3.X R15, PT, PT, R15, UR53, RZ, P6, !PT ;  /* 0x000000350f0f7c10 */ /* 0x000fe4000b7fe4ff */
[----:B------:R-:W-:-:S02]  /*cc9b0*/  IADD3 R2, P6, PT, R2, UR64, RZ ;  /* 0x0000004002027c10 */ /* 0x000fc4000ffde0ff */
[----:B------:R-:W-:Y:S02]  /*cc9c0*/  IADD3.X R3, PT, PT, R3, UR53, RZ, P1, !PT ;  /* 0x0000003503037c10 */ /* 0x000fe40008ffe4ff */
[----:B------:R-:W-:Y:S02]  /*cc9d0*/  IADD3 R4, P1, PT, R4, UR64, RZ ;  /* 0x0000004004047c10 */ /* 0x000fe4000ff3e0ff */
[----:B------:R-:W-:Y:S02]  /*cc9e0*/  IADD3.X R5, PT, PT, R5, UR53, RZ, P2, !PT ;  /* 0x0000003505057c10 */ /* 0x000fe400097fe4ff */
[----:B------:R-:W-:Y:S02]  /*cc9f0*/  IADD3 R6, P2, PT, R6, UR64, RZ ;  /* 0x0000004006067c10 */ /* 0x000fe4000ff5e0ff */
        /* <DEDUP_REMOVED lines=13> */
[----:B--2---:R-:W-:-:S05]  /*ccad0*/  IADD3 R12, P4, PT, R12, UR64, RZ ;  /* 0x000000400c0c7c10 */ /* 0x004fca000ff9e0ff */
[----:B------:R0:W-:Y:S04]  /*ccae0*/  STL [R1+0x435c], R12 ;  /* 0x00435c0c01007387 */ /* 0x0001e80000100800 */
[----:B------:R-:W-:Y:S04]  /*ccaf0*/  STL [R1+0x3160], R13 ;  /* 0x0031600d01007387 */ /* 0x000fe80000100800 */
[----:B------:R-:W-:Y:S04]  /*ccb00*/  STL [R1+0x4354], R14 ;  /* 0x0043540e01007387 */ /* 0x000fe80000100800 */
[----:B------:R-:W-:Y:S04]  /*ccb10*/  STL [R1+0x4378], R15 ;  /* 0x0043780f01007387 */ /* 0x000fe80000100800 */
[----:B------:R-:W-:Y:S04]  /*ccb20*/  STL [R1+0x434c], R2 ;  /* 0x00434c0201007387 */ /* 0x000fe80000100800 */
[----:B------:R-:W-:Y:S04]  /*ccb30*/  STL [R1+0x4370], R3 ;  /* 0x0043700301007387 */ /* 0x000fe80000100800 */
[----:B------:R-:W-:Y:S01]  /*ccb40*/  STL [R1+0x4344], R4 ;  /* 0x0043440401007387 */ /* 0x000fe20000100800 */
[----:B------:R-:W-:-:S03]  /*ccb50*/  IADD3.X R9, PT, PT, R9, UR53, RZ, P4, !PT ;  /* 0x0000003509097c10 */ /* 0x000fc6000a7fe4ff */
[----:B------:R-:W-:Y:S01]  /*ccb60*/  STL [R1+0x4368], R5 ;  /* 0x0043680501007387 */ /* 0x000fe20000100800 */
[----:B------:R-:W-:-:S03]  /*ccb70*/  IADD3 R10, P4, PT, R10, UR64, RZ ;  /* 0x000000400a0a7c10 */ /* 0x000fc6000ff9e0ff */
        /* <DEDUP_REMOVED lines=20> */
[----:B0-----:R-:W2:Y:S01]  /*cccc0*/  LDL.LU R12, [R1+0x4308] ;  /* 0x00430800010c7983 */ /* 0x001ea20000300800 */
[----:B------:R-:W-:-:S02]  /*cccd0*/  IADD3 R28, P5, PT, R28, UR64, RZ ;  /* 0x000000401c1c7c10 */ /* 0x000fc4000ffbe0ff */
[----:B------:R-:W-:-:S03]  /*ccce0*/  IADD3.X R29, PT, PT, R29, UR53, RZ, P6, !PT ;  /* 0x000000351d1d7c10 */ /* 0x000fc6000b7fe4ff */
[----:B------:R-:W-:Y:S04]  /*cccf0*/  STL [R1+0x42f4], R28 ;  /* 0x0042f41c01007387 */ /* 0x000fe80000100800 */
[----:B--2---:R0:W-:Y:S04]  /*ccd00*/  STL [R1+0x586c], R12 ;  /* 0x00586c0c01007387 */ /* 0x0041e80000100800 */
[----:B------:R-:W-:Y:S04]  /*ccd10*/  STL [R1+0x4318], R29 ;  /* 0x0043181d01007387 */ /* 0x000fe80000100800 */
[----:B0-----:R-:W2:Y:S01]  /*ccd20*/  LDL.LU R12, [R1+0x42e4] ;  /* 0x0042e400010c7983 */ /* 0x001ea20000300800 */
[----:B------:R-:W-:-:S05]  /*ccd30*/  IADD3 R0, P6, PT, R0, UR64, RZ ;  /* 0x0000004000007c10 */ /* 0x000fca000ffde0ff */
[----:B------:R-:W-:Y:S04]  /*ccd40*/  STL [R1+0x42ec], R0 ;  /* 0x0042ec0001007387 */ /* 0x000fe80000100800 */
        /* <DEDUP_REMOVED lines=30> */
[----:B--2---:R-:W-:-:S05]  /*ccf30*/  IADD3.X R12, PT, PT, R12, UR53, RZ, P1, !PT ;  /* 0x000000350c0c7c10 */ /* 0x004fca0008ffe4ff */
[----:B------:R0:W-:Y:S04]  /*ccf40*/  STL [R1+0x4310], R12 ;  /* 0x0043100c01007387 */ /* 0x0001e80000100800 */
[----:B0-----:R-:W2:Y:S02]  /*ccf50*/  LDL.LU R12, [R1+0x5870] ;  /* 0x00587000010c7983 */ /* 0x001ea40000300800 */
[----:B--2---:R-:W-:-:S05]  /*ccf60*/  IADD3 R12, P1, PT, R12, UR64, RZ ;  /* 0x000000400c0c7c10 */ /* 0x004fca000ff3e0ff */
[----:B------:R0:W-:Y:S04]  /*ccf70*/  STL [R1+0x42e4], R12 ;  /* 0x0042e40c01007387 */ /* 0x0001e80000100800 */
[----:B0-----:R-:W2:Y:S01]  /*ccf80*/  LDL.LU R12, [R1+0x586c] ;  /* 0x00586c00010c7983 */ /* 0x001ea20000300800 */
[----:B----4-:R-:W-:Y:S02]  /*ccf90*/  IADD3.X R14, PT, PT, R14, UR53, RZ, P3, !PT ;  /* 0x000000350e0e7c10 */ /* 0x010fe40009ffe4ff */
[----:B---3--:R-:W-:Y:S02]  /*ccfa0*/  IADD3 R15, P3, PT, R15, UR64, RZ ;  /* 0x000000400f0f7c10 */ /* 0x008fe4000ff7e0ff */
        /* <DEDUP_REMOVED lines=18> */
[----:B--2---:R-:W-:Y:S02]  /*cd0d0*/  IADD3.X R12, PT, PT, R12, UR53, RZ, P2, !PT ;  /* 0x000000350c0c7c10 */ /* 0x004fe400097fe4ff */
[----:B------:R-:W-:-:S03]  /*cd0e0*/  IADD3 R13, P2, PT, R13, UR64, RZ ;  /* 0x000000400d0d7c10 */ /* 0x000fc6000ff5e0ff */
[----:B------:R0:W-:Y:S04]  /*cd0f0*/  STL [R1+0x4308], R12 ;  /* 0x0043080c01007387 */ /* 0x0001e80000100800 */
        /* <DEDUP_REMOVED lines=29> */
[----:B0-----:R-:W2:Y:S01]  /*cd2d0*/  LDL.LU R12, [R1+0x4264] ;  /* 0x00426400010c7983 */ /* 0x001ea20000300800 */
[----:B------:R-:W-:-:S02]  /*cd2e0*/  IADD3.X R28, PT, PT, R28, UR53, RZ, P3, !PT ;  /* 0x000000351c1c7c10 */ /* 0x000fc40009ffe4ff */
[----:B------:R-:W-:-:S03]  /*cd2f0*/  IADD3 R29, P3, PT, R29, UR64, RZ ;  /* 0x000000401d1d7c10 */ /* 0x000fc6000ff7e0ff */
[----:B------:R-:W-:Y:S04]  /*cd300*/  STL [R1+0x42a0], R28 ;  /* 0x0042a01c01007387 */ /* 0x000fe80000100800 */
[----:B--2---:R0:W-:Y:S04]  /*cd310*/  STL [R1+0x5864], R12 ;  /* 0x0058640c01007387 */ /* 0x0041e80000100800 */
[----:B------:R-:W-:Y:S04]  /*cd320*/  STL [R1+0x4274], R29 ;  /* 0x0042741d01007387 */ /* 0x000fe80000100800 */
[----:B0-----:R-:W2:Y:S01]  /*cd330*/  LDL.LU R12, [R1+0x4290] ;  /* 0x00429000010c7983 */ /* 0x001ea20000300800 */
[----:B------:R-:W-:-:S05]  /*cd340*/  IADD3.X R0, PT, PT, R0, UR53, RZ, P4, !PT ;  /* 0x0000003500007c10 */ /* 0x000fca000a7fe4ff */
        /* <DEDUP_REMOVED lines=4423> */
[----:B------:R-:W-:-:S02]  /*de7c0*/  IADD3.X R28, PT, PT, R28, UR55, RZ, P2, !PT ;  /* 0x000000371c1c7c10 */ /* 0x000fc400097fe4ff */
[----:B--2---:R-:W-:Y:S02]  /*de7d0*/  IADD3.X R12, PT, PT, R12, UR55, RZ, P1, !PT ;  /* 0x000000370c0c7c10 */ /* 0x004fe40008ffe4ff */
        /* <DEDUP_REMOVED lines=31> */
[----:B------:R0:W-:Y:S04]  /*de9d0*/  STL [R1+0x4ac8], R0 ;  /* 0x004ac80001007387 */ /* 0x0001e80000100800 */
[----:B------:R-:W-:Y:S04]  /*de9e0*/  STL [R1+0x4ac0], R28 ;  /* 0x004ac01c01007387 */ /* 0x000fe80000100800 */
[----:B0-----:R-:W2:Y:S01]  /*de9f0*/  LDL.LU R0, [R1+0x4b3c] ;  /* 0x004b3c0001007983 */ /* 0x001ea20000300800 */
[----:B------:R-:W-:-:S05]  /*dea00*/  IADD3 R29, P2, PT, R29, UR24, RZ ;  /* 0x000000181d1d7c10 */ /* 0x000fca000ff5e0ff */
[----:B------:R-:W-:Y:S04]  /*dea10*/  STL [R1+0x4b2c], R29 ;  /* 0x004b2c1d01007387 */ /* 0x000fe80000100800 */
[----:B--2---:R0:W-:Y:S04]  /*dea20*/  STL [R1+0x56f4], R0 ;  /* 0x0056f40001007387 */ /* 0x0041e80000100800 */
[----:B0-----:R-:W2:Y:S04]  /*dea30*/  LDL.LU R0, [R1+0x4ad0] ;  /* 0x004ad00001007983 */ /* 0x001ea80000300800 */
        /* <DEDUP_REMOVED lines=58> */
[----:B------:R-:W-:Y:S02]  /*dede0*/  IADD3.X R27, PT, PT, R27, UR55, RZ, P1, !PT ;  /* 0x000000371b1b7c10 */ /* 0x000fe40008ffe4ff */
[----:B------:R-:W-:Y:S02]  /*dedf0*/  IADD3.X R29, PT, PT, R29, UR55, RZ, P3, !PT ;  /* 0x000000371d1d7c10 */ /* 0x000fe40009ffe4ff */
[----:B------:R-:W-:Y:S02]  /*dee00*/  IADD3.X R28, PT, PT, R28, UR55, RZ, P2, !PT ;  /* 0x000000371c1c7c10 */ /* 0x000fe400097fe4ff */
[----:B--2---:R-:W-:-:S05]  /*dee10*/  IADD3 R0, P4, PT, R0, UR24, RZ ;  /* 0x0000001800007c10 */ /* 0x004fca000ff9e0ff */
[----:B------:R0:W-:Y:S01]  /*dee20*/  STL [R1+0x4b3c], R0 ;  /* 0x004b3c0001007387 */ /* 0x0001e20000100800 */
[----:B------:R-:W-:Y:S02]  /*dee30*/  IADD3.X R8, PT, PT, R8, UR55, RZ, P4, !PT ;  /* 0x0000003708087c10 */ /* 0x000fe4000a7fe4ff */
[----:B------:R-:W-:Y:S01]  /*dee40*/  IADD3 R9, P4, PT, R9, UR24, RZ ;  /* 0x0000001809097c10 */ /* 0x000fe2000ff9e0ff */
[----:B0-----:R0:W5:Y:S04]  /*dee50*/  LDL.LU R0, [R1+0x56f0] ;  /* 0x0056f00001007983 */ /* 0x0011680000300800 */
[----:B------:R0:W-:Y:S04]  /*dee60*/  STL [R1+0x4ad8], R12 ;  /* 0x004ad80c01007387 */ /* 0x0001e80000100800 */
        /* <DEDUP_REMOVED lines=16> */
[----:B------:R0:W-:Y:S01]  /*def70*/  STL [R1+0x4b68], R19 ;  /* 0x004b681301007387 */ /* 0x0001e20000100800 */
[----:B------:R-:W-:-:S03]  /*def80*/  IADD3.X R24, PT, PT, R24, UR55, RZ, P4, !PT ;  /* 0x0000003718187c10 */ /* 0x000fc6000a7fe4ff */
        /* <DEDUP_REMOVED lines=10> */
[----:B------:R-:W-:Y:S05]  /*df030*/  @P0 BRA `(.L_x_2) ;  /* 0xfffff58c008c0947 */ /* 0x000fea000383ffff */
.L_x_1:
[----:B0-----:R-:W-:Y:S01]  /*df040*/  MOV.SPILL R17, UR7 ;  /* 0x0000000700117c02 */ /* 0x001fe20009000f00 */
[----:B------:R-:W-:Y:S01]  /*df050*/  STL [R1+0x7bd8], R13 ;  /* 0x007bd80d01007387 */ /* 0x000fe20000100800 */
[----:B------:R-:W-:Y:S01]  /*df060*/  MOV.SPILL R2, UR6 ;  /* 0x0000000600027c02 */ /* 0x000fe20009000f00 */
[----:B------:R-:W0:Y:S02]  /*df070*/  LDCU UR26, c[0x0][0x3b8] ;  /* 0x00007700ff1a77ac */ /* 0x000e240008000800 */
[----:B------:R-:W-:Y:S01]  /*df080*/  STL [R1+0x7bd4], R12 ;  /* 0x007bd40c01007387 */ /* 0x000fe20000100800 */
[----:B------:R-:W2:Y:S03]  /*df090*/  LDCU UR27, c[0x0][0x3b8] ;  /* 0x00007700ff1b77ac */ /* 0x000ea60008000800 */
[----:B------:R-:W-:Y:S01]  /*df0a0*/  STL [R1+0x5828], R11 ;  /* 0x0058280b01007387 */ /* 0x000fe20000100800 */
[----:B------:R-:W3:Y:S03]  /*df0b0*/  LDCU UR28, c[0x0][0x3b8] ;  /* 0x00007700ff1c77ac */ /* 0x000ee60008000800 */
[----:B------:R-:W-:Y:S01]  /*df0c0*/  STL [R1+0x7bdc], R17 ;  /* 0x007bdc1101007387 */ /* 0x000fe20000100800 */
[----:B------:R-:W4:Y:S03]  /*df0d0*/  LDCU UR29, c[0x0][0x3b8] ;  /* 0x00007700ff1d77ac */ /* 0x000f260008000800 */
[----:B------:R1:W-:Y:S01]  /*df0e0*/  STL [R1+0x7b68], R2 ;  /* 0x007b680201007387 */ /* 0x0003e20000100800 */
[----:B------:R-:W0:Y:S03]  /*df0f0*/  LDCU UR30, c[0x0][0x3b8] ;  /* 0x00007700ff1e77ac */ /* 0x000e260008000800 */
[----:B-1---5:R-:W0:Y:S01]  /*df100*/  LDL R0, [R1+0x1034] ;  /* 0x0010340001007983 */ /* 0x022e220000100800 */
[----:B------:R-:W1:Y:S01]  /*df110*/  LDCU UR31, c[0x0][0x3b8] ;  /* 0x00007700ff1f77ac */ /* 0x000e620008000800 */
[----:B------:R-:W-:Y:S01]  /*df120*/  MOV.SPILL R2, UR4 ;  /* 0x0000000400027c02 */ /* 0x000fe20009000f00 */
[----:B------:R-:W0:Y:S04]  /*df130*/  LDCU UR32, c[0x0][0x3b8] ;  /* 0x00007700ff2077ac */ /* 0x000e280008000800 */
[----:B------:R-:W-:Y:S01]  /*df140*/  STL [R1+0x4180], R2 ;  /* 0x0041800201007387 */ /* 0x000fe20000100800 */
        /* <DEDUP_REMOVED lines=53> */
[----:B------:R-:W0:Y:S01]  /*df4a0*/  LDCU.64 UR74, c[0x0][0x398] ;  /* 0x00007300ff4a77ac */ /* 0x000e220008000a00 */
[----:B------:R-:W0:Y:S01]  /*df4b0*/  LDCU UR71, c[0x0][0x3b8] ;  /* 0x00007700ff4777ac */ /* 0x000e220008000800 */
[----:B------:R-:W0:Y:S01]  /*df4c0*/  LDCU UR16, c[0x0][0x3b4] ;  /* 0x00007680ff1077ac */ /* 0x000e220008000800 */
[----:B------:R-:W0:Y:S01]  /*df4d0*/  LDCU UR70, c[0x0][0x3b8] ;  /* 0x00007700ff4677ac */ /* 0x000e220008000800 */
[----:B------:R-:W0:Y:S01]  /*df4e0*/  LDCU UR69, c[0x0][0x3b8] ;  /* 0x00007700ff4577ac */ /* 0x000e220008000800 */
[----:B------:R-:W0:Y:S01]  /*df4f0*/  LDCU UR68, c[0x0][0x3b8] ;  /* 0x00007700ff4477ac */ /* 0x000e220008000800 */
[----:B------:R-:W0:Y:S01]  /*df500*/  LDCU UR67, c[0x0][0x3b8] ;  /* 0x00007700ff4377ac */ /* 0x000e220008000800 */
[----:B------:R-:W0:Y:S02]  /*df510*/  LDCU.64 UR76, c[0x0][0x398] ;  /* 0x00007300ff4c77ac */ /* 0x000e240008000a00 */
[----:B0-----:R-:W-:Y:S01]  /*df520*/  IMAD R8, R0, UR26, RZ ;  /* 0x0000001a00087c24 */ /* 0x001fe2000f8e02ff */
[----:B------:R-:W0:Y:S03]  /*df530*/  LDCU UR26, c[0x0][0x3b8] ;  /* 0x00007700ff1a77ac */ /* 0x000e260008000800 */
[----:B--2---:R-:W-:Y:S01]  /*df540*/  VIADD R0, R8, UR27 ;  /* 0x0000001b08007c36 */ /* 0x004fe20008000000 */
[----:B------:R-:W-:Y:S01]  /*df550*/  STL [R1+0x7b84], R8 ;  /* 0x007b840801007387 */ /* 0x000fe20000100800 */
[----:B------:R-:W2:Y:S02]  /*df560*/  LDCU UR27, c[0x0][0x3b8] ;  /* 0x00007700ff1b77ac */ /* 0x000ea40008000800 */
[----:B---3--:R-:W-:Y:S01]  /*df570*/  VIADD R11, R0, UR28 ;  /* 0x0000001c000b7c36 */ /* 0x008fe20008000000 */
[----:B------:R4:W-:Y:S01]  /*df580*/  STL [R1+0xe54], R0 ;  /* 0x000e540001007387 */ /* 0x0009e20000100800 */
[----:B------:R-:W3:Y:S03]  /*df590*/  LDCU UR28, c[0x0][0x3b8] ;  /* 0x00007700ff1c77ac */ /* 0x000ee60008000800 */
[----:B------:R-:W-:Y:S01]  /*df5a0*/  STL [R1+0x5848], R11 ;  /* 0x0058480b01007387 */ /* 0x000fe20000100800 */
[----:B----4-:R-:W-:Y:S01]  /*df5b0*/  VIADD R0, R11, UR29 ;  /* 0x0000001d0b007c36 */ /* 0x010fe20008000000 */
[----:B------:R-:W4:Y:S04]  /*df5c0*/  LDCU UR29, c[0x0][0x3b8] ;  /* 0x00007700ff1d77ac */ /* 0x000f280008000800 */
[----:B------:R0:W-:Y:S02]  /*df5d0*/  STL [R1+0xe1c], R0 ;  /* 0x000e1c0001007387 */ /* 0x0001e40000100800 */
[----:B0-----:R-:W-:Y:S01]  /*df5e0*/  VIADD R0, R0, UR30 ;  /* 0x0000001e00007c36 */ /* 0x001fe20008000000 */
[----:B------:R-:W0:Y:S04]  /*df5f0*/  LDCU UR30, c[0x0][0x3b8] ;  /* 0x00007700ff1e77ac */ /* 0x000e280008000800 */
[----:B------:R1:W-:Y:S02]  /*df600*/  STL [R1+0xe18], R0 ;  /* 0x000e180001007387 */ /* 0x0003e40000100800 */
[----:B-1----:R-:W-:Y:S01]  /*df610*/  VIADD R0, R0, UR31 ;  /* 0x0000001f00007c36 */ /* 0x002fe20008000000 */
[----:B------:R-:W1:Y:S04]  /*df620*/  LDCU UR31, c[0x0][0x3b8] ;  /* 0x00007700ff1f77ac */ /* 0x000e680008000800 */
[----:B------:R0:W-:Y:S02]  /*df630*/  STL [R1+0xe14], R0 ;  /* 0x000e140001007387 */ /* 0x0001e40000100800 */
[----:B0-----:R-:W-:Y:S01]  /*df640*/  VIADD R0, R0, UR32 ;  /* 0x0000002000007c36 */ /* 0x001fe20008000000 */
[----:B------:R-:W0:Y:S03]  /*df650*/  LDCU UR32, c[0x0][0x3b8] ;  /* 0x00007700ff2077ac */ /* 0x000e260008000800 */
[----:B------:R-:W-:Y:S01]  /*df660*/  VIADD R11, R0, UR33 ;  /* 0x00000021000b7c36 */ /* 0x000fe20008000000 */
[----:B------:R1:W-:Y:S01]  /*df670*/  STL [R1+0x27c], R0 ;  /* 0x00027c0001007387 */ /* 0x0003e20000100800 */
[----:B------:R-:W0:Y:S03]  /*df680*/  LDCU UR33, c[0x0][0x3b8] ;  /* 0x00007700ff2177ac */ /* 0x000e260008000800 */
[----:B------:R2:W-:Y:S01]  /*df690*/  STL [R1+0x5868], R11 ;  /* 0x0058680b01007387 */ /* 0x0005e20000100800 */
[----:B-1----:R-:W-:Y:S01]  /*df6a0*/  VIADD R0, R11, UR34 ;  /* 0x000000220b007c36 */ /* 0x002fe20008000000 */
[----:B------:R-:W1:Y:S03]  /*df6b0*/  LDCU UR34, c[0x0][0x3b8] ;  /* 0x00007700ff2277ac */ /* 0x000e660008000800 */
[----:B--2---:R-:W-:Y:S01]  /*df6c0*/  VIADD R11, R0, UR35 ;  /* 0x00000023000b7c36 */ /* 0x004fe20008000000 */
[----:B------:R2:W-:Y:S01]  /*df6d0*/  STL [R1+0x274], R0 ;  /* 0x0002740001007387 */ /* 0x0005e20000100800 */
[----:B------:R-:W0:Y:S03]  /*df6e0*/  LDCU UR35, c[0x0][0x3b8] ;  /* 0x00007700ff2377ac */ /* 0x000e260008000800 */
[----:B------:R0:W-:Y:S01]  /*df6f0*/  STL [R1+0x5890], R11 ;  /* 0x0058900b01007387 */ /* 0x0001e20000100800 */
[----:B--2---:R-:W-:Y:S01]  /*df700*/  VIADD R0, R11, UR36 ;  /* 0x000000240b007c36 */ /* 0x004fe20008000000 */
[----:B------:R-:W2:Y:S04]  /*df710*/  LDCU UR36, c[0x0][0x3b8] ;  /* 0x00007700ff2477ac */ /* 0x000ea80008000800 */
[----:B------:R1:W-:Y:S04]  /*df720*/  STL [R1+0x26c], R0 ;  /* 0x00026c0001007387 */ /* 0x0003e80000100800 */
[----:B0-----:R-:W1:Y:S02]  /*df730*/  LDL.LU R11, [R1+0x26c] ;  /* 0x00026c00010b7983 */ /* 0x001e640000300800 */
[----:B-1----:R-:W-:-:S02]  /*df740*/  VIADD R0, R11, UR37 ;  /* 0x000000250b007c36 */ /* 0x002fc40008000000 */
[----:B------:R-:W-:Y:S01]  /*df750*/  STL [R1+0x5918], R11 ;  /* 0x0059180b01007387 */ /* 0x000fe20000100800 */
[----:B------:R-:W0:Y:S03]  /*df760*/  LDCU UR37, c[0x0][0x3b8] ;  /* 0x00007700ff2577ac */ /* 0x000e260008000800 */
        /* <DEDUP_REMOVED lines=9> */
[----:B------:R-:W-:Y:S01]  /*df800*/  STL [R1+0x59f8], R11 ;  /* 0x0059f80b01007387 */ /* 0x000fe20000100800 */
[----:B-1----:R-:W-:Y:S01]  /*df810*/  VIADD R0, R11, UR41 ;  /* 0x000000290b007c36 */ /* 0x002fe20008000000 */
[----:B------:R-:W1:Y:S04]  /*df820*/  LDCU UR41, c[0x0][0x3b8] ;  /* 0x00007700ff2977ac */ /* 0x000e680008000800 */
[----:B------:R0:W-:Y:S02]  /*df830*/  STL [R1+0x258], R0 ;  /* 0x0002580001007387 */ /* 0x0001e40000100800 */
[----:B0-----:R-:W-:Y:S01]  /*df840*/  VIADD R0, R0, UR42 ;  /* 0x0000002a00007c36 */ /* 0x001fe20008000000 */
[----:B------:R-:W0:Y:S04]  /*df850*/  LDCU UR42, c[0x0][0x3b8] ;  /* 0x00007700ff2a77ac */ /* 0x000e280008000800 */
[----:B------:R1:W-:Y:S02]  /*df860*/  STL [R1+0x254], R0 ;  /* 0x0002540001007387 */ /* 0x0003e40000100800 */
[----:B-1----:R-:W-:Y:S01]  /*df870*/  VIADD R0, R0, UR43 ;  /* 0x0000002b00007c36 */ /* 0x002fe20008000000 */
[----:B------:R-:W1:Y:S04]  /*df880*/  LDCU UR43, c[0x0][0x3b8] ;  /* 0x00007700ff2b77ac */ /* 0x000e680008000800 */
[----:B------:R0:W-:Y:S04]  /*df890*/  STL [R1+0x250], R0 ;  /* 0x0002500001007387 */ /* 0x0001e80000100800 */
[----:B------:R-:W2:Y:S04]  /*df8a0*/  LDL.LU R9, [R1+0x16d8] ;  /* 0x0016d80001097983 */ /* 0x000ea80000300800 */
[----:B------:R-:W2:Y:S01]  /*df8b0*/  LDL.LU R5, [R1+0x16dc] ;  /* 0x0016dc0001057983 */ /* 0x000ea20000300800 */
[----:B------:R-:W-:Y:S01]  /*df8c0*/  VIADD R11, R0, UR44 ;  /* 0x0000002c000b7c36 */ /* 0x000fe20008000000 */
[----:B------:R-:W1:Y:S03]  /*df8d0*/  LDCU UR44, c[0x0][0x3b8] ;  /* 0x00007700ff2c77ac */ /* 0x000e660008000800 */
[----:B0-----:R-:W-:Y:S01]  /*df8e0*/  VIADD R0, R11, UR45 ;  /* 0x0000002d0b007c36 */ /* 0x001fe20008000000 */
[----:B------:R0:W-:Y:S01]  /*df8f0*/  STL [R1+0x5a18], R11 ;  /* 0x005a180b01007387 */ /* 0x0001e20000100800 */
[----:B------:R-:W0:Y:S03]  /*df900*/  LDCU UR45, c[0x0][0x3b8] ;  /* 0x00007700ff2d77ac */ /* 0x000e260008000800 */
[----:B------:R0:W-:Y:S04]  /*df910*/  STL [R1+0x248], R0 ;  /* 0x0002480001007387 */ /* 0x0001e80000100800 */
[----:B------:R-:W3:Y:S04]  /*df920*/  LDL.LU R29, [R1+0xc90] ;  /* 0x000c9000011d7983 */ /* 0x000ee80000300800 */
[----:B------:R-:W3:Y:S04]  /*df930*/  LDL.LU R28, [R1+0xc94] ;  /* 0x000c9400011c7983 */ /* 0x000ee80000300800 */
[----:B------:R-:W3:Y:S04]  /*df940*/  LDL.LU R27, [R1+0xc98] ;  /* 0x000c9800011b7983 */ /* 0x000ee80000300800 */
        /* <DEDUP_REMOVED lines=11> */
[----:B------:R-:W-:Y:S01]  /*dfa00*/  VIADD R3, R0, UR46 ;  /* 0x0000002e00037c36 */ /* 0x000fe20008000000 */
[----:B------:R-:W1:Y:S03]  /*dfa10*/  LDCU UR46, c[0x0][0x3b8] ;  /* 0x00007700ff2e77ac */ /* 0x000e660008000800 */
[----:B0-----:R-:W-:Y:S01]  /*dfa20*/  VIADD R11, R3, UR47 ;  /* 0x0000002f030b7c36 */ /* 0x001fe20008000000 */
[----:B------:R-:W-:Y:S01]  /*dfa30*/  STL [R1+0x7bd0], R3 ;  /* 0x007bd00301007387 */ /* 0x000fe20000100800 */
[----:B------:R-:W0:Y:S02]  /*dfa40*/  LDCU UR47, c[0x0][0x3b8] ;  /* 0x00007700ff2f77ac */ /* 0x000e240008000800 */
[----:B------:R-:W-:Y:S01]  /*dfa50*/  VIADD R0, R11, UR48 ;  /* 0x000000300b007c36 */ /* 0x000fe20008000000 */
[----:B------:R-:W-:Y:S01]  /*dfa60*/  STL [R1+0x7be0], R11 ;  /* 0x007be00b01007387 */ /* 0x000fe20000100800 */
[----:B------:R-:W0:Y:S02]  /*dfa70*/  LDCU UR48, c[0x0][0x3b8] ;  /* 0x00007700ff3077ac */ /* 0x000e240008000800 */
[----:B------:R-:W-:Y:S01]  /*dfa80*/  VIADD R4, R0, UR49 ;  /* 0x0000003100047c36 */ /* 0x000fe20008000000 */
[----:B------:R2:W-:Y:S01]  /*dfa90*/  STL [R1+0x23c], R0 ;  /* 0x00023c0001007387 */ /* 0x0005e20000100800 */
[----:B------:R-:W0:Y:S03]  /*dfaa0*/  LDCU UR49, c[0x0][0x3b8] ;  /* 0x00007700ff3177ac */ /* 0x000e260008000800 */
[----:B------:R-:W4:Y:S04]  /*dfab0*/  LDL.LU R19, [R1+0xdd8] ;  /* 0x000dd80001137983 */ /* 0x000f280000300800 */
[----:B------:R-:W4:Y:S01]  /*dfac0*/  LDL.LU R16, [R1+0xddc] ;  /* 0x000ddc0001107983 */ /* 0x000f220000300800 */
[----:B--2---:R-:W-:-:S05]  /*dfad0*/  F2FP.SATFINITE.E5M2.F32.PACK_AB_MERGE_C R0, R5, R9, RZ ;  /* 0x000000090500723e */ /* 0x004fca00048060ff */
[----:B------:R2:W-:Y:S04]  /*dfae0*/  STL [R1+0x5510], R0 ;  /* 0x0055100001007387 */ /* 0x0005e80000100800 */
[----:B------:R-:W4:Y:S04]  /*dfaf0*/  LDL.LU R15, [R1+0xe60] ;  /* 0x000e6000010f7983 */ /* 0x000f280000300800 */
[----:B------:R-:W4:Y:S04]  /*dfb00*/  LDL.LU R10, [R1+0xe64] ;  /* 0x000e6400010a7983 */ /* 0x000f280000300800 */
[----:B------:R-:W4:Y:S04]  /*dfb10*/  LDL.LU R9, [R1+0xe68] ;  /* 0x000e680001097983 */ /* 0x000f280000300800 */
[----:B------:R-:W4:Y:S01]  /*dfb20*/  LDL.LU R5, [R1+0xe6c] ;  /* 0x000e6c0001057983 */ /* 0x000f220000300800 */
[----:B------:R-:W-:Y:S01]  /*dfb30*/  VIADD R3, R4, UR50 ;  /* 0x0000003204037c36 */ /* 0x000fe20008000000 */
[----:B---3--:R-:W-:Y:S01]  /*dfb40*/  F2FP.SATFINITE.E5M2.F32.PACK_AB_MERGE_C R8, R28, R29, RZ ;  /* 0x0000001d1c08723e */ /* 0x008fe200048060ff */
[----:B------:R-:W3:Y:S02]  /*dfb50*/  LDCU UR50, c[0x0][0x3b8] ;  /* 0x00007700ff3277ac */ /* 0x000ee40008000800 */
[----:B--2---:R-:W-:Y:S01]  /*dfb60*/  VIADD R0, R3, UR51 ;  /* 0x0000003303007c36 */ /* 0x004fe20008000000 */
[----:B----4-:R-:W-:Y:S01]  /*dfb70*/  F2FP.SATFINITE.E5M2.F32.PACK_AB_MERGE_C R2, R26, R27, RZ ;  /* 0x0000001b1a02723e */ /* 0x010fe200048060ff */
[----:B------:R-:W-:Y:S01]  /*dfb80*/  STL [R1+0x234], R3 ;  /* 0x0002340301007387 */ /* 0x000fe20000100800 */
[----:B------:R-:W2:Y:S03]  /*dfb90*/  LDCU UR51, c[0x0][0x3b8] ;  /* 0x00007700ff3377ac */ /* 0x000ea60008000800 */
[----:B------:R4:W-:Y:S04]  /*dfba0*/  STL [R1+0x5488], R8 ;  /* 0x0054880801007387 */ /* 0x0009e80000100800 */
[----:B------:R0:W-:Y:S04]  /*dfbb0*/  STL [R1+0x230], R0 ;  /* 0x0002300001007387 */ /* 0x0001e80000100800 */
[----:B------:R1:W-:Y:S01]  /*dfbc0*/  STL [R1+0x549c], R2 ;  /* 0x00549c0201007387 */ /* 0x0003e20000100800 */
[----:B----4-:R-:W-:Y:S01]  /*dfbd0*/  F2FP.SATFINITE.E5M2.F32.PACK_AB_MERGE_C R8, R24, R25, RZ ;  /* 0x000000191808723e */ /* 0x010fe200048060ff */
[----:B0-----:R-:W-:-:S04]  /*dfbe0*/  VIADD R0, R0, UR52 ;  /* 0x0000003400007c36 */ /* 0x001fc80008000000 */
[----:B------:R0:W-:Y:S01]  /*dfbf0*/  STL [R1+0x5420], R8 ;  /* 0x0054200801007387 */ /* 0x0001e20000100800 */
[----:B------:R-:W4:Y:S01]  /*dfc00*/  LDCU UR52, c[0x0][0x3b8] ;  /* 0x00007700ff3477ac */ /* 0x000f220008000800 */
[----:B-1----:R-:W-:Y:S02]  /*dfc10*/  F2FP.SATFINITE.E5M2.F32.PACK_AB_MERGE_C R2, R22, R23, RZ ;  /* 0x000000171602723e */ /* 0x002fe400048060ff */
[----:B------:R1:W-:Y:S04]  /*dfc20*/  STL [R1+0x22c], R0 ;  /* 0x00022c0001007387 */ /* 0x0003e80000100800 */
[----:B------:R2:W-:Y:S01]  /*dfc30*/  STL [R1+0x5434], R2 ;  /* 0x0054340201007387 */ /* 0x0005e20000100800 */
[----:B0-----:R-:W-:Y:S01]  /*dfc40*/  F2FP.SATFINITE.E5M2.F32.PACK_AB_MERGE_C R8, R20, R21, RZ ;  /* 0x000000151408723e */ /* 0x001fe200048060ff */
[----:B-1----:R-:W-:-:S04]  /*dfc50*/  VIADD R0, R0, UR53 ;  /* 0x0000003500007c36 */ /* 0x002fc80008000000 */
[----:B------:R-:W-:Y:S01]  /*dfc60*/  STL [R1+0x53a8], R8 ;  /* 0x0053a80801007387 */ /* 0x000fe20000100800 */
[----:B------:R-:W0:Y:S01]  /*dfc70*/  LDCU UR53, c[0x0][0x3b8] ;  /* 0x00007700ff3577ac */ /* 0x000e220008000800 */
[----:B--2---:R-:W-:Y:S02]  /*dfc80*/  F2FP.SATFINITE.E5M2.F32.PACK_AB_MERGE_C R2, R14, R18, RZ ;  /* 0x000000120e02723e */ /* 0x004fe400048060ff */
[----:B------:R1:W-:Y:S04]  /*dfc90*/  STL [R1+0x228], R0 ;  /* 0x0002280001007387 */ /* 0x0003e80000100800 */
[----:B------:R2:W-:Y:S04]  /*dfca0*/  STL [R1+0x53c4], R2 ;  /* 0x0053c40201007387 */ /* 0x0005e80000100800 */
[----:B------:R-:W3:Y:S01]  /*dfcb0*/  LDL.LU R11, [R1+0xe90] ;  /* 0x000e9000010b7983 */ /* 0x000ee20000300800 */
[----:B-1----:R-:W-:Y:S01]  /*dfcc0*/  VIADD R0, R0, UR54 ;  /* 0x0000003600007c36 */ /* 0x002fe20008000000 */
[----:B------:R-:W1:Y:S02]  /*dfcd0*/  LDCU UR54, c[0x0][0x3b8] ;  /* 0x00007700ff3677ac */ /* 0x000e640008000800 */
[----:B------:R-:W3:Y:S01]  /*dfce0*/  LDL.LU R8, [R1+0xe94] ;  /* 0x000e940001087983 */ /* 0x000ee20000300800 */
[----:B--2---:R-:W-:-:S05]  /*dfcf0*/  F2FP.SATFINITE.E5M2.F32.PACK_AB_MERGE_C R2, R6, R7, RZ ;  /* 0x000000070602723e */ /* 0x004fca00048060ff */
[----:B------:R2:W-:Y:S04]  /*dfd00*/  STL [R1+0x536c], R2 ;  /* 0x00536c0201007387 */ /* 0x0005e80000100800 */
[----:B------:R0:W-:Y:S04]  /*dfd10*/  STL [R1+0x224], R0 ;  /* 0x0002240001007387 */ /* 0x0001e80000100800 */
[----:B--2---:R-:W2:Y:S04]  /*dfd20*/  LDL.LU R2, [R1+0xe98] ;  /* 0x000e980001027983 */ /* 0x004ea80000300800 */
[----:B------:R-:W2:Y:S04]  /*dfd30*/  LDL.LU R17, [R1+0xe9c] ;  /* 0x000e9c0001117983 */ /* 0x000ea80000300800 */
[----:B------:R-:W4:Y:S04]  /*dfd40*/  LDL.LU R22, [R1+0xea0] ;  /* 0x000ea00001167983 */ /* 0x000f280000300800 */
[----:B------:R-:W4:Y:S04]  /*dfd50*/  LDL.LU R20, [R1+0xea4] ;  /* 0x000ea40001147983 */ /* 0x000f280000300800 */
[----:B------:R-:W4:Y:S04]  /*dfd60*/  LDL.LU R18, [R1+0xea8] ;  /* 0x000ea80001127983 */ /* 0x000f280000300800 */
[----:B------:R-:W4:Y:S04]  /*dfd70*/  LDL.LU R14, [R1+0xeac] ;  /* 0x000eac00010e7983 */ /* 0x000f280000300800 */
[----:B------:R-:W4:Y:S04]  /*dfd80*/  LDL.LU R7, [R1+0xed0] ;  /* 0x000ed00001077983 */ /* 0x000f280000300800 */
[----:B------:R-:W4:Y:S01]  /*dfd90*/  LDL.LU R6, [R1+0xed4] ;  /* 0x000ed40001067983 */ /* 0x000f220000300800 */
[----:B------:R-:W-:Y:S01]  /*dfda0*/  F2FP.SATFINITE.E5M2.F32.PACK_AB_MERGE_C R12, R16, R19, RZ ;  /* 0x00000013100c723e */ /* 0x000fe200048060ff */
[----:B0-----:R-:W-:Y:S01]  /*dfdb0*/  VIADD R0, R0, UR15 ;  /* 0x0000000f00007c36 */ /* 0x001fe20008000000 */
[----:B------:R-:W0:Y:S03]  /*dfdc0*/  LDCU UR15, c[0x0][0x3b8] ;  /* 0x00007700ff0f77ac */ /* 0x000e260008000800 */
[----:B------:R0:W-:Y:S01]  /*dfdd0*/  STL [R1+0x537c], R12 ;  /* 0x00537c0c01007387 */ /* 0x0001e20000100800 */
[----:B------:R-:W-:-:S05]  /*dfde0*/  F2FP.SATFINITE.E5M2.F32.PACK_AB_MERGE_C R10, R10, R15, RZ ;  /* 0x0000000f0a0a723e */ /* 0x000fca00048060ff */
[----:B------:R-:W-:Y:S01]  /*dfdf0*/  STL [R1+0x5334], R10 ;  /* 0x0053340a01007387 */ /* 0x000fe20000100800 */
[----:B------:R-:W-:-:S03]  /*dfe00*/  F2FP.SATFINITE.E5M2.F32.PACK_AB_MERGE_C R5, R5, R9, RZ ;  /* 0x000000090505723e */ /* 0x000fc600048060ff */
[----:B------:R1:W-:Y:S04]  /*dfe10*/  STL [R1+0x220], R0 ;  /* 0x0002200001007387 */ /* 0x0003e80000100800 */
[----:B------:R3:W-:Y:S04]  /*dfe20*/  STL [R1+0x5340], R5 ;  /* 0x0053400501007387 */ /* 0x0007e80000100800 */
[----:B0-----:R-:W4:Y:S01]  /*dfe30*/  LDL.LU R12, [R1+0xed8] ;  /* 0x000ed800010c7983 */ /* 0x001f220000300800 */
[----:B-1----:R-:W-:Y:S01]  /*dfe40*/  VIADD R0, R0, UR14 ;  /* 0x0000000e00007c36 */ /* 0x002fe20008000000 */
[----:B------:R-:W0:Y:S02]  /*dfe50*/  LDCU UR14, c[0x0][0x3b8] ;  /* 0x00007700ff0e77ac */ /* 0x000e240008000800 */
[----:B------:R-:W4:Y:S04]  /*dfe60*/  LDL.LU R13, [R1+0xedc] ;  /* 0x000edc00010d7983 */ /* 0x000f280000300800 */
[----:B------:R-:W4:Y:S04]  /*dfe70*/  LDL.LU R29, [R1+0xee0] ;  /* 0x000ee000011d7983 */ /* 0x000f280000300800 */
[----:B------:R1:W-:Y:S04]  /*dfe80*/  STL [R1+0x21c], R0 ;  /* 0x00021c0001007387 */ /* 0x0003e80000100800 */
        /* <DEDUP_REMOVED lines=12> */
[----:B---3--:R-:W3:Y:S01]  /*dff50*/  LDL.LU R5, [R1+0xf14] ;  /* 0x000f140001057983 */ /* 0x008ee20000300800 */
[----:B------:R-:W-:-:S02]  /*dff60*/  F2FP.SATFINITE.E5M2.F32.PACK_AB_MERGE_C R8, R8, R11, RZ ;  /* 0x0000000b0808723e */ /* 0x000fc400048060ff */
[----:B--2---:R-:W-:-:S03]  /*dff70*/  F2FP.SATFINITE.E5M2.F32.PACK_AB_MERGE_C R2, R17, R2, RZ ;  /* 0x000000021102723e */ /* 0x004fc600048060ff */
[----:B------:R4:W-:Y:S01]  /*dff80*/  STL [R1+0x52e0], R8 ;  /* 0x0052e00801007387 */ /* 0x0009e20000100800 */
[----:B-1----:R-:W-:Y:S01]  /*dff90*/  VIADD R0, R0, UR13 ;  /* 0x0000000d00007c36 */ /* 0x002fe20008000000 */
[----:B------:R-:W1:Y:S02]  /*dffa0*/  LDCU UR13, c[0x0][0x3b8] ;  /* 0x00007700ff0d77ac */ /* 0x000e640008000800 */
[----:B------:R2:W-:Y:S01]  /*dffb0*/  STL [R1+0x52e4], R2 ;  /* 0x0052e40201007387 */ /* 0x0005e20000100800 */
[----:B----4-:R-:W-:Y:S02]  /*dffc0*/  F2FP.SATFINITE.E5M2.F32.PACK_AB_MERGE_C R8, R20, R22, RZ ;  /* 0x000000161408723e */ /* 0x010fe400048060ff */
[----:B--2---:R-:W-:-:S03]  /*dffd0*/  F2FP.SATFINITE.E5M2.F32.PACK_AB_MERGE_C R2, R14, R18, RZ ;  /* 0x000000120e02723e */ /* 0x004fc600048060ff */
[----:B------:R-:W-:Y:S04]  /*dffe0*/  STL [R1+0x52c8], R8 ;  /* 0x0052c80801007387 */ /* 0x000fe80000100800 */
[----:B------:R2:W-:Y:S04]  /*dfff0*/  STL [R1+0x218], R0 ;  /* 0x0002180001007387 */ /* 0x0005e80000100800 */
[----:B------:R4:W-:Y:S04]  /*e0000*/  STL [R1+0x52cc], R2 ;  /* 0x0052cc0201007387 */ /* 0x0009e80000100800 */
[----:B------:R-:W3:Y:S01]  /*e0010*/  LDL.LU R22, [R1+0xf18] ;  /* 0x000f180001167983 */ /* 0x000ee20000300800 */
[----:B--2---:R-:W-:Y:S01]  /*e0020*/  VIADD R0, R0, UR12 ;  /* 0x0000000c00007c36 */ /* 0x004fe20008000000 */
[----:B------:R-:W2:Y:S02]  /*e0030*/  LDCU UR12, c[0x0][0x3b8] ;  /* 0x00007700ff0c77ac */ /* 0x000ea40008000800 */
[----:B------:R-:W2:Y:S01]  /*e0040*/  LDL.LU R20, [R1+0xf1c] ;  /* 0x000f1c0001147983 */ /* 0x000ea20000300800 */
[----:B----4-:R-:W-:-:S05]  /*e0050*/  F2FP.SATFINITE.E5M2.F32.PACK_AB_MERGE_C R2, R6, R7, RZ ;  /* 0x000000070602723e */ /* 0x010fca00048060ff */
[----:B------:R-:W-:Y:S04]  /*e0060*/  STL [R1+0x52b0], R2 ;  /* 0x0052b00201007387 */ /* 0x000fe80000100800 */
[----:B------:R4:W-:Y:S04]  /*e0070*/  STL [R1+0x214], R0 ;  /* 0x0002140001007387 */ /* 0x0009e80000100800 */
[----:B------:R-:W2:Y:S04]  /*e0080*/  LDL.LU R18, [R1+0xf20] ;  /* 0x000f200001127983 */ /* 0x000ea80000300800 */
[----:B------:R-:W2:Y:S04]  /*e0090*/  LDL.LU R14, [R1+0xf24] ;  /* 0x000f2400010e7983 */ /* 0x000ea80000300800 */
[----:B------:R-:W2:Y:S04]  /*e00a0*/  LDL.LU R7, [R1+0xf28] ;  /* 0x000f280001077983 */ /* 0x000ea80000300800 */
[----:B------:R-:W2:Y:S01]  /*e00b0*/  LDL.LU R6, [R1+0xf2c] ;  /* 0x000f2c0001067983 */ /* 0x000ea20000300800 */
[----:B----4-:R-:W-:Y:S01]  /*e00c0*/  VIADD R0, R0, UR11 ;  /* 0x0000000b00007c36 */ /* 0x010fe20008000000 */
[----:B------:R-:W4:Y:S01]  /*e00d0*/  LDCU UR11, c[0x0][0x3b8] ;  /* 0x00007700ff0b77ac */ /* 0x000f220008000800 */
[----:B------:R-:W-:-:S05]  /*e00e0*/  F2FP.SATFINITE.E5M2.F32.PACK_AB_MERGE_C R2, R13, R12, RZ ;  /* 0x0000000c0d02723e */ /* 0x000fca00048060ff */
[----:B------:R0:W-:Y:S01]  /*e00f0*/  STL [R1+0x52b4], R2 ;  /* 0x0052b40201007387 */ /* 0x0001e20000100800 */
[----:B------:R-:W-:-:S05]  /*e0100*/  F2FP.SATFINITE.E5M2.F32.PACK_AB_MERGE_C R8, R28, R29, RZ ;  /* 0x0000001d1c08723e */ /* 0x000fca00048060ff */
[----:B------:R1:W-:Y:S01]  /*e0110*/  STL [R1+0x529c], R8 ;  /* 0x00529c0801007387 */ /* 0x0003e20000100800 */
[----:B0-----:R-:W-:-:S03]  /*e0120*/  F2FP.SATFINITE.E5M2.F32.PACK_AB_MERGE_C R2, R26, R27, RZ ;  /* 0x0000001b1a02723e */ /* 0x001fc600048060ff */
[----:B------:R0:W-:Y:S04]  /*e0130*/  STL [R1+0x210], R0 ;  /* 0x0002100001007387 */ /* 0x0001e80000100800 */
[----:B------:R0:W-:Y:S01]  /*e0140*/  STL [R1+0x52a0], R2 ;  /* 0x0052a00201007387 */ /* 0x0001e20000100800 */
[----:B-1----:R-:W-:Y:S01]  /*e0150*/  F2FP.SATFINITE.E5M2.F32.PACK_AB_MERGE_C R8, R24, R25, RZ ;  /* 0x000000191808723e */ /* 0x002fe200048060ff */
[----:B0-----:R-:W-:Y:S01]  /*e0160*/  VIADD R0, R0, UR10 ;  /* 0x0000000a00007c36 */ /* 0x001fe20008000000 */
[----:B------:R-:W0:Y:S03]  /*e0170*/  LDCU UR10, c[0x0][0x3b8] ;  /* 0x00007700ff0a77ac */ /* 0x000e260008000800 */
[----:B------:R1:W-:Y:S01]  /*e0180*/  STL [R1+0x5284], R8 ;  /* 0x0052840801007387 */ /* 0x0003e20000100800 */
[----:B------:R-:W-:-:S03]  /*e0190*/  F2FP.SATFINITE.E5M2.F32.PACK_AB_MERGE_C R2, R21, R23, RZ ;  /* 0x000000171502723e */ /* 0x000fc600048060ff */
[----:B------:R0:W-:Y:S04]  /*e01a0*/  STL [R1+0x20c], R0 ;  /* 0x00020c0001007387 */ /* 0x0001e80000100800 */
[----:B------:R0:W-:Y:S01]  /*e01b0*/  STL [R1+0x5288], R2 ;  /* 0x0052880201007387 */ /* 0x0001e20000100800 */
[----:B-1----:R-:W-:Y:S01]  /*e01c0*/  F2FP.SATFINITE.E5M2.F32.PACK_AB_MERGE_C R8, R16, R19, RZ ;  /* 0x000000131008723e */ /* 0x002fe200048060ff */
[----:B0-----:R-:W-:Y:S01]  /*e01d0*/  VIADD R0, R0, UR9 ;  /* 0x0000000900007c36 */ /* 0x001fe20008000000 */
[----:B------:R-:W0:Y:S03]  /*e01e0*/  LDCU UR9, c[0x0][0x3b8] ;  /* 0x00007700ff0977ac */ /* 0x000e260008000800 */
[----:B------:R-:W-:Y:S01]  /*e01f0*/  STL [R1+0x5270], R8 ;  /* 0x0052700801007387 */ /* 0x000fe20000100800 */
[----:B------:R-:W-:-:S03]  /*e0200*/  F2FP.SATFINITE.E5M2.F32.PACK_AB_MERGE_C R2, R10, R15, RZ ;  /* 0x0000000f0a02723e */ /* 0x000fc600048060ff */
[----:B------:R1:W-:Y:S04]  /*e0210*/  STL [R1+0x208], R0 ;  /* 0x0002080001007387 */ /* 0x0003e80000100800 */
[----:B------:R3:W-:Y:S04]  /*e0220*/  STL [R1+0x5278], R2 ;  /* 0x0052780201007387 */ /* 0x0007e80000100800 */
[----:B------:R-:W4:Y:S01]  /*e0230*/  LDL.LU R11, [R1+0xf30] ;  /* 0x000f3000010b7983 */ /* 0x000f220000300800 */
[----:B-1----:R-:W-:Y:S01]  /*e0240*/  VIADD R0, R0, UR8 ;  /* 0x0000000800007c36 */ /* 0x002fe20008000000 */
[----:B------:R-:W1:Y:S02]  /*e0250*/  LDCU UR8, c[0x0][0x3b8] ;  /* 0x00007700ff0877ac */ /* 0x000e640008000800 */
[----:B------:R-:W4:Y:S01]  /*e0260*/  LDL.LU R8, [R1+0xf34] ;  /* 0x000f340001087983 */ /* 0x000f220000300800 */
[----:B---3--:R-:W-:-:S05]  /*e0270*/  F2FP.SATFINITE.E5M2.F32.PACK_AB_MERGE_C R2, R5, R9, RZ ;  /* 0x000000090502723e */ /* 0x008fca00048060ff */
[----:B------:R-:W-:Y:S04]  /*e0280*/  STL [R1+0x4f68], R2 ;  /* 0x004f680201007387 */ /* 0x000fe80000100800 */
        /* <DEDUP_REMOVED lines=9> */
[----:B--2---:R-:W-:Y:S01]  /*e0320*/  F2FP.SATFINITE.E5M2.F32.PACK_AB_MERGE_C R12, R20, R22, RZ ;  /* 0x00000016140c723e */ /* 0x004fe200048060ff */
[----:B---3--:R-:W-:Y:S01]  /*e0330*/  VIADD R0, R0, UR66 ;  /* 0x0000004200007c36 */ /* 0x008fe20008000000 */
[----:B------:R-:W-:Y:S01]  /*e0340*/  UMOV UR7, UR75 ;  /* 0x0000004b00077c82 */ /* 0x000fe20008000000 */
[----:B------:R-:W2:Y:S01]  /*e0350*/  LDCU UR66, c[0x0][0x3b8] ;  /* 0x00007700ff4277ac */ /* 0x000ea20008000800 */
[----:B------:R-:W-:Y:S01]  /*e0360*/  F2FP.SATFINITE.E5M2.F32.PACK_AB_MERGE_C R2, R14, R18, RZ ;  /* 0x000000120e02723e */ /* 0x000fe200048060ff */
[----:B------:R-:W-:Y:S04]  /*e0370*/  STL [R1+0x5264], R12 ;  /* 0x0052640c01007387 */ /* 0x000fe80000100800 */
[----:B------:R3:W-:Y:S01]  /*e0380*/  STL [R1+0x4f2c], R2 ;  /* 0x004f2c0201007387 */ /* 0x0007e20000100800 */
[----:B------:R-:W-:-:S03]  /*e0390*/  F2FP.SATFINITE.E5M2.F32.PACK_AB_MERGE_C R6, R6, R7, RZ ;  /* 0x000000070606723e */ /* 0x000fc600048060ff */
[----:B------:R0:W-:Y:S04]  /*e03a0*/  STL [R1+0x200], R0 ;  /* 0x0002000001007387 */ /* 0x0001e80000100800 */
[----:B------:R1:W-:Y:S01]  /*e03b0*/  STL [R1+0x4f44], R6 ;  /* 0x004f440601007387 */ /* 0x0003e20000100800 */
[----:B---3--:R-:W-:Y:S01]  /*e03c0*/  VIADD R2, R0, UR61 ;  /* 0x0000003d00027c36 */ /* 0x008fe20008000000 */
[----:B------:R-:W3:Y:S02]  /*e03d0*/  LDCU UR61, c[0x0][0x3b8] ;  /* 0x00007700ff3d77ac */ /* 0x000ee40008000800 */
[----:B------:R-:W2:Y:S04]  /*e03e0*/  LDL.LU R12, [R1+0xf58] ;  /* 0x000f5800010c7983 */ /* 0x000ea80000300800 */
[----:B0-----:R-:W2:Y:S04]  /*e03f0*/  LDL.LU R0, [R1+0xf5c] ;  /* 0x000f5c0001007983 */ /* 0x001ea80000300800 */
[----:B------:R-:W2:Y:S04]  /*e0400*/  LDL.LU R13, [R1+0xf60] ;  /* 0x000f6000010d7983 */ /* 0x000ea80000300800 */
[----:B------:R0:W-:Y:S04]  /*e0410*/  STL [R1+0x1fc], R2 ;  /* 0x0001fc0201007387 */ /* 0x0001e80000100800 */
        /* <DEDUP_REMOVED lines=12> */
[----:B-1----:R-:W3:Y:S01]  /*e04e0*/  LDL.LU R6, [R1+0xf94] ;  /* 0x000f940001067983 */ /* 0x002ee20000300800 */
[----:B0-----:R-:W-:Y:S01]  /*e04f0*/  VIADD R2, R2, UR21 ;  /* 0x0000001502027c36 */ /* 0x001fe20008000000 */
[----:B------:R-:W0:Y:S01]  /*e0500*/  LDCU UR21, c[0x0][0x3b8] ;  /* 0x00007700ff1577ac */ /* 0x000e220008000800 */
[----:B----4-:R-:W-:-:S02]  /*e0510*/  F2FP.SATFINITE.E5M2.F32.PACK_AB_MERGE_C R8, R8, R11, RZ ;  /* 0x0000000b0808723e */ /* 0x010fc400048060ff */
[----:B------:R-:W4:Y:S04]  /*e0520*/  LDL.LU R11, [R1+0x7be0] ;  /* 0x007be000010b7983 */ /* 0x000f280000300800 */
[----:B------:R1:W-:Y:S02]  /*e0530*/  STL [R1+0x4edc], R8 ;  /* 0x004edc0801007387 */ /* 0x0003e40000100800 */
[----:B-1----:R-:W-:-:S05]  /*e0540*/  F2FP.SATFINITE.E5M2.F32.PACK_AB_MERGE_C R8, R21, R17, RZ ;  /* 0x000000111508723e */ /* 0x002fca00048060ff */
[----:B------:R1:W-:Y:S01]  /*e0550*/  STL [R1+0x4ef4], R8 ;  /* 0x004ef40801007387 */ /* 0x0003e20000100800 */
[----:B------:R-:W-:-:S05]  /*e0560*/  F2FP.SATFINITE.E5M2.F32.PACK_AB_MERGE_C R16, R16, R19, RZ ;  /* 0x000000131010723e */ /* 0x000fca00048060ff */
[----:B------:R0:W-:Y:S01]  /*e0570*/  STL [R1+0x4e90], R16 ;  /* 0x004e901001007387 */ /* 0x0001e20000100800 */
[----:B-1----:R-:W-:-:S03]  /*e0580*/  F2FP.SATFINITE.E5M2.F32.PACK_AB_MERGE_C R8, R10, R15, RZ ;  /* 0x0000000f0a08723e */ /* 0x002fc600048060ff */
[----:B------:R1:W-:Y:S01]  /*e0590*/  STL [R1+0x1f8], R2 ;  /* 0x0001f80201007387 */ /* 0x0003e20000100800 */
[----:B0-----:R-:W-:-:S03]  /*e05a0*/  VIADD R16, R2, UR20 ;  /* 0x0000001402107c36 */ /* 0x001fc60008000000 */
[----:B------:R-:W-:Y:S01]  /*e05b0*/  STL [R1+0x4e9c], R8 ;  /* 0x004e9c0801007387 */ /* 0x000fe20000100800 */
[----:B------:R-:W0:Y:S01]  /*e05c0*/  LDCU UR20, c[0x0][0x3b8] ;  /* 0x00007700ff1477ac */ /* 0x000e220008000800 */
[----:B-1----:R-:W-:Y:S02]  /*e05d0*/  F2FP.SATFINITE.E5M2.F32.PACK_AB_MERGE_C R2, R5, R9, RZ ;  /* 0x000000090502723e */ /* 0x002fe400048060ff */
[----:B------:R-:W4:Y:S04]  /*e05e0*/  LDL.LU R21, [R1+0xf98] ;  /* 0x000f980001157983 */ /* 0x000f280000300800 */
[----:B------:R-:W4:Y:S04]  /*e05f0*/  LDL.LU R19, [R1+0xf9c] ;  /* 0x000f9c0001137983 */ /* 0x000f280000300800 */
[----:B------:R2:W-:Y:S04]  /*e0600*/  STL [R1+0x4e44], R2 ;  /* 0x004e440201007387 */ /* 0x0005e80000100800 */
[----:B------:R-:W4:Y:S04]  /*e0610*/  LDL.LU R15, [R1+0xfa0] ;  /* 0x000fa000010f7983 */ /* 0x000f280000300800 */
[----:B------:R-:W4:Y:S04]  /*e0620*/  LDL.LU R10, [R1+0xfa4] ;  /* 0x000fa400010a7983 */ /* 0x000f280000300800 */
[----:B------:R-:W4:Y:S04]  /*e0630*/  LDL.LU R9, [R1+0xfa8] ;  /* 0x000fa80001097983 */ /* 0x000f280000300800 */
[----:B------:R-:W4:Y:S01]  /*e0640*/  LDL.LU R5, [R1+0xfac] ;  /* 0x000fac0001057983 */ /* 0x000f220000300800 */
[----:B--2---:R-:W-:Y:S01]  /*e0650*/  F2FP.SATFINITE.E5M2.F32.PACK_AB_MERGE_C R2, R0, R12, RZ ;  /* 0x0000000c0002723e */ /* 0x004fe200048060ff */
[----:B------:R-:W-:Y:S01]  /*e0660*/  VIADD R0, R16, UR19 ;  /* 0x0000001310007c36 */ /* 0x000fe20008000000 */
[----:B------:R-:W1:Y:S03]  /*e0670*/  LDCU UR19, c[0x0][0x3b8] ;  /* 0x00007700ff1377ac */ /* 0x000e660008000800 */
[----:B------:R2:W-:Y:S01]  /*e0680*/  STL [R1+0x4e60], R2 ;  /* 0x004e600201007387 */ /* 0x0005e20000100800 */
[----:B---3--:R-:W-:-:S05]  /*e0690*/  F2FP.SATFINITE.E5M2.F32.PACK_AB_MERGE_C R8, R29, R13, RZ ;  /* 0x0000000d1d08723e */ /* 0x008fca00048060ff */
[----:B------:R3:W-:Y:S01]  /*e06a0*/  STL [R1+0x4e00], R8 ;  /* 0x004e000801007387 */ /* 0x0007e20000100800 */
[----:B--2---:R-:W-:-:S03]  /*e06b0*/  F2FP.SATFINITE.E5M2.F32.PACK_AB_MERGE_C R2, R27, R28, RZ ;  /* 0x0000001c1b02723e */ /* 0x004fc600048060ff */
[----:B------:R2:W-:Y:S04]  /*e06c0*/  STL [R1+0x1f0], R0 ;  /* 0x0001f00001007387 */ /* 0x0005e80000100800 */
[----:B------:R0:W-:Y:S01]  /*e06d0*/  STL [R1+0x4e18], R2 ;  /* 0x004e180201007387 */ /* 0x0001e20000100800 */
[----:B---3--:R-:W-:Y:S01]  /*e06e0*/  F2FP.SATFINITE.E5M2.F32.PACK_AB_MERGE_C R8, R25, R26, RZ ;  /* 0x0000001a1908723e */ /* 0x008fe200048060ff */
[----:B--2---:R-:W-:Y:S01]  /*e06f0*/  VIADD R0, R0, UR18 ;  /* 0x0000001200007c36 */ /* 0x004fe20008000000 */
[----:B------:R-:W2:Y:S03]  /*e0700*/  LDCU UR18, c[0x0][0x3b8] ;  /* 0x00007700ff1277ac */ /* 0x000ea60008000800 */
[----:B------:R3:W-:Y:S01]  /*e0710*/  STL [R1+0x4dc0], R8 ;  /* 0x004dc00801007387 */ /* 0x0007e20000100800 */
[----:B0-----:R-:W-:-:S03]  /*e0720*/  F2FP.SATFINITE.E5M2.F32.PACK_AB_MERGE_C R2, R23, R24, RZ ;  /* 0x000000181702723e */ /* 0x001fc600048060ff */
[----:B------:R0:W-:Y:S04]  /*e0730*/  STL [R1+0x1ec], R0 ;  /* 0x0001ec0001007387 */ /* 0x0001e80000100800 */
[----:B------:R1:W-:Y:S01]  /*e0740*/  STL [R1+0x4dd0], R2 ;  /* 0x004dd00201007387 */ /* 0x0003e20000100800 */
[----:B---3--:R-:W-:Y:S01]  /*e0750*/  F2FP.SATFINITE.E5M2.F32.PACK_AB_MERGE_C R8, R20, R22, RZ ;  /* 0x000000161408723e */ /* 0x008fe200048060ff */
[----:B0-----:R-:W-:Y:S01]  /*e0760*/  VIADD R0, R0, UR65 ;  /* 0x0000004100007c36 */ /* 0x001fe20008000000 */
[----:B------:R-:W0:Y:S03]  /*e0770*/  LDCU UR65, c[0x0][0x3b8] ;  /* 0x00007700ff4177ac */ /* 0x000e260008000800 */
[----:B------:R-:W-:Y:S01]  /*e0780*/  STL [R1+0x4d94], R8 ;  /* 0x004d940801007387 */ /* 0x000fe20000100800 */
[----:B-1----:R-:W-:-:S03]  /*e0790*/  F2FP.SATFINITE.E5M2.F32.PACK_AB_MERGE_C R2, R14, R18, RZ ;  /* 0x000000120e02723e */ /* 0x002fc600048060ff */
[----:B------:R1:W-:Y:S04]  /*e07a0*/  STL [R1+0x1e8], R0 ;  /* 0x0001e80001007387 */ /* 0x0003e80000100800 */
[----:B------:R3:W-:Y:S04]  /*e07b0*/  STL [R1+0x4d9c], R2 ;  /* 0x004d9c0201007387 */ /* 0x0007e80000100800 */
[----:B------:R-:W2:Y:S01]  /*e07c0*/  LDL.LU R17, [R1+0xfb0] ;  /* 0x000fb00001117983 */ /* 0x000ea20000300800 */
[----:B-1----:R-:W-:Y:S01]  /*e07d0*/  VIADD R0, R0, UR17 ;  /* 0x0000001100007c36 */ /* 0x002fe20008000000 */
[----:B------:R-:W1:Y:S02]  /*e07e0*/  LDCU UR17, c[0x0][0x3b8] ;  /* 0x00007700ff1177ac */ /* 0x000e640008000800 */
[----:B------:R-:W2:Y:S01]  /*e07f0*/  LDL.LU R13, [R1+0xfb4] ;  /* 0x000fb400010d7983 */ /* 0x000ea20000300800 */
[----:B---3--:R-:W-:-:S05]  /*e0800*/  F2FP.SATFINITE.E5M2.F32.PACK_AB_MERGE_C R2, R6, R7, RZ ;  /* 0x000000070602723e */ /* 0x008fca00048060ff */
[----:B------:R-:W-:Y:S04]  /*e0810*/  STL [R1+0x4d7c], R2 ;  /* 0x004d7c0201007387 */ /* 0x000fe80000100800 */
[----:B------:R3:W-:Y:S04]  /*e0820*/  STL [R1+0x1e4], R0 ;  /* 0x0001e40001007387 */ /* 0x0007e80000100800 */
[----:B------:R-:W2:Y:S04]  /*e0830*/  LDL.LU R7, [R1+0xfb8] ;  /* 0x000fb80001077983 */ /* 0x000ea80000300800 */
[----:B------:R-:W2:Y:S04]  /*e0840*/  LDL.LU R6, [R1+0xfbc] ;  /* 0x000fbc0001067983 */ /* 0x000ea80000300800 */
[----:B------:R-:W2:Y:S04]  /*e0850*/  LDL.LU R26, [R1+0xfc0] ;  /* 0x000fc000011a7983 */ /* 0x000ea80000300800 */
[----:B------:R-:W2:Y:S04]  /*e0860*/  LDL.LU R25, [R1+0xfc4] ;  /* 0x000fc40001197983 */ /* 0x000ea80000300800 */
[----:B------:R-:W2:Y:S04]  /*e0870*/  LDL.LU R22, [R1+0xfc8] ;  /* 0x000fc80001167983 */ /* 0x000ea80000300800 */
[----:B------:R-:W2:Y:S01]  /*e0880*/  LDL.LU R20, [R1+0xfcc] ;  /* 0x000fcc0001147983 */ /* 0x000ea20000300800 */
[----:B---3--:R-:W-:Y:S01]  /*e0890*/  VIADD R0, R0, UR23 ;  /* 0x0000001700007c36 */ /* 0x008fe20008000000 */
[----:B------:R-:W3:Y:S02]  /*e08a0*/  LDCU UR23, c[0x0][0x3b8] ;  /* 0x00007700ff1777ac */ /* 0x000ee40008000800 */
[----:B------:R-:W3:Y:S04]  /*e08b0*/  LDL.LU R18, [R1+0xfd0] ;  /* 0x000fd00001127983 */ /* 0x000ee80000300800 */
[----:B------:R-:W3:Y:S01]  /*e08c0*/  LDL.LU R14, [R1+0xfd4] ;  /* 0x000fd400010e7983 */ /* 0x000ee20000300800 */
[----:B----4-:R-:W-:-:S05]  /*e08d0*/  F2FP.SATFINITE.E5M2.F32.PACK_AB_MERGE_C R2, R19, R21, RZ ;  /* 0x000000151302723e */ /* 0x010fca00048060ff */
[----:B------:R4:W-:Y:S01]  /*e08e0*/  STL [R1+0x4d8c], R2 ;  /* 0x004d8c0201007387 */ /* 0x0009e20000100800 */
[----:B------:R-:W-:-:S05]  /*e08f0*/  F2FP.SATFINITE.E5M2.F32.PACK_AB_MERGE_C R8, R10, R15, RZ ;  /* 0x0000000f0a08723e */ /* 0x000fca00048060ff */
[----:B------:R0:W-:Y:S01]  /*e0900*/  STL [R1+0x4d60], R8 ;  /* 0x004d600801007387 */ /* 0x0001e20000100800 */
[----:B----4-:R-:W-:-:S03]  /*e0910*/  F2FP.SATFINITE.E5M2.F32.PACK_AB_MERGE_C R2, R5, R9, RZ ;  /* 0x000000090502723e */ /* 0x010fc600048060ff */
[----:B------:R4:W-:Y:S04]  /*e0920*/  STL [R1+0x1e0], R0 ;  /* 0x0001e00001007387 */ /* 0x0009e80000100800 */
[----:B------:R1:W-:Y:S04]  /*e0930*/  STL [R1+0x4d74], R2 ;  /* 0x004d740201007387 */ /* 0x0003e80000100800 */
[----:B0-----:R-:W3:Y:S01]  /*e0940*/  LDL.LU R8, [R1+0xfd8] ;  /* 0x000fd80001087983 */ /* 0x001ee20000300800 */
[----:B----4-:R-:W-:Y:S01]  /*e0950*/  VIADD R0, R0, UR64 ;  /* 0x0000004000007c36 */ /* 0x010fe20008000000 */
[----:B------:R-:W0:Y:S02]  /*e0960*/  LDCU UR64, c[0x0][0x3b8] ;  /* 0x00007700ff4077ac */ /* 0x000e240008000800 */
[----:B-1----:R-:W4:Y:S04]  /*e0970*/  LDL.LU R2, [R1+0xfdc] ;  /* 0x000fdc0001027983 */ /* 0x002f280000300800 */
[----:B------:R-:W4:Y:S04]  /*e0980*/  LDL.LU R12, [R1+0xfe0] ;  /* 0x000fe000010c7983 */ /* 0x000f280000300800 */
[----:B------:R-:W-:Y:S04]  /*e0990*/  STL [R1+0x1dc], R0 ;  /* 0x0001dc0001007387 */ /* 0x000fe80000100800 */
        /* <DEDUP_REMOVED lines=11> */
[----:B--2---:R-:W-:-:S03]  /*e0a50*/  F2FP.SATFINITE.E5M2.F32.PACK_AB_MERGE_C R13, R13, R17, RZ ;  /* 0x000000110d0d723e */ /* 0x004fc600048060ff */
[----:B------:R-:W2:Y:S04]  /*e0a60*/  LDL.LU R17, [R1+0x7bdc] ;  /* 0x007bdc0001117983 */ /* 0x000ea80000300800 */
[----:B------:R1:W-:Y:S04]  /*e0a70*/  STL [R1+0x4d4c], R13 ;  /* 0x004d4c0d01007387 */ /* 0x0003e80000100800 */
[----:B-1----:R-:W2:Y:S01]  /*e0a80*/  LDL.LU R13, [R1+0x7bd8] ;  /* 0x007bd800010d7983 */ /* 0x002ea20000300800 */
[----:B------:R-:W-:-:S03]  /*e0a90*/  F2FP.SATFINITE.E5M2.F32.PACK_AB_MERGE_C R6, R6, R7, RZ ;  /* 0x000000070606723e */ /* 0x000fc600048060ff */
[----:B------:R-:W2:Y:S04]  /*e0aa0*/  LDL.LU R7, [R1+0x1010] ;  /* 0x0010100001077983 */ /* 0x000ea80000300800 */
[----:B------:R1:W-:Y:S01]  /*e0ab0*/  STL [R1+0x4d54], R6 ;  /* 0x004d540601007387 */ /* 0x0003e20000100800 */
[----:B------:R-:W-:Y:S01]  /*e0ac0*/  VIADD R0, R0, UR22 ;  /* 0x0000001600007c36 */ /* 0x000fe20008000000 */
[----:B------:R-:W-:Y:S01]  /*e0ad0*/  F2FP.SATFINITE.E5M2.F32.PACK_AB_MERGE_C R25, R25, R26, RZ ;  /* 0x0000001a1919723e */ /* 0x000fe200048060ff */
[----:B------:R-:W0:Y:S01]  /*e0ae0*/  LDCU UR22, c[0x0][0x3b8] ;  /* 0x00007700ff1677ac */ /* 0x000e220008000800 */
[----:B-1----:R-:W2:Y:S01]  /*e0af0*/  LDL.LU R6, [R1+0x1014] ;  /* 0x0010140001067983 */ /* 0x002ea20000300800 */
[----:B------:R-:W-:-:S03]  /*e0b00*/  F2FP.SATFINITE.E5M2.F32.PACK_AB_MERGE_C R20, R20, R22, RZ ;  /* 0x000000161414723e */ /* 0x000fc600048060ff */
[----:B------:R1:W-:Y:S01]  /*e0b10*/  STL [R1+0x1d8], R0 ;  /* 0x0001d80001007387 */ /* 0x0003e20000100800 */
[----:B---3--:R-:W-:-:S03]  /*e0b20*/  F2FP.SATFINITE.E5M2.F32.PACK_AB_MERGE_C R14, R14, R18, RZ ;  /* 0x000000120e0e723e */ /* 0x008fc600048060ff */
[----:B------:R3:W-:Y:S04]  /*e0b30*/  STL [R1+0x4d30], R25 ;  /* 0x004d301901007387 */ /* 0x0007e80000100800 */
[----:B------:R0:W-:Y:S01]  /*e0b40*/  STL [R1+0x4d38], R20 ;  /* 0x004d381401007387 */ /* 0x0001e20000100800 */
[----:B-1----:R-:W-:Y:S01]  /*e0b50*/  VIADD R0, R0, UR63 ;  /* 0x0000003f00007c36 */ /* 0x002fe20008000000 */
[----:B------:R-:W1:Y:S02]  /*e0b60*/  LDCU UR63, c[0x0][0x3b8] ;  /* 0x00007700ff3f77ac */ /* 0x000e640008000800 */
[----:B------:R-:W2:Y:S04]  /*e0b70*/  LDL.LU R26, [R1+0x1018] ;  /* 0x00101800011a7983 */ /* 0x000ea80000300800 */
[----:B---3--:R-:W3:Y:S04]  /*e0b80*/  LDL.LU R25, [R1+0x101c] ;  /* 0x00101c0001197983 */ /* 0x008ee80000300800 */
[----:B------:R0:W-:Y:S04]  /*e0b90*/  STL [R1+0x4d10], R14 ;  /* 0x004d100e01007387 */ /* 0x0001e80000100800 */
[----:B------:R1:W-:Y:S04]  /*e0ba0*/  STL [R1+0x1d4], R0 ;  /* 0x0001d40001007387 */ /* 0x0003e80000100800 */
[----:B------:R-:W3:Y:S04]  /*e0bb0*/  LDL.LU R22, [R1+0x1020] ;  /* 0x0010200001167983 */ /* 0x000ee80000300800 */
[----:B0-----:R-:W3:Y:S04]  /*e0bc0*/  LDL.LU R20, [R1+0x1024] ;  /* 0x0010240001147983 */ /* 0x001ee80000300800 */
[----:B------:R-:W3:Y:S04]  /*e0bd0*/  LDL.LU R18, [R1+0x1028] ;  /* 0x0010280001127983 */ /* 0x000ee80000300800 */
[----:B------:R-:W3:Y:S01]  /*e0be0*/  LDL.LU R14, [R1+0x102c] ;  /* 0x00102c00010e7983 */ /* 0x000ee20000300800 */
[----:B-1----:R-:W-:Y:S01]  /*e0bf0*/  VIADD R0, R0, UR62 ;  /* 0x0000003e00007c36 */ /* 0x002fe20008000000 */
[----:B------:R-:W0:Y:S01]  /*e0c00*/  LDCU UR62, c[0x0][0x3b8] ;  /* 0x00007700ff3e77ac */ /* 0x000e220008000800 */
[----:B----4-:R-:W-:-:S05]  /*e0c10*/  F2FP.SATFINITE.E5M2.F32.PACK_AB_MERGE_C R2, R2, R8, RZ ;  /* 0x000000080202723e */ /* 0x010fca00048060ff */
[----:B------:R1:W-:Y:S01]  /*e0c20*/  STL [R1+0x4d14], R2 ;  /* 0x004d140201007387 */ /* 0x0003e20000100800 */
[----:B------:R-:W-:-:S05]  /*e0c30*/  F2FP.SATFINITE.E5M2.F32.PACK_AB_MERGE_C R8, R29, R12, RZ ;  /* 0x0000000c1d08723e */ /* 0x000fca00048060ff */
[----:B------:R4:W-:Y:S01]  /*e0c40*/  STL [R1+0x4d08], R8 ;  /* 0x004d080801007387 */ /* 0x0009e20000100800 */
[----:B-1----:R-:W-:-:S03]  /*e0c50*/  F2FP.SATFINITE.E5M2.F32.PACK_AB_MERGE_C R2, R27, R28, RZ ;  /* 0x0000001c1b02723e */ /* 0x002fc600048060ff */
[----:B------:R1:W-:Y:S04]  /*e0c60*/  STL [R1+0x1d0], R0 ;  /* 0x0001d00001007387 */ /* 0x0003e80000100800 */
[----:B------:R0:W-:Y:S01]  /*e0c70*/  STL [R1+0x4d00], R2 ;  /* 0x004d000201007387 */ /* 0x0001e20000100800 */
[----:B----4-:R-:W-:Y:S01]  /*e0c80*/  F2FP.SATFINITE.E5M2.F32.PACK_AB_MERGE_C R8, R23, R24, RZ ;  /* 0x000000181708723e */ /* 0x010fe200048060ff */
[----:B-1----:R-:W-:Y:S01]  /*e0c90*/  VIADD R0, R0, UR60 ;  /* 0x0000003c00007c36 */ /* 0x002fe20008000000 */
[----:B------:R-:W1:Y:S03]  /*e0ca0*/  LDCU UR60, c[0x0][0x3b8] ;  /* 0x00007700ff3c77ac */ /* 0x000e660008000800 */
[----:B------:R4:W-:Y:S01]  /*e0cb0*/  STL [R1+0x4cec], R8 ;  /* 0x004cec0801007387 */ /* 0x0009e20000100800 */
[----:B0-----:R-:W-:-:S03]  /*e0cc0*/  F2FP.SATFINITE.E5M2.F32.PACK_AB_MERGE_C R2, R19, R21, RZ ;  /* 0x000000151302723e */ /* 0x001fc600048060ff */
[----:B------:R0:W-:Y:S04]  /*e0cd0*/  STL [R1+0x1cc], R0 ;  /* 0x0001cc0001007387 */ /* 0x0001e80000100800 */
[----:B------:R1:W-:Y:S01]  /*e0ce0*/  STL [R1+0x4ce0], R2 ;  /* 0x004ce00201007387 */ /* 0x0003e20000100800 */
[----:B----4-:R-:W-:Y:S01]  /*e0cf0*/  F2FP.SATFINITE.E5M2.F32.PACK_AB_MERGE_C R8, R10, R15, RZ ;  /* 0x0000000f0a08723e */ /* 0x010fe200048060ff */
[----:B0-----:R-:W-:Y:S01]  /*e0d00*/  VIADD R0, R0, UR59 ;  /* 0x0000003b00007c36 */ /* 0x001fe20008000000 */
[----:B------:R-:W0:Y:S03]  /*e0d10*/  LDCU UR59, c[0x0][0x3b8] ;  /* 0x00007700ff3b77ac */ /* 0x000e260008000800 */
[----:B------:R-:W-:Y:S01]  /*e0d20*/  STL [R1+0x4cd0], R8 ;  /* 0x004cd00801007387 */ /* 0x000fe20000100800 */
[----:B-1----:R-:W-:-:S03]  /*e0d30*/  F2FP.SATFINITE.E5M2.F32.PACK_AB_MERGE_C R2, R5, R9, RZ ;  /* 0x000000090502723e */ /* 0x002fc600048060ff */
[----:B------:R1:W-:Y:S04]  /*e0d40*/  STL [R1+0x1c8], R0 ;  /* 0x0001c80001007387 */ /* 0x0003e80000100800 */
[----:B------:R-:W4:Y:S04]  /*e0d50*/  LDL.LU R19, [R1+0x1050] ;  /* 0x0010500001137983 */ /* 0x000f280000300800 */
[----:B------:R0:W-:Y:S04]  /*e0d60*/  STL [R1+0x4cd4], R2 ;  /* 0x004cd40201007387 */ /* 0x0001e80000100800 */
[----:B------:R-:W4:Y:S04]  /*e0d70*/  LDL.LU R15, [R1+0x1054] ;  /* 0x00105400010f7983 */ /* 0x000f280000300800 */
[----:B------:R-:W4:Y:S04]  /*e0d80*/  LDL.LU R9, [R1+0x1058] ;  /* 0x0010580001097983 */ /* 0x000f280000300800 */
[----:B------:R-:W4:Y:S01]  /*e0d90*/  LDL.LU R5, [R1+0x105c] ;  /* 0x00105c0001057983 */ /* 0x000f220000300800 */
[----:B-1----:R-:W-:Y:S01]  /*e0da0*/  VIADD R0, R0, UR58 ;  /* 0x0000003a00007c36 */ /* 0x002fe20008000000 */
[----:B--2---:R-:W-:Y:S01]  /*e0db0*/  LOP3.LUT R13, R13, 0xffff7fff, RZ, 0xc0, !PT ;  /* 0xffff7fff0d0d7812 */ /* 0x004fe200078ec0ff */
[----:B------:R-:W1:Y:S01]  /*e0dc0*/  LDCU UR58, c[0x0][0x3b8] ;  /* 0x00007700ff3a77ac */ /* 0x000e620008000800 */
[----:B------:R-:W2:Y:S04]  /*e0dd0*/  LDL.LU R24, [R1+0x1040] ;  /* 0x0010400001187983 */ /* 0x000ea80000300800 */
[----:B------:R-:W2:Y:S01]  /*e0de0*/  LDL.LU R23, [R1+0x1044] ;  /* 0x0010440001177983 */ /* 0x000ea20000300800 */
[----:B0-----:R-:W-:-:S05]  /*e0df0*/  F2FP.SATFINITE.E5M2.F32.PACK_AB_MERGE_C R2, R6, R7, RZ ;  /* 0x000000070602723e */ /* 0x001fca00048060ff */
[----:B------:R3:W-:Y:S04]  /*e0e00*/  STL [R1+0x4cc8], R2 ;  /* 0x004cc80201007387 */ /* 0x0007e80000100800 */
[----:B------:R0:W-:Y:S04]  /*e0e10*/  STL [R1+0x1c4], R0 ;  /* 0x0001c40001007387 */ /* 0x0001e80000100800 */
[----:B------:R-:W2:Y:S04]  /*e0e20*/  LDL.LU R21, [R1+0x1048] ;  /* 0x0010480001157983 */ /* 0x000ea80000300800 */
[----:B------:R-:W2:Y:S04]  /*e0e30*/  LDL.LU R10, [R1+0x104c] ;  /* 0x00104c00010a7983 */ /* 0x000ea80000300800 */
[----:B------:R-:W2:Y:S04]  /*e0e40*/  LDL.LU R7, [R1+0x11c0] ;  /* 0x0011c00001077983 */ /* 0x000ea80000300800 */
[----:B------:R-:W2:Y:S01]  /*e0e50*/  LDL.LU R6, [R1+0x11c4] ;  /* 0x0011c40001067983 */ /* 0x000ea20000300800 */
[----:B---3--:R-:W-:Y:S01]  /*e0e60*/  F2FP.SATFINITE.E5M2.F32.PACK_AB_MERGE_C R2, R25, R26, RZ ;  /* 0x0000001a1902723e */ /* 0x008fe200048060ff */
[----:B0-----:R-:W-:Y:S01]  /*e0e70*/  VIADD R0, R0, UR57 ;  /* 0x0000003900007c36 */ /* 0x001fe20008000000 */
[----:B------:R-:W0:Y:S03]  /*e0e80*/  LDCU UR57, c[0x0][0x3b8] ;  /* 0x00007700ff3977ac */ /* 0x000e260008000800 */
[----:B------:R3:W-:Y:S01]  /*e0e90*/  STL [R1+0x4ccc], R2 ;  /* 0x004ccc0201007387 */ /* 0x0007e20000100800 */
[----:B------:R-:W-:-:S05]  /*e0ea0*/  F2FP.SATFINITE.E5M2.F32.PACK_AB_MERGE_C R8, R20, R22, RZ ;  /* 0x000000161408723e */ /* 0x000fca00048060ff */
[----:B------:R0:W-:Y:S01]  /*e0eb0*/  STL [R1+0x4cb8], R8 ;  /* 0x004cb80801007387 */ /* 0x0001e20000100800 */
[----:B---3--:R-:W-:-:S03]  /*e0ec0*/  F2FP.SATFINITE.E5M2.F32.PACK_AB_MERGE_C R2, R14, R18, RZ ;  /* 0x000000120e02723e */ /* 0x008fc600048060ff */
[----:B------:R3:W-:Y:S04]  /*e0ed0*/  STL [R1+0x1c0], R0 ;  /* 0x0001c00001007387 */ /* 0x0007e80000100800 */
[----:B------:R1:W-:Y:S04]  /*e0ee0*/  STL [R1+0x4cc0], R2 ;  /* 0x004cc00201007387 */ /* 0x0003e80000100800 */
[----:B0-----:R-:W2:Y:S01]  /*e0ef0*/  LDL.LU R8, [R1+0x11c8] ;  /* 0x0011c80001087983 */ /* 0x001ea20000300800 */
[----:B---3--:R-:W-:Y:S01]  /*e0f00*/  VIADD R0, R0, UR56 ;  /* 0x0000003800007c36 */ /* 0x008fe20008000000 */
[----:B------:R-:W0:Y:S02]  /*e0f10*/  LDCU UR56, c[0x0][0x3b8] ;  /* 0x00007700ff3877ac */ /* 0x000e240008000800 */
[----:B-1----:R-:W3:Y:S04]  /*e0f20*/  LDL.LU R2, [R1+0x11cc] ;  /* 0x0011cc0001027983 */ /* 0x002ee80000300800 */
[----:B------:R-:W3:Y:S04]  /*e0f30*/  LDL.LU R12, [R1+0x11b0] ;  /* 0x0011b000010c7983 */ /* 0x000ee80000300800 */
[----:B------:R-:W-:Y:S04]  /*e0f40*/  STL [R1+0x1bc], R0 ;  /* 0x0001bc0001007387 */ /* 0x000fe80000100800 */
        /* <DEDUP_REMOVED lines=9> */
[----:B----4-:R-:W-:-:S05]  /*e0fe0*/  F2FP.SATFINITE.E5M2.F32.PACK_AB_MERGE_C R15, R15, R19, RZ ;  /* 0x000000130f0f723e */ /* 0x010fca00048060ff */
[----:B------:R1:W-:Y:S04]  /*e0ff0*/  STL [R1+0x4ca8], R15 ;  /* 0x004ca80f01007387 */ /* 0x0003e80000100800 */
[----:B------:R-:W4:Y:S04]  /*e1000*/  LDL.LU R19, [R1+0x1198] ;  /* 0x0011980001137983 */ /* 0x000f280000300800 */
[----:B-1----:R-:W4:Y:S01]  /*e1010*/  LDL.LU R15, [R1+0x119c] ;  /* 0x00119c00010f7983 */ /* 0x002f220000300800 */
[----:B------:R-:W-:-:S05]  /*e1020*/  F2FP.SATFINITE.E5M2.F32.PACK_AB_MERGE_C R5, R5, R9, RZ ;  /* 0x000000090505723e */ /* 0x000fca00048060ff */
[----:B------:R1:W-:Y:S04]  /*e1030*/  STL [R1+0x4cb4], R5 ;  /* 0x004cb40501007387 */ /* 0x0003e80000100800 */
[----:B------:R-:W4:Y:S04]  /*e1040*/  LDL.LU R9, [R1+0x1180] ;  /* 0x0011800001097983 */ /* 0x000f280000300800 */
[----:B-1----:R-:W4:Y:S01]  /*e1050*/  LDL.LU R5, [R1+0x1184] ;  /* 0x0011840001057983 */ /* 0x002f220000300800 */
[----:B------:R-:W-:Y:S01]  /*e1060*/  VIADD R0, R0, UR55 ;  /* 0x0000003700007c36 */ /* 0x000fe20008000000 */
[----:B--2---:R-:W-:Y:S01]  /*e1070*/  F2FP.SATFINITE.E5M2.F32.PACK_AB_MERGE_C R23, R23, R24, RZ ;  /* 0x000000181717723e */ /* 0x004fe200048060ff */
[----:B------:R-:W1:Y:S03]  /*e1080*/  LDCU UR55, c[0x0][0x3b8] ;  /* 0x00007700ff3777ac */ /* 0x000e660008000800 */
[----:B------:R2:W-:Y:S01]  /*e1090*/  STL [R1+0x1b8], R0 ;  /* 0x0001b80001007387 */ /* 0x0005e20000100800 */
[----:B------:R-:W-:-:S03]  /*e10a0*/  F2FP.SATFINITE.E5M2.F32.PACK_AB_MERGE_C R10, R10, R21, RZ ;  /* 0x000000150a0a723e */ /* 0x000fc600048060ff */
[----:B------:R0:W-:Y:S04]  /*e10b0*/  STL [R1+0x4ca0], R23 ;  /* 0x004ca01701007387 */ /* 0x0001e80000100800 */
[----:B------:R1:W-:Y:S01]  /*e10c0*/  STL [R1+0x4ca4], R10 ;  /* 0x004ca40a01007387 */ /* 0x0003e20000100800 */
[----:B--2---:R-:W-:Y:S01]  /*e10d0*/  VIADD R0, R0, UR5 ;  /* 0x0000000500007c36 */ /* 0x004fe20008000000 */
[----:B------:R-:W-:Y:S02]  /*e10e0*/  F2FP.SATFINITE.E5M2.F32.PACK_AB_MERGE_C R6, R6, R7, RZ ;  /* 0x000000070606723e */ /* 0x000fe400048060ff */
[----:B------:R-:W2:Y:S01]  /*e10f0*/  LDL.LU R24, [R1+0x1188] ;  /* 0x0011880001187983 */ /* 0x000ea20000300800 */
[----:B------:R-:W1:Y:S03]  /*e1100*/  LDCU UR5, c[0x0][0x3b8] ;  /* 0x00007700ff0577ac */ /* 0x000e660008000800 */
[----:B0-----:R-:W2:Y:S04]  /*e1110*/  LDL.LU R23, [R1+0x118c] ;  /* 0x00118c0001177983 */ /* 0x001ea80000300800 */
[----:B------:R0:W-:Y:S04]  /*e1120*/  STL [R1+0x54c0], R6 ;  /* 0x0054c00601007387 */ /* 0x0001e80000100800 */
[----:B------:R0:W-:Y:S04]  /*e1130*/  STL [R1+0x1b4], R0 ;  /* 0x0001b40001007387 */ /* 0x0001e80000100800 */
[----:B------:R-:W2:Y:S04]  /*e1140*/  LDL.LU R21, [R1+0x1170] ;  /* 0x0011700001157983 */ /* 0x000ea80000300800 */
[----:B-1----:R-:W2:Y:S04]  /*e1150*/  LDL.LU R10, [R1+0x1174] ;  /* 0x00117400010a7983 */ /* 0x002ea80000300800 */
[----:B------:R-:W2:Y:S04]  /*e1160*/  LDL.LU R7, [R1+0x1178] ;  /* 0x0011780001077983 */ /* 0x000ea80000300800 */
[----:B0-----:R-:W2:Y:S01]  /*e1170*/  LDL.LU R6, [R1+0x117c] ;  /* 0x00117c0001067983 */ /* 0x001ea20000300800 */
[----:B---3--:R-:W-:Y:S01]  /*e1180*/  F2FP.SATFINITE.E5M2.F32.PACK_AB_MERGE_C R2, R2, R8, RZ ;  /* 0x000000080202723e */ /* 0x008fe200048060ff */
[----:B------:R-:W-:Y:S01]  /*e1190*/  VIADD R0, R0, UR24 ;  /* 0x0000001800007c36 */ /* 0x000fe20008000000 */
[----:B------:R-:W0:Y:S03]  /*e11a0*/  LDCU UR24, c[0x0][0x3b8] ;  /* 0x00007700ff1877ac */ /* 0x000e260008000800 */
[----:B------:R1:W-:Y:S01]  /*e11b0*/  STL [R1+0x54d8], R2 ;  /* 0x0054d80201007387 */ /* 0x0003e20000100800 */
[----:B------:R-:W-:-:S05]  /*e11c0*/  F2FP.SATFINITE.E5M2.F32.PACK_AB_MERGE_C R8, R29, R12, RZ ;  /* 0x0000000c1d08723e */ /* 0x000fca00048060ff */
[----:B------:R3:W-:Y:S01]  /*e11d0*/  STL [R1+0x545c], R8 ;  /* 0x00545c0801007387 */ /* 0x0007e20000100800 */
[----:B-1----:R-:W-:-:S03]  /*e11e0*/  F2FP.SATFINITE.E5M2.F32.PACK_AB_MERGE_C R2, R27, R28, RZ ;  /* 0x0000001c1b02723e */ /* 0x002fc600048060ff */
[----:B------:R1:W-:Y:S04]  /*e11f0*/  STL [R1+0x1b0], R0 ;  /* 0x0001b00001007387 */ /* 0x0003e80000100800 */
[----:B------:R0:W-:Y:S01]  /*e1200*/  STL [R1+0x5468], R2 ;  /* 0x0054680201007387 */ /* 0x0001e20000100800 */
[----:B---3--:R-:W-:Y:S01]  /*e1210*/  F2FP.SATFINITE.E5M2.F32.PACK_AB_MERGE_C R8, R25, R26, RZ ;  /* 0x0000001a1908723e */ /* 0x008fe200048060ff */
[----:B-1----:R-:W-:Y:S01]  /*e1220*/  VIADD R0, R0, UR25 ;  /* 0x0000001900007c36 */ /* 0x002fe20008000000 */
[----:B------:R-:W1:Y:S03]  /*e1230*/  LDCU UR25, c[0x0][0x3b8] ;  /* 0x00007700ff1977ac */ /* 0x000e660008000800 */
[----:B------:R-:W-:Y:S01]  /*e1240*/  STL [R1+0x53e4], R8 ;  /* 0x0053e40801007387 */ /* 0x000fe20000100800 */
[----:B0-----:R-:W-:-:S03]  /*e1250*/  F2FP.SATFINITE.E5M2.F32.PACK_AB_MERGE_C R2, R20, R22, RZ ;  /* 0x000000161402723e */ /* 0x001fc600048060ff */
[----:B------:R0:W-:Y:S04]  /*e1260*/  STL [R1+0x1ac], R0 ;  /* 0x0001ac0001007387 */ /* 0x0001e80000100800 */
[----:B------:R3:W-:Y:S01]  /*e1270*/  STL [R1+0x5400], R2 ;  /* 0x0054000201007387 */ /* 0x0007e20000100800 */
[----:B0-----:R-:W-:Y:S01]  /*e1280*/  VIADD R0, R0, UR26 ;  /* 0x0000001a00007c36 */ /* 0x001fe20008000000 */
[----:B------:R-:W0:Y:S01]  /*e1290*/  LDCU UR26, c[0x0][0x3b8] ;  /* 0x00007700ff1a77ac */ /* 0x000e220008000800 */
[----:B---3--:R-:W-:Y:S02]  /*e12a0*/  F2FP.SATFINITE.E5M2.F32.PACK_AB_MERGE_C R2, R14, R18, RZ ;  /* 0x000000120e02723e */ /* 0x008fe400048060ff */
[----:B------:R-:W3:Y:S04]  /*e12b0*/  LDL.LU R18, [R1+0x1160] ;  /* 0x0011600001127983 */ /* 0x000ee80000300800 */
[----:B------:R-:W3:Y:S04]  /*e12c0*/  LDL.LU R14, [R1+0x1164] ;  /* 0x00116400010e7983 */ /* 0x000ee80000300800 */
[----:B------:R-:W-:Y:S04]  /*e12d0*/  STL [R1+0x5380], R2 ;  /* 0x0053800201007387 */ /* 0x000fe80000100800 */
[----:B------:R0:W-:Y:S04]  /*e12e0*/  STL [R1+0x1a8], R0 ;  /* 0x0001a80001007387 */ /* 0x0001e80000100800 */
[----:B------:R-:W3:Y:S01]  /*e12f0*/  LDL.LU R20, [R1+0x1168] ;  /* 0x0011680001147983 */ /* 0x000ee20000300800 */
[----:B0-----:R-:W-:Y:S01]  /*e1300*/  VIADD R0, R0, UR27 ;  /* 0x0000001b00007c36 */ /* 0x001fe20008000000 */
[----:B------:R-:W0:Y:S01]  /*e1310*/  LDCU UR27, c[0x0][0x3b8] ;  /* 0x00007700ff1b77ac */ /* 0x000e220008000800 */
[----:B----4-:R-:W-:-:S02]  /*e1320*/  F2FP.SATFINITE.E5M2.F32.PACK_AB_MERGE_C R2, R15, R19, RZ ;  /* 0x000000130f02723e */ /* 0x010fc400048060ff */
[----:B------:R-:W4:Y:S04]  /*e1330*/  LDL.LU R15, [R1+0x116c] ;  /* 0x00116c00010f7983 */ /* 0x000f280000300800 */
[----:B------:R0:W-:Y:S04]  /*e1340*/  STL [R1+0x5390], R2 ;  /* 0x0053900201007387 */ /* 0x0001e80000100800 */
[----:B------:R-:W4:Y:S01]  /*e1350*/  LDL.LU R8, [R1+0x1150] ;  /* 0x0011500001087983 */ /* 0x000f220000300800 */
[----:B------:R-:W-:-:S03]  /*e1360*/  F2FP.SATFINITE.E5M2.F32.PACK_AB_MERGE_C R5, R5, R9, RZ ;  /* 0x000000090505723e */ /* 0x000fc600048060ff */
[----:B0-----:R-:W4:Y:S04]  /*e1370*/  LDL.LU R2, [R1+0x1154] ;  /* 0x0011540001027983 */ /* 0x001f280000300800 */
[----:B------:R0:W-:Y:S04]  /*e1380*/  STL [R1+0x5348], R5 ;  /* 0x0053480501007387 */ /* 0x0001e80000100800 */
[----:B------:R0:W-:Y:S04]  /*e1390*/  STL [R1+0x1a4], R0 ;  /* 0x0001a40001007387 */ /* 0x0001e80000100800 */
[----:B------:R-:W4:Y:S04]  /*e13a0*/  LDL.LU R22, [R1+0x1158] ;  /* 0x0011580001167983 */ /* 0x000f280000300800 */
[----:B------:R-:W4:Y:S04]  /*e13b0*/  LDL.LU R19, [R1+0x115c] ;  /* 0x00115c0001137983 */ /* 0x000f280000300800 */
[----:B------:R-:W4:Y:S04]  /*e13c0*/  LDL.LU R9, [R1+0x1140] ;  /* 0x0011400001097983 */ /* 0x000f280000300800 */
[----:B0-----:R-:W4:Y:S01]  /*e13d0*/  LDL.LU R5, [R1+0x1144] ;  /* 0x0011440001057983 */ /* 0x001f220000300800 */
[----:B--2---:R-:W-:Y:S01]  /*e13e0*/  F2FP.SATFINITE.E5M2.F32.PACK_AB_MERGE_C R12, R23, R24, RZ ;  /* 0x00000018170c723e */ /* 0x004fe200048060ff */
[----:B------:R-:W-:Y:S01]  /*e13f0*/  VIADD R0, R0, UR28 ;  /* 0x0000001c00007c36 */ /* 0x000fe20008000000 */
[----:B------:R-:W0:Y:S03]  /*e1400*/  LDCU UR28, c[0x0][0x3b8] ;  /* 0x00007700ff1c77ac */ /* 0x000e260008000800 */
[----:B------:R-:W-:Y:S01]  /*e1410*/  STL [R1+0x54f8], R12 ;  /* 0x0054f80c01007387 */ /* 0x000fe20000100800 */
[----:B------:R-:W-:-:S05]  /*e1420*/  F2FP.SATFINITE.E5M2.F32.PACK_AB_MERGE_C R10, R10, R21, RZ ;  /* 0x000000150a0a723e */ /* 0x000fca00048060ff */
[----:B------:R2:W-:Y:S01]  /*e1430*/  STL [R1+0x52f8], R10 ;  /* 0x0052f80a01007387 */ /* 0x0005e20000100800 */
[----:B------:R-:W-:-:S03]  /*e1440*/  F2FP.SATFINITE.E5M2.F32.PACK_AB_MERGE_C R6, R6, R7, RZ ;  /* 0x000000070606723e */ /* 0x000fc600048060ff */
[----:B------:R0:W-:Y:S04]  /*e1450*/  STL [R1+0x1a0], R0 ;  /* 0x0001a00001007387 */ /* 0x0001e80000100800 */
[----:B--2---:R-:W2:Y:S04]  /*e1460*/  LDL.LU R10, [R1+0x1148] ;  /* 0x00114800010a7983 */ /* 0x004ea80000300800 */
[----:B------:R1:W-:Y:S04]  /*e1470*/  STL [R1+0x530c], R6 ;  /* 0x00530c0601007387 */ /* 0x0003e80000100800 */
[----:B------:R-:W2:Y:S01]  /*e1480*/  LDL.LU R7, [R1+0x114c] ;  /* 0x00114c0001077983 */ /* 0x000ea20000300800 */
[----:B0-----:R-:W-:Y:S01]  /*e1490*/  VIADD R0, R0, UR29 ;  /* 0x0000001d00007c36 */ /* 0x001fe20008000000 */
[----:B------:R-:W0:Y:S02]  /*e14a0*/  LDCU UR29, c[0x0][0x3b8] ;  /* 0x00007700ff1d77ac */ /* 0x000e240008000800 */
[----:B------:R-:W2:Y:S04]  /*e14b0*/  LDL.LU R12, [R1+0x1130] ;  /* 0x00113000010c7983 */ /* 0x000ea80000300800 */
[----:B------:R-:W2:Y:S04]  /*e14c0*/  LDL.LU R29, [R1+0x1134] ;  /* 0x00113400011d7983 */ /* 0x000ea80000300800 */
[----:B------:R-:W2:Y:S04]  /*e14d0*/  LDL.LU R28, [R1+0x1138] ;  /* 0x00113800011c7983 */ /* 0x000ea80000300800 */
[----:B------:R0:W-:Y:S04]  /*e14e0*/  STL [R1+0x19c], R0 ;  /* 0x00019c0001007387 */ /* 0x0001e80000100800 */
[----:B------:R-:W2:Y:S04]  /*e14f0*/  LDL.LU R27, [R1+0x113c] ;  /* 0x00113c00011b7983 */ /* 0x000ea80000300800 */
[----:B------:R-:W2:Y:S04]  /*e1500*/  LDL.LU R26, [R1+0x1120] ;  /* 0x00112000011a7983 */ /* 0x000ea80000300800 */
[----:B------:R-:W2:Y:S04]  /*e1510*/  LDL.LU R25, [R1+0x1124] ;  /* 0x0011240001197983 */ /* 0x000ea80000300800 */
[----:B------:R-:W2:Y:S04]  /*e1520*/  LDL.LU R21, [R1+0x1128] ;  /* 0x0011280001157983 */ /* 0x000ea80000300800 */
[----:B-1----:R-:W2:Y:S01]  /*e1530*/  LDL.LU R6, [R1+0x112c] ;  /* 0x00112c0001067983 */ /* 0x002ea20000300800 */
[----:B0-----:R-:W-:Y:S01]  /*e1540*/  VIADD R0, R0, UR30 ;  /* 0x0000001e00007c36 */ /* 0x001fe20008000000 */
[----:B------:R-:W0:Y:S01]  /*e1550*/  LDCU UR30, c[0x0][0x3b8] ;  /* 0x00007700ff1e77ac */ /* 0x000e220008000800 */
[----:B---3--:R-:W-:-:S02]  /*e1560*/  F2FP.SATFINITE.E5M2.F32.PACK_AB_MERGE_C R23, R14, R18, RZ ;  /* 0x000000120e17723e */ /* 0x008fc400048060ff */
[----:B------:R-:W3:Y:S04]  /*e1570*/  LDL.LU R18, [R1+0x1110] ;  /* 0x0011100001127983 */ /* 0x000ee80000300800 */
[----:B------:R-:W3:Y:S04]  /*e1580*/  LDL.LU R14, [R1+0x1114] ;  /* 0x00111400010e7983 */ /* 0x000ee80000300800 */
[----:B------:R1:W-:Y:S04]  /*e1590*/  STL [R1+0x52d0], R23 ;  /* 0x0052d01701007387 */ /* 0x0003e80000100800 */
[----:B------:R-:W3:Y:S01]  /*e15a0*/  LDL.LU R24, [R1+0x1118] ;  /* 0x0011180001187983 */ /* 0x000ee20000300800 */
[----:B----4-:R-:W-:-:S05]  /*e15b0*/  F2FP.SATFINITE.E5M2.F32.PACK_AB_MERGE_C R15, R15, R20, RZ ;  /* 0x000000140f0f723e */ /* 0x010fca00048060ff */
[----:B------:R4:W-:Y:S04]  /*e15c0*/  STL [R1+0x52d8], R15 ;  /* 0x0052d80f01007387 */ /* 0x0009e80000100800 */
[----:B-1----:R-:W3:Y:S04]  /*e15d0*/  LDL.LU R23, [R1+0x111c] ;  /* 0x00111c0001177983 */ /* 0x002ee80000300800 */
[----:B------:R-:W3:Y:S04]  /*e15e0*/  LDL.LU R20, [R1+0x1100] ;  /* 0x0011000001147983 */ /* 0x000ee80000300800 */
[----:B------:R1:W-:Y:S04]  /*e15f0*/  STL [R1+0x198], R0 ;  /* 0x0001980001007387 */ /* 0x0003e80000100800 */
[----:B----4-:R-:W4:Y:S01]  /*e1600*/  LDL.LU R15, [R1+0x1104] ;  /* 0x00110400010f7983 */ /* 0x010f220000300800 */
[----:B------:R-:W-:-:S05]  /*e1610*/  F2FP.SATFINITE.E5M2.F32.PACK_AB_MERGE_C R2, R2, R8, RZ ;  /* 0x000000080202723e */ /* 0x000fca00048060ff */
[----:B------:R0:W-:Y:S01]  /*e1620*/  STL [R1+0x52b8], R2 ;  /* 0x0052b80201007387 */ /* 0x0001e20000100800 */
[----:B------:R-:W-:Y:S01]  /*e1630*/  F2FP.SATFINITE.E5M2.F32.PACK_AB_MERGE_C R8, R19, R22, RZ ;  /* 0x000000161308723e */ /* 0x000fe200048060ff */
[----:B-1----:R-:W-:Y:S01]  /*e1640*/  VIADD R0, R0, UR31 ;  /* 0x0000001f00007c36 */ /* 0x002fe20008000000 */
[----:B------:R-:W1:Y:S03]  /*e1650*/  LDCU UR31, c[0x0][0x3b8] ;  /* 0x00007700ff1f77ac */ /* 0x000e660008000800 */
[----:B------:R-:W-:Y:S01]  /*e1660*/  STL [R1+0x52c4], R8 ;  /* 0x0052c40801007387 */ /* 0x000fe20000100800 */
[----:B0-----:R-:W-:-:S03]  /*e1670*/  F2FP.SATFINITE.E5M2.F32.PACK_AB_MERGE_C R2, R5, R9, RZ ;  /* 0x000000090502723e */ /* 0x001fc600048060ff */
[----:B------:R-:W4:Y:S04]  /*e1680*/  LDL.LU R22, [R1+0x1108] ;  /* 0x0011080001167983 */ /* 0x000f280000300800 */
[----:B------:R-:W4:Y:S04]  /*e1690*/  LDL.LU R9, [R1+0x110c] ;  /* 0x00110c0001097983 */ /* 0x000f280000300800 */
[----:B------:R-:W-:Y:S04]  /*e16a0*/  STL [R1+0x52a4], R2 ;  /* 0x0052a40201007387 */ /* 0x000fe80000100800 */
[----:B------:R0:W-:Y:S04]  /*e16b0*/  STL [R1+0x194], R0 ;  /* 0x0001940001007387 */ /* 0x0001e80000100800 */
[----:B------:R-:W4:Y:S04]  /*e16c0*/  LDL.LU R19, [R1+0x10f0] ;  /* 0x0010f00001137983 */ /* 0x000f280000300800 */
[----:B------:R-:W4:Y:S01]  /*e16d0*/  LDL.LU R5, [R1+0x10f4] ;  /* 0x0010f40001057983 */ /* 0x000f220000300800 */
[----:B0-----:R-:W-:Y:S01]  /*e16e0*/  VIADD R0, R0, UR32 ;  /* 0x0000002000007c36 */ /* 0x001fe20008000000 */
[----:B------:R-:W0:Y:S01]  /*e16f0*/  LDCU UR32, c[0x0][0x3b8] ;  /* 0x00007700ff2077ac */ /* 0x000e220008000800 */
[----:B--2---:R-:W-:-:S02]  /*e1700*/  F2FP.SATFINITE.E5M2.F32.PACK_AB_MERGE_C R2, R7, R10, RZ ;  /* 0x0000000a0702723e */ /* 0x004fc400048060ff */
[----:B------:R-:W2:Y:S04]  /*e1710*/  LDL.LU R10, [R1+0x10f8] ;  /* 0x0010f800010a7983 */ /* 0x000ea80000300800 */
[----:B------:R0:W-:Y:S04]  /*e1720*/  STL [R1+0x5500], R2 ;  /* 0x0055000201007387 */ /* 0x0001e80000100800 */
[----:B------:R-:W2:Y:S01]  /*e1730*/  LDL.LU R7, [R1+0x10fc] ;  /* 0x0010fc0001077983 */ /* 0x000ea20000300800 */
[----:B0-----:R-:W-:-:S03]  /*e1740*/  F2FP.SATFINITE.E5M2.F32.PACK_AB_MERGE_C R2, R29, R12, RZ ;  /* 0x0000000c1d02723e */ /* 0x001fc600048060ff */
[----:B------:R0:W-:Y:S04]  /*e1750*/  STL [R1+0x190], R0 ;  /* 0x0001900001007387 */ /* 0x0001e80000100800 */
[----:B------:R1:W-:Y:S01]  /*e1760*/  STL [R1+0x528c], R2 ;  /* 0x00528c0201007387 */ /* 0x0003e20000100800 */
[----:B0-----:R-:W-:Y:S01]  /*e1770*/  VIADD R0, R0, UR33 ;  /* 0x0000002100007c36 */ /* 0x001fe20008000000 */
[----:B------:R-:W-:Y:S01]  /*e1780*/  F2FP.SATFINITE.E5M2.F32.PACK_AB_MERGE_C R8, R25, R26, RZ ;  /* 0x0000001a1908723e */ /* 0x000fe200048060ff */
[----:B------:R-:W0:Y:S01]  /*e1790*/  LDCU UR33, c[0x0][0x3b8] ;  /* 0x00007700ff2177ac */ /* 0x000e220008000800 */
[----:B-1----:R-:W-:-:S05]  /*e17a0*/  F2FP.SATFINITE.E5M2.F32.PACK_AB_MERGE_C R2, R27, R28, RZ ;  /* 0x0000001c1b02723e */ /* 0x002fca00048060ff */
[----:B------:R1:W-:Y:S04]  /*e17b0*/  STL [R1+0x5294], R2 ;  /* 0x0052940201007387 */ /* 0x0003e80000100800 */
[----:B------:R-:W-:Y:S01]  /*e17c0*/  STL [R1+0x527c], R8 ;  /* 0x00527c0801007387 */ /* 0x000fe20000100800 */
[----:B-1----:R-:W-:-:S03]  /*e17d0*/  F2FP.SATFINITE.E5M2.F32.PACK_AB_MERGE_C R2, R6, R21, RZ ;  /* 0x000000150602723e */ /* 0x002fc600048060ff */
[----:B------:R1:W-:Y:S04]  /*e17e0*/  STL [R1+0x18c], R0 ;  /* 0x00018c0001007387 */ /* 0x0003e80000100800 */
[----:B------:R-:W2:Y:S04]  /*e17f0*/  LDL.LU R21, [R1+0x10e0] ;  /* 0x0010e00001157983 */ /* 0x000ea80000300800 */
[----:B------:R3:W-:Y:S04]  /*e1800*/  STL [R1+0x5280], R2 ;  /* 0x0052800201007387 */ /* 0x0007e80000100800 */
[----:B------:R-:W2:Y:S01]  /*e1810*/  LDL.LU R6, [R1+0x10e4] ;  /* 0x0010e40001067983 */ /* 0x000ea20000300800 */
[----:B-1----:R-:W-:Y:S01]  /*e1820*/  VIADD R0, R0, UR34 ;  /* 0x0000002200007c36 */ /* 0x002fe20008000000 */
[----:B------:R-:W1:Y:S01]  /*e1830*/  LDCU UR34, c[0x0][0x3b8] ;  /* 0x00007700ff2277ac */ /* 0x000e620008000800 */
[----:B---3--:R-:W-:-:S02]  /*e1840*/  F2FP.SATFINITE.E5M2.F32.PACK_AB_MERGE_C R2, R14, R18, RZ ;  /* 0x000000120e02723e */ /* 0x008fc400048060ff */
[----:B------:R-:W3:Y:S04]  /*e1850*/  LDL.LU R18, [R1+0x10e8] ;  /* 0x0010e80001127983 */ /* 0x000ee80000300800 */
[----:B------:R-:W3:Y:S04]  /*e1860*/  LDL.LU R14, [R1+0x10ec] ;  /* 0x0010ec00010e7983 */ /* 0x000ee80000300800 */
[----:B------:R-:W-:Y:S04]  /*e1870*/  STL [R1+0x5260], R2 ;  /* 0x0052600201007387 */ /* 0x000fe80000100800 */
[----:B------:R0:W-:Y:S02]  /*e1880*/  STL [R1+0x188], R0 ;  /* 0x0001880001007387 */ /* 0x0001e40000100800 */
[----:B0-----:R-:W-:Y:S01]  /*e1890*/  VIADD R0, R0, UR35 ;  /* 0x0000002300007c36 */ /* 0x001fe20008000000 */
[----:B------:R-:W0:Y:S01]  /*e18a0*/  LDCU UR35, c[0x0][0x3b8] ;  /* 0x00007700ff2377ac */ /* 0x000e220008000800 */
[----:B------:R-:W-:-:S05]  /*e18b0*/  F2FP.SATFINITE.E5M2.F32.PACK_AB_MERGE_C R2, R23, R24, RZ ;  /* 0x000000181702723e */ /* 0x000fca00048060ff */
[----:B------:R0:W-:Y:S01]  /*e18c0*/  STL [R1+0x5268], R2 ;  /* 0x0052680201007387 */ /* 0x0001e20000100800 */
[----:B----4-:R-:W-:-:S03]  /*e18d0*/  F2FP.SATFINITE.E5M2.F32.PACK_AB_MERGE_C R8, R15, R20, RZ ;  /* 0x000000140f08723e */ /* 0x010fc600048060ff */
[----:B0-----:R-:W4:Y:S04]  /*e18e0*/  LDL.LU R2, [R1+0x10d0] ;  /* 0x0010d00001027983 */ /* 0x001f280000300800 */
[----:B------:R-:W4:Y:S04]  /*e18f0*/  LDL.LU R12, [R1+0x10d4] ;  /* 0x0010d400010c7983 */ /* 0x000f280000300800 */
[----:B------:R0:W-:Y:S04]  /*e1900*/  STL [R1+0x4f38], R8 ;  /* 0x004f380801007387 */ /* 0x0001e80000100800 */
[----:B------:R0:W-:Y:S04]  /*e1910*/  STL [R1+0x184], R0 ;  /* 0x0001840001007387 */ /* 0x0001e80000100800 */
[----:B------:R-:W4:Y:S04]  /*e1920*/  LDL.LU R27, [R1+0x10d8] ;  /* 0x0010d800011b7983 */ /* 0x000f280000300800 */
[----:B------:R-:W4:Y:S04]  /*e1930*/  LDL.LU R26, [R1+0x10dc] ;  /* 0x0010dc00011a7983 */ /* 0x000f280000300800 */
[----:B------:R-:W4:Y:S04]  /*e1940*/  LDL.LU R20, [R1+0x10c0] ;  /* 0x0010c00001147983 */ /* 0x000f280000300800 */
[----:B------:R-:W4:Y:S01]  /*e1950*/  LDL.LU R15, [R1+0x10c4] ;  /* 0x0010c400010f7983 */ /* 0x000f220000300800 */
[----:B0-----:R-:W-:Y:S01]  /*e1960*/  F2FP.SATFINITE.E5M2.F32.PACK_AB_MERGE_C R8, R9, R22, RZ ;  /* 0x000000160908723e */ /* 0x001fe200048060ff */
[----:B------:R-:W-:Y:S01]  /*e1970*/  VIADD R9, R0, UR36 ;  /* 0x0000002400097c36 */ /* 0x000fe20008000000 */
[----:B------:R-:W0:Y:S03]  /*e1980*/  LDCU UR36, c[0x0][0x3b8] ;  /* 0x00007700ff2477ac */ /* 0x000e260008000800 */
[----:B------:R-:W-:Y:S01]  /*e1990*/  STL [R1+0x5514], R8 ;  /* 0x0055140801007387 */ /* 0x000fe20000100800 */
[----:B------:R-:W-:-:S03]  /*e19a0*/  F2FP.SATFINITE.E5M2.F32.PACK_AB_MERGE_C R0, R5, R19, RZ ;  /* 0x000000130500723e */ /* 0x000fc600048060ff */
[----:B------:R-:W4:Y:S04]  /*e19b0*/  LDL.LU R19, [R1+0x10c8] ;  /* 0x0010c80001137983 */ /* 0x000f280000300800 */
[----:B------:R-:W4:Y:S04]  /*e19c0*/  LDL.LU R5, [R1+0x10cc] ;  /* 0x0010cc0001057983 */ /* 0x000f280000300800 */
[----:B------:R2:W-:Y:S04]  /*e19d0*/  STL [R1+0x4ee8], R0 ;  /* 0x004ee80001007387 */ /* 0x0005e80000100800 */
        /* <DEDUP_REMOVED lines=8> */
[----:B--2---:R-:W-:Y:S01]  /*e1a60*/  VIADD R0, R9, UR37 ;  /* 0x0000002509007c36 */ /* 0x004fe20008000000 */
[----:B------:R-:W2:Y:S02]  /*e1a70*/  LDCU UR37, c[0x0][0x3b8] ;  /* 0x00007700ff2577ac */ /* 0x000ea40008000800 */
[----:B------:R-:W-:Y:S04]  /*e1a80*/  STL [R1+0x180], R9 ;  /* 0x0001800901007387 */ /* 0x000fe80000100800 */
[----:B------:R-:W2:Y:S01]  /*e1a90*/  LDL.LU R23, [R1+0x10a8] ;  /* 0x0010a80001177983 */ /* 0x000ea20000300800 */
[----:B------:R-:W-:-:S03]  /*e1aa0*/  F2FP.SATFINITE.E5M2.F32.PACK_AB_MERGE_C R8, R6, R21, RZ ;  /* 0x000000150608723e */ /* 0x000fc600048060ff */
[----:B------:R-:W2:Y:S04]  /*e1ab0*/  LDL.LU R6, [R1+0x10ac] ;  /* 0x0010ac0001067983 */ /* 0x000ea80000300800 */
[----:B------:R3:W-:Y:S04]  /*e1ac0*/  STL [R1+0x4eac], R8 ;  /* 0x004eac0801007387 */ /* 0x0007e80000100800 */
[----:B------:R0:W-:Y:S04]  /*e1ad0*/  STL [R1+0x17c], R0 ;  /* 0x00017c0001007387 */ /* 0x0001e80000100800 */
[----:B------:R-:W2:Y:S01]  /*e1ae0*/  LDL.LU R22, [R1+0x1090] ;  /* 0x0010900001167983 */ /* 0x000ea20000300800 */
[----:B---3--:R-:W-:Y:S01]  /*e1af0*/  F2FP.SATFINITE.E5M2.F32.PACK_AB_MERGE_C R8, R14, R18, RZ ;  /* 0x000000120e08723e */ /* 0x008fe200048060ff */
[----:B0-----:R-:W-:-:S04]  /*e1b00*/  VIADD R0, R0, UR38 ;  /* 0x0000002600007c36 */ /* 0x001fc80008000000 */
[----:B------:R-:W-:Y:S01]  /*e1b10*/  STL [R1+0x4eb4], R8 ;  /* 0x004eb40801007387 */ /* 0x000fe20000100800 */
[----:B------:R-:W0:Y:S03]  /*e1b20*/  LDCU UR38, c[0x0][0x3b8] ;  /* 0x00007700ff2677ac */ /* 0x000e260008000800 */
[----:B------:R-:W3:Y:S04]  /*e1b30*/  LDL.LU R21, [R1+0x1094] ;  /* 0x0010940001157983 */ /* 0x000ee80000300800 */
[----:B------:R-:W3:Y:S04]  /*e1b40*/  LDL.LU R18, [R1+0x1098] ;  /* 0x0010980001127983 */ /* 0x000ee80000300800 */
[----:B------:R0:W-:Y:S04]  /*e1b50*/  STL [R1+0x178], R0 ;  /* 0x0001780001007387 */ /* 0x0001e80000100800 */
[----:B------:R-:W3:Y:S01]  /*e1b60*/  LDL.LU R14, [R1+0x109c] ;  /* 0x00109c00010e7983 */ /* 0x000ee20000300800 */
[----:B0-----:R-:W-:Y:S01]  /*e1b70*/  VIADD R0, R0, UR39 ;  /* 0x0000002700007c36 */ /* 0x001fe20008000000 */
[----:B------:R-:W0:Y:S01]  /*e1b80*/  LDCU UR39, c[0x0][0x3b8] ;  /* 0x00007700ff2777ac */ /* 0x000e220008000800 */
[----:B----4-:R-:W-:-:S05]  /*e1b90*/  F2FP.SATFINITE.E5M2.F32.PACK_AB_MERGE_C R2, R12, R2, RZ ;  /* 0x000000020c02723e */ /* 0x010fca00048060ff */
[----:B------:R4:W-:Y:S01]  /*e1ba0*/  STL [R1+0x4e64], R2 ;  /* 0x004e640201007387 */ /* 0x0009e20000100800 */
[----:B------:R-:W-:-:S05]  /*e1bb0*/  F2FP.SATFINITE.E5M2.F32.PACK_AB_MERGE_C R8, R26, R27, RZ ;  /* 0x0000001b1a08723e */ /* 0x000fca00048060ff */
[----:B------:R-:W-:Y:S01]  /*e1bc0*/  STL [R1+0x4e70], R8 ;  /* 0x004e700801007387 */ /* 0x000fe20000100800 */
[----:B----4-:R-:W-:-:S03]  /*e1bd0*/  F2FP.SATFINITE.E5M2.F32.PACK_AB_MERGE_C R2, R15, R20, RZ ;  /* 0x000000140f02723e */ /* 0x010fc600048060ff */
[----:B------:R-:W4:Y:S04]  /*e1be0*/  LDL.LU R27, [R1+0x1080] ;  /* 0x00108000011b7983 */ /* 0x000f280000300800 */
[----:B------:R-:W4:Y:S04]  /*e1bf0*/  LDL.LU R26, [R1+0x1084] ;  /* 0x00108400011a7983 */ /* 0x000f280000300800 */
[----:B------:R0:W-:Y:S04]  /*e1c00*/  STL [R1+0x4e20], R2 ;  /* 0x004e200201007387 */ /* 0x0001e80000100800 */
[----:B------:R1:W-:Y:S04]  /*e1c10*/  STL [R1+0x174], R0 ;  /* 0x0001740001007387 */ /* 0x0003e80000100800 */
[----:B------:R-:W4:Y:S04]  /*e1c20*/  LDL.LU R20, [R1+0x1088] ;  /* 0x0010880001147983 */ /* 0x000f280000300800 */
[----:B------:R-:W4:Y:S01]  /*e1c30*/  LDL.LU R15, [R1+0x108c] ;  /* 0x00108c00010f7983 */ /* 0x000f220000300800 */
[----:B0-----:R-:W-:-:S03]  /*e1c40*/  F2FP.SATFINITE.E5M2.F32.PACK_AB_MERGE_C R2, R5, R19, RZ ;  /* 0x000000130502723e */ /* 0x001fc600048060ff */
[----:B------:R-:W4:Y:S04]  /*e1c50*/  LDL.LU R19, [R1+0x1070] ;  /* 0x0010700001137983 */ /* 0x000f280000300800 */
[----:B------:R-:W4:Y:S01]  /*e1c60*/  LDL.LU R5, [R1+0x1074] ;  /* 0x0010740001057983 */ /* 0x000f220000300800 */
[----:B------:R-:W-:Y:S01]  /*e1c70*/  F2FP.SATFINITE.E5M2.F32.PACK_AB_MERGE_C R8, R28, R29, RZ ;  /* 0x0000001d1c08723e */ /* 0x000fe200048060ff */
[----:B-1----:R-:W-:Y:S01]  /*e1c80*/  VIADD R0, R0, UR40 ;  /* 0x0000002800007c36 */ /* 0x002fe20008000000 */
[----:B------:R-:W0:Y:S01]  /*e1c90*/  LDCU UR40, c[0x0][0x3b8] ;  /* 0x00007700ff2877ac */ /* 0x000e220008000800 */
[----:B------:R1:W-:Y:S04]  /*e1ca0*/  STL [R1+0x54d4], R2 ;  /* 0x0054d40201007387 */ /* 0x0003e80000100800 */
[----:B------:R-:W-:Y:S04]  /*e1cb0*/  STL [R1+0x4dd8], R8 ;  /* 0x004dd80801007387 */ /* 0x000fe80000100800 */
[----:B------:R0:W-:Y:S01]  /*e1cc0*/  STL [R1+0x170], R0 ;  /* 0x0001700001007387 */ /* 0x0001e20000100800 */
[----:B-1----:R-:W-:-:S05]  /*e1cd0*/  F2FP.SATFINITE.E5M2.F32.PACK_AB_MERGE_C R2, R24, R25, RZ ;  /* 0x000000191802723e */ /* 0x002fca00048060ff */
[----:B------:R1:W-:Y:S01]  /*e1ce0*/  STL [R1+0x4ddc], R2 ;  /* 0x004ddc0201007387 */ /* 0x0003e20000100800 */
[----:B0-----:R-:W-:Y:S01]  /*e1cf0*/  VIADD R0, R0, UR41 ;  /* 0x0000002900007c36 */ /* 0x001fe20008000000 */
[----:B------:R-:W0:Y:S01]  /*e1d00*/  LDCU UR41, c[0x0][0x3b8] ;  /* 0x00007700ff2977ac */ /* 0x000e220008000800 */
[----:B-1----:R-:W-:Y:S02]  /*e1d10*/  F2FP.SATFINITE.E5M2.F32.PACK_AB_MERGE_C R2, R7, R10, RZ ;  /* 0x0000000a0702723e */ /* 0x002fe400048060ff */
[----:B------:R-:W4:Y:S04]  /*e1d20*/  LDL.LU R10, [R1+0x1078] ;  /* 0x00107800010a7983 */ /* 0x000f280000300800 */
[----:B------:R-:W4:Y:S04]  /*e1d30*/  LDL.LU R7, [R1+0x107c] ;  /* 0x00107c0001077983 */ /* 0x000f280000300800 */
[----:B------:R2:W-:Y:S04]  /*e1d40*/  STL [R1+0x4da4], R2 ;  /* 0x004da40201007387 */ /* 0x0005e80000100800 */
[----:B------:R-:W-:Y:S04]  /*e1d50*/  STL [R1+0x16c], R0 ;  /* 0x00016c0001007387 */ /* 0x000fe80000100800 */
[----:B------:R-:W4:Y:S04]  /*e1d60*/  LDL.LU R25, [R1+0x1060] ;  /* 0x0010600001197983 */ /* 0x000f280000300800 */
[----:B------:R-:W4:Y:S01]  /*e1d70*/  LDL.LU R24, [R1+0x1064] ;  /* 0x0010640001187983 */ /* 0x000f220000300800 */
[----:B--2---:R-:W-:Y:S01]  /*e1d80*/  F2FP.SATFINITE.E5M2.F32.PACK_AB_MERGE_C R2, R6, R23, RZ ;  /* 0x000000170602723e */ /* 0x004fe200048060ff */
[----:B------:R-:W-:Y:S01]  /*e1d90*/  VIADD R8, R0, UR42 ;  /* 0x0000002a00087c36 */ /* 0x000fe20008000000 */
[----:B------:R-:W1:Y:S03]  /*e1da0*/  LDCU UR42, c[0x0][0x3b8] ;  /* 0x00007700ff2a77ac */ /* 0x000e660008000800 */
[----:B------:R3:W-:Y:S04]  /*e1db0*/  STL [R1+0x4db0], R2 ;  /* 0x004db00201007387 */ /* 0x0007e80000100800 */
[----:B------:R-:W2:Y:S04]  /*e1dc0*/  LDL.LU R23, [R1+0x1068] ;  /* 0x0010680001177983 */ /* 0x000ea80000300800 */
[----:B------:R-:W2:Y:S01]  /*e1dd0*/  LDL.LU R6, [R1+0x106c] ;  /* 0x00106c0001067983 */ /* 0x000ea20000300800 */
[----:B---3--:R-:W-:-:S05]  /*e1de0*/  F2FP.SATFINITE.E5M2.F32.PACK_AB_MERGE_C R2, R21, R22, RZ ;  /* 0x000000161502723e */ /* 0x008fca00048060ff */
[----:B------:R-:W-:Y:S04]  /*e1df0*/  STL [R1+0x4d84], R2 ;  /* 0x004d840201007387 */ /* 0x000fe80000100800 */
[----:B------:R-:W3:Y:S01]  /*e1e00*/  LDL.LU R22, [R1+0x11e0] ;  /* 0x0011e00001167983 */ /* 0x000ee20000300800 */
[----:B------:R-:W-:-:S03]  /*e1e10*/  F2FP.SATFINITE.E5M2.F32.PACK_AB_MERGE_C R0, R14, R18, RZ ;  /* 0x000000120e00723e */ /* 0x000fc600048060ff */
[----:B------:R-:W3:Y:S04]  /*e1e20*/  LDL.LU R21, [R1+0x11e4] ;  /* 0x0011e40001157983 */ /* 0x000ee80000300800 */
[----:B------:R0:W-:Y:S04]  /*e1e30*/  STL [R1+0x4d90], R0 ;  /* 0x004d900001007387 */ /* 0x0001e80000100800 */
[----:B------:R-:W3:Y:S04]  /*e1e40*/  LDL.LU R18, [R1+0x11e8] ;  /* 0x0011e80001127983 */ /* 0x000ee80000300800 */
[----:B------:R-:W3:Y:S01]  /*e1e50*/  LDL.LU R14, [R1+0x11ec] ;  /* 0x0011ec00010e7983 */ /* 0x000ee20000300800 */
[----:B0-----:R-:W-:Y:S01]  /*e1e60*/  VIADD R0, R8, UR43 ;  /* 0x0000002b08007c36 */ /* 0x001fe20008000000 */
[----:B------:R-:W0:Y:S02]  /*e1e70*/  LDCU UR43, c[0x0][0x3b8] ;  /* 0x00007700ff2b77ac */ /* 0x000e240008000800 */
[----:B------:R-:W-:Y:S01]  /*e1e80*/  STL [R1+0x168], R8 ;  /* 0x0001680801007387 */ /* 0x000fe20000100800 */
[----:B----4-:R-:W-:-:S05]  /*e1e90*/  F2FP.SATFINITE.E5M2.F32.PACK_AB_MERGE_C R12, R26, R27, RZ ;  /* 0x0000001b1a0c723e */ /* 0x010fca00048060ff */
[----:B------:R-:W-:Y:S04]  /*e1ea0*/  STL [R1+0x4d6c], R12 ;  /* 0x004d6c0c01007387 */ /* 0x000fe80000100800 */
[----:B------:R4:W-:Y:S01]  /*e1eb0*/  STL [R1+0x164], R0 ;  /* 0x0001640001007387 */ /* 0x0009e20000100800 */
[----:B------:R-:W-:-:S03]  /*e1ec0*/  F2FP.SATFINITE.E5M2.F32.PACK_AB_MERGE_C R2, R15, R20, RZ ;  /* 0x000000140f02723e */ /* 0x000fc600048060ff */
[----:B------:R-:W3:Y:S04]  /*e1ed0*/  LDL.LU R20, [R1+0x1200] ;  /* 0x0012000001147983 */ /* 0x000ee80000300800 */
[----:B------:R0:W-:Y:S04]  /*e1ee0*/  STL [R1+0x54bc], R2 ;  /* 0x0054bc0201007387 */ /* 0x0001e80000100800 */
[----:B------:R-:W3:Y:S01]  /*e1ef0*/  LDL.LU R15, [R1+0x1204] ;  /* 0x00120400010f7983 */ /* 0x000ee20000300800 */
[----:B------:R-:W-:Y:S01]  /*e1f00*/  F2FP.SATFINITE.E5M2.F32.PACK_AB_MERGE_C R5, R5, R19, RZ ;  /* 0x000000130505723e */ /* 0x000fe200048060ff */
[----:B----4-:R-:W-:Y:S01]  /*e1f10*/  VIADD R0, R0, UR44 ;  /* 0x0000002c00007c36 */ /* 0x010fe20008000000 */
[----:B------:R-:W4:Y:S01]  /*e1f20*/  LDCU UR44, c[0x0][0x3b8] ;  /* 0x00007700ff2c77ac */ /* 0x000f220008000800 */
[----:B0-----:R-:W4:Y:S04]  /*e1f30*/  LDL.LU R2, [R1+0x1208] ;  /* 0x0012080001027983 */ /* 0x001f280000300800 */
[----:B------:R-:W4:Y:S04]  /*e1f40*/  LDL.LU R12, [R1+0x120c] ;  /* 0x00120c00010c7983 */ /* 0x000f280000300800 */
[----:B------:R0:W-:Y:S04]  /*e1f50*/  STL [R1+0x4d58], R5 ;  /* 0x004d580501007387 */ /* 0x0001e80000100800 */
[----:B------:R0:W-:Y:S04]  /*e1f60*/  STL [R1+0x160], R0 ;  /* 0x0001600001007387 */ /* 0x0001e80000100800 */
[----:B------:R-:W4:Y:S04]  /*e1f70*/  LDL.LU R27, [R1+0x1230] ;  /* 0x00123000011b7983 */ /* 0x000f280000300800 */
[----:B------:R-:W4:Y:S04]  /*e1f80*/  LDL.LU R26, [R1+0x1234] ;  /* 0x00123400011a7983 */ /* 0x000f280000300800 */
[----:B------:R-:W4:Y:S04]  /*e1f90*/  LDL.LU R19, [R1+0x1238] ;  /* 0x0012380001137983 */ /* 0x000f280000300800 */
[----:B0-----:R-:W4:Y:S01]  /*e1fa0*/  LDL.LU R5, [R1+0x123c] ;  /* 0x00123c0001057983 */ /* 0x001f220000300800 */
[----:B------:R-:W-:-:S03]  /*e1fb0*/  F2FP.SATFINITE.E5M2.F32.PACK_AB_MERGE_C R7, R7, R10, RZ ;  /* 0x0000000a0707723e */ /* 0x000fc600048060ff */
[----:B------:R-:W4:Y:S04]  /*e1fc0*/  LDL.LU R10, [R1+0x1240] ;  /* 0x00124000010a7983 */ /* 0x000f280000300800 */
[----:B------:R0:W-:Y:S01]  /*e1fd0*/  STL [R1+0x54b8], R7 ;  /* 0x0054b80701007387 */ /* 0x0001e20000100800 */
[----:B------:R-:W-:Y:S01]  /*e1fe0*/  VIADD R0, R0, UR45 ;  /* 0x0000002d00007c36 */ /* 0x000fe20008000000 */
[----:B------:R-:W1:Y:S02]  /*e1ff0*/  LDCU UR45, c[0x0][0x3b8] ;  /* 0x00007700ff2d77ac */ /* 0x000e640008000800 */
[----:B0-----:R-:W4:Y:S01]  /*e2000*/  LDL.LU R7, [R1+0x1244] ;  /* 0x0012440001077983 */ /* 0x001f220000300800 */
[----:B------:R-:W-:-:S03]  /*e2010*/  F2FP.SATFINITE.E5M2.F32.PACK_AB_MERGE_C R24, R24, R25, RZ ;  /* 0x000000191818723e */ /* 0x000fc600048060ff */
[----:B------:R0:W-:Y:S04]  /*e2020*/  STL [R1+0x15c], R0 ;  /* 0x00015c0001007387 */ /* 0x0001e80000100800 */
[----:B------:R0:W-:Y:S04]  /*e2030*/  STL [R1+0x4d34], R24 ;  /* 0x004d341801007387 */ /* 0x0001e80000100800 */
[----:B------:R-:W4:Y:S01]  /*e2040*/  LDL.LU R25, [R1+0x1248] ;  /* 0x0012480001197983 */ /* 0x000f220000300800 */
[----:B--2---:R-:W-:Y:S01]  /*e2050*/  F2FP.SATFINITE.E5M2.F32.PACK_AB_MERGE_C R6, R6, R23, RZ ;  /* 0x000000170606723e */ /* 0x004fe200048060ff */
[----:B0-----:R-:W-:Y:S01]  /*e2060*/  VIADD R0, R0, UR46 ;  /* 0x0000002e00007c36 */ /* 0x001fe20008000000 */
[----:B------:R-:W0:Y:S03]  /*e2070*/  LDCU UR46, c[0x0][0x3b8] ;  /* 0x00007700ff2e77ac */ /* 0x000e260008000800 */
[----:B------:R2:W-:Y:S04]  /*e2080*/  STL [R1+0x4d3c], R6 ;  /* 0x004d3c0601007387 */ /* 0x0005e80000100800 */
[----:B------:R-:W4:Y:S04]  /*e2090*/  LDL.LU R24, [R1+0x124c] ;  /* 0x00124c0001187983 */ /* 0x000f280000300800 */
[----:B------:R-:W4:Y:S04]  /*e20a0*/  LDL.LU R23, [R1+0x1250] ;  /* 0x0012500001177983 */ /* 0x000f280000300800 */
[----:B------:R0:W-:Y:S04]  /*e20b0*/  STL [R1+0x158], R0 ;  /* 0x0001580001007387 */ /* 0x0001e80000100800 */
[----:B--2---:R-:W2:Y:S01]  /*e20c0*/  LDL.LU R6, [R1+0x1254] ;  /* 0x0012540001067983 */ /* 0x004ea20000300800 */
[----:B---3--:R-:W-:-:S05]  /*e20d0*/  F2FP.SATFINITE.E5M2.F32.PACK_AB_MERGE_C R21, R21, R22, RZ ;  /* 0x000000161515723e */ /* 0x008fca00048060ff */
[----:B------:R-:W-:Y:S01]  /*e20e0*/  STL [R1+0x4d18], R21 ;  /* 0x004d181501007387 */ /* 0x000fe20000100800 */
[----:B0-----:R-:W-:Y:S01]  /*e20f0*/  VIADD R0, R0, UR47 ;  /* 0x0000002f00007c36 */ /* 0x001fe20008000000 */
[----:B------:R-:W0:Y:S02]  /*e2100*/  LDCU UR47, c[0x0][0x3b8] ;  /* 0x00007700ff2f77ac */ /* 0x000e240008000800 */
[----:B------:R-:W3:Y:S01]  /*e2110*/  LDL.LU R29, [R1+0x1258] ;  /* 0x00125800011d7983 */ /* 0x000ee20000300800 */
[----:B------:R-:W-:-:S05]  /*e2120*/  F2FP.SATFINITE.E5M2.F32.PACK_AB_MERGE_C R14, R14, R18, RZ ;  /* 0x000000120e0e723e */ /* 0x000fca00048060ff */
[----:B------:R0:W-:Y:S04]  /*e2130*/  STL [R1+0x4d1c], R14 ;  /* 0x004d1c0e01007387 */ /* 0x0001e80000100800 */
[----:B------:R-:W3:Y:S04]  /*e2140*/  LDL.LU R28, [R1+0x125c] ;  /* 0x00125c00011c7983 */ /* 0x000ee80000300800 */
[----:B------:R-:W3:Y:S04]  /*e2150*/  LDL.LU R18, [R1+0x1260] ;  /* 0x0012600001127983 */ /* 0x000ee80000300800 */
[----:B------:R1:W-:Y:S04]  /*e2160*/  STL [R1+0x154], R0 ;  /* 0x0001540001007387 */ /* 0x0003e80000100800 */
[----:B0-----:R-:W3:Y:S04]  /*e2170*/  LDL.LU R14, [R1+0x1264] ;  /* 0x00126400010e7983 */ /* 0x001ee80000300800 */
[----:B------:R-:W3:Y:S04]  /*e2180*/  LDL.LU R22, [R1+0x1268] ;  /* 0x0012680001167983 */ /* 0x000ee80000300800 */
[----:B------:R-:W3:Y:S01]  /*e2190*/  LDL.LU R21, [R1+0x126c] ;  /* 0x00126c0001157983 */ /* 0x000ee20000300800 */
[----:B-1----:R-:W-:Y:S01]  /*e21a0*/  VIADD R0, R0, UR48 ;  /* 0x0000003000007c36 */ /* 0x002fe20008000000 */
[----:B------:R-:W0:Y:S01]  /*e21b0*/  LDCU UR48, c[0x0][0x3b8] ;  /* 0x00007700ff3077ac */ /* 0x000e220008000800 */
[----:B------:R-:W-:-:S05]  /*e21c0*/  F2FP.SATFINITE.E5M2.F32.PACK_AB_MERGE_C R15, R15, R20, RZ ;  /* 0x000000140f0f723e */ /* 0x000fca00048060ff */
[----:B------:R1:W-:Y:S04]  /*e21d0*/  STL [R1+0x4cf8], R15 ;  /* 0x004cf80f01007387 */ /* 0x0003e80000100800 */
[----:B------:R-:W3:Y:S01]  /*e21e0*/  LDL.LU R20, [R1+0x1270] ;  /* 0x0012700001147983 */ /* 0x000ee20000300800 */
[----:B----4-:R-:W-:-:S03]  /*e21f0*/  F2FP.SATFINITE.E5M2.F32.PACK_AB_MERGE_C R2, R12, R2, RZ ;  /* 0x000000020c02723e */ /* 0x010fc600048060ff */
[----:B-1----:R-:W4:Y:S04]  /*e2200*/  LDL.LU R15, [R1+0x1274] ;  /* 0x00127400010f7983 */ /* 0x002f280000300800 */
[----:B------:R1:W-:Y:S01]  /*e2210*/  STL [R1+0x4d04], R2 ;  /* 0x004d040201007387 */ /* 0x0003e20000100800 */
[----:B------:R-:W-:-:S05]  /*e2220*/  F2FP.SATFINITE.E5M2.F32.PACK_AB_MERGE_C R12, R26, R27, RZ ;  /* 0x0000001b1a0c723e */ /* 0x000fca00048060ff */
[----:B------:R-:W-:Y:S01]  /*e2230*/  STL [R1+0x4cdc], R12 ;  /* 0x004cdc0c01007387 */ /* 0x000fe20000100800 */
[----:B-1----:R-:W-:-:S03]  /*e2240*/  F2FP.SATFINITE.E5M2.F32.PACK_AB_MERGE_C R2, R5, R19, RZ ;  /* 0x000000130502723e */ /* 0x002fc600048060ff */
[----:B------:R1:W-:Y:S04]  /*e2250*/  STL [R1+0x150], R0 ;  /* 0x0001500001007387 */ /* 0x0003e80000100800 */
[----:B------:R-:W4:Y:S04]  /*e2260*/  LDL.LU R19, [R1+0x1278] ;  /* 0x0012780001137983 */ /* 0x000f280000300800 */
[----:B------:R0:W-:Y:S04]  /*e2270*/  STL [R1+0x4ce4], R2 ;  /* 0x004ce40201007387 */ /* 0x0001e80000100800 */
[----:B------:R-:W4:Y:S01]  /*e2280*/  LDL.LU R5, [R1+0x127c] ;  /* 0x00127c0001057983 */ /* 0x000f220000300800 */
[----:B-1----:R-:W-:Y:S01]  /*e2290*/  VIADD R0, R0, UR49 ;  /* 0x0000003100007c36 */ /* 0x002fe20008000000 */
[----:B------:R-:W1:Y:S02]  /*e22a0*/  LDCU UR49, c[0x0][0x3b8] ;  /* 0x00007700ff3177ac */ /* 0x000e640008000800 */
[----:B------:R-:W4:Y:S01]  /*e22b0*/  LDL.LU R27, [R1+0x12a0] ;  /* 0x0012a000011b7983 */ /* 0x000f220000300800 */
[----:B0-----:R-:W-:-:S03]  /*e22c0*/  F2FP.SATFINITE.E5M2.F32.PACK_AB_MERGE_C R2, R7, R10, RZ ;  /* 0x0000000a0702723e */ /* 0x001fc600048060ff */
[----:B------:R-:W4:Y:S04]  /*e22d0*/  LDL.LU R26, [R1+0x12a4] ;  /* 0x0012a400011a7983 */ /* 0x000f280000300800 */
[----:B------:R-:W-:Y:S04]  /*e22e0*/  STL [R1+0x4cbc], R2 ;  /* 0x004cbc0201007387 */ /* 0x000fe80000100800 */
[----:B------:R0:W-:Y:S04]  /*e22f0*/  STL [R1+0x14c], R0 ;  /* 0x00014c0001007387 */ /* 0x0001e80000100800 */
[----:B------:R-:W4:Y:S04]  /*e2300*/  LDL.LU R10, [R1+0x12a8] ;  /* 0x0012a800010a7983 */ /* 0x000f280000300800 */
[----:B------:R-:W4:Y:S01]  /*e2310*/  LDL.LU R7, [R1+0x12ac] ;  /* 0x0012ac0001077983 */ /* 0x000f220000300800 */
[----:B------:R-:W-:Y:S01]  /*e2320*/  F2FP.SATFINITE.E5M2.F32.PACK_AB_MERGE_C R12, R24, R25, RZ ;  /* 0x00000019180c723e */ /* 0x000fe200048060ff */
[----:B0-----:R-:W-:Y:S01]  /*e2330*/  VIADD R0, R0, UR50 ;  /* 0x0000003200007c36 */ /* 0x001fe20008000000 */
[----:B------:R-:W0:Y:S03]  /*e2340*/  LDCU UR50, c[0x0][0x3b8] ;  /* 0x00007700ff3277ac */ /* 0x000e260008000800 */
[----:B------:R3:W-:Y:S04]  /*e2350*/  STL [R1+0x4cc4], R12 ;  /* 0x004cc40c01007387 */ /* 0x0007e80000100800 */
[----:B------:R-:W4:Y:S01]  /*e2360*/  LDL.LU R25, [R1+0x1290] ;  /* 0x0012900001197983 */ /* 0x000f220000300800 */
[----:B--2---:R-:W-:-:S03]  /*e2370*/  F2FP.SATFINITE.E5M2.F32.PACK_AB_MERGE_C R2, R6, R23, RZ ;  /* 0x000000170602723e */ /* 0x004fc600048060ff */
[----:B------:R-:W2:Y:S04]  /*e2380*/  LDL.LU R24, [R1+0x1294] ;  /* 0x0012940001187983 */ /* 0x000ea80000300800 */
[----:B------:R0:W-:Y:S04]  /*e2390*/  STL [R1+0x4cac], R2 ;  /* 0x004cac0201007387 */ /* 0x0001e80000100800 */
[----:B------:R0:W-:Y:S04]  /*e23a0*/  STL [R1+0x148], R0 ;  /* 0x0001480001007387 */ /* 0x0001e80000100800 */
[----:B------:R-:W2:Y:S04]  /*e23b0*/  LDL.LU R23, [R1+0x1298] ;  /* 0x0012980001177983 */ /* 0x000ea80000300800 */
[----:B------:R-:W2:Y:S01]  /*e23c0*/  LDL.LU R6, [R1+0x129c] ;  /* 0x00129c0001067983 */ /* 0x000ea20000300800 */
[----:B---3--:R-:W-:-:S05]  /*e23d0*/  F2FP.SATFINITE.E5M2.F32.PACK_AB_MERGE_C R12, R28, R29, RZ ;  /* 0x0000001d1c0c723e */ /* 0x008fca00048060ff */
[----:B------:R3:W-:Y:S01]  /*e23e0*/  STL [R1+0x4cb0], R12 ;  /* 0x004cb00c01007387 */ /* 0x0007e20000100800 */
[----:B0-----:R-:W-:-:S03]  /*e23f0*/  F2FP.SATFINITE.E5M2.F32.PACK_AB_MERGE_C R2, R14, R18, RZ ;  /* 0x000000120e02723e */ /* 0x001fc600048060ff */
[----:B------:R-:W2:Y:S04]  /*e2400*/  LDL.LU R18, [R1+0x12c0] ;  /* 0x0012c00001127983 */ /* 0x000ea80000300800 */
[----:B------:R-:W2:Y:S01]  /*e2410*/  LDL.LU R14, [R1+0x12c4] ;  /* 0x0012c400010e7983 */ /* 0x000ea20000300800 */
[----:B------:R-:W-:Y:S01]  /*e2420*/  VIADD R0, R0, UR51 ;  /* 0x0000003300007c36 */ /* 0x000fe20008000000 */
[----:B---3--:R-:W-:Y:S01]  /*e2430*/  F2FP.SATFINITE.E5M2.F32.PACK_AB_MERGE_C R12, R21, R22, RZ ;  /* 0x00000016150c723e */ /* 0x008fe200048060ff */
[----:B------:R-:W0:Y:S01]  /*e2440*/  LDCU UR51, c[0x0][0x3b8] ;  /* 0x00007700ff3377ac */ /* 0x000e220008000800 */
[----:B------:R-:W-:Y:S04]  /*e2450*/  STL [R1+0x4c9c], R2 ;  /* 0x004c9c0201007387 */ /* 0x000fe80000100800 */
[----:B------:R3:W-:Y:S04]  /*e2460*/  STL [R1+0x144], R0 ;  /* 0x0001440001007387 */ /* 0x0007e80000100800 */
[----:B------:R0:W-:Y:S01]  /*e2470*/  STL [R1+0x54a4], R12 ;  /* 0x0054a40c01007387 */ /* 0x0001e20000100800 */
[----:B---3--:R-:W-:Y:S01]  /*e2480*/  VIADD R0, R0, UR52 ;  /* 0x0000003400007c36 */ /* 0x008fe20008000000 */
[----:B------:R-:W3:Y:S02]  /*e2490*/  LDCU UR52, c[0x0][0x3b8] ;  /* 0x00007700ff3477ac */ /* 0x000ee40008000800 */
[----:B0-----:R-:W3:Y:S04]  /*e24a0*/  LDL.LU R12, [R1+0x12c8] ;  /* 0x0012c800010c7983 */ /* 0x001ee80000300800 */
[----:B------:R-:W3:Y:S01]  /*e24b0*/  LDL.LU R29, [R1+0x12cc] ;  /* 0x0012cc00011d7983 */ /* 0x000ee20000300800 */
[----:B----4-:R-:W-:-:S05]  /*e24c0*/  F2FP.SATFINITE.E5M2.F32.PACK_AB_MERGE_C R2, R15, R20, RZ ;  /* 0x000000140f02723e */ /* 0x010fca00048060ff */
[----:B------:R0:W-:Y:S04]  /*e24d0*/  STL [R1+0x4c90], R2 ;  /* 0x004c900201007387 */ /* 0x0001e80000100800 */
[----:B------:R4:W-:Y:S04]  /*e24e0*/  STL [R1+0x140], R0 ;  /* 0x0001400001007387 */ /* 0x0009e80000100800 */
[----:B------:R-:W3:Y:S04]  /*e24f0*/  LDL.LU R22, [R1+0x12e0] ;  /* 0x0012e00001167983 */ /* 0x000ee80000300800 */
[----:B------:R-:W3:Y:S04]  /*e2500*/  LDL.LU R15, [R1+0x12e4] ;  /* 0x0012e400010f7983 */ /* 0x000ee80000300800 */
[----:B------:R-:W3:Y:S04]  /*e2510*/  LDL.LU R21, [R1+0x12e8] ;  /* 0x0012e80001157983 */ /* 0x000ee80000300800 */
[----:B------:R-:W3:Y:S01]  /*e2520*/  LDL.LU R20, [R1+0x12ec] ;  /* 0x0012ec0001147983 */ /* 0x000ee20000300800 */
[----:B0-----:R-:W-:-:S05]  /*e2530*/  F2FP.SATFINITE.E5M2.F32.PACK_AB_MERGE_C R2, R5, R19, RZ ;  /* 0x000000130502723e */ /* 0x001fca00048060ff */
[----:B------:R0:W-:Y:S04]  /*e2540*/  STL [R1+0x54a0], R2 ;  /* 0x0054a00201007387 */ /* 0x0001e80000100800 */
[----:B------:R-:W3:Y:S04]  /*e2550*/  LDL.LU R19, [R1+0x1300] ;  /* 0x0013000001137983 */ /* 0x000ee80000300800 */
[----:B------:R-:W3:Y:S01]  /*e2560*/  LDL.LU R5, [R1+0x1304] ;  /* 0x0013040001057983 */ /* 0x000ee20000300800 */
[----:B------:R-:W-:Y:S01]  /*e2570*/  F2FP.SATFINITE.E5M2.F32.PACK_AB_MERGE_C R26, R26, R27, RZ ;  /* 0x0000001b1a1a723e */ /* 0x000fe200048060ff */
[----:B----4-:R-:W-:Y:S01]  /*e2580*/  VIADD R0, R0, UR53 ;  /* 0x0000003500007c36 */ /* 0x010fe20008000000 */
[----:B------:R-:W4:Y:S03]  /*e2590*/  LDCU UR53, c[0x0][0x3b8] ;  /* 0x00007700ff3577ac */ /* 0x000f260008000800 */
[----:B------:R1:W-:Y:S01]  /*e25a0*/  STL [R1+0x4c88], R26 ;  /* 0x004c881a01007387 */ /* 0x0003e20000100800 */
[----:B0-----:R-:W-:-:S03]  /*e25b0*/  F2FP.SATFINITE.E5M2.F32.PACK_AB_MERGE_C R2, R7, R10, RZ ;  /* 0x0000000a0702723e */ /* 0x001fc600048060ff */
[----:B------:R-:W-:Y:S04]  /*e25c0*/  STL [R1+0x13c], R0 ;  /* 0x00013c0001007387 */ /* 0x000fe80000100800 */
[----:B------:R-:W4:Y:S04]  /*e25d0*/  LDL.LU R28, [R1+0x1308] ;  /* 0x00130800011c7983 */ /* 0x000f280000300800 */
[----:B------:R2:W-:Y:S04]  /*e25e0*/  STL [R1+0x4c8c], R2 ;  /* 0x004c8c0201007387 */ /* 0x0005e80000100800 */
[----:B------:R-:W4:Y:S04]  /*e25f0*/  LDL.LU R27, [R1+0x130c] ;  /* 0x00130c00011b7983 */ /* 0x000f280000300800 */
[----:B-1----:R-:W4:Y:S01]  /*e2600*/  LDL.LU R26, [R1+0x1310] ;  /* 0x00131000011a7983 */ /* 0x002f220000300800 */
[----:B--2---:R-:W-:-:S03]  /*e2610*/  F2FP.SATFINITE.E5M2.F32.PACK_AB_MERGE_C R2, R24, R25, RZ ;  /* 0x000000191802723e */ /* 0x004fc600048060ff */
[----:B------:R-:W2:Y:S01]  /*e2620*/  LDL.LU R10, [R1+0x1314] ;  /* 0x00131400010a7983 */ /* 0x000ea20000300800 */
[----:B------:R-:W-:Y:S01]  /*e2630*/  VIADD R7, R0, UR54 ;  /* 0x0000003600077c36 */ /* 0x000fe20008000000 */
[----:B------:R-:W0:Y:S02]  /*e2640*/  LDCU UR54, c[0x0][0x3b8] ;  /* 0x00007700ff3677ac */ /* 0x000e240008000800 */
[----:B------:R-:W-:Y:S04]  /*e2650*/  STL [R1+0x4c78], R2 ;  /* 0x004c780201007387 */ /* 0x000fe80000100800 */
[----:B------:R-:W2:Y:S01]  /*e2660*/  LDL.LU R25, [R1+0x1318] ;  /* 0x0013180001197983 */ /* 0x000ea20000300800 */
[----:B------:R-:W-:-:S03]  /*e2670*/  F2FP.SATFINITE.E5M2.F32.PACK_AB_MERGE_C R0, R6, R23, RZ ;  /* 0x000000170600723e */ /* 0x000fc600048060ff */
[----:B------:R-:W2:Y:S04]  /*e2680*/  LDL.LU R6, [R1+0x131c] ;  /* 0x00131c0001067983 */ /* 0x000ea80000300800 */
[----:B------:R1:W-:Y:S04]  /*e2690*/  STL [R1+0x4c84], R0 ;  /* 0x004c840001007387 */ /* 0x0003e80000100800 */
[----:B------:R-:W-:Y:S04]  /*e26a0*/  STL [R1+0x138], R7 ;  /* 0x0001380701007387 */ /* 0x000fe80000100800 */
[----:B------:R-:W2:Y:S01]  /*e26b0*/  LDL.LU R24, [R1+0x1330] ;  /* 0x0013300001187983 */ /* 0x000ea20000300800 */
[----:B-1----:R-:W-:-:S03]  /*e26c0*/  VIADD R0, R7, UR15 ;  /* 0x0000000f07007c36 */ /* 0x002fc60008000000 */
[----:B------:R-:W2:Y:S01]  /*e26d0*/  LDL.LU R23, [R1+0x1334] ;  /* 0x0013340001177983 */ /* 0x000ea20000300800 */
[----:B------:R-:W-:-:S05]  /*e26e0*/  F2FP.SATFINITE.E5M2.F32.PACK_AB_MERGE_C R2, R14, R18, RZ ;  /* 0x000000120e02723e */ /* 0x000fca00048060ff */
[----:B------:R-:W-:Y:S04]  /*e26f0*/  STL [R1+0x5448], R2 ;  /* 0x0054480201007387 */ /* 0x000fe80000100800 */
[----:B------:R1:W-:Y:S04]  /*e2700*/  STL [R1+0x134], R0 ;  /* 0x0001340001007387 */ /* 0x0003e80000100800 */
[----:B------:R-:W2:Y:S04]  /*e2710*/  LDL.LU R18, [R1+0x1338] ;  /* 0x0013380001127983 */ /* 0x000ea80000300800 */
[----:B------:R-:W2:Y:S01]  /*e2720*/  LDL.LU R14, [R1+0x133c] ;  /* 0x00133c00010e7983 */ /* 0x000ea20000300800 */
[----:B---3--:R-:W-:-:S05]  /*e2730*/  F2FP.SATFINITE.E5M2.F32.PACK_AB_MERGE_C R12, R29, R12, RZ ;  /* 0x0000000c1d0c723e */ /* 0x008fca00048060ff */
[----:B------:R3:W-:Y:S01]  /*e2740*/  STL [R1+0x5474], R12 ;  /* 0x0054740c01007387 */ /* 0x0007e20000100800 */
[----:B-1----:R-:W-:Y:S01]  /*e2750*/  VIADD R0, R0, UR14 ;  /* 0x0000000e00007c36 */ /* 0x002fe20008000000 */
[----:B------:R-:W-:Y:S02]  /*e2760*/  F2FP.SATFINITE.E5M2.F32.PACK_AB_MERGE_C R2, R15, R22, RZ ;  /* 0x000000160f02723e */ /* 0x000fe400048060ff */
[----:B------:R-:W2:Y:S04]  /*e2770*/  LDL.LU R22, [R1+0x1350] ;  /* 0x0013500001167983 */ /* 0x000ea80000300800 */
[----:B------:R-:W2:Y:S01]  /*e2780*/  LDL.LU R15, [R1+0x1354] ;  /* 0x00135400010f7983 */ /* 0x000ea20000300800 */
[----:B---3--:R-:W-:-:S03]  /*e2790*/  F2FP.SATFINITE.E5M2.F32.PACK_AB_MERGE_C R12, R20, R21, RZ ;  /* 0x00000015140c723e */ /* 0x008fc600048060ff */
[----:B------:R-:W-:Y:S04]  /*e27a0*/  STL [R1+0x53e8], R2 ;  /* 0x0053e80201007387 */ /* 0x000fe80000100800 */
[----:B------:R1:W-:Y:S04]  /*e27b0*/  STL [R1+0x130], R0 ;  /* 0x0001300001007387 */ /* 0x0003e80000100800 */
[----:B------:R-:W-:Y:S04]  /*e27c0*/  STL [R1+0x5404], R12 ;  /* 0x0054040c01007387 */ /* 0x000fe80000100800 */
[----:B------:R-:W3:Y:S01]  /*e27d0*/  LDL.LU R21, [R1+0x1358] ;  /* 0x0013580001157983 */ /* 0x000ee20000300800 */
[----:B-1----:R-:W-:-:S03]  /*e27e0*/  VIADD R0, R0, UR13 ;  /* 0x0000000d00007c36 */ /* 0x002fc60008000000 */
[----:B------:R-:W3:Y:S01]  /*e27f0*/  LDL.LU R20, [R1+0x135c] ;  /* 0x00135c0001147983 */ /* 0x000ee20000300800 */
[----:B------:R-:W-:-:S05]  /*e2800*/  F2FP.SATFINITE.E5M2.F32.PACK_AB_MERGE_C R2, R5, R19, RZ ;  /* 0x000000130502723e */ /* 0x000fca00048060ff */
[----:B------:R4:W-:Y:S04]  /*e2810*/  STL [R1+0x5384], R2 ;  /* 0x0053840201007387 */ /* 0x0009e80000100800 */
[----:B------:R1:W-:Y:S04]  /*e2820*/  STL [R1+0x12c], R0 ;  /* 0x00012c0001007387 */ /* 0x0003e80000100800 */
[----:B------:R-:W3:Y:S04]  /*e2830*/  LDL.LU R19, [R1+0x1360] ;  /* 0x0013600001137983 */ /* 0x000ee80000300800 */
[----:B------:R-:W3:Y:S01]  /*e2840*/  LDL.LU R5, [R1+0x1364] ;  /* 0x0013640001057983 */ /* 0x000ee20000300800 */
[----:B----4-:R-:W-:Y:S01]  /*e2850*/  F2FP.SATFINITE.E5M2.F32.PACK_AB_MERGE_C R2, R27, R28, RZ ;  /* 0x0000001c1b02723e */ /* 0x010fe200048060ff */
[----:B-1----:R-:W-:Y:S01]  /*e2860*/  VIADD R0, R0, UR12 ;  /* 0x0000000c00007c36 */ /* 0x002fe20008000000 */
[----:B------:R-:W1:Y:S03]  /*e2870*/  LDCU.128 UR12, c[0x0][0x390] ;  /* 0x00007200ff0c77ac */ /* 0x000e660008000c00 */
[----:B------:R4:W-:Y:S01]  /*e2880*/  STL [R1+0x5398], R2 ;  /* 0x0053980201007387 */ /* 0x0009e20000100800 */
[----:B--2---:R-:W-:-:S03]  /*e2890*/  F2FP.SATFINITE.E5M2.F32.PACK_AB_MERGE_C R10, R10, R26, RZ ;  /* 0x0000001a0a0a723e */ /* 0x004fc600048060ff */
[----:B------:R-:W2:Y:S04]  /*e28a0*/  LDL.LU R12, [R1+0x1368] ;  /* 0x00136800010c7983 */ /* 0x000ea80000300800 */
[----:B----4-:R-:W2:Y:S04]  /*e28b0*/  LDL.LU R2, [R1+0x136c] ;  /* 0x00136c0001027983 */ /* 0x010ea80000300800 */
[----:B------:R4:W-:Y:S04]  /*e28c0*/  STL [R1+0x533c], R10 ;  /* 0x00533c0a01007387 */ /* 0x0009e80000100800 */
[----:B------:R0:W-:Y:S01]  /*e28d0*/  STL [R1+0x128], R0 ;  /* 0x0001280001007387 */ /* 0x0001e20000100800 */
[----:B------:R-:W-:-:S03]  /*e28e0*/  F2FP.SATFINITE.E5M2.F32.PACK_AB_MERGE_C R25, R6, R25, RZ ;  /* 0x000000190619723e */ /* 0x000fc600048060ff */
[----:B------:R-:W2:Y:S04]  /*e28f0*/  LDL.LU R29, [R1+0x1380] ;  /* 0x00138000011d7983 */ /* 0x000ea80000300800 */
[----:B----4-:R-:W4:Y:S04]  /*e2900*/  LDL.LU R10, [R1+0x1384] ;  /* 0x00138400010a7983 */ /* 0x010f280000300800 */
[----:B------:R-:W4:Y:S01]  /*e2910*/  LDL.LU R28, [R1+0x1388] ;  /* 0x00138800011c7983 */ /* 0x000f220000300800 */
[----:B0-----:R-:W-:Y:S01]  /*e2920*/  VIADD R0, R0, UR11 ;  /* 0x0000000b00007c36 */ /* 0x001fe20008000000 */
[----:B------:R-:W-:-:S02]  /*e2930*/  F2FP.SATFINITE.E5M2.F32.PACK_AB_MERGE_C R23, R23, R24, RZ ;  /* 0x000000181717723e */ /* 0x000fc400048060ff */
[----:B------:R-:W4:Y:S04]  /*e2940*/  LDL.LU R6, [R1+0x138c] ;  /* 0x00138c0001067983 */ /* 0x000f280000300800 */
[----:B------:R0:W-:Y:S04]  /*e2950*/  STL [R1+0x5350], R25 ;  /* 0x0053501901007387 */ /* 0x0001e80000100800 */
[----:B------:R-:W4:Y:S04]  /*e2960*/  LDL.LU R27, [R1+0x13a0] ;  /* 0x0013a000011b7983 */ /* 0x000f280000300800 */
[----:B------:R-:W4:Y:S04]  /*e2970*/  LDL.LU R26, [R1+0x13a4] ;  /* 0x0013a400011a7983 */ /* 0x000f280000300800 */
[----:B------:R-:W-:Y:S01]  /*e2980*/  STL [R1+0x52f0], R23 ;  /* 0x0052f01701007387 */ /* 0x000fe20000100800 */
[----:B------:R-:W-:-:S03]  /*e2990*/  F2FP.SATFINITE.E5M2.F32.PACK_AB_MERGE_C R14, R14, R18, RZ ;  /* 0x000000120e0e723e */ /* 0x000fc600048060ff */
[----:B------:R1:W-:Y:S04]  /*e29a0*/  STL [R1+0x124], R0 ;  /* 0x0001240001007387 */ /* 0x0003e80000100800 */
[----:B0-----:R-:W4:Y:S04]  /*e29b0*/  LDL.LU R25, [R1+0x13a8] ;  /* 0x0013a80001197983 */ /* 0x001f280000300800 */
[----:B------:R0:W-:Y:S04]  /*e29c0*/  STL [R1+0x52fc], R14 ;  /* 0x0052fc0e01007387 */ /* 0x0001e80000100800 */
[----:B------:R-:W4:Y:S01]  /*e29d0*/  LDL.LU R18, [R1+0x13ac] ;  /* 0x0013ac0001127983 */ /* 0x000f220000300800 */
[----:B-1----:R-:W-:-:S03]  /*e29e0*/  VIADD R0, R0, UR10 ;  /* 0x0000000a00007c36 */ /* 0x002fc60008000000 */
[----:B------:R-:W4:Y:S04]  /*e29f0*/  LDL.LU R24, [R1+0x13c0] ;  /* 0x0013c00001187983 */ /* 0x000f280000300800 */
[----:B0-----:R-:W4:Y:S04]  /*e2a00*/  LDL.LU R14, [R1+0x13c4] ;  /* 0x0013c400010e7983 */ /* 0x001f280000300800 */
[----:B------:R-:W-:Y:S04]  /*e2a10*/  STL [R1+0x120], R0 ;  /* 0x0001200001007387 */ /* 0x000fe80000100800 */
[----:B------:R-:W4:Y:S01]  /*e2a20*/  LDL.LU R23, [R1+0x13c8] ;  /* 0x0013c80001177983 */ /* 0x000f220000300800 */
[----:B------:R-:W-:-:S05]  /*e2a30*/  F2FP.SATFINITE.E5M2.F32.PACK_AB_MERGE_C R15, R15, R22, RZ ;  /* 0x000000160f0f723e */ /* 0x000fca00048060ff */
[----:B------:R0:W-:Y:S04]  /*e2a40*/  STL [R1+0x52d4], R15 ;  /* 0x0052d40f01007387 */ /* 0x0001e80000100800 */
[----:B0-----:R-:W4:Y:S04]  /*e2a50*/  LDL.LU R15, [R1+0x13cc] ;  /* 0x0013cc00010f7983 */ /* 0x001f280000300800 */
[----:B------:R-:W4:Y:S01]  /*e2a60*/  LDL.LU R22, [R1+0x13e0] ;  /* 0x0013e00001167983 */ /* 0x000f220000300800 */
[----:B---3--:R-:W-:-:S03]  /*e2a70*/  F2FP.SATFINITE.E5M2.F32.PACK_AB_MERGE_C R20, R20, R21, RZ ;  /* 0x000000151414723e */ /* 0x008fc600048060ff */
[----:B------:R-:W3:Y:S04]  /*e2a80*/  LDL.LU R21, [R1+0x13e4] ;  /* 0x0013e40001157983 */ /* 0x000ee80000300800 */
[----:B------:R0:W-:Y:S02]  /*e2a90*/  STL [R1+0x52dc], R20 ;  /* 0x0052dc1401007387 */ /* 0x0001e40000100800 */
[----:B0-----:R-:W-:Y:S02]  /*e2aa0*/  F2FP.SATFINITE.E5M2.F32.PACK_AB_MERGE_C R20, R5, R19, RZ ;  /* 0x000000130514723e */ /* 0x001fe400048060ff */
[----:B------:R-:W3:Y:S04]  /*e2ab0*/  LDL.LU R19, [R1+0x13e8] ;  /* 0x0013e80001137983 */ /* 0x000ee80000300800 */
[----:B------:R-:W3:Y:S01]  /*e2ac0*/  LDL.LU R5, [R1+0x13ec] ;  /* 0x0013ec0001057983 */ /* 0x000ee20000300800 */
[----:B------:R-:W-:-:S03]  /*e2ad0*/  VIADD R0, R0, UR9 ;  /* 0x0000000900007c36 */ /* 0x000fc60008000000 */
[----:B------:R-:W-:Y:S04]  /*e2ae0*/  STL [R1+0x52bc], R20 ;  /* 0x0052bc1401007387 */ /* 0x000fe80000100800 */
[----:B------:R0:W-:Y:S02]  /*e2af0*/  STL [R1+0x11c], R0 ;  /* 0x00011c0001007387 */ /* 0x0001e40000100800 */
[----:B0-----:R-:W-:Y:S01]  /*e2b00*/  VIADD R0, R0, UR8 ;  /* 0x0000000800007c36 */ /* 0x001fe20008000000 */
[----:B------:R-:W0:Y:S01]  /*e2b10*/  LDCU.128 UR8, c[0x0][0x390] ;  /* 0x00007200ff0877ac */ /* 0x000e220008000c00 */
[----:B--2---:R-:W-:Y:S02]  /*e2b20*/  F2FP.SATFINITE.E5M2.F32.PACK_AB_MERGE_C R2, R2, R12, RZ ;  /* 0x0000000c0202723e */ /* 0x004fe400048060ff */
[----:B------:R-:W2:Y:S04]  /*e2b30*/  LDL.LU R12, [R1+0x7bd4] ;  /* 0x007bd400010c7983 */ /* 0x000ea80000300800 */
[----:B------:R4:W-:Y:S02]  /*e2b40*/  STL [R1+0x52c0], R2 ;  /* 0x0052c00201007387 */ /* 0x0009e40000100800 */
[----:B----4-:R-:W-:-:S02]  /*e2b50*/  F2FP.SATFINITE.E5M2.F32.PACK_AB_MERGE_C R2, R10, R29, RZ ;  /* 0x0000001d0a02723e */ /* 0x010fc400048060ff */
[----:B0-----:R-:W-:-:S03]  /*e2b60*/  MOV.SPILL R10, UR10 ;  /* 0x0000000a000a7c02 */ /* 0x001fc60009000f00 */
[----:B------:R0:W-:Y:S04]  /*e2b70*/  STL [R1+0x52a8], R2 ;  /* 0x0052a80201007387 */ /* 0x0001e80000100800 */
[----:B------:R-:W-:Y:S04]  /*e2b80*/  STL [R1+0x118], R0 ;  /* 0x0001180001007387 */ /* 0x000fe80000100800 */
[----:B------:R1:W-:Y:S01]  /*e2b90*/  STL [R1+0x7b94], R10 ;  /* 0x007b940a01007387 */ /* 0x0003e20000100800 */
[----:B0-----:R-:W-:Y:S02]  /*e2ba0*/  F2FP.SATFINITE.E5M2.F32.PACK_AB_MERGE_C R2, R26, R27, RZ ;  /* 0x0000001b1a02723e */ /* 0x001fe400048060ff */
[----:B------:R-:W0:Y:S01]  /*e2bb0*/  LDC R26, c[0x0][0x3b4] ;  /* 0x0000ed00ff1a7b82 */ /* 0x000e220000000800 */
[----:B-1----:R-:W-:Y:S01]  /*e2bc0*/  F2FP.SATFINITE.E5M2.F32.PACK_AB_MERGE_C R10, R6, R28, RZ ;  /* 0x0000001c060a723e */ /* 0x002fe200048060ff */
[----:B------:R-:W-:Y:S01]  /*e2bd0*/  VIADD R6, R0, UR72 ;  /* 0x0000004800067c36 */ /* 0x000fe20008000000 */
[----:B------:R-:W1:Y:S01]  /*e2be0*/  LDCU.64 UR72, c[0x0][0x398] ;  /* 0x00007300ff4877ac */ /* 0x000e620008000a00 */
[----:B------:R-:W-:-:S02]  /*e2bf0*/  IMAD.U32 R0, RZ, RZ, UR74 ;  /* 0x0000004aff007e24 */ /* 0x000fc4000f8e00ff */
[----:B------:R-:W-:Y:S01]  /*e2c00*/  STL [R1+0x52ac], R10 ;  /* 0x0052ac0a01007387 */ /* 0x000fe20000100800 */
[----:B---3--:R-:W-:-:S03]  /*e2c10*/  F2FP.SATFINITE.E5M2.F32.PACK_AB_MERGE_C R19, R5, R19, RZ ;  /* 0x000000130513723e */ /* 0x008fc600048060ff */
[----:B------:R3:W-:Y:S01]  /*e2c20*/  STL [R1+0x5290], R2 ;  /* 0x0052900201007387 */ /* 0x0007e20000100800 */
[----:B-1----:R-:W-:Y:S01]  /*e2c30*/  UMOV UR4, UR73 ;  /* 0x0000004900047c82 */ /* 0x002fe20008000000 */
[----:B--2---:R-:W-:Y:S02]  /*e2c40*/  LOP3.LUT R12, R12, 0xffffffef, RZ, 0xc0, !PT ;  /* 0xffffffef0c0c7812 */ /* 0x004fe400078ec0ff */
[----:B------:R-:W-:Y:S01]  /*e2c50*/  STL [R1+0x114], R6 ;  /* 0x0001140601007387 */ /* 0x000fe20000100800 */
[----:B---3--:R-:W-:Y:S02]  /*e2c60*/  F2FP.SATFINITE.E5M2.F32.PACK_AB_MERGE_C R2, R18, R25, RZ ;  /* 0x000000191202723e */ /* 0x008fe400048060ff */
[----:B------:R-:W-:Y:S01]  /*e2c70*/  MOV.SPILL R20, UR14 ;  /* 0x0000000e00147c02 */ /* 0x000fe20009000f00 */
[----:B------:R1:W-:Y:S01]  /*e2c80*/  STL [R1+0x7b6c], R0 ;  /* 0x007b6c0001007387 */ /* 0x0003e20000100800 */
[----:B------:R-:W-:Y:S01]  /*e2c90*/  UMOV UR6, UR72 ;  /* 0x0000004800067c82 */ /* 0x000fe20008000000 */
[----:B------:R-:W2:Y:S02]  /*e2ca0*/  LDCU.64 UR72, c[0x0][0x398] ;  /* 0x00007300ff4877ac */ /* 0x000ea40008000a00 */
[----:B------:R-:W3:Y:S01]  /*e2cb0*/  LDL.LU R18, [R1+0x4fb8] ;  /* 0x004fb80001127983 */ /* 0x000ee20000300800 */
[----:B------:R-:W4:Y:S03]  /*e2cc0*/  LDCU.64 UR74, c[0x0][0x398] ;  /* 0x00007300ff4a77ac */ /* 0x000f260008000a00 */
[----:B------:R0:W-:Y:S01]  /*e2cd0*/  STL [R1+0x5298], R2 ;  /* 0x0052980201007387 */ /* 0x0001e20000100800 */
[----:B-1----:R-:W-:Y:S01]  /*e2ce0*/  VIADD R0, R6, UR61 ;  /* 0x0000003d06007c36 */ /* 0x002fe20008000000 */
[----:B------:R-:W1:Y:S01]  /*e2cf0*/  LDCU UR61, c[0x0][0x3b8] ;  /* 0x00007700ff3d77ac */ /* 0x000e620008000800 */
[----:B0-----:R-:W-:-:S02]  /*e2d00*/  F2FP.SATFINITE.E5M2.F32.PACK_AB_MERGE_C R2, R14, R24, RZ ;  /* 0x000000180e02723e */ /* 0x001fc400048060ff */
[----:B------:R-:W2:Y:S01]  /*e2d10*/  LDL.LU R14, [R1+0x88] ;  /* 0x00008800010e7983 */ /* 0x000ea20000300800 */
[----:B------:R-:W0:Y:S03]  /*e2d20*/  LDC R24, c[0x0][0x3b4] ;  /* 0x0000ed00ff187b82 */ /* 0x000e260000000800 */
[----:B------:R1:W-:Y:S04]  /*e2d30*/  STL [R1+0x526c], R2 ;  /* 0x00526c0201007387 */ /* 0x0003e80000100800 */
[----:B------:R4:W-:Y:S01]  /*e2d40*/  STL [R1+0x110], R0 ;  /* 0x0001100001007387 */ /* 0x0009e20000100800 */
[----:B-1----:R-:W-:-:S03]  /*e2d50*/  F2FP.SATFINITE.E5M2.F32.PACK_AB_MERGE_C R2, R15, R23, RZ ;  /* 0x000000170f02723e */ /* 0x002fc600048060ff */
[----:B------:R-:W2:Y:S04]  /*e2d60*/  LDL.LU R15, [R1+0x4fbc] ;  /* 0x004fbc00010f7983 */ /* 0x000ea80000300800 */
[----:B------:R-:W2:Y:S01]  /*e2d70*/  LDL.LU R10, [R1+0x4fc0] ;  /* 0x004fc000010a7983 */ /* 0x000ea20000300800 */
[----:B----4-:R-:W-:-:S03]  /*e2d80*/  VIADD R0, R0, UR21 ;  /* 0x0000001500007c36 */ /* 0x010fc60008000000 */
[----:B------:R1:W-:Y:S02]  /*e2d90*/  STL [R1+0x5274], R2 ;  /* 0x0052740201007387 */ /* 0x0003e40000100800 */
[----:B-1----:R-:W-:Y:S02]  /*e2da0*/  F2FP.SATFINITE.E5M2.F32.PACK_AB_MERGE_C R2, R21, R22, RZ ;  /* 0x000000161502723e */ /* 0x002fe400048060ff */
[----:B------:R-:W1:Y:S03]  /*e2db0*/  LDC R22, c[0x0][0x3b4] ;  /* 0x0000ed00ff167b82 */ /* 0x000e660000000800 */
[----:B------:R4:W-:Y:S04]  /*e2dc0*/  STL [R1+0x4f60], R2 ;  /* 0x004f600201007387 */ /* 0x0009e80000100800 */
[----:B------:R0:W-:Y:S04]  /*e2dd0*/  STL [R1+0x10c], R0 ;  /* 0x00010c0001007387 */ /* 0x0001e80000100800 */
[----:B----4-:R-:W4:Y:S04]  /*e2de0*/  LDL R2, [R1+0x1038] ;  /* 0x0010380001027983 */ /* 0x010f280000100800 */
[----:B------:R-:W4:Y:S01]  /*e2df0*/  LDL.LU R5, [R1+0x4fc4] ;  /* 0x004fc40001057983 */ /* 0x000f220000300800 */
[----:B0-----:R-:W-:Y:S01]  /*e2e00*/  VIADD R0, R0, UR20 ;  /* 0x0000001400007c36 */ /* 0x001fe20008000000 */
[----:B------:R-:W0:Y:S02]  /*e2e10*/  LDCU.64 UR20, c[0x0][0x390] ;  /* 0x00007200ff1477ac */ /* 0x000e240008000a00 */
[----:B------:R0:W-:Y:S04]  /*e2e20*/  STL [R1+0x4f94], R19 ;  /* 0x004f941301007387 */ /* 0x0001e80000100800 */
[----:B------:R0:W-:Y:S02]  /*e2e30*/  STL [R1+0x108], R0 ;  /* 0x0001080001007387 */ /* 0x0001e40000100800 */
[----:B0-----:R-:W0:Y:S01]  /*e2e40*/  LDC R19, c[0x0][0x3b4] ;  /* 0x0000ed00ff137b82 */ /* 0x001e220000000800 */
[----:B------:R-:W-:-:S05]  /*e2e50*/  VIADD R0, R0, UR19 ;  /* 0x0000001300007c36 */ /* 0x000fca0008000000 */
[----:B------:R1:W-:Y:S02]  /*e2e60*/  STL [R1+0x104], R0 ;  /* 0x0001040001007387 */ /* 0x0003e40000100800 */
[----:B-1----:R-:W-:Y:S01]  /*e2e70*/  VIADD R0, R0, UR18 ;  /* 0x0000001200007c36 */ /* 0x002fe20008000000 */
[----:B------:R-:W1:Y:S01]  /*e2e80*/  LDCU.64 UR18, c[0x0][0x390] ;  /* 0x00007200ff1277ac */ /* 0x000e620008000a00 */
[----:B---3--:R-:W-:Y:S01]  /*e2e90*/  ISETP.GE.AND P0, PT, R18, UR15, PT ;  /* 0x0000000f12007c0c */ /* 0x008fe2000bf06270 */
[----:B------:R-:W3:Y:S01]  /*e2ea0*/  LDCU UR15, c[0x0][0x3b8] ;  /* 0x00007700ff0f77ac */ /* 0x000ee20008000800 */
[----:B------:R-:W0:Y:S01]  /*e2eb0*/  LDC R18, c[0x0][0x3b4] ;  /* 0x0000ed00ff127b82 */ /* 0x000e220000000800 */
[----:B--2---:R-:W-:-:S10]  /*e2ec0*/  LOP3.LUT R14, R14, 0xffffdfff, RZ, 0xc0, !PT ;  /* 0xffffdfff0e0e7812 */ /* 0x004fd400078ec0ff */
[----:B------:R-:W-:Y:S02]  /*e2ed0*/  @P0 LOP3.LUT R14, R14, 0x2000, RZ, 0xfc, !PT ;  /* 0x000020000e0e0812 */ /* 0x000fe400078efcff */
[----:B------:R-:W-:Y:S01]  /*e2ee0*/  ISETP.GE.AND P1, PT, R15, UR11, PT ;  /* 0x0000000b0f007c0c */ /* 0x000fe2000bf26270 */
[----:B------:R-:W2:Y:S01]  /*e2ef0*/  LDCU UR11, c[0x0][0x3b8] ;  /* 0x00007700ff0b77ac */ /* 0x000ea20008000800 */
[----:B------:R-:W-:Y:S01]  /*e2f00*/  ISETP.GE.AND P0, PT, R10, UR7, PT ;  /* 0x000000070a007c0c */ /* 0x000fe2000bf06270 */
[----:B------:R-:W0:Y:S01]  /*e2f10*/  LDC R15, c[0x0][0x3b4] ;  /* 0x0000ed00ff0f7b82 */ /* 0x000e220000000800 */
[----:B------:R-:W-:-:S09]  /*e2f20*/  LOP3.LUT R14, R14, 0xffffbfff, RZ, 0xc0, !PT ;  /* 0xffffbfff0e0e7812 */ /* 0x000fd200078ec0ff */
[----:B------:R-:W-:Y:S02]  /*e2f30*/  @P1 LOP3.LUT R14, R14, 0x4000, RZ, 0xfc, !PT ;  /* 0x000040000e0e1812 */ /* 0x000fe400078efcff */
[----:B------:R-:W-:-:S03]  /*e2f40*/  @P0 LOP3.LUT R13, R13, 0x8000, RZ, 0xfc, !PT ;  /* 0x000080000d0d0812 */ /* 0x000fc600078efcff */
[----:B------:R1:W-:Y:S04]  /*e2f50*/  STL [R1+0x88], R14 ;  /* 0x0000880e01007387 */ /* 0x0003e80000100800 */
[----:B------:R2:W-:Y:S01]  /*e2f60*/  STL [R1+0x100], R0 ;  /* 0x0001000001007387 */ /* 0x0005e20000100800 */
[----:B-1----:R-:W1:Y:S01]  /*e2f70*/  LDC R14, c[0x0][0x3b4] ;  /* 0x0000ed00ff0e7b82 */ /* 0x002e620000000800 */
[----:B--2---:R-:W-:Y:S01]  /*e2f80*/  VIADD R0, R0, UR71 ;  /* 0x0000004700007c36 */ /* 0x004fe20008000000 */
[----:B----4-:R-:W-:Y:S01]  /*e2f90*/  ISETP.GE.AND P0, PT, R5, UR4, PT ;  /* 0x0000000405007c0c */ /* 0x010fe2000bf06270 */
[----:B------:R-:W-:Y:S02]  /*e2fa0*/  IMAD R28, R2, UR16, RZ ;  /* 0x00000010021c7c24 */ /* 0x000fe4000f8e02ff */
[----:B------:R-:W-:Y:S01]  /*e2fb0*/  VIADD R2, R0, UR17 ;  /* 0x0000001100027c36 */ /* 0x000fe20008000000 */
[----:B------:R-:W-:Y:S09]  /*e2fc0*/  STL [R1+0xfc], R0 ;  /* 0x0000fc0001007387 */ /* 0x000ff20000100800 */
[----:B------:R-:W-:Y:S01]  /*e2fd0*/  @P0 LOP3.LUT R12, R12, 0x10, RZ, 0xfc, !PT ;  /* 0x000000100c0c0812 */ /* 0x000fe200078efcff */
[----:B------:R2:W-:Y:S01]  /*e2fe0*/  STL [R1+0xf8], R2 ;  /* 0x0000f80201007387 */ /* 0x0005e20000100800 */
[----:B------:R-:W-:Y:S01]  /*e2ff0*/  IADD3 R29, P2, PT, R28, UR20, RZ ;  /* 0x000000141c1d7c10 */ /* 0x000fe2000ff5e0ff */
[----:B------:R-:W-:Y:S01]  /*e3000*/  IMAD R26, R26, 0x40, R28 ;  /* 0x000000401a1a7824 */ /* 0x000fe200078e021c */
[----:B------:R-:W4:Y:S01]  /*e3010*/  LDCU.64 UR16, c[0x0][0x390] ;  /* 0x00007200ff1077ac */ /* 0x000f220008000a00 */
[----:B------:R0:W-:Y:S01]  /*e3020*/  STL.64 [R1+0x5a28], R12 ;  /* 0x005a280c01007387 */ /* 0x0001e20000100a00 */
[----:B--2---:R-:W-:-:S05]  /*e3030*/  VIADD R2, R2, UR23 ;  /* 0x0000001702027c36 */ /* 0x004fca0008000000 */
[----:B------:R2:W-:Y:S04]  /*e3040*/  STL [R1+0xf4], R2 ;  /* 0x0000f40201007387 */ /* 0x0005e80000100800 */
[----:B0-----:R-:W3:Y:S01]  /*e3050*/  LDL.LU R12, [R1+0x23c] ;  /* 0x00023c00010c7983 */ /* 0x001ee20000300800 */
[----:B------:R-:W-:Y:S01]  /*e3060*/  VIADD R5, R2, UR70 ;  /* 0x0000004602057c36 */ /* 0x000fe20008000000 */
[----:B------:R-:W-:Y:S01]  /*e3070*/  LEA.HI.X.SX32 R28, R28, UR21, 0x1, P2 ;  /* 0x000000151c1c7c11 */ /* 0x000fe200090f0eff */
[----:B------:R-:W0:Y:S01]  /*e3080*/  LDCU.64 UR20, c[0x0][0x390] ;  /* 0x00007200ff1477ac */ /* 0x000e220008000a00 */
[----:B------:R-:W-:Y:S01]  /*e3090*/  IADD3 R27, P2, PT, R26, UR18, RZ ;  /* 0x000000121a1b7c10 */ /* 0x000fe2000ff5e0ff */
[----:B------:R-:W-:Y:S01]  /*e30a0*/  STL [R1+0x7b70], R29 ;  /* 0x007b701d01007387 */ /* 0x000fe20000100800 */
[----:B--2---:R-:W-:Y:S01]  /*e30b0*/  VIADD R2, R5, UR22 ;  /* 0x0000001605027c36 */ /* 0x004fe20008000000 */
[----:B------:R-:W2:Y:S02]  /*e30c0*/  LDCU.64 UR22, c[0x0][0x390] ;  /* 0x00007200ff1677ac */ /* 0x000ea40008000a00 */
[----:B------:R-:W-:Y:S01]  /*e30d0*/  STL [R1+0x7b74], R28 ;  /* 0x007b741c01007387 */ /* 0x000fe20000100800 */
[----:B------:R-:W-:-:S02]  /*e30e0*/  IMAD R24, R24, 0x40, R26 ;  /* 0x0000004018187824 */ /* 0x000fc400078e021a */
[----:B------:R-:W-:Y:S01]  /*e30f0*/  IMAD.MOV.U32 R10, RZ, RZ, R20 ;  /* 0x000000ffff0a7224 */ /* 0x000fe200078e0014 */
[----:B------:R-:W-:Y:S01]  /*e3100*/  STL [R1+0xf0], R5 ;  /* 0x0000f00501007387 */ /* 0x000fe20000100800 */
[----:B------:R-:W-:Y:S01]  /*e3110*/  SHF.R.S32.HI R0, RZ, 0x1f, R0 ;  /* 0x0000001fff007819 */ /* 0x000fe20000011400 */
[----:B------:R-:W-:Y:S01]  /*e3120*/  UMOV UR7, UR73 ;  /* 0x0000004900077c82 */ /* 0x000fe20008000000 */
[----:B------:R-:W0:Y:S01]  /*e3130*/  LDCU.64 UR70, c[0x0][0x398] ;  /* 0x00007300ff4677ac */ /* 0x000e220008000a00 */
[----:B------:R-:W-:Y:S04]  /*e3140*/  STL [R1+0x7b78], R27 ;  /* 0x007b781b01007387 */ /* 0x000fe80000100800 */
[----:B------:R1:W-:Y:S01]  /*e3150*/  STL [R1+0xec], R2 ;  /* 0x0000ec0201007387 */ /* 0x0003e20000100800 */
[----:B------:R-:W-:Y:S01]  /*e3160*/  IMAD R15, R15, 0x40, R24 ;  /* 0x000000400f0f7824 */ /* 0x000fe200078e0218 */
[----:B------:R-:W-:Y:S01]  /*e3170*/  LEA.HI.X.SX32 R26, R26, UR19, 0x1, P2 ;  /* 0x000000131a1a7c11 */ /* 0x000fe200090f0eff */
[----:B------:R-:W0:Y:S01]  /*e3180*/  LDCU.64 UR18, c[0x0][0x390] ;  /* 0x00007200ff1277ac */ /* 0x000e220008000a00 */
[----:B-1----:R-:W-:Y:S01]  /*e3190*/  VIADD R2, R2, UR69 ;  /* 0x0000004502027c36 */ /* 0x002fe20008000000 */
[----:B----4-:R-:W-:Y:S01]  /*e31a0*/  IADD3 R25, P2, PT, R24, UR16, RZ ;  /* 0x0000001018197c10 */ /* 0x010fe2000ff5e0ff */
[----:B------:R-:W-:Y:S01]  /*e31b0*/  IMAD R14, R14, 0x40, R15 ;  /* 0x000000400e0e7824 */ /* 0x000fe200078e020f */
[----:B------:R-:W1:Y:S02]  /*e31c0*/  LDCU UR16, c[0x0][0x3b8] ;  /* 0x00007700ff1077ac */ /* 0x000e640008000800 */
[----:B------:R4:W-:Y:S01]  /*e31d0*/  STL [R1+0xe8], R2 ;  /* 0x0000e80201007387 */ /* 0x0009e20000100800 */
[----:B------:R-:W-:Y:S01]  /*e31e0*/  LEA.HI.X.SX32 R24, R24, UR17, 0x1, P2 ;  /* 0x0000001118187c11 */ /* 0x000fe200090f0eff */
[----:B------:R-:W-:Y:S01]  /*e31f0*/  IMAD R22, R22, 0x40, R14 ;  /* 0x0000004016167824 */ /* 0x000fe200078e020e */
[----:B------:R-:W1:Y:S01]  /*e3200*/  LDCU UR17, c[0x0][0x3b8] ;  /* 0x00007700ff1177ac */ /* 0x000e620008000800 */
[----:B------:R-:W-:Y:S01]  /*e3210*/  STL [R1+0x7b7c], R26 ;  /* 0x007b7c1a01007387 */ /* 0x000fe20000100800 */
[----:B----4-:R-:W-:-:S02]  /*e3220*/  VIADD R2, R2, UR68 ;  /* 0x0000004402027c36 */ /* 0x010fc40008000000 */
[----:B0-----:R-:W-:Y:S01]  /*e3230*/  IADD3 R23, P2, PT, R22, UR20, RZ ;  /* 0x0000001416177c10 */ /* 0x001fe2000ff5e0ff */
[----:B------:R-:W-:Y:S01]  /*e3240*/  IMAD R19, R19, 0x40, R22 ;  /* 0x0000004013137824 */ /* 0x000fe200078e0216 */
[----:B------:R-:W0:Y:S01]  /*e3250*/  LDCU UR20, c[0x0][0x3b8] ;  /* 0x00007700ff1477ac */ /* 0x000e220008000800 */
[----:B------:R4:W-:Y:S01]  /*e3260*/  STL [R1+0xe4], R2 ;  /* 0x0000e40201007387 */ /* 0x0009e20000100800 */
[----:B------:R-:W-:Y:S01]  /*e3270*/  IMAD.MOV.U32 R29, RZ, RZ, R16 ;  /* 0x000000ffff1d7224 */ /* 0x000fe200078e0010 */
[----:B------:R-:W0:Y:S02]  /*e3280*/  LDCU.64 UR68, c[0x0][0x398] ;  /* 0x00007300ff4477ac */ /* 0x000e240008000a00 */
[----:B------:R-:W-:Y:S01]  /*e3290*/  STL.64 [R1+0x7b40], R24 ;  /* 0x007b401801007387 */ /* 0x000fe20000100a00 */
[----:B----4-:R-:W-:-:S05]  /*e32a0*/  VIADD R2, R2, UR67 ;  /* 0x0000004302027c36 */ /* 0x010fca0008000000 */
[----:B------:R4:W-:Y:S01]  /*e32b0*/  STL [R1+0xe0], R2 ;  /* 0x0000e00201007387 */ /* 0x0009e20000100800 */
[----:B------:R-:W-:Y:S01]  /*e32c0*/  LEA.HI.X.SX32 R22, R22, UR21, 0x1, P2 ;  /* 0x0000001516167c11 */ /* 0x000fe200090f0eff */
[----:B------:R-:W-:Y:S01]  /*e32d0*/  IMAD R18, R18, 0x40, R19 ;  /* 0x0000004012127824 */ /* 0x000fe200078e0213 */
[C---:B------:R-:W-:Y:S01]  /*e32e0*/  IADD3 R21, P3, PT, R19.reuse, UR18, RZ ;  /* 0x0000001213157c10 */ /* 0x040fe2000ff7e0ff */
[----:B------:R-:W-:Y:S01]  /*e32f0*/  STL [R1+0x7b80], R23 ;  /* 0x007b801701007387 */ /* 0x000fe20000100800 */
[----:B------:R-:W-:Y:S01]  /*e3300*/  IMAD.MOV.U32 R13, RZ, RZ, R10 ;  /* 0x000000ffff0d7224 */ /* 0x000fe200078e000a */
[----:B------:R-:W0:Y:S01]  /*e3310*/  LDCU UR21, c[0x0][0x3b8] ;  /* 0x00007700ff1577ac */ /* 0x000e220008000800 */
[----:B----4-:R-:W-:Y:S01]  /*e3320*/  VIADD R2, R2, UR66 ;  /* 0x0000004202027c36 */ /* 0x010fe20008000000 */
[----:B--2---:R-:W-:Y:S01]  /*e3330*/  IADD3 R20, P2, PT, R18, UR22, RZ ;  /* 0x0000001612147c10 */ /* 0x004fe2000ff5e0ff */
[----:B------:R-:W2:Y:S03]  /*e3340*/  LDCU UR18, c[0x0][0x3b8] ;  /* 0x00007700ff1277ac */ /* 0x000ea60008000800 */
[----:B------:R4:W-:Y:S01]  /*e3350*/  STL [R1+0xdc], R2 ;  /* 0x0000dc0201007387 */ /* 0x0009e20000100800 */
[----:B------:R-:W-:Y:S01]  /*e3360*/  LEA.HI.X.SX32 R19, R19, UR19, 0x1, P3 ;  /* 0x0000001313137c11 */ /* 0x000fe200098f0eff */
[----:B------:R-:W0:Y:S02]  /*e3370*/  LDCU UR19, c[0x0][0x3b8] ;  /* 0x00007700ff1377ac */ /* 0x000e240008000800 */
[----:B------:R1:W-:Y:S01]  /*e3380*/  STL [R1+0x7b50], R22 ;  /* 0x007b501601007387 */ /* 0x0003e20000100800 */
[----:B------:R-:W0:Y:S01]  /*e3390*/  LDCU.64 UR66, c[0x0][0x398] ;  /* 0x00007300ff4277ac */ /* 0x000e220008000a00 */
[----:B----4-:R-:W-:-:S05]  /*e33a0*/  VIADD R2, R2, UR65 ;  /* 0x0000004102027c36 */ /* 0x010fca0008000000 */
[----:B------:R4:W-:Y:S01]  /*e33b0*/  STL [R1+0xd8], R2 ;  /* 0x0000d80201007387 */ /* 0x0009e20000100800 */
[----:B------:R-:W-:Y:S01]  /*e33c0*/  LEA.HI.X.SX32 R18, R18, UR23, 0x1, P2 ;  /* 0x0000001712127c11 */ /* 0x000fe200090f0eff */
[----:B-1----:R-:W-:Y:S02]  /*e33d0*/  IMAD.MOV.U32 R22, RZ, RZ, R29 ;  /* 0x000000ffff167224 */ /* 0x002fe400078e001d */
[----:B------:R-:W-:Y:S01]  /*e33e0*/  STL [R1+0x7b88], R21 ;  /* 0x007b881501007387 */ /* 0x000fe20000100800 */
[----:B----4-:R-:W-:Y:S01]  /*e33f0*/  VIADD R2, R2, UR64 ;  /* 0x0000004002027c36 */ /* 0x010fe20008000000 */
[----:B------:R-:W-:Y:S01]  /*e3400*/  IADD3 R16, P2, PT, R14, UR12, RZ ;  /* 0x0000000c0e107c10 */ /* 0x000fe2000ff5e0ff */
[----:B------:R-:W1:Y:S03]  /*e3410*/  LDCU.64 UR22, c[0x0][0x398] ;  /* 0x00007300ff1677ac */ /* 0x000e660008000a00 */
[----:B------:R4:W-:Y:S01]  /*e3420*/  STL [R1+0xd4], R2 ;  /* 0x0000d40201007387 */ /* 0x0009e20000100800 */
[----:B------:R-:W0:Y:S03]  /*e3430*/  LDCU.64 UR64, c[0x0][0x398] ;  /* 0x00007300ff4077ac */ /* 0x000e260008000a00 */
[----:B------:R-:W-:Y:S01]  /*e3440*/  STL [R1+0x7b8c], R20 ;  /* 0x007b8c1401007387 */ /* 0x000fe20000100800 */
[----:B----4-:R-:W-:-:S05]  /*e3450*/  VIADD R2, R2, UR63 ;  /* 0x0000003f02027c36 */ /* 0x010fca0008000000 */
[----:B------:R-:W-:Y:S04]  /*e3460*/  STL [R1+0xd0], R2 ;  /* 0x0000d00201007387 */ /* 0x000fe80000100800 */
[----:B------:R4:W-:Y:S01]  /*e3470*/  STL.64 [R1+0x7b58], R18 ;  /* 0x007b581201007387 */ /* 0x0009e20000100a00 */
[----:B------:R-:W-:Y:S01]  /*e3480*/  LEA.HI.X.SX32 R14, R14, UR13, 0x1, P2 ;  /* 0x0000000d0e0e7c11 */ /* 0x000fe200090f0eff */
[----:B------:R-:W0:Y:S02]  /*e3490*/  LDCU.64 UR12, c[0x0][0x398] ;  /* 0x00007300ff0c77ac */ /* 0x000e240008000a00 */
[----:B------:R0:W-:Y:S04]  /*e34a0*/  STL [R1+0x7b90], R19 ;  /* 0x007b901301007387 */ /* 0x0001e80000100800 */
[----:B------:R-:W2:Y:S01]  /*e34b0*/  LDL R27, [R1+0x22c] ;  /* 0x00022c00011b7983 */ /* 0x000ea20000100800 */
[----:B----4-:R-:W-:-:S03]  /*e34c0*/  IMAD.MOV.U32 R18, RZ, RZ, R4 ;  /* 0x000000ffff127224 */ /* 0x010fc600078e0004 */
[----:B------:R-:W4:Y:S01]  /*e34d0*/  LDL R28, [R1+0x228] ;  /* 0x00022800011c7983 */ /* 0x000f220000100800 */
[----:B------:R-:W-:Y:S02]  /*e34e0*/  VIADD R4, R2, UR62 ;  /* 0x0000003e02047c36 */ /* 0x000fe40008000000 */
[----:B------:R-:W-:Y:S01]  /*e34f0*/  IMAD.MOV.U32 R2, RZ, RZ, R17 ;  /* 0x000000ffff027224 */ /* 0x000fe200078e0011 */
[C---:B------:R-:W-:Y:S01]  /*e3500*/  IADD3 R17, P3, PT, R15.reuse, UR8, RZ ;  /* 0x000000080f117c10 */ /* 0x040fe2000ff7e0ff */
[----:B0-----:R-:W-:Y:S01]  /*e3510*/  VIADD R19, R4, UR5 ;  /* 0x0000000504137c36 */ /* 0x001fe20008000000 */
[----:B------:R-:W0:Y:S02]  /*e3520*/  LDCU UR5, c[0x0][0x3b8] ;  /* 0x00007700ff0577ac */ /* 0x000e240008000800 */
[----:B------:R-:W-:Y:S01]  /*e3530*/  LEA.HI.X.SX32 R15, R15, UR9, 0x1, P3 ;  /* 0x000000090f0f7c11 */ /* 0x000fe200098f0eff */
[----:B------:R-:W-:Y:S04]  /*e3540*/  STL.64 [R1+0x7b60], R16 ;  /* 0x007b601001007387 */ /* 0x000fe80000100a00 */
[----:B------:R-:W-:Y:S04]  /*e3550*/  STL [R1+0xcc], R4 ;  /* 0x0000cc0401007387 */ /* 0x000fe80000100800 */
[----:B------:R0:W-:Y:S04]  /*e3560*/  STL [R1+0x7bbc], R4 ;  /* 0x007bbc0401007387 */ /* 0x0001e80000100800 */
[----:B------:R-:W-:Y:S04]  /*e3570*/  STL [R1+0xc8], R19 ;  /* 0x0000c81301007387 */ /* 0x000fe80000100800 */
[----:B------:R-:W-:Y:S01]  /*e3580*/  STL.64 [R1+0x7b48], R14 ;  /* 0x007b480e01007387 */ /* 0x000fe20000100a00 */
[----:B0-----:R-:W-:-:S03]  /*e3590*/  SHF.R.S32.HI R4, RZ, 0x1f, R11 ;  /* 0x0000001fff047819 */ /* 0x001fc6000001140b */
[----:B------:R-:W4:Y:S04]  /*e35a0*/  LDL R10, [R1+0x224] ;  /* 0x00022400010a7983 */ /* 0x000f280000100800 */
[----:B------:R0:W-:Y:S04]  /*e35b0*/  STL [R1+0x5b18], R11 ;  /* 0x005b180b01007387 */ /* 0x0001e80000100800 */
[----:B------:R1:W-:Y:S01]  /*e35c0*/  STL [R1+0xddc], R4 ;  /* 0x000ddc0401007387 */ /* 0x0003e20000100800 */
[----:B0-----:R-:W-:Y:S01]  /*e35d0*/  SHF.R.S32.HI R11, RZ, 0x1f, R18 ;  /* 0x0000001fff0b7819 */ /* 0x001fe20000011412 */
[----:B-1----:R-:W-:Y:S01]  /*e35e0*/  VIADD R4, R19, UR24 ;  /* 0x0000001813047c36 */ /* 0x002fe20008000000 */
[----:B---3--:R-:W-:Y:S01]  /*e35f0*/  SHF.R.S32.HI R14, RZ, 0x1f, R12 ;  /* 0x0000001fff0e7819 */ /* 0x008fe2000001140c */
[----:B------:R0:W-:Y:S04]  /*e3600*/  STL [R1+0x5aa8], R12 ;  /* 0x005aa80c01007387 */ /* 0x0001e80000100800 */
[----:B------:R-:W-:Y:S04]  /*e3610*/  STL [R1+0x280], R14 ;  /* 0x0002800e01007387 */ /* 0x000fe80000100800 */
[----:B------:R-:W-:Y:S01]  /*e3620*/  STL [R1+0xc4], R4 ;  /* 0x0000c40401007387 */ /* 0x000fe20000100800 */
[----:B0-----:R-:W-:-:S03]  /*e3630*/  SHF.R.S32.HI R12, RZ, 0x1f, R3 ;  /* 0x0000001fff0c7819 */ /* 0x001fc60000011403 */
[----:B------:R-:W-:Y:S04]  /*e3640*/  STL [R1+0x7b98], R18 ;  /* 0x007b981201007387 */ /* 0x000fe80000100800 */
[----:B------:R-:W-:Y:S04]  /*e3650*/  STL [R1+0x284], R11 ;  /* 0x0002840b01007387 */ /* 0x000fe80000100800 */
[----:B------:R-:W3:Y:S04]  /*e3660*/  LDL.LU R3, [R1+0x7bd0] ;  /* 0x007bd00001037983 */ /* 0x000ee80000300800 */
[----:B------:R-:W4:Y:S04]  /*e3670*/  LDL R21, [R1+0x21c] ;  /* 0x00021c0001157983 */ /* 0x000f280000100800 */
[----:B------:R-:W4:Y:S04]  /*e3680*/  LDL R26, [R1+0x218] ;  /* 0x00021800011a7983 */ /* 0x000f280000100800 */
[----:B------:R0:W-:Y:S04]  /*e3690*/  STL [R1+0x5af8], R12 ;  /* 0x005af80c01007387 */ /* 0x0001e80000100800 */
[----:B0-----:R-:W4:Y:S01]  /*e36a0*/  LDL.LU R12, [R1+0x230] ;  /* 0x00023000010c7983 */ /* 0x001f220000300800 */
[----:B------:R-:W-:Y:S01]  /*e36b0*/  VIADD R14, R4, UR25 ;  /* 0x00000019040e7c36 */ /* 0x000fe20008000000 */
[----:B------:R-:W0:Y:S01]  /*e36c0*/  LDCU.64 UR24, c[0x0][0x398] ;  /* 0x00007300ff1877ac */ /* 0x000e220008000a00 */
[----:B--2---:R-:W-:Y:S01]  /*e36d0*/  SHF.R.S32.HI R4, RZ, 0x1f, R27 ;  /* 0x0000001fff047819 */ /* 0x004fe2000001141b */
[----:B---3--:R-:W-:-:S02]  /*e36e0*/  IMAD.MOV.U32 R29, RZ, RZ, R3 ;  /* 0x000000ffff1d7224 */ /* 0x008fc400078e0003 */
[----:B------:R-:W-:Y:S01]  /*e36f0*/  VIADD R3, R14, UR26 ;  /* 0x0000001a0e037c36 */ /* 0x000fe20008000000 */
[----:B----4-:R-:W-:Y:S01]  /*e3700*/  SHF.R.S32.HI R11, RZ, 0x1f, R12 ;  /* 0x0000001fff0b7819 */ /* 0x010fe2000001140c */
[----:B------:R1:W-:Y:S04]  /*e3710*/  STL [R1+0x5b58], R12 ;  /* 0x005b580c01007387 */ /* 0x0003e80000100800 */
[----:B------:R-:W-:Y:S01]  /*e3720*/  STL [R1+0xc0], R14 ;  /* 0x0000c00e01007387 */ /* 0x000fe20000100800 */
[----:B-1----:R-:W-:-:S03]  /*e3730*/  SHF.R.S32.HI R12, RZ, 0x1f, R28 ;  /* 0x0000001fff0c7819 */ /* 0x002fc6000001141c */
[----:B------:R-:W-:Y:S04]  /*e3740*/  STL [R1+0x290], R4 ;  /* 0x0002900401007387 */ /* 0x000fe80000100800 */
[----:B------:R-:W2:Y:S04]  /*e3750*/  LDL R23, [R1+0x210] ;  /* 0x0002100001177983 */ /* 0x000ea80000100800 */
[----:B------:R-:W3:Y:S04]  /*e3760*/  LDL R28, [R1+0x208] ;  /* 0x00020800011c7983 */ /* 0x000ee80000100800 */
[----:B------:R-:W4:Y:S04]  /*e3770*/  LDL R24, [R1+0x204] ;  /* 0x0002040001187983 */ /* 0x000f280000100800 */
[----:B------:R-:W2:Y:S04]  /*e3780*/  LDL R25, [R1+0x200] ;  /* 0x0002000001197983 */ /* 0x000ea80000100800 */
[----:B------:R1:W-:Y:S04]  /*e3790*/  STL [R1+0x5b88], R12 ;  /* 0x005b880c01007387 */ /* 0x0003e80000100800 */
[----:B------:R-:W-:Y:S04]  /*e37a0*/  STL [R1+0x7bb4], R14 ;  /* 0x007bb40e01007387 */ /* 0x000fe80000100800 */
[----:B------:R-:W-:Y:S01]  /*e37b0*/  STL [R1+0x28c], R11 ;  /* 0x00028c0b01007387 */ /* 0x000fe20000100800 */
[----:B-1----:R-:W-:-:S03]  /*e37c0*/  SHF.R.S32.HI R12, RZ, 0x1f, R10 ;  /* 0x0000001fff0c7819 */ /* 0x002fc6000001140a */
[----:B------:R-:W-:Y:S04]  /*e37d0*/  STL [R1+0x5c00], R11 ;  /* 0x005c000b01007387 */ /* 0x000fe80000100800 */
[----:B------:R-:W-:Y:S04]  /*e37e0*/  STL [R1+0xbc], R3 ;  /* 0x0000bc0301007387 */ /* 0x000fe80000100800 */
[----:B------:R-:W2:Y:S04]  /*e37f0*/  LDL R27, [R1+0x1fc] ;  /* 0x0001fc00011b7983 */ /* 0x000ea80000100800 */
[----:B------:R-:W2:Y:S04]  /*e3800*/  LDL R10, [R1+0x1f8] ;  /* 0x0001f800010a7983 */ /* 0x000ea80000100800 */
[----:B------:R1:W-:Y:S04]  /*e3810*/  STL [R1+0x5bd8], R12 ;  /* 0x005bd80c01007387 */ /* 0x0003e80000100800 */
[----:B-1----:R-:W2:Y:S01]  /*e3820*/  LDL.LU R12, [R1+0x220] ;  /* 0x00022000010c7983 */ /* 0x002ea20000300800 */
[----:B------:R-:W-:Y:S01]  /*e3830*/  SHF.R.S32.HI R11, RZ, 0x1f, R21 ;  /* 0x0000001fff0b7819 */ /* 0x000fe20000011415 */
[----:B------:R-:W-:Y:S01]  /*e3840*/  VIADD R3, R3, UR27 ;  /* 0x0000001b03037c36 */ /* 0x000fe20008000000 */
[----:B------:R-:W1:Y:S01]  /*e3850*/  LDCU.64 UR26, c[0x0][0x398] ;  /* 0x00007300ff1a77ac */ /* 0x000e620008000a00 */
[----:B--2---:R-:W-:Y:S01]  /*e3860*/  SHF.R.S32.HI R4, RZ, 0x1f, R12 ;  /* 0x0000001fff047819 */ /* 0x004fe2000001140c */
[----:B------:R2:W-:Y:S04]  /*e3870*/  STL [R1+0x5c30], R12 ;  /* 0x005c300c01007387 */ /* 0x0005e80000100800 */
[----:B------:R-:W-:Y:S04]  /*e3880*/  STL [R1+0x29c], R4 ;  /* 0x00029c0401007387 */ /* 0x000fe80000100800 */
[----:B------:R0:W-:Y:S01]  /*e3890*/  STL [R1+0x5d00], R11 ;  /* 0x005d000b01007387 */ /* 0x0001e20000100800 */
[----:B--2---:R-:W-:-:S03]  /*e38a0*/  SHF.R.S32.HI R12, RZ, 0x1f, R26 ;  /* 0x0000001fff0c7819 */ /* 0x004fc6000001141a */
[----:B0-----:R-:W2:Y:S04]  /*e38b0*/  LDL.LU R11, [R1+0x20c] ;  /* 0x00020c00010b7983 */ /* 0x001ea80000300800 */
[----:B------:R-:W2:Y:S04]  /*e38c0*/  LDL R26, [R1+0x1f0] ;  /* 0x0001f000011a7983 */ /* 0x000ea80000100800 */
[----:B------:R-:W-:Y:S04]  /*e38d0*/  STL [R1+0xb8], R3 ;  /* 0x0000b80301007387 */ /* 0x000fe80000100800 */
[----:B------:R0:W-:Y:S04]  /*e38e0*/  STL [R1+0x5c88], R12 ;  /* 0x005c880c01007387 */ /* 0x0001e80000100800 */
[----:B0-----:R-:W2:Y:S01]  /*e38f0*/  LDL.LU R12, [R1+0x214] ;  /* 0x00021400010c7983 */ /* 0x001ea20000300800 */
[----:B------:R-:W-:Y:S01]  /*e3900*/  SHF.R.S32.HI R4, RZ, 0x1f, R23 ;  /* 0x0000001fff047819 */ /* 0x000fe20000011417 */
[----:B------:R-:W-:Y:S01]  /*e3910*/  VIADD R3, R3, UR28 ;  /* 0x0000001c03037c36 */ /* 0x000fe20008000000 */
[----:B--2---:R-:W-:Y:S01]  /*e3920*/  SHF.R.S32.HI R14, RZ, 0x1f, R12 ;  /* 0x0000001fff0e7819 */ /* 0x004fe2000001140c */
[----:B------:R-:W-:Y:S04]  /*e3930*/  STL [R1+0x5dd0], R12 ;  /* 0x005dd00c01007387 */ /* 0x000fe80000100800 */
[----:B------:R-:W-:Y:S04]  /*e3940*/  STL [R1+0x2a8], R14 ;  /* 0x0002a80e01007387 */ /* 0x000fe80000100800 */
[----:B------:R-:W-:Y:S04]  /*e3950*/  STL [R1+0x5e50], R11 ;  /* 0x005e500b01007387 */ /* 0x000fe80000100800 */
[----:B------:R3:W-:Y:S04]  /*e3960*/  STL [R1+0x2ac], R4 ;  /* 0x0002ac0401007387 */ /* 0x0007e80000100800 */
[----:B------:R0:W-:Y:S01]  /*e3970*/  STL [R1+0xb4], R3 ;  /* 0x0000b40301007387 */ /* 0x0001e20000100800 */
[----:B---3--:R-:W-:Y:S01]  /*e3980*/  SHF.R.S32.HI R4, RZ, 0x1f, R28 ;  /* 0x0000001fff047819 */ /* 0x008fe2000001141c */
[----:B------:R-:W-:-:S04]  /*e3990*/  IMAD.MOV.U32 R28, RZ, RZ, R29 ;  /* 0x000000ffff1c7224 */ /* 0x000fc800078e001d */
[----:B------:R4:W-:Y:S01]  /*e39a0*/  STL [R1+0x2b4], R4 ;  /* 0x0002b40401007387 */ /* 0x0009e20000100800 */
[----:B0-----:R-:W-:Y:S01]  /*e39b0*/  VIADD R3, R3, UR29 ;  /* 0x0000001d03037c36 */ /* 0x001fe20008000000 */
[----:B------:R-:W-:Y:S01]  /*e39c0*/  SHF.R.S32.HI R12, RZ, 0x1f, R25 ;  /* 0x0000001fff0c7819 */ /* 0x000fe20000011419 */
[----:B------:R-:W0:Y:S01]  /*e39d0*/  LDCU.64 UR28, c[0x0][0x398] ;  /* 0x00007300ff1c77ac */ /* 0x000e220008000a00 */
[----:B------:R-:W2:Y:S04]  /*e39e0*/  LDL R21, [R1+0x1e8] ;  /* 0x0001e80001157983 */ /* 0x000ea80000100800 */
[----:B------:R-:W3:Y:S01]  /*e39f0*/  LDL R29, [R1+0x1e4] ;  /* 0x0001e400011d7983 */ /* 0x000ee20000100800 */
[----:B----4-:R-:W-:-:S05]  /*e3a00*/  SHF.R.S32.HI R4, RZ, 0x1f, R24 ;  /* 0x0000001fff047819 */ /* 0x010fca0000011418 */
[----:B------:R4:W-:Y:S01]  /*e3a10*/  STL [R1+0x2b8], R4 ;  /* 0x0002b80401007387 */ /* 0x0009e20000100800 */
[----:B------:R-:W-:-:S03]  /*e3a20*/  SHF.R.S32.HI R11, RZ, 0x1f, R10 ;  /* 0x0000001fff0b7819 */ /* 0x000fc6000001140a */
[----:B------:R-:W2:Y:S01]  /*e3a30*/  LDL R23, [R1+0x1e0] ;  /* 0x0001e00001177983 */ /* 0x000ea20000100800 */
[----:B----4-:R-:W-:-:S03]  /*e3a40*/  SHF.R.S32.HI R4, RZ, 0x1f, R27 ;  /* 0x0000001fff047819 */ /* 0x010fc6000001141b */
[----:B------:R4:W-:Y:S04]  /*e3a50*/  STL [R1+0xb0], R3 ;  /* 0x0000b00301007387 */ /* 0x0009e80000100800 */
[----:B------:R-:W2:Y:S04]  /*e3a60*/  LDL R27, [R1+0x1dc] ;  /* 0x0001dc00011b7983 */ /* 0x000ea80000100800 */
[----:B------:R0:W-:Y:S01]  /*e3a70*/  STL [R1+0x2c0], R4 ;  /* 0x0002c00401007387 */ /* 0x0001e20000100800 */
[----:B----4-:R-:W-:-:S03]  /*e3a80*/  VIADD R3, R3, UR30 ;  /* 0x0000001e03037c36 */ /* 0x010fc60008000000 */
[----:B------:R-:W4:Y:S04]  /*e3a90*/  LDL R10, [R1+0x1d8] ;  /* 0x0001d800010a7983 */ /* 0x000f280000100800 */
[----:B------:R-:W2:Y:S04]  /*e3aa0*/  LDL R24, [R1+0x1d4] ;  /* 0x0001d40001187983 */ /* 0x000ea80000100800 */
[----:B------:R-:W-:Y:S01]  /*e3ab0*/  STL [R1+0x2bc], R12 ;  /* 0x0002bc0c01007387 */ /* 0x000fe20000100800 */
[----:B0-----:R-:W-:-:S03]  /*e3ac0*/  SHF.R.S32.HI R4, RZ, 0x1f, R22 ;  /* 0x0000001fff047819 */ /* 0x001fc60000011416 */
[----:B------:R-:W-:Y:S04]  /*e3ad0*/  STL [R1+0x5df0], R12 ;  /* 0x005df00c01007387 */ /* 0x000fe80000100800 */
[----:B------:R-:W-:Y:S04]  /*e3ae0*/  STL [R1+0xac], R3 ;  /* 0x0000ac0301007387 */ /* 0x000fe80000100800 */
[----:B------:R-:W-:Y:S04]  /*e3af0*/  STL [R1+0x2c4], R11 ;  /* 0x0002c40b01007387 */ /* 0x000fe80000100800 */
[----:B------:R0:W-:Y:S04]  /*e3b00*/  STL [R1+0x5e90], R11 ;  /* 0x005e900b01007387 */ /* 0x0001e80000100800 */
[----:B------:R-:W2:Y:S04]  /*e3b10*/  LDL R25, [R1+0x1d0] ;  /* 0x0001d00001197983 */ /* 0x000ea80000100800 */
[----:B------:R-:W-:Y:S01]  /*e3b20*/  STL [R1+0x7b9c], R22 ;  /* 0x007b9c1601007387 */ /* 0x000fe20000100800 */
[----:B0-----:R-:W-:-:S03]  /*e3b30*/  SHF.R.S32.HI R11, RZ, 0x1f, R26 ;  /* 0x0000001fff0b7819 */ /* 0x001fc6000001141a */
[----:B------:R-:W-:Y:S04]  /*e3b40*/  STL [R1+0x2c8], R4 ;  /* 0x0002c80401007387 */ /* 0x000fe80000100800 */
[----:B------:R-:W2:Y:S04]  /*e3b50*/  LDL R17, [R1+0x1cc] ;  /* 0x0001cc0001117983 */ /* 0x000ea80000100800 */
[----:B------:R-:W2:Y:S04]  /*e3b60*/  LDL R19, [R1+0x1c8] ;  /* 0x0001c80001137983 */ /* 0x000ea80000100800 */
[----:B------:R0:W-:Y:S04]  /*e3b70*/  STL [R1+0x5ee0], R11 ;  /* 0x005ee00b01007387 */ /* 0x0001e80000100800 */
[----:B0-----:R-:W2:Y:S04]  /*e3b80*/  LDL.LU R11, [R1+0x1ec] ;  /* 0x0001ec00010b7983 */ /* 0x001ea80000300800 */
[----:B------:R-:W3:Y:S01]  /*e3b90*/  LDL R26, [R1+0x1c4] ;  /* 0x0001c400011a7983 */ /* 0x000ee20000100800 */
[----:B------:R-:W-:Y:S01]  /*e3ba0*/  VIADD R3, R3, UR31 ;  /* 0x0000001f03037c36 */ /* 0x000fe20008000000 */
[----:B------:R-:W0:Y:S01]  /*e3bb0*/  LDCU.64 UR30, c[0x0][0x398] ;  /* 0x00007300ff1e77ac */ /* 0x000e220008000a00 */
[----:B--2---:R-:W-:Y:S01]  /*e3bc0*/  SHF.R.S32.HI R4, RZ, 0x1f, R11 ;  /* 0x0000001fff047819 */ /* 0x004fe2000001140b */
[----:B------:R2:W-:Y:S04]  /*e3bd0*/  STL [R1+0x5fe8], R11 ;  /* 0x005fe80b01007387 */ /* 0x0005e80000100800 */
[----:B------:R3:W-:Y:S04]  /*e3be0*/  STL [R1+0x2d0], R4 ;  /* 0x0002d00401007387 */ /* 0x0007e80000100800 */
[----:B------:R-:W4:Y:S01]  /*e3bf0*/  LDL R20, [R1+0x1c0] ;  /* 0x0001c00001147983 */ /* 0x000f220000100800 */
[----:B--2---:R-:W-:-:S02]  /*e3c00*/  SHF.R.S32.HI R11, RZ, 0x1f, R21 ;  /* 0x0000001fff0b7819 */ /* 0x004fc40000011415 */
[----:B---3--:R-:W-:-:S03]  /*e3c10*/  SHF.R.S32.HI R4, RZ, 0x1f, R29 ;  /* 0x0000001fff047819 */ /* 0x008fc6000001141d */
[----:B------:R2:W-:Y:S04]  /*e3c20*/  STL [R1+0x2d4], R11 ;  /* 0x0002d40b01007387 */ /* 0x0005e80000100800 */
[----:B------:R-:W3:Y:S01]  /*e3c30*/  LDL R29, [R1+0x1bc] ;  /* 0x0001bc00011d7983 */ /* 0x000ee20000100800 */
[----:B--2---:R-:W-:-:S03]  /*e3c40*/  SHF.R.S32.HI R11, RZ, 0x1f, R23 ;  /* 0x0000001fff0b7819 */ /* 0x004fc60000011417 */
[----:B------:R2:W-:Y:S04]  /*e3c50*/  STL [R1+0x2d8], R4 ;  /* 0x0002d80401007387 */ /* 0x0005e80000100800 */
[----:B------:R-:W-:Y:S04]  /*e3c60*/  STL [R1+0xa8], R3 ;  /* 0x0000a80301007387 */ /* 0x000fe80000100800 */
[----:B------:R0:W-:Y:S01]  /*e3c70*/  STL [R1+0x2dc], R11 ;  /* 0x0002dc0b01007387 */ /* 0x0001e20000100800 */
[----:B--2---:R-:W-:-:S03]  /*e3c80*/  VIADD R4, R3, UR32 ;  /* 0x0000002003047c36 */ /* 0x004fc60008000000 */
[----:B------:R4:W-:Y:S04]  /*e3c90*/  STL [R1+0x7ba4], R3 ;  /* 0x007ba40301007387 */ /* 0x0009e80000100800 */
[----:B------:R-:W-:Y:S01]  /*e3ca0*/  STL [R1+0xa4], R4 ;  /* 0x0000a40401007387 */ /* 0x000fe20000100800 */
[----:B0-----:R-:W-:-:S03]  /*e3cb0*/  SHF.R.S32.HI R11, RZ, 0x1f, R27 ;  /* 0x0000001fff0b7819 */ /* 0x001fc6000001141b */
[----:B------:R-:W2:Y:S01]  /*e3cc0*/  LDL R21, [R1+0x1b8] ;  /* 0x0001b80001157983 */ /* 0x000ea20000100800 */
[----:B----4-:R-:W-:-:S05]  /*e3cd0*/  SHF.R.S32.HI R3, RZ, 0x1f, R10 ;  /* 0x0000001fff037819 */ /* 0x010fca000001140a */
[----:B------:R0:W-:Y:S04]  /*e3ce0*/  STL [R1+0x2e4], R3 ;  /* 0x0002e40301007387 */ /* 0x0001e80000100800 */
[----:B------:R-:W4:Y:S04]  /*e3cf0*/  LDL R27, [R1+0x1b4] ;  /* 0x0001b400011b7983 */ /* 0x000f280000100800 */
[----:B------:R-:W4:Y:S01]  /*e3d00*/  LDL R10, [R1+0x1b0] ;  /* 0x0001b000010a7983 */ /* 0x000f220000100800 */
[----:B0-----:R-:W-:-:S03]  /*e3d10*/  SHF.R.S32.HI R3, RZ, 0x1f, R24 ;  /* 0x0000001fff037819 */ /* 0x001fc60000011418 */
[----:B------:R-:W-:Y:S04]  /*e3d20*/  STL [R1+0x2e0], R11 ;  /* 0x0002e00b01007387 */ /* 0x000fe80000100800 */
[----:B------:R0:W-:Y:S01]  /*e3d30*/  STL [R1+0x2e8], R3 ;  /* 0x0002e80301007387 */ /* 0x0001e20000100800 */
[----:B------:R-:W-:-:S03]  /*e3d40*/  VIADD R22, R4, UR33 ;  /* 0x0000002104167c36 */ /* 0x000fc60008000000 */
[----:B------:R-:W-:Y:S01]  /*e3d50*/  STL [R1+0x6004], R11 ;  /* 0x0060040b01007387 */ /* 0x000fe20000100800 */
[----:B------:R-:W-:Y:S01]  /*e3d60*/  SHF.R.S32.HI R4, RZ, 0x1f, R17 ;  /* 0x0000001fff047819 */ /* 0x000fe20000011411 */
[----:B------:R-:W1:Y:S02]  /*e3d70*/  LDCU.64 UR32, c[0x0][0x398] ;  /* 0x00007300ff2077ac */ /* 0x000e640008000a00 */
[----:B------:R-:W4:Y:S01]  /*e3d80*/  LDL R23, [R1+0x1ac] ;  /* 0x0001ac0001177983 */ /* 0x000f220000100800 */
[----:B0-----:R-:W-:-:S03]  /*e3d90*/  SHF.R.S32.HI R3, RZ, 0x1f, R25 ;  /* 0x0000001fff037819 */ /* 0x001fc60000011419 */
[----:B------:R-:W4:Y:S04]  /*e3da0*/  LDL R24, [R1+0x1a8] ;  /* 0x0001a80001187983 */ /* 0x000f280000100800 */
[----:B------:R0:W-:Y:S04]  /*e3db0*/  STL [R1+0x2ec], R3 ;  /* 0x0002ec0301007387 */ /* 0x0001e80000100800 */
[----:B------:R-:W4:Y:S04]  /*e3dc0*/  LDL R25, [R1+0x1a4] ;  /* 0x0001a40001197983 */ /* 0x000f280000100800 */
[----:B------:R-:W-:Y:S01]  /*e3dd0*/  STL [R1+0xa0], R22 ;  /* 0x0000a01601007387 */ /* 0x000fe20000100800 */
[----:B0-----:R-:W-:-:S03]  /*e3de0*/  SHF.R.S32.HI R3, RZ, 0x1f, R19 ;  /* 0x0000001fff037819 */ /* 0x001fc60000011413 */
[----:B------:R0:W-:Y:S04]  /*e3df0*/  STL [R1+0x2f0], R4 ;  /* 0x0002f00401007387 */ /* 0x0001e80000100800 */
[----:B------:R-:W-:Y:S04]  /*e3e00*/  STL [R1+0x7ba0], R22 ;  /* 0x007ba01601007387 */ /* 0x000fe80000100800 */
[----:B------:R1:W-:Y:S04]  /*e3e10*/  STL [R1+0x2f4], R3 ;  /* 0x0002f40301007387 */ /* 0x0003e80000100800 */
[----:B0-----:R-:W4:Y:S01]  /*e3e20*/  LDL R4, [R1+0x1a0] ;  /* 0x0001a00001047983 */ /* 0x001f220000100800 */
[----:B-1----:R-:W-:-:S05]  /*e3e30*/  SHF.R.S32.HI R3, RZ, 0x1f, R26 ;  /* 0x0000001fff037819 */ /* 0x002fca000001141a */
[----:B------:R3:W-:Y:S04]  /*e3e40*/  STL [R1+0x2f8], R3 ;  /* 0x0002f80301007387 */ /* 0x0007e80000100800 */
[----:B------:R-:W4:Y:S04]  /*e3e50*/  LDL R19, [R1+0x19c] ;  /* 0x00019c0001137983 */ /* 0x000f280000100800 */
[----:B------:R-:W4:Y:S01]  /*e3e60*/  LDL R26, [R1+0x198] ;  /* 0x00019800011a7983 */ /* 0x000f220000100800 */
[----:B------:R-:W-:-:S05]  /*e3e70*/  SHF.R.S32.HI R12, RZ, 0x1f, R20 ;  /* 0x0000001fff0c7819 */ /* 0x000fca0000011414 */
[----:B------:R2:W-:Y:S01]  /*e3e80*/  STL [R1+0x2fc], R12 ;  /* 0x0002fc0c01007387 */ /* 0x0005e20000100800 */
[----:B---3--:R-:W-:-:S03]  /*e3e90*/  SHF.R.S32.HI R3, RZ, 0x1f, R29 ;  /* 0x0000001fff037819 */ /* 0x008fc6000001141d */
[----:B------:R-:W3:Y:S04]  /*e3ea0*/  LDL R29, [R1+0x194] ;  /* 0x00019400011d7983 */ /* 0x000ee80000100800 */
[----:B------:R-:W-:Y:S04]  /*e3eb0*/  STL [R1+0x300], R3 ;  /* 0x0003000301007387 */ /* 0x000fe80000100800 */
[----:B------:R-:W3:Y:S04]  /*e3ec0*/  LDL R17, [R1+0x190] ;  /* 0x0001900001117983 */ /* 0x000ee80000100800 */
[----:B------:R-:W3:Y:S01]  /*e3ed0*/  LDL R20, [R1+0x18c] ;  /* 0x00018c0001147983 */ /* 0x000ee20000100800 */
[----:B------:R-:W-:-:S04]  /*e3ee0*/  VIADD R11, R22, UR34 ;  /* 0x00000022160b7c36 */ /* 0x000fc80008000000 */
[----:B------:R-:W-:Y:S01]  /*e3ef0*/  VIADD R18, R11, UR35 ;  /* 0x000000230b127c36 */ /* 0x000fe20008000000 */
[----:B------:R-:W-:Y:S01]  /*e3f00*/  STL [R1+0x9c], R11 ;  /* 0x00009c0b01007387 */ /* 0x000fe20000100800 */
[----:B------:R-:W0:Y:S03]  /*e3f10*/  LDCU.64 UR34, c[0x0][0x398] ;  /* 0x00007300ff2277ac */ /* 0x000e260008000a00 */
[----:B------:R4:W-:Y:S01]  /*e3f20*/  STL [R1+0x7ba8], R11 ;  /* 0x007ba80b01007387 */ /* 0x0009e20000100800 */
[----:B--2---:R-:W-:-:S05]  /*e3f30*/  SHF.R.S32.HI R12, RZ, 0x1f, R21 ;  /* 0x0000001fff0c7819 */ /* 0x004fca0000011415 */
[----:B------:R1:W-:Y:S01]  /*e3f40*/  STL [R1+0x304], R12 ;  /* 0x0003040c01007387 */ /* 0x0003e20000100800 */
[----:B----4-:R-:W-:-:S03]  /*e3f50*/  SHF.R.S32.HI R11, RZ, 0x1f, R27 ;  /* 0x0000001fff0b7819 */ /* 0x010fc6000001141b */
[----:B------:R-:W2:Y:S01]  /*e3f60*/  LDL R27, [R1+0x188] ;  /* 0x00018800011b7983 */ /* 0x000ea20000100800 */
[----:B------:R-:W-:-:S03]  /*e3f70*/  SHF.R.S32.HI R3, RZ, 0x1f, R10 ;  /* 0x0000001fff037819 */ /* 0x000fc6000001140a */
[----:B------:R4:W-:Y:S04]  /*e3f80*/  STL [R1+0x308], R11 ;  /* 0x0003080b01007387 */ /* 0x0009e80000100800 */
[----:B------:R-:W2:Y:S04]  /*e3f90*/  LDL R16, [R1+0x184] ;  /* 0x0001840001107983 */ /* 0x000ea80000100800 */
[----:B------:R0:W-:Y:S01]  /*e3fa0*/  STL [R1+0x30c], R3 ;  /* 0x00030c0301007387 */ /* 0x0001e20000100800 */
[----:B-1----:R-:W-:-:S03]  /*e3fb0*/  SHF.R.S32.HI R12, RZ, 0x1f, R23 ;  /* 0x0000001fff0c7819 */ /* 0x002fc60000011417 */
[----:B------:R-:W-:Y:S01]  /*e3fc0*/  STL [R1+0x98], R18 ;  /* 0x0000981201007387 */ /* 0x000fe20000100800 */
[----:B----4-:R-:W-:-:S03]  /*e3fd0*/  SHF.R.S32.HI R11, RZ, 0x1f, R24 ;  /* 0x0000001fff0b7819 */ /* 0x010fc60000011418 */
[----:B------:R-:W-:Y:S04]  /*e3fe0*/  STL [R1+0x7bac], R18 ;  /* 0x007bac1201007387 */ /* 0x000fe80000100800 */
[----:B------:R-:W-:Y:S01]  /*e3ff0*/  STL [R1+0x310], R12 ;  /* 0x0003100c01007387 */ /* 0x000fe20000100800 */
[----:B0-----:R-:W-:-:S03]  /*e4000*/  SHF.R.S32.HI R3, RZ, 0x1f, R25 ;  /* 0x0000001fff037819 */ /* 0x001fc60000011419 */
[----:B------:R-:W-:Y:S01]  /*e4010*/  STL [R1+0x314], R11 ;  /* 0x0003140b01007387 */ /* 0x000fe20000100800 */
[----:B------:R-:W-:-:S03]  /*e4020*/  VIADD R10, R18, UR36 ;  /* 0x00000024120a7c36 */ /* 0x000fc60008000000 */
[----:B------:R-:W4:Y:S04]  /*e4030*/  LDL R21, [R1+0x17c] ;  /* 0x00017c0001157983 */ /* 0x000f280000100800 */
[----:B------:R0:W-:Y:S04]  /*e4040*/  STL [R1+0x318], R3 ;  /* 0x0003180301007387 */ /* 0x0001e80000100800 */
[----:B------:R-:W4:Y:S01]  /*e4050*/  LDL R23, [R1+0x178] ;  /* 0x0001780001177983 */ /* 0x000f220000100800 */
[----:B------:R-:W-:Y:S01]  /*e4060*/  VIADD R25, R10, UR37 ;  /* 0x000000250a197c36 */ /* 0x000fe20008000000 */
[----:B------:R-:W1:Y:S02]  /*e4070*/  LDCU.64 UR36, c[0x0][0x398] ;  /* 0x00007300ff2477ac */ /* 0x000e640008000a00 */
[----:B------:R-:W4:Y:S01]  /*e4080*/  LDL R24, [R1+0x174] ;  /* 0x0001740001187983 */ /* 0x000f220000100800 */
[----:B0-----:R-:W-:-:S03]  /*e4090*/  SHF.R.S32.HI R3, RZ, 0x1f, R4 ;  /* 0x0000001fff037819 */ /* 0x001fc60000011404 */
[----:B------:R-:W-:Y:S04]  /*e40a0*/  STL [R1+0x94], R10 ;  /* 0x0000940a01007387 */ /* 0x000fe80000100800 */
[----:B------:R-:W-:Y:S04]  /*e40b0*/  STL [R1+0x7bb0], R10 ;  /* 0x007bb00a01007387 */ /* 0x000fe80000100800 */
[----:B------:R0:W-:Y:S01]  /*e40c0*/  STL [R1+0x31c], R3 ;  /* 0x00031c0301007387 */ /* 0x0001e20000100800 */
[----:B------:R-:W-:Y:S02]  /*e40d0*/  SHF.R.S32.HI R4, RZ, 0x1f, R19 ;  /* 0x0000001fff047819 */ /* 0x000fe40000011413 */
[----:B0-----:R-:W-:-:S02]  /*e40e0*/  SHF.R.S32.HI R3, RZ, 0x1f, R26 ;  /* 0x0000001fff037819 */ /* 0x001fc4000001141a */
[----:B------:R-:W4:Y:S04]  /*e40f0*/  LDL R26, [R1+0x170] ;  /* 0x00017000011a7983 */ /* 0x000f280000100800 */
[----:B------:R-:W-:Y:S04]  /*e4100*/  STL [R1+0x320], R4 ;  /* 0x0003200401007387 */ /* 0x000fe80000100800 */
[----:B------:R-:W-:Y:S04]  /*e4110*/  STL [R1+0x90], R25 ;  /* 0x0000901901007387 */ /* 0x000fe80000100800 */
[----:B------:R3:W-:Y:S04]  /*e4120*/  STL [R1+0x324], R3 ;  /* 0x0003240301007387 */ /* 0x0007e80000100800 */
[----:B------:R-:W-:Y:S01]  /*e4130*/  STL [R1+0x7bb8], R25 ;  /* 0x007bb81901007387 */ /* 0x000fe20000100800 */
[----:B------:R-:W-:Y:S01]  /*e4140*/  VIADD R19, R25, UR38 ;  /* 0x0000002619137c36 */ /* 0x000fe20008000000 */
[----:B---3--:R-:W-:-:S02]  /*e4150*/  SHF.R.S32.HI R3, RZ, 0x1f, R29 ;  /* 0x0000001fff037819 */ /* 0x008fc4000001141d */
[----:B------:R-:W3:Y:S04]  /*e4160*/  LDL R29, [R1+0x16c] ;  /* 0x00016c00011d7983 */ /* 0x000ee80000100800 */
[----:B------:R0:W-:Y:S01]  /*e4170*/  STL [R1+0x328], R3 ;  /* 0x0003280301007387 */ /* 0x0001e20000100800 */
[----:B------:R-:W-:-:S05]  /*e4180*/  SHF.R.S32.HI R4, RZ, 0x1f, R17 ;  /* 0x0000001fff047819 */ /* 0x000fca0000011411 */
[----:B------:R1:W-:Y:S01]  /*e4190*/  STL [R1+0x32c], R4 ;  /* 0x00032c0401007387 */ /* 0x0003e20000100800 */
[----:B0-----:R-:W-:-:S03]  /*e41a0*/  SHF.R.S32.HI R3, RZ, 0x1f, R20 ;  /* 0x0000001fff037819 */ /* 0x001fc60000011414 */
[----:B------:R-:W-:Y:S04]  /*e41b0*/  STL [R1+0x8c], R19 ;  /* 0x00008c1301007387 */ /* 0x000fe80000100800 */
[----:B------:R2:W-:Y:S04]  /*e41c0*/  STL [R1+0x330], R3 ;  /* 0x0003300301007387 */ /* 0x0005e80000100800 */
[----:B------:R-:W-:Y:S04]  /*e41d0*/  STL [R1+0x7bc0], R19 ;  /* 0x007bc01301007387 */ /* 0x000fe80000100800 */
[----:B-1----:R-:W3:Y:S04]  /*e41e0*/  LDL R4, [R1+0x164] ;  /* 0x0001640001047983 */ /* 0x002ee80000100800 */
[----:B------:R-:W3:Y:S01]  /*e41f0*/  LDL R17, [R1+0x160] ;  /* 0x0001600001117983 */ /* 0x000ee20000100800 */
[----:B--2---:R-:W-:Y:S01]  /*e4200*/  SHF.R.S32.HI R3, RZ, 0x1f, R27 ;  /* 0x0000001fff037819 */ /* 0x004fe2000001141b */
[----:B------:R-:W-:Y:S01]  /*e4210*/  VIADD R20, R19, UR39 ;  /* 0x0000002713147c36 */ /* 0x000fe20008000000 */
[----:B------:R-:W0:Y:S03]  /*e4220*/  LDCU.64 UR38, c[0x0][0x398] ;  /* 0x00007300ff2677ac */ /* 0x000e260008000a00 */
[----:B------:R1:W-:Y:S01]  /*e4230*/  STL [R1+0x334], R3 ;  /* 0x0003340301007387 */ /* 0x0003e20000100800 */
[----:B------:R-:W-:-:S03]  /*e4240*/  SHF.R.S32.HI R10, RZ, 0x1f, R16 ;  /* 0x0000001fff0a7819 */ /* 0x000fc60000011410 */
[----:B------:R-:W2:Y:S04]  /*e4250*/  LDL R27, [R1+0x15c] ;  /* 0x00015c00011b7983 */ /* 0x000ea80000100800 */
[----:B------:R-:W2:Y:S01]  /*e4260*/  LDL R12, [R1+0x158] ;  /* 0x00015800010c7983 */ /* 0x000ea20000100800 */
[----:B-1----:R-:W-:-:S03]  /*e4270*/  SHF.R.S32.HI R3, RZ, 0x1f, R9 ;  /* 0x0000001fff037819 */ /* 0x002fc60000011409 */
[----:B------:R1:W-:Y:S04]  /*e4280*/  STL [R1+0x338], R10 ;  /* 0x0003380a01007387 */ /* 0x0003e80000100800 */
[----:B------:R-:W2:Y:S04]  /*e4290*/  LDL R16, [R1+0x154] ;  /* 0x0001540001107983 */ /* 0x000ea80000100800 */
[----:B------:R0:W-:Y:S04]  /*e42a0*/  STL [R1+0x33c], R3 ;  /* 0x00033c0301007387 */ /* 0x0001e80000100800 */
[----:B------:R-:W-:Y:S01]  /*e42b0*/  STL [R1+0x50], R20 ;  /* 0x0000501401007387 */ /* 0x000fe20000100800 */
[----:B----4-:R-:W-:-:S03]  /*e42c0*/  SHF.R.S32.HI R11, RZ, 0x1f, R21 ;  /* 0x0000001fff0b7819 */ /* 0x010fc60000011415 */
[----:B------:R-:W-:Y:S01]  /*e42d0*/  STL [R1+0x7bc4], R20 ;  /* 0x007bc41401007387 */ /* 0x000fe20000100800 */
[----:B-1----:R-:W-:-:S03]  /*e42e0*/  SHF.R.S32.HI R10, RZ, 0x1f, R23 ;  /* 0x0000001fff0a7819 */ /* 0x002fc60000011417 */
[----:B------:R-:W-:Y:S01]  /*e42f0*/  STL [R1+0x340], R11 ;  /* 0x0003400b01007387 */ /* 0x000fe20000100800 */
[----:B0-----:R-:W-:-:S03]  /*e4300*/  SHF.R.S32.HI R3, RZ, 0x1f, R24 ;  /* 0x0000001fff037819 */ /* 0x001fc60000011418 */
[----:B------:R-:W-:Y:S01]  /*e4310*/  STL [R1+0x344], R10 ;  /* 0x0003440a01007387 */ /* 0x000fe20000100800 */
[----:B------:R-:W-:-:S03]  /*e4320*/  VIADD R9, R20, UR40 ;  /* 0x0000002814097c36 */ /* 0x000fc60008000000 */
[----:B------:R-:W4:Y:S04]  /*e4330*/  LDL R23, [R1+0x150] ;  /* 0x0001500001177983 */ /* 0x000f280000100800 */
[----:B------:R0:W-:Y:S01]  /*e4340*/  STL [R1+0x348], R3 ;  /* 0x0003480301007387 */ /* 0x0001e20000100800 */
[----:B------:R-:W-:Y:S01]  /*e4350*/  VIADD R21, R9, UR41 ;  /* 0x0000002909157c36 */ /* 0x000fe20008000000 */
[----:B------:R-:W1:Y:S02]  /*e4360*/  LDCU.64 UR40, c[0x0][0x398] ;  /* 0x00007300ff2877ac */ /* 0x000e640008000a00 */
[----:B------:R-:W4:Y:S04]  /*e4370*/  LDL R15, [R1+0x14c] ;  /* 0x00014c00010f7983 */ /* 0x000f280000100800 */
[----:B------:R-:W-:Y:S04]  /*e4380*/  STL [R1+0x4c], R9 ;  /* 0x00004c0901007387 */ /* 0x000fe80000100800 */
[----:B------:R-:W-:Y:S01]  /*e4390*/  STL [R1+0x7bc8], R9 ;  /* 0x007bc80901007387 */ /* 0x000fe20000100800 */
[----:B0-----:R-:W-:-:S03]  /*e43a0*/  SHF.R.S32.HI R3, RZ, 0x1f, R26 ;  /* 0x0000001fff037819 */ /* 0x001fc6000001141a */
[----:B------:R-:W4:Y:S04]  /*e43b0*/  LDL R24, [R1+0x148] ;  /* 0x0001480001187983 */ /* 0x000f280000100800 */
[----:B------:R-:W4:Y:S04]  /*e43c0*/  LDL R26, [R1+0x144] ;  /* 0x00014400011a7983 */ /* 0x000f280000100800 */
[----:B------:R0:W-:Y:S02]  /*e43d0*/  STL [R1+0x34c], R3 ;  /* 0x00034c0301007387 */ /* 0x0001e40000100800 */
[----:B0-----:R-:W-:-:S02]  /*e43e0*/  SHF.R.S32.HI R3, RZ, 0x1f, R8 ;  /* 0x0000001fff037819 */ /* 0x001fc40000011408 */
[----:B---3--:R-:W-:-:S05]  /*e43f0*/  SHF.R.S32.HI R9, RZ, 0x1f, R29 ;  /* 0x0000001fff097819 */ /* 0x008fca000001141d */
[----:B------:R0:W-:Y:S04]  /*e4400*/  STL [R1+0x350], R9 ;  /* 0x0003500901007387 */ /* 0x0001e80000100800 */
[----:B------:R-:W3:Y:S04]  /*e4410*/  LDL R18, [R1+0x140] ;  /* 0x0001400001127983 */ /* 0x000ee80000100800 */
[----:B------:R-:W-:Y:S04]  /*e4420*/  STL [R1+0x354], R3 ;  /* 0x0003540301007387 */ /* 0x000fe80000100800 */
[----:B------:R-:W3:Y:S04]  /*e4430*/  LDL R29, [R1+0x13c] ;  /* 0x00013c00011d7983 */ /* 0x000ee80000100800 */
[----:B------:R-:W-:Y:S01]  /*e4440*/  STL [R1+0x48], R21 ;  /* 0x0000481501007387 */ /* 0x000fe20000100800 */
[----:B0-----:R-:W-:-:S03]  /*e4450*/  SHF.R.S32.HI R9, RZ, 0x1f, R4 ;  /* 0x0000001fff097819 */ /* 0x001fc60000011404 */
[----:B------:R-:W-:Y:S01]  /*e4460*/  STL [R1+0x7bcc], R21 ;  /* 0x007bcc1501007387 */ /* 0x000fe20000100800 */
[----:B------:R-:W-:-:S03]  /*e4470*/  SHF.R.S32.HI R4, RZ, 0x1f, R17 ;  /* 0x0000001fff047819 */ /* 0x000fc60000011411 */
[----:B------:R-:W-:Y:S04]  /*e4480*/  STL [R1+0x358], R9 ;  /* 0x0003580901007387 */ /* 0x000fe80000100800 */
[----:B------:R-:W3:Y:S04]  /*e4490*/  LDL R14, [R1+0x134] ;  /* 0x00013400010e7983 */ /* 0x000ee80000100800 */
[----:B------:R0:W-:Y:S04]  /*e44a0*/  STL [R1+0x35c], R4 ;  /* 0x00035c0401007387 */ /* 0x0001e80000100800 */
[----:B0-----:R-:W3:Y:S01]  /*e44b0*/  LDL R4, [R1+0x130] ;  /* 0x0001300001047983 */ /* 0x001ee20000100800 */
[----:B--2---:R-:W-:Y:S01]  /*e44c0*/  SHF.R.S32.HI R3, RZ, 0x1f, R27 ;  /* 0x0000001fff037819 */ /* 0x004fe2000001141b */
[----:B------:R-:W-:Y:S01]  /*e44d0*/  VIADD R8, R21, UR42 ;  /* 0x0000002a15087c36 */ /* 0x000fe20008000000 */
[----:B------:R-:W-:-:S03]  /*e44e0*/  SHF.R.S32.HI R10, RZ, 0x1f, R12 ;  /* 0x0000001fff0a7819 */ /* 0x000fc6000001140c */
[----:B------:R0:W-:Y:S01]  /*e44f0*/  STL [R1+0x360], R3 ;  /* 0x0003600301007387 */ /* 0x0001e20000100800 */
[----:B------:R-:W-:-:S03]  /*e4500*/  SHF.R.S32.HI R9, RZ, 0x1f, R16 ;  /* 0x0000001fff097819 */ /* 0x000fc60000011410 */
[----:B------:R-:W2:Y:S04]  /*e4510*/  LDL R27, [R1+0x12c] ;  /* 0x00012c00011b7983 */ /* 0x000ea80000100800 */
[----:B------:R-:W-:Y:S01]  /*e4520*/  STL [R1+0x44], R8 ;  /* 0x0000440801007387 */ /* 0x000fe20000100800 */
[----:B------:R-:W-:Y:S01]  /*e4530*/  VIADD R17, R8, UR43 ;  /* 0x0000002b08117c36 */ /* 0x000fe20008000000 */
[----:B------:R-:W1:Y:S02]  /*e4540*/  LDCU.64 UR42, c[0x0][0x398] ;  /* 0x00007300ff2a77ac */ /* 0x000e640008000a00 */
[----:B0-----:R-:W2:Y:S04]  /*e4550*/  LDL R3, [R1+0x128] ;  /* 0x0001280001037983 */ /* 0x001ea80000100800 */
[----:B------:R-:W-:Y:S04]  /*e4560*/  STL [R1+0x364], R10 ;  /* 0x0003640a01007387 */ /* 0x000fe80000100800 */
[----:B------:R-:W2:Y:S04]  /*e4570*/  LDL R12, [R1+0x124] ;  /* 0x00012400010c7983 */ /* 0x000ea80000100800 */
[----:B------:R4:W-:Y:S04]  /*e4580*/  STL [R1+0x368], R9 ;  /* 0x0003680901007387 */ /* 0x0009e80000100800 */
[----:B------:R-:W2:Y:S01]  /*e4590*/  LDL R16, [R1+0x120] ;  /* 0x0001200001107983 */ /* 0x000ea20000100800 */
[----:B----4-:R-:W-:-:S03]  /*e45a0*/  SHF.R.S32.HI R9, RZ, 0x1f, R23 ;  /* 0x0000001fff097819 */ /* 0x010fc60000011417 */
[----:B------:R-:W-:Y:S04]  /*e45b0*/  STL [R1+0x40], R17 ;  /* 0x0000401101007387 */ /* 0x000fe80000100800 */
[----:B------:R0:W-:Y:S04]  /*e45c0*/  STL [R1+0x36c], R9 ;  /* 0x00036c0901007387 */ /* 0x0001e80000100800 */
[----:B------:R-:W4:Y:S04]  /*e45d0*/  LDL R11, [R1+0x11c] ;  /* 0x00011c00010b7983 */ /* 0x000f280000100800 */
[----:B------:R-:W2:Y:S01]  /*e45e0*/  LDL R22, [R1+0x118] ;  /* 0x0001180001167983 */ /* 0x000ea20000100800 */
[----:B0-----:R-:W-:-:S02]  /*e45f0*/  SHF.R.S32.HI R9, RZ, 0x1f, R15 ;  /* 0x0000001fff097819 */ /* 0x001fc4000001140f */
[----:B------:R-:W-:-:S03]  /*e4600*/  SHF.R.S32.HI R10, RZ, 0x1f, R24 ;  /* 0x0000001fff0a7819 */ /* 0x000fc60000011418 */
[----:B------:R0:W-:Y:S01]  /*e4610*/  STL [R1+0x370], R9 ;  /* 0x0003700901007387 */ /* 0x0001e20000100800 */
[----:B------:R-:W-:-:S03]  /*e4620*/  VIADD R23, R17, UR44 ;  /* 0x0000002c11177c36 */ /* 0x000fc60008000000 */
[----:B------:R-:W2:Y:S01]  /*e4630*/  LDL R15, [R1+0x110] ;  /* 0x00011000010f7983 */ /* 0x000ea20000100800 */
[----:B0-----:R-:W-:-:S03]  /*e4640*/  SHF.R.S32.HI R9, RZ, 0x1f, R26 ;  /* 0x0000001fff097819 */ /* 0x001fc6000001141a */
[----:B------:R3:W-:Y:S04]  /*e4650*/  STL [R1+0x374], R10 ;  /* 0x0003740a01007387 */ /* 0x0007e80000100800 */
[----:B------:R-:W2:Y:S04]  /*e4660*/  LDL R24, [R1+0x10c] ;  /* 0x00010c0001187983 */ /* 0x000ea80000100800 */
[----:B------:R0:W-:Y:S01]  /*e4670*/  STL [R1+0x378], R9 ;  /* 0x0003780901007387 */ /* 0x0001e20000100800 */
[----:B------:R-:W-:Y:S01]  /*e4680*/  VIADD R26, R23, UR45 ;  /* 0x0000002d171a7c36 */ /* 0x000fe20008000000 */
[----:B----4-:R-:W-:-:S02]  /*e4690*/  SHF.R.S32.HI R11, RZ, 0x1f, R11 ;  /* 0x0000001fff0b7819 */ /* 0x010fc4000001140b */
[----:B---3--:R-:W-:Y:S02]  /*e46a0*/  SHF.R.S32.HI R10, RZ, 0x1f, R18 ;  /* 0x0000001fff0a7819 */ /* 0x008fe40000011412 */
[----:B0-----:R-:W-:Y:S01]  /*e46b0*/  SHF.R.S32.HI R9, RZ, 0x1f, R29 ;  /* 0x0000001fff097819 */ /* 0x001fe2000001141d */
[----:B------:R-:W-:Y:S01]  /*e46c0*/  STL [R1+0x3c], R23 ;  /* 0x00003c1701007387 */ /* 0x000fe20000100800 */
[----:B------:R-:W-:Y:S01]  /*e46d0*/  SHF.R.S32.HI R8, RZ, 0x1f, R8 ;  /* 0x0000001fff087819 */ /* 0x000fe20000011408 */
[----:B------:R-:W0:Y:S02]  /*e46e0*/  LDCU.64 UR44, c[0x0][0x398] ;  /* 0x00007300ff2c77ac */ /* 0x000e240008000a00 */
[----:B------:R-:W3:Y:S04]  /*e46f0*/  LDL R29, [R1+0x108] ;  /* 0x00010800011d7983 */ /* 0x000ee80000100800 */
[----:B------:R-:W-:Y:S04]  /*e4700*/  STL [R1+0x37c], R10 ;  /* 0x00037c0a01007387 */ /* 0x000fe80000100800 */
[----:B------:R4:W-:Y:S04]  /*e4710*/  STL [R1+0x380], R9 ;  /* 0x0003800901007387 */ /* 0x0009e80000100800 */
[----:B------:R-:W-:Y:S01]  /*e4720*/  STL [R1+0x38], R26 ;  /* 0x0000381a01007387 */ /* 0x000fe20000100800 */
[----:B----4-:R-:W-:-:S02]  /*e4730*/  SHF.R.S32.HI R9, RZ, 0x1f, R7 ;  /* 0x0000001fff097819 */ /* 0x010fc40000011407 */
[----:B------:R-:W-:-:S03]  /*e4740*/  SHF.R.S32.HI R10, RZ, 0x1f, R14 ;  /* 0x0000001fff0a7819 */ /* 0x000fc6000001140e */
[----:B------:R4:W-:Y:S04]  /*e4750*/  STL [R1+0x384], R9 ;  /* 0x0003840901007387 */ /* 0x0009e80000100800 */
[----:B------:R-:W3:Y:S04]  /*e4760*/  LDL R14, [R1+0x104] ;  /* 0x00010400010e7983 */ /* 0x000ee80000100800 */
[----:B------:R2:W-:Y:S01]  /*e4770*/  STL [R1+0x388], R10 ;  /* 0x0003880a01007387 */ /* 0x0005e20000100800 */
[----:B----4-:R-:W-:-:S03]  /*e4780*/  SHF.R.S32.HI R9, RZ, 0x1f, R4 ;  /* 0x0000001fff097819 */ /* 0x010fc60000011404 */
[----:B------:R-:W4:Y:S01]  /*e4790*/  LDL R4, [R1+0x100] ;  /* 0x0001000001047983 */ /* 0x000f220000100800 */
[----:B------:R-:W-:-:S03]  /*e47a0*/  VIADD R7, R26, UR46 ;  /* 0x0000002e1a077c36 */ /* 0x000fc60008000000 */
[----:B------:R0:W-:Y:S01]  /*e47b0*/  STL [R1+0x38c], R9 ;  /* 0x00038c0901007387 */ /* 0x0001e20000100800 */
[----:B--2---:R-:W-:-:S03]  /*e47c0*/  SHF.R.S32.HI R10, RZ, 0x1f, R3 ;  /* 0x0000001fff0a7819 */ /* 0x004fc60000011403 */
[----:B------:R-:W-:Y:S01]  /*e47d0*/  STL [R1+0x34], R7 ;  /* 0x0000340701007387 */ /* 0x000fe20000100800 */
[----:B------:R-:W-:Y:S02]  /*e47e0*/  SHF.R.S32.HI R3, RZ, 0x1f, R12 ;  /* 0x0000001fff037819 */ /* 0x000fe4000001140c */
[----:B0-----:R-:W-:Y:S01]  /*e47f0*/  SHF.R.S32.HI R9, RZ, 0x1f, R27 ;  /* 0x0000001fff097819 */ /* 0x001fe2000001141b */
[----:B------:R-:W-:Y:S01]  /*e4800*/  VIADD R27, R7, UR47 ;  /* 0x0000002f071b7c36 */ /* 0x000fe20008000000 */
[----:B------:R-:W-:Y:S01]  /*e4810*/  SHF.R.S32.HI R17, RZ, 0x1f, R17 ;  /* 0x0000001fff117819 */ /* 0x000fe20000011411 */
[----:B------:R-:W0:Y:S02]  /*e4820*/  LDCU.64 UR46, c[0x0][0x398] ;  /* 0x00007300ff2e77ac */ /* 0x000e240008000a00 */
[----:B------:R2:W-:Y:S04]  /*e4830*/  STL [R1+0x390], R9 ;  /* 0x0003900901007387 */ /* 0x0005e80000100800 */
[----:B------:R0:W-:Y:S01]  /*e4840*/  STL [R1+0x394], R10 ;  /* 0x0003940a01007387 */ /* 0x0001e20000100800 */
[----:B--2---:R-:W-:-:S03]  /*e4850*/  SHF.R.S32.HI R9, RZ, 0x1f, R16 ;  /* 0x0000001fff097819 */ /* 0x004fc60000011410 */
[----:B------:R2:W-:Y:S01]  /*e4860*/  STL [R1+0x398], R3 ;  /* 0x0003980301007387 */ /* 0x0005e20000100800 */
[----:B------:R-:W-:Y:S02]  /*e4870*/  IMAD.MOV.U32 R16, RZ, RZ, R28 ;  /* 0x000000ffff107224 */ /* 0x000fe400078e001c */
[----:B------:R-:W-:Y:S01]  /*e4880*/  VIADD R28, R27, UR48 ;  /* 0x000000301b1c7c36 */ /* 0x000fe20008000000 */
[----:B0-----:R-:W-:Y:S01]  /*e4890*/  SHF.R.S32.HI R10, RZ, 0x1f, R22 ;  /* 0x0000001fff0a7819 */ /* 0x001fe20000011416 */
[----:B--2---:R-:W2:Y:S04]  /*e48a0*/  LDL R3, [R1+0xf8] ;  /* 0x0000f80001037983 */ /* 0x004ea80000100800 */
[----:B------:R0:W-:Y:S04]  /*e48b0*/  STL [R1+0x39c], R9 ;  /* 0x00039c0901007387 */ /* 0x0001e80000100800 */
[----:B------:R-:W2:Y:S04]  /*e48c0*/  LDL R12, [R1+0xf4] ;  /* 0x0000f400010c7983 */ /* 0x000ea80000100800 */
[----:B------:R-:W-:Y:S01]  /*e48d0*/  STL [R1+0x30], R27 ;  /* 0x0000301b01007387 */ /* 0x000fe20000100800 */
[----:B0-----:R-:W-:-:S03]  /*e48e0*/  SHF.R.S32.HI R9, RZ, 0x1f, R6 ;  /* 0x0000001fff097819 */ /* 0x001fc60000011406 */
[----:B------:R-:W-:Y:S04]  /*e48f0*/  STL [R1+0x3a0], R11 ;  /* 0x0003a00b01007387 */ /* 0x000fe80000100800 */
[----:B------:R-:W-:Y:S04]  /*e4900*/  STL [R1+0x2c], R28 ;  /* 0x00002c1c01007387 */ /* 0x000fe80000100800 */
[----:B------:R0:W-:Y:S04]  /*e4910*/  STL [R1+0x3a4], R10 ;  /* 0x0003a40a01007387 */ /* 0x0001e80000100800 */
[----:B------:R1:W-:Y:S04]  /*e4920*/  STL [R1+0x3a8], R9 ;  /* 0x0003a80901007387 */ /* 0x0003e80000100800 */
[----:B------:R-:W2:Y:S01]  /*e4930*/  LDL R21, [R1+0xec] ;  /* 0x0000ec0001157983 */ /* 0x000ea20000100800 */
[----:B0-----:R-:W-:-:S02]  /*e4940*/  SHF.R.S32.HI R10, RZ, 0x1f, R15 ;  /* 0x0000001fff0a7819 */ /* 0x001fc4000001140f */
[----:B-1----:R-:W-:-:S03]  /*e4950*/  SHF.R.S32.HI R9, RZ, 0x1f, R24 ;  /* 0x0000001fff097819 */ /* 0x002fc60000011418 */
[----:B------:R-:W-:Y:S04]  /*e4960*/  STL [R1+0x3ac], R10 ;  /* 0x0003ac0a01007387 */ /* 0x000fe80000100800 */
[----:B------:R-:W2:Y:S04]  /*e4970*/  LDL R22, [R1+0xe8] ;  /* 0x0000e80001167983 */ /* 0x000ea80000100800 */
[----:B------:R0:W-:Y:S01]  /*e4980*/  STL [R1+0x3b0], R9 ;  /* 0x0003b00901007387 */ /* 0x0001e20000100800 */
[----:B------:R-:W-:-:S03]  /*e4990*/  VIADD R6, R28, UR49 ;  /* 0x000000311c067c36 */ /* 0x000fc60008000000 */
[----:B------:R-:W2:Y:S04]  /*e49a0*/  LDL R24, [R1+0xe4] ;  /* 0x0000e40001187983 */ /* 0x000ea80000100800 */
[----:B0-----:R-:W2:Y:S01]  /*e49b0*/  LDL R9, [R1+0xe0] ;  /* 0x0000e00001097983 */ /* 0x001ea20000100800 */
[----:B---3--:R-:W-:Y:S01]  /*e49c0*/  SHF.R.S32.HI R10, RZ, 0x1f, R29 ;  /* 0x0000001fff0a7819 */ /* 0x008fe2000001141d */
[----:B------:R-:W0:Y:S04]  /*e49d0*/  LDCU.64 UR48, c[0x0][0x398] ;  /* 0x00007300ff3077ac */ /* 0x000e280008000a00 */
[----:B------:R4:W-:Y:S04]  /*e49e0*/  STL [R1+0x3b4], R10 ;  /* 0x0003b40a01007387 */ /* 0x0009e80000100800 */
[----:B------:R-:W3:Y:S04]  /*e49f0*/  LDL R20, [R1+0xdc] ;  /* 0x0000dc0001147983 */ /* 0x000ee80000100800 */
[----:B------:R-:W3:Y:S04]  /*e4a00*/  LDL R15, [R1+0xd8] ;  /* 0x0000d800010f7983 */ /* 0x000ee80000100800 */
[----:B------:R-:W-:Y:S04]  /*e4a10*/  STL [R1+0x28], R6 ;  /* 0x0000280601007387 */ /* 0x000fe80000100800 */
[----:B------:R-:W3:Y:S01]  /*e4a20*/  LDL R19, [R1+0xd4] ;  /* 0x0000d40001137983 */ /* 0x000ee20000100800 */
[----:B------:R-:W-:-:S05]  /*e4a30*/  SHF.R.S32.HI R11, RZ, 0x1f, R14 ;  /* 0x0000001fff0b7819 */ /* 0x000fca000001140e */
[----:B------:R-:W-:Y:S01]  /*e4a40*/  STL [R1+0x3b8], R11 ;  /* 0x0003b80b01007387 */ /* 0x000fe20000100800 */
[----:B----4-:R-:W-:-:S03]  /*e4a50*/  SHF.R.S32.HI R10, RZ, 0x1f, R4 ;  /* 0x0000001fff0a7819 */ /* 0x010fc60000011404 */
[----:B------:R-:W4:Y:S01]  /*e4a60*/  LDL R4, [R1+0xd0] ;  /* 0x0000d00001047983 */ /* 0x000f220000100800 */
[----:B------:R-:W-:-:S03]  /*e4a70*/  VIADD R29, R6, UR50 ;  /* 0x00000032061d7c36 */ /* 0x000fc60008000000 */
[----:B------:R-:W-:Y:S04]  /*e4a80*/  STL [R1+0x3bc], R10 ;  /* 0x0003bc0a01007387 */ /* 0x000fe80000100800 */
[----:B------:R-:W4:Y:S04]  /*e4a90*/  LDL R25, [R1+0xc8] ;  /* 0x0000c80001197983 */ /* 0x000f280000100800 */
[----:B------:R-:W4:Y:S04]  /*e4aa0*/  LDL R14, [R1+0xc4] ;  /* 0x0000c400010e7983 */ /* 0x000f280000100800 */
[----:B------:R1:W-:Y:S04]  /*e4ab0*/  STL [R1+0x3c0], R0 ;  /* 0x0003c00001007387 */ /* 0x0003e80000100800 */
[----:B------:R-:W-:Y:S01]  /*e4ac0*/  STL [R1+0x24], R29 ;  /* 0x0000241d01007387 */ /* 0x000fe20000100800 */
[----:B-1----:R-:W-:Y:S01]  /*e4ad0*/  VIADD R0, R29, UR51 ;  /* 0x000000331d007c36 */ /* 0x002fe20008000000 */
[----:B--2---:R-:W-:Y:S01]  /*e4ae0*/  SHF.R.S32.HI R3, RZ, 0x1f, R3 ;  /* 0x0000001fff037819 */ /* 0x004fe20000011403 */
[----:B------:R-:W1:Y:S04]  /*e4af0*/  LDCU.64 UR50, c[0x0][0x398] ;  /* 0x00007300ff3277ac */ /* 0x000e680008000a00 */
[----:B------:R2:W-:Y:S01]  /*e4b00*/  STL [R1+0x3c4], R3 ;  /* 0x0003c40301007387 */ /* 0x0005e20000100800 */
[----:B------:R-:W-:-:S03]  /*e4b10*/  SHF.R.S32.HI R11, RZ, 0x1f, R12 ;  /* 0x0000001fff0b7819 */ /* 0x000fc6000001140c */
[----:B------:R-:W4:Y:S01]  /*e4b20*/  LDL R10, [R1+0xbc] ;  /* 0x0000bc00010a7983 */ /* 0x000f220000100800 */
[----:B--2---:R-:W-:-:S03]  /*e4b30*/  SHF.R.S32.HI R3, RZ, 0x1f, R5 ;  /* 0x0000001fff037819 */ /* 0x004fc60000011405 */
[----:B------:R2:W-:Y:S04]  /*e4b40*/  STL [R1+0x3c8], R11 ;  /* 0x0003c80b01007387 */ /* 0x0005e80000100800 */
[----:B------:R-:W4:Y:S04]  /*e4b50*/  LDL R18, [R1+0xb8] ;  /* 0x0000b80001127983 */ /* 0x000f280000100800 */
[----:B------:R0:W-:Y:S01]  /*e4b60*/  STL [R1+0x3cc], R3 ;  /* 0x0003cc0301007387 */ /* 0x0001e20000100800 */
[----:B------:R-:W-:-:S03]  /*e4b70*/  VIADD R5, R0, UR52 ;  /* 0x0000003400057c36 */ /* 0x000fc60008000000 */
[----:B------:R-:W4:Y:S01]  /*e4b80*/  LDL R12, [R1+0xb4] ;  /* 0x0000b400010c7983 */ /* 0x000f220000100800 */
[----:B------:R-:W-:-:S03]  /*e4b90*/  SHF.R.S32.HI R21, RZ, 0x1f, R21 ;  /* 0x0000001fff157819 */ /* 0x000fc60000011415 */
[----:B--2---:R-:W2:Y:S04]  /*e4ba0*/  LDL R11, [R1+0xb0] ;  /* 0x0000b000010b7983 */ /* 0x004ea80000100800 */
[----:B0-----:R-:W2:Y:S04]  /*e4bb0*/  LDL R3, [R1+0xac] ;  /* 0x0000ac0001037983 */ /* 0x001ea80000100800 */
[----:B------:R-:W-:Y:S01]  /*e4bc0*/  STL [R1+0x20], R0 ;  /* 0x0000200001007387 */ /* 0x000fe20000100800 */
[----:B------:R-:W-:-:S03]  /*e4bd0*/  SHF.R.S32.HI R22, RZ, 0x1f, R22 ;  /* 0x0000001fff167819 */ /* 0x000fc60000011416 */
[----:B------:R0:W-:Y:S01]  /*e4be0*/  STL [R1+0x3d0], R21 ;  /* 0x0003d01501007387 */ /* 0x0001e20000100800 */
[----:B------:R-:W-:-:S03]  /*e4bf0*/  SHF.R.S32.HI R24, RZ, 0x1f, R24 ;  /* 0x0000001fff187819 */ /* 0x000fc60000011418 */
[----:B0-----:R-:W2:Y:S01]  /*e4c00*/  LDL.LU R21, [R1+0x7bcc] ;  /* 0x007bcc0001157983 */ /* 0x001ea20000300800 */
[----:B------:R-:W-:-:S03]  /*e4c10*/  SHF.R.S32.HI R9, RZ, 0x1f, R9 ;  /* 0x0000001fff097819 */ /* 0x000fc60000011409 */
[----:B------:R0:W-:Y:S04]  /*e4c20*/  STL [R1+0x3d4], R22 ;  /* 0x0003d41601007387 */ /* 0x0001e80000100800 */
[----:B0-----:R-:W2:Y:S04]  /*e4c30*/  LDL R22, [R1+0xa4] ;  /* 0x0000a40001167983 */ /* 0x001ea80000100800 */
[----:B------:R0:W-:Y:S04]  /*e4c40*/  STL [R1+0x3d8], R24 ;  /* 0x0003d81801007387 */ /* 0x0001e80000100800 */
[----:B------:R-:W-:Y:S04]  /*e4c50*/  STL [R1+0x1c], R5 ;  /* 0x00001c0501007387 */ /* 0x000fe80000100800 */
[----:B------:R1:W-:Y:S01]  /*e4c60*/  STL [R1+0x3dc], R9 ;  /* 0x0003dc0901007387 */ /* 0x0003e20000100800 */
[----:B0-----:R-:W-:-:S02]  /*e4c70*/  IMAD.MOV.U32 R24, RZ, RZ, R2 ;  /* 0x000000ffff187224 */ /* 0x001fc400078e0002 */
[----:B------:R-:W-:Y:S01]  /*e4c80*/  VIADD R2, R5, UR53 ;  /* 0x0000003505027c36 */ /* 0x000fe20008000000 */
[----:B---3--:R-:W-:Y:S01]  /*e4c90*/  SHF.R.S32.HI R20, RZ, 0x1f, R20 ;  /* 0x0000001fff147819 */ /* 0x008fe20000011414 */
[----:B-1----:R-:W3:Y:S01]  /*e4ca0*/  LDL.LU R9, [R1+0x7bc8] ;  /* 0x007bc80001097983 */ /* 0x002ee20000300800 */
[----:B------:R-:W-:-:S03]  /*e4cb0*/  SHF.R.S32.HI R15, RZ, 0x1f, R15 ;  /* 0x0000001fff0f7819 */ /* 0x000fc6000001140f */
[----:B------:R0:W-:Y:S01]  /*e4cc0*/  STL [R1+0x3e0], R20 ;  /* 0x0003e01401007387 */ /* 0x0001e20000100800 */
[----:B------:R-:W-:Y:S01]  /*e4cd0*/  SHF.R.S32.HI R19, RZ, 0x1f, R19 ;  /* 0x0000001fff137819 */ /* 0x000fe20000011413 */
[----:B------:R-:W1:Y:S02]  /*e4ce0*/  LDCU.64 UR52, c[0x0][0x398] ;  /* 0x00007300ff3477ac */ /* 0x000e640008000a00 */
[----:B0-----:R-:W2:Y:S04]  /*e4cf0*/  LDL.LU R20, [R1+0x7bc4] ;  /* 0x007bc40001147983 */ /* 0x001ea80000300800 */
[----:B------:R-:W-:Y:S04]  /*e4d00*/  STL [R1+0x18], R2 ;  /* 0x0000180201007387 */ /* 0x000fe80000100800 */
[----:B------:R-:W-:Y:S01]  /*e4d10*/  STL [R1+0x3e4], R15 ;  /* 0x0003e40f01007387 */ /* 0x000fe20000100800 */
[----:B----4-:R-:W-:-:S03]  /*e4d20*/  SHF.R.S32.HI R4, RZ, 0x1f, R4 ;  /* 0x0000001fff047819 */ /* 0x010fc60000011404 */
[----:B------:R0:W-:Y:S04]  /*e4d30*/  STL [R1+0x3e8], R19 ;  /* 0x0003e81301007387 */ /* 0x0001e80000100800 */
[----:B0-----:R-:W4:Y:S04]  /*e4d40*/  LDL.LU R19, [R1+0x7bc0] ;  /* 0x007bc00001137983 */ /* 0x001f280000300800 */
[----:B------:R0:W-:Y:S04]  /*e4d50*/  STL [R1+0x3ec], R4 ;  /* 0x0003ec0401007387 */ /* 0x0001e80000100800 */
[----:B0-----:R-:W2:Y:S01]  /*e4d60*/  LDL.LU R4, [R1+0x7bbc] ;  /* 0x007bbc0001047983 */ /* 0x001ea20000300800 */
[----:B------:R-:W-:Y:S01]  /*e4d70*/  VIADD R15, R2, UR54 ;  /* 0x00000036020f7c36 */ /* 0x000fe20008000000 */
[----:B------:R-:W-:-:S02]  /*e4d80*/  SHF.R.S32.HI R25, RZ, 0x1f, R25 ;  /* 0x0000001fff197819 */ /* 0x000fc40000011419 */
[----:B------:R-:W-:Y:S02]  /*e4d90*/  SHF.R.S32.HI R14, RZ, 0x1f, R14 ;  /* 0x0000001fff0e7819 */ /* 0x000fe4000001140e */
[----:B------:R-:W-:Y:S01]  /*e4da0*/  STL [R1+0x14], R15 ;  /* 0x0000140f01007387 */ /* 0x000fe20000100800 */
[----:B--2---:R-:W-:-:S05]  /*e4db0*/  SHF.R.S32.HI R4, RZ, 0x1f, R4 ;  /* 0x0000001fff047819 */ /* 0x004fca0000011404 */
[----:B------:R-:W-:Y:S04]  /*e4dc0*/  STL [R1+0x3f0], R4 ;  /* 0x0003f00401007387 */ /* 0x000fe80000100800 */
[----:B------:R0:W-:Y:S04]  /*e4dd0*/  STL [R1+0x3f4], R25 ;  /* 0x0003f41901007387 */ /* 0x0001e80000100800 */
[----:B0-----:R-:W2:Y:S04]  /*e4de0*/  LDL.LU R25, [R1+0x7bb8] ;  /* 0x007bb80001197983 */ /* 0x001ea80000300800 */
[----:B------:R0:W-:Y:S04]  /*e4df0*/  STL [R1+0x3f8], R14 ;  /* 0x0003f80e01007387 */ /* 0x0001e80000100800 */
[----:B0-----:R-:W2:Y:S01]  /*e4e00*/  LDL.LU R14, [R1+0x7bb4] ;  /* 0x007bb400010e7983 */ /* 0x001ea20000300800 */
[----:B------:R-:W-:Y:S01]  /*e4e10*/  VIADD R4, R15, UR55 ;  /* 0x000000370f047c36 */ /* 0x000fe20008000000 */
[----:B------:R-:W-:Y:S01]  /*e4e20*/  SHF.R.S32.HI R10, RZ, 0x1f, R10 ;  /* 0x0000001fff0a7819 */ /* 0x000fe2000001140a */
[----:B------:R-:W0:Y:S01]  /*e4e30*/  LDCU.64 UR54, c[0x0][0x398] ;  /* 0x00007300ff3677ac */ /* 0x000e220008000a00 */
[----:B------:R-:W-:-:S02]  /*e4e40*/  SHF.R.S32.HI R18, RZ, 0x1f, R18 ;  /* 0x0000001fff127819 */ /* 0x000fc40000011412 */
[----:B------:R-:W-:Y:S02]  /*e4e50*/  SHF.R.S32.HI R12, RZ, 0x1f, R12 ;  /* 0x0000001fff0c7819 */ /* 0x000fe4000001140c */
[----:B------:R-:W-:Y:S02]  /*e4e60*/  SHF.R.S32.HI R11, RZ, 0x1f, R11 ;  /* 0x0000001fff0b7819 */ /* 0x000fe4000001140b */
[----:B------:R-:W-:Y:S02]  /*e4e70*/  SHF.R.S32.HI R3, RZ, 0x1f, R3 ;  /* 0x0000001fff037819 */ /* 0x000fe40000011403 */
[----:B--2---:R-:W-:-:S05]  /*e4e80*/  SHF.R.S32.HI R14, RZ, 0x1f, R14 ;  /* 0x0000001fff0e7819 */ /* 0x004fca000001140e */
[----:B------:R2:W-:Y:S04]  /*e4e90*/  STL [R1+0x3fc], R14 ;  /* 0x0003fc0e01007387 */ /* 0x0005e80000100800 */
[----:B------:R-:W-:Y:S04]  /*e4ea0*/  STL [R1+0x10], R4 ;  /* 0x0000100401007387 */ /* 0x000fe80000100800 */
[----:B------:R0:W-:Y:S01]  /*e4eb0*/  STL [R1+0x400], R10 ;  /* 0x0004000a01007387 */ /* 0x0001e20000100800 */
[----:B--2---:R-:W-:-:S03]  /*e4ec0*/  VIADD R14, R4, UR56 ;  /* 0x00000038040e7c36 */ /* 0x004fc60008000000 */
[----:B0-----:R-:W2:Y:S04]  /*e4ed0*/  LDL.LU R10, [R1+0x7bb0] ;  /* 0x007bb000010a7983 */ /* 0x001ea80000300800 */
[----:B------:R0:W-:Y:S04]  /*e4ee0*/  STL [R1+0x404], R18 ;  /* 0x0004041201007387 */ /* 0x0001e80000100800 */
[----:B0-----:R-:W2:Y:S04]  /*e4ef0*/  LDL.LU R18, [R1+0x7bac] ;  /* 0x007bac0001127983 */ /* 0x001ea80000300800 */
[----:B------:R-:W-:Y:S04]  /*e4f00*/  STL [R1+0xc], R14 ;  /* 0x00000c0e01007387 */ /* 0x000fe80000100800 */
[----:B------:R-:W-:Y:S04]  /*e4f10*/  STL [R1+0x408], R12 ;  /* 0x0004080c01007387 */ /* 0x000fe80000100800 */
[----:B------:R0:W-:Y:S04]  /*e4f20*/  STL [R1+0x40c], R11 ;  /* 0x00040c0b01007387 */ /* 0x0001e80000100800 */
[----:B0-----:R-:W2:Y:S04]  /*e4f30*/  LDL.LU R11, [R1+0x7ba8] ;  /* 0x007ba800010b7983 */ /* 0x001ea80000300800 */
[----:B------:R0:W-:Y:S04]  /*e4f40*/  STL [R1+0x410], R3 ;  /* 0x0004100301007387 */ /* 0x0001e80000100800 */
[----:B0-----:R-:W2:Y:S01]  /*e4f50*/  LDL.LU R3, [R1+0x7ba4] ;  /* 0x007ba40001037983 */ /* 0x001ea20000300800 */
[----:B------:R-:W-:Y:S01]  /*e4f60*/  VIADD R12, R14, UR57 ;  /* 0x000000390e0c7c36 */ /* 0x000fe20008000000 */
[----:B------:R-:W-:Y:S01]  /*e4f70*/  SHF.R.S32.HI R22, RZ, 0x1f, R22 ;  /* 0x0000001fff167819 */ /* 0x000fe20000011416 */
[----:B------:R-:W0:Y:S03]  /*e4f80*/  LDCU.64 UR56, c[0x0][0x398] ;  /* 0x00007300ff3877ac */ /* 0x000e260008000a00 */
[----:B------:R-:W-:Y:S01]  /*e4f90*/  STL [R1+0x8], R12 ;  /* 0x0000080c01007387 */ /* 0x000fe20000100800 */
[----:B--2---:R-:W-:-:S05]  /*e4fa0*/  SHF.R.S32.HI R3, RZ, 0x1f, R3 ;  /* 0x0000001fff037819 */ /* 0x004fca0000011403 */
[----:B------:R-:W-:Y:S04]  /*e4fb0*/  STL [R1+0x414], R3 ;  /* 0x0004140301007387 */ /* 0x000fe80000100800 */
[----:B------:R2:W-:Y:S04]  /*e4fc0*/  STL [R1+0x418], R22 ;  /* 0x0004181601007387 */ /* 0x0005e80000100800 */
[----:B--2---:R-:W2:Y:S01]  /*e4fd0*/  LDL.LU R22, [R1+0x7ba0] ;  /* 0x007ba00001167983 */ /* 0x004ea20000300800 */
[----:B------:R-:W-:Y:S01]  /*e4fe0*/  VIADD R3, R12, UR58 ;  /* 0x0000003a0c037c36 */ /* 0x000fe20008000000 */
[----:B------:R-:W-:-:S02]  /*e4ff0*/  SHF.R.S32.HI R11, RZ, 0x1f, R11 ;  /* 0x0000001fff0b7819 */ /* 0x000fc4000001140b */
[----:B------:R-:W-:Y:S02]  /*e5000*/  SHF.R.S32.HI R18, RZ, 0x1f, R18 ;  /* 0x0000001fff127819 */ /* 0x000fe40000011412 */
[----:B------:R-:W-:Y:S02]  /*e5010*/  SHF.R.S32.HI R10, RZ, 0x1f, R10 ;  /* 0x0000001fff0a7819 */ /* 0x000fe4000001140a */
[----:B------:R-:W-:Y:S02]  /*e5020*/  SHF.R.S32.HI R25, RZ, 0x1f, R25 ;  /* 0x0000001fff197819 */ /* 0x000fe40000011419 */
[----:B----4-:R-:W-:Y:S02]  /*e5030*/  SHF.R.S32.HI R19, RZ, 0x1f, R19 ;  /* 0x0000001fff137819 */ /* 0x010fe40000011413 */
[----:B------:R-:W-:Y:S02]  /*e5040*/  SHF.R.S32.HI R20, RZ, 0x1f, R20 ;  /* 0x0000001fff147819 */ /* 0x000fe40000011414 */
[----:B---3--:R-:W-:-:S02]  /*e5050*/  SHF.R.S32.HI R9, RZ, 0x1f, R9 ;  /* 0x0000001fff097819 */ /* 0x008fc40000011409 */
[----:B------:R-:W-:Y:S02]  /*e5060*/  SHF.R.S32.HI R21, RZ, 0x1f, R21 ;  /* 0x0000001fff157819 */ /* 0x000fe40000011415 */
[----:B------:R-:W-:Y:S02]  /*e5070*/  SHF.R.S32.HI R23, RZ, 0x1f, R23 ;  /* 0x0000001fff177819 */ /* 0x000fe40000011417 */
[----:B------:R-:W-:Y:S02]  /*e5080*/  SHF.R.S32.HI R26, RZ, 0x1f, R26 ;  /* 0x0000001fff1a7819 */ /* 0x000fe4000001141a */
[----:B------:R-:W-:Y:S02]  /*e5090*/  SHF.R.S32.HI R7, RZ, 0x1f, R7 ;  /* 0x0000001fff077819 */ /* 0x000fe40000011407 */
[----:B------:R-:W-:Y:S02]  /*e50a0*/  SHF.R.S32.HI R27, RZ, 0x1f, R27 ;  /* 0x0000001fff1b7819 */ /* 0x000fe4000001141b */
[----:B------:R-:W-:-:S02]  /*e50b0*/  SHF.R.S32.HI R28, RZ, 0x1f, R28 ;  /* 0x0000001fff1c7819 */ /* 0x000fc4000001141c */
[----:B------:R-:W-:Y:S02]  /*e50c0*/  SHF.R.S32.HI R6, RZ, 0x1f, R6 ;  /* 0x0000001fff067819 */ /* 0x000fe40000011406 */
[----:B------:R-:W-:Y:S02]  /*e50d0*/  SHF.R.S32.HI R29, RZ, 0x1f, R29 ;  /* 0x0000001fff1d7819 */ /* 0x000fe4000001141d */
[----:B------:R-:W-:Y:S02]  /*e50e0*/  SHF.R.S32.HI R0, RZ, 0x1f, R0 ;  /* 0x0000001fff007819 */ /* 0x000fe40000011400 */
[----:B------:R-:W-:Y:S02]  /*e50f0*/  SHF.R.S32.HI R5, RZ, 0x1f, R5 ;  /* 0x0000001fff057819 */ /* 0x000fe40000011405 */
[----:B------:R-:W-:Y:S02]  /*e5100*/  SHF.R.S32.HI R2, RZ, 0x1f, R2 ;  /* 0x0000001fff027819 */ /* 0x000fe40000011402 */
[----:B--2---:R-:W-:-:S05]  /*e5110*/  SHF.R.S32.HI R22, RZ, 0x1f, R22 ;  /* 0x0000001fff167819 */ /* 0x004fca0000011416 */
[----:B------:R2:W-:Y:S04]  /*e5120*/  STL [R1+0x41c], R22 ;  /* 0x00041c1601007387 */ /* 0x0005e80000100800 */
[----:B--2---:R-:W2:Y:S04]  /*e5130*/  LDL.LU R22, [R1+0x7b9c] ;  /* 0x007b9c0001167983 */ /* 0x004ea80000300800 */
[----:B------:R-:W-:Y:S04]  /*e5140*/  STL [R1+0x4], R3 ;  /* 0x0000040301007387 */ /* 0x000fe80000100800 */
[----:B------:R3:W-:Y:S04]  /*e5150*/  STL [R1+0x420], R11 ;  /* 0x0004200b01007387 */ /* 0x0007e80000100800 */
[----:B------:R4:W-:Y:S01]  /*e5160*/  STL [R1+0x424], R18 ;  /* 0x0004241201007387 */ /* 0x0009e20000100800 */
[----:B---3--:R-:W-:Y:S01]  /*e5170*/  VIADD R11, R3, UR59 ;  /* 0x0000003b030b7c36 */ /* 0x008fe20008000000 */
[----:B------:R-:W-:Y:S01]  /*e5180*/  SHF.R.S32.HI R15, RZ, 0x1f, R15 ;  /* 0x0000001fff0f7819 */ /* 0x000fe2000001140f */
[----:B------:R-:W3:Y:S01]  /*e5190*/  LDCU.64 UR58, c[0x0][0x398] ;  /* 0x00007300ff3a77ac */ /* 0x000ee20008000a00 */
[----:B----4-:R-:W4:Y:S04]  /*e51a0*/  LDL.LU R18, [R1+0x7b98] ;  /* 0x007b980001127983 */ /* 0x010f280000300800 */
[----:B------:R0:W-:Y:S04]  /*e51b0*/  STL [R1+0x428], R10 ;  /* 0x0004280a01007387 */ /* 0x0001e80000100800 */
[----:B0-----:R-:W2:Y:S04]  /*e51c0*/  LDL.LU R10, [R1+0x7b94] ;  /* 0x007b9400010a7983 */ /* 0x001ea80000300800 */
[----:B------:R-:W-:Y:S04]  /*e51d0*/  STL [R1+0x42c], R25 ;  /* 0x00042c1901007387 */ /* 0x000fe80000100800 */
[----:B------:R-:W-:Y:S04]  /*e51e0*/  STL [R1], R11 ;  /* 0x0000000b01007387 */ /* 0x000fe80000100800 */
[----:B------:R0:W-:Y:S04]  /*e51f0*/  STL [R1+0xc80], R19 ;  /* 0x000c801301007387 */ /* 0x0001e80000100800 */
[----:B0-----:R0:W3:Y:S04]  /*e5200*/  LDL.LU R19, [R1+0x7b90] ;  /* 0x007b900001137983 */ /* 0x0010e80000300800 */
[----:B------:R0:W-:Y:S04]  /*e5210*/  STL [R1+0xc84], R20 ;  /* 0x000c841401007387 */ /* 0x0001e80000100800 */
[----:B0-----:R-:W3:Y:S04]  /*e5220*/  LDL.LU R20, [R1+0x7b8c] ;  /* 0x007b8c0001147983 */ /* 0x001ee80000300800 */
[----:B------:R-:W-:Y:S04]  /*e5230*/  STL [R1+0xc88], R9 ;  /* 0x000c880901007387 */ /* 0x000fe80000100800 */
[----:B------:R0:W-:Y:S04]  /*e5240*/  STL [R1+0xc8c], R21 ;  /* 0x000c8c1501007387 */ /* 0x0001e80000100800 */
[----:B0-----:R-:W3:Y:S04]  /*e5250*/  LDL.LU R21, [R1+0x7b88] ;  /* 0x007b880001157983 */ /* 0x001ee80000300800 */
[----:B------:R0:W-:Y:S04]  /*e5260*/  STL [R1+0xc90], R8 ;  /* 0x000c900801007387 */ /* 0x0001e80000100800 */
[----:B0-----:R-:W3:Y:S04]  /*e5270*/  LDL.LU R8, [R1+0x7b84] ;  /* 0x007b840001087983 */ /* 0x001ee80000300800 */
[----:B------:R-:W-:Y:S04]  /*e5280*/  STL [R1+0xc94], R17 ;  /* 0x000c941101007387 */ /* 0x000fe80000100800 */
[----:B------:R0:W-:Y:S04]  /*e5290*/  STL [R1+0xc98], R23 ;  /* 0x000c981701007387 */ /* 0x0001e80000100800 */
[----:B0-----:R-:W4:Y:S04]  /*e52a0*/  LDL.LU R23, [R1+0x7b80] ;  /* 0x007b800001177983 */ /* 0x001f280000300800 */
[----:B------:R0:W-:Y:S04]  /*e52b0*/  STL [R1+0xc9c], R26 ;  /* 0x000c9c1a01007387 */ /* 0x0001e80000100800 */
[----:B0-----:R-:W4:Y:S04]  /*e52c0*/  LDL.LU R26, [R1+0x7b7c] ;  /* 0x007b7c00011a7983 */ /* 0x001f280000300800 */
        /* <DEDUP_REMOVED lines=13> */
[----:B------:R0:W-:Y:S02]  /*e53a0*/  STL [R1+0xd40], R15 ;  /* 0x000d400f01007387 */ /* 0x0001e40000100800 */
[----:B0-----:R-:W-:-:S05]  /*e53b0*/  SHF.R.S32.HI R15, RZ, 0x1f, R4 ;  /* 0x0000001fff0f7819 */ /* 0x001fca0000011404 */
[----:B------:R0:W-:Y:S02]  /*e53c0*/  STL [R1+0xd44], R15 ;  /* 0x000d440f01007387 */ /* 0x0001e40000100800 */
[----:B0-----:R-:W-:Y:S02]  /*e53d0*/  SHF.R.S32.HI R15, RZ, 0x1f, R14 ;  /* 0x0000001fff0f7819 */ /* 0x001fe4000001140e */
[----:B------:R-:W-:Y:S02]  /*e53e0*/  SHF.R.S32.HI R14, RZ, 0x1f, R12 ;  /* 0x0000001fff0e7819 */ /* 0x000fe4000001140c */
[----:B------:R-:W-:Y:S01]  /*e53f0*/  SHF.R.S32.HI R12, RZ, 0x1f, R3 ;  /* 0x0000001fff0c7819 */ /* 0x000fe20000011403 */
[----:B------:R-:W-:Y:S04]  /*e5400*/  STL [R1+0xd48], R15 ;  /* 0x000d480f01007387 */ /* 0x000fe80000100800 */
[----:B------:R-:W-:Y:S04]  /*e5410*/  STL [R1+0xd4c], R14 ;  /* 0x000d4c0e01007387 */ /* 0x000fe80000100800 */
[----:B------:R0:W-:Y:S02]  /*e5420*/  STL [R1+0xd80], R12 ;  /* 0x000d800c01007387 */ /* 0x0001e40000100800 */
[----:B0-----:R-:W-:-:S02]  /*e5430*/  IMAD.MOV.U32 R12, RZ, RZ, R16 ;  /* 0x000000ffff0c7224 */ /* 0x001fc400078e0010 */
[----:B--2---:R-:W-:Y:S02]  /*e5440*/  IMAD.MOV.U32 R25, RZ, RZ, R10 ;  /* 0x000000ffff197224 */ /* 0x004fe400078e000a */
[----:B------:R-:W-:-:S04]  /*e5450*/  VIADD R10, R11, UR60 ;  /* 0x0000003c0b0a7c36 */ /* 0x000fc80008000000 */
[----:B------:R-:W-:Y:S01]  /*e5460*/  VIADD R9, R10, UR61 ;  /* 0x0000003d0a097c36 */ /* 0x000fe20008000000 */
[----:B------:R-:W-:Y:S01]  /*e5470*/  SHF.R.S32.HI R11, RZ, 0x1f, R11 ;  /* 0x0000001fff0b7819 */ /* 0x000fe2000001140b */
[----:B------:R-:W-:Y:S01]  /*e5480*/  STL [R1+0x7a08], R10 ;  /* 0x007a080a01007387 */ /* 0x000fe20000100800 */
[----:B------:R-:W0:Y:S03]  /*e5490*/  LDCU.64 UR60, c[0x0][0x398] ;  /* 0x00007300ff3c77ac */ /* 0x000e260008000a00 */
[----:B------:R-:W-:Y:S04]  /*e54a0*/  STL [R1+0xd84], R11 ;  /* 0x000d840b01007387 */ /* 0x000fe80000100800 */
[----:B------:R2:W-:Y:S04]  /*e54b0*/  STL.64 [R1+0x7b28], R12 ;  /* 0x007b280c01007387 */ /* 0x0005e80000100a00 */
[----:B------:R0:W-:Y:S01]  /*e54c0*/  STL [R1+0x7a48], R9 ;  /* 0x007a480901007387 */ /* 0x0001e20000100800 */
[----:B--2---:R-:W-:-:S02]  /*e54d0*/  IMAD.MOV.U32 R12, RZ, RZ, R22 ;  /* 0x000000ffff0c7224 */ /* 0x004fc400078e0016 */
[----:B---3--:R-:W-:Y:S02]  /*e54e0*/  IMAD.MOV.U32 R17, RZ, RZ, R8 ;  /* 0x000000ffff117224 */ /* 0x008fe400078e0008 */
[----:B------:R-:W-:-:S04]  /*e54f0*/  VIADD R8, R9, UR15 ;  /* 0x0000000f09087c36 */ /* 0x000fc80008000000 */
[----:B------:R-:W-:Y:S01]  /*e5500*/  VIADD R7, R8, UR11 ;  /* 0x0000000b08077c36 */ /* 0x000fe20008000000 */
[----:B------:R-:W-:Y:S01]  /*e5510*/  SHF.R.S32.HI R10, RZ, 0x1f, R8 ;  /* 0x0000001fff0a7819 */ /* 0x000fe20000011408 */
[----:B------:R2:W-:Y:S01]  /*e5520*/  STL [R1+0x7a70], R8 ;  /* 0x007a700801007387 */ /* 0x0005e20000100800 */
[----:B------:R-:W-:Y:S01]  /*e5530*/  IMAD.MOV.U32 R13, RZ, RZ, R17 ;  /* 0x000000ffff0d7224 */ /* 0x000fe200078e0011 */
[----:B------:R-:W3:Y:S01]  /*e5540*/  LDCU.64 UR10, c[0x0][0x398] ;  /* 0x00007300ff0a77ac */ /* 0x000ee20008000a00 */
[----:B------:R-:W-:-:S04]  /*e5550*/  VIADD R6, R7, UR16 ;  /* 0x0000001007067c36 */ /* 0x000fc80008000000 */
[----:B------:R-:W-:-:S04]  /*e5560*/  VIADD R5, R6, UR17 ;  /* 0x0000001106057c36 */ /* 0x000fc80008000000 */
[----:B------:R-:W-:Y:S01]  /*e5570*/  VIADD R4, R5, UR20 ;  /* 0x0000001405047c36 */ /* 0x000fe20008000000 */
[----:B0-----:R-:W-:Y:S02]  /*e5580*/  SHF.R.S32.HI R9, RZ, 0x1f, R7 ;  /* 0x0000001fff097819 */ /* 0x001fe40000011407 */
[----:B--2---:R-:W-:Y:S01]  /*e5590*/  SHF.R.S32.HI R8, RZ, 0x1f, R6 ;  /* 0x0000001fff087819 */ /* 0x004fe20000011406 */
[----:B------:R-:W-:Y:S01]  /*e55a0*/  VIADD R3, R4, UR21 ;  /* 0x0000001504037c36 */ /* 0x000fe20008000000 */
[----:B------:R0:W-:Y:S01]  /*e55b0*/  STL [R1+0x7aa0], R7 ;  /* 0x007aa00701007387 */ /* 0x0001e20000100800 */
[----:B------:R-:W2:Y:S03]  /*e55c0*/  LDCU.64 UR20, c[0x0][0x398] ;  /* 0x00007300ff1477ac */ /* 0x000ea60008000a00 */
[----:B------:R1:W-:Y:S04]  /*e55d0*/  STL [R1+0x7ad0], R6 ;  /* 0x007ad00601007387 */ /* 0x0003e80000100800 */
[----:B------:R2:W-:Y:S01]  /*e55e0*/  STL.64 [R1+0x7aa8], R8 ;  /* 0x007aa80801007387 */ /* 0x0005e20000100a00 */
[----:B0-----:R-:W-:-:S02]  /*e55f0*/  SHF.R.S32.HI R7, RZ, 0x1f, R5 ;  /* 0x0000001fff077819 */ /* 0x001fc40000011405 */
[----:B-1----:R-:W-:Y:S01]  /*e5600*/  SHF.R.S32.HI R6, RZ, 0x1f, R4 ;  /* 0x0000001fff067819 */ /* 0x002fe20000011404 */
[----:B------:R-:W-:Y:S04]  /*e5610*/  STL [R1+0x7b00], R5 ;  /* 0x007b000501007387 */ /* 0x000fe80000100800 */
[----:B------:R0:W-:Y:S01]  /*e5620*/  STL [R1+0x7b30], R4 ;  /* 0x007b300401007387 */ /* 0x0001e20000100800 */
[----:B--2---:R-:W-:-:S03]  /*e5630*/  IMAD.MOV.U32 R8, RZ, RZ, R24 ;  /* 0x000000ffff087224 */ /* 0x004fc600078e0018 */
[----:B------:R1:W-:Y:S01]  /*e5640*/  STL.64 [R1+0x7b08], R6 ;  /* 0x007b080601007387 */ /* 0x0003e20000100a00 */
[----:B----4-:R-:W-:Y:S02]  /*e5650*/  IMAD.MOV.U32 R9, RZ, RZ, R0 ;  /* 0x000000ffff097224 */ /* 0x010fe400078e0000 */
[----:B------:R-:W-:Y:S02]  /*e5660*/  IMAD.MOV.U32 R11, RZ, RZ, R2 ;  /* 0x000000ffff0b7224 */ /* 0x000fe400078e0002 */
[----:B------:R-:W-:-:S04]  /*e5670*/  VIADD R2, R3, UR18 ;  /* 0x0000001203027c36 */ /* 0x000fc80008000000 */
[C---:B------:R-:W-:Y:S01]  /*e5680*/  VIADD R0, R2.reuse, UR19 ;  /* 0x0000001302007c36 */ /* 0x040fe20008000000 */
[----:B0-----:R-:W-:Y:S01]  /*e5690*/  SHF.R.S32.HI R4, RZ, 0x1f, R2 ;  /* 0x0000001fff047819 */ /* 0x001fe20000011402 */
[----:B-1----:R-:W-:Y:S01]  /*e56a0*/  IMAD.MOV.U32 R6, RZ, RZ, R25 ;  /* 0x000000ffff067224 */ /* 0x002fe200078e0019 */
[----:B------:R-:W-:Y:S01]  /*e56b0*/  IADD3 R14, P3, PT, R2, R20, RZ ;  /* 0x00000014020e7210 */ /* 0x000fe20007f7e0ff */
[----:B---3--:R-:W-:Y:S01]  /*e56c0*/  UMOV UR8, UR11 ;  /* 0x0000000b00087c82 */ /* 0x008fe20008000000 */
[----:B------:R-:W-:Y:S01]  /*e56d0*/  SHF.R.S32.HI R22, RZ, 0x1f, R0 ;  /* 0x0000001fff167819 */ /* 0x000fe20000011400 */
[----:B------:R-:W0:Y:S01]  /*e56e0*/  LDCU.64 UR18, c[0x0][0x398] ;  /* 0x00007300ff1277ac */ /* 0x000e220008000a00 */
[C---:B------:R-:W-:Y:S02]  /*e56f0*/  IADD3 R16, P4, PT, R0.reuse, R27, RZ ;  /* 0x0000001b00107210 */ /* 0x040fe40007f9e0ff */
[----:B------:R-:W-:Y:S01]  /*e5700*/  IADD3 R24, P2, PT, R0, R29, RZ ;  /* 0x0000001d00187210 */ /* 0x000fe20007f5e0ff */
[----:B------:R-:W-:Y:S02]  /*e5710*/  STL [R1+0xe10], R22 ;  /* 0x000e101601007387 */ /* 0x000fe40000100800 */
[----:B------:R-:W-:-:S02]  /*e5720*/  IMAD.X R17, R22, 0x1, R26, P4 ;  /* 0x0000000116117824 */ /* 0x000fc400020e061a */
[----:B------:R1:W-:Y:S04]  /*e5730*/  STL [R1+0x5a08], R0 ;  /* 0x005a080001007387 */ /* 0x0003e80000100800 */
[----:B------:R2:W-:Y:S01]  /*e5740*/  STL.64 [R1+0x4af0], R16 ;  /* 0x004af01001007387 */ /* 0x0005e20000100a00 */
[----:B-1----:R-:W-:Y:S01]  /*e5750*/  IMAD.MOV.U32 R0, RZ, RZ, R18 ;  /* 0x000000ffff007224 */ /* 0x002fe200078e0012 */
[----:B------:R-:W-:Y:S02]  /*e5760*/  IADD3 R18, P4, PT, R2, R21, RZ ;  /* 0x0000001502127210 */ /* 0x000fe40007f9e0ff */
[----:B--2---:R-:W2:Y:S04]  /*e5770*/  LDL.LU.64 R16, [R1+0x7b60] ;  /* 0x007b600001107983 */ /* 0x004ea80000300a00 */
[----:B------:R1:W-:Y:S04]  /*e5780*/  STL [R1+0x4ad8], R18 ;  /* 0x004ad81201007387 */ /* 0x0003e80000100800 */
[----:B-1----:R-:W3:Y:S01]  /*e5790*/  LDL.LU.64 R18, [R1+0x7b58] ;  /* 0x007b580001127983 */ /* 0x002ee20000300a00 */
[----:B------:R-:W-:-:S03]  /*e57a0*/  IMAD.X R25, R22, 0x1, R28, P2 ;  /* 0x0000000116197824 */ /* 0x000fc600010e061c */
[----:B------:R-:W-:Y:S04]  /*e57b0*/  STL.64 [R1+0x7b38], R20 ;  /* 0x007b381401007387 */ /* 0x000fe80000100a00 */
[----:B------:R-:W4:Y:S04]  /*e57c0*/  LDL.LU R22, [R1+0x7b50] ;  /* 0x007b500001167983 */ /* 0x000f280000300800 */
[----:B------:R-:W-:Y:S01]  /*e57d0*/  STL.64 [R1+0x4ae8], R24 ;  /* 0x004ae81801007387 */ /* 0x000fe20000100a00 */
[----:B---3--:R-:W-:-:S05]  /*e57e0*/  IMAD.X R15, R4, 0x1, R18, P3 ;  /* 0x00000001040f7824 */ /* 0x008fca00018e0612 */
[----:B------:R1:W-:Y:S04]  /*e57f0*/  STL.64 [R1+0x4ae0], R14 ;  /* 0x004ae00e01007387 */ /* 0x0003e80000100a00 */
[----:B-1----:R-:W3:Y:S04]  /*e5800*/  LDL.LU.64 R14, [R1+0x7b48] ;  /* 0x007b4800010e7983 */ /* 0x002ee80000300a00 */
[----:B------:R1:W-:Y:S04]  /*e5810*/  STL.64 [R1+0x7b20], R10 ;  /* 0x007b200a01007387 */ /* 0x0003e80000100a00 */
[----:B-1----:R1:W2:Y:S01]  /*e5820*/  LDL.64 R10, [R1+0x4ad8] ;  /* 0x004ad800010a7983 */ /* 0x0022a20000100a00 */
[----:B------:R-:W-:-:S05]  /*e5830*/  IADD3 R24, P2, PT, R2, R23, RZ ;  /* 0x0000001702187210 */ /* 0x000fca0007f5e0ff */
[C---:B----4-:R-:W-:Y:S02]  /*e5840*/  IMAD.X R25, R4.reuse, 0x1, R22, P2 ;  /* 0x0000000104197824 */ /* 0x050fe400010e0616 */
[----:B--2---:R-:W-:-:S05]  /*e5850*/  IMAD.X R11, R4, 0x1, R19, P4 ;  /* 0x00000001040b7824 */ /* 0x004fca00020e0613 */
[----:B------:R-:W-:Y:S04]  /*e5860*/  STL [R1+0x4adc], R11 ;  /* 0x004adc0b01007387 */ /* 0x000fe80000100800 */
[----:B------:R2:W-:Y:S04]  /*e5870*/  STL.64 [R1+0x4ad0], R24 ;  /* 0x004ad01801007387 */ /* 0x0005e80000100a00 */
[----:B--2---:R-:W2:Y:S01]  /*e5880*/  LDL.LU.64 R24, [R1+0x7b40] ;  /* 0x007b400001187983 */ /* 0x004ea20000300a00 */
[----:B------:R-:W-:Y:S01]  /*e5890*/  IMAD.MOV.U32 R21, RZ, RZ, R6 ;  /* 0x000000ffff157224 */ /* 0x000fe200078e0006 */
[C---:B------:R-:W-:Y:S01]  /*e58a0*/  IADD3 R20, P3, PT, R2.reuse, R16, RZ ;  /* 0x0000001002147210 */ /* 0x040fe20007f7e0ff */
[----:B------:R-:W-:Y:S01]  /*e58b0*/  IMAD.MOV.U32 R6, RZ, RZ, R13 ;  /* 0x000000ffff067224 */ /* 0x000fe200078e000d */
[----:B------:R-:W-:Y:S01]  /*e58c0*/  IADD3 R10, P4, PT, R2, R17, RZ ;  /* 0x00000011020a7210 */ /* 0x000fe20007f9e0ff */
[----:B------:R-:W-:-:S02]  /*e58d0*/  IMAD.MOV.U32 R11, RZ, RZ, R12 ;  /* 0x000000ffff0b7224 */ /* 0x000fc400078e000c */
[----:B------:R-:W-:Y:S01]  /*e58e0*/  IMAD.MOV.U32 R13, RZ, RZ, R21 ;  /* 0x000000ffff0d7224 */ /* 0x000fe200078e0015 */
[----:B------:R4:W-:Y:S01]  /*e58f0*/  STL.64 [R1+0x7b10], R6 ;  /* 0x007b100601007387 */ /* 0x0009e20000100a00 */
[----:B---3--:R-:W-:-:S05]  /*e5900*/  IMAD.X R21, R4, 0x1, R14, P3 ;  /* 0x0000000104157824 */ /* 0x008fca00018e060e */
[----:B------:R3:W-:Y:S01]  /*e5910*/  STL.64 [R1+0x4ac8], R20 ;  /* 0x004ac81401007387 */ /* 0x0007e20000100a00 */
[----:B----4-:R-:W-:Y:S02]  /*e5920*/  IMAD.MOV.U32 R7, RZ, RZ, R11 ;  /* 0x000000ffff077224 */ /* 0x010fe400078e000b */
[----:B------:R-:W-:Y:S01]  /*e5930*/  IMAD.X R11, R4, 0x1, R15, P4 ;  /* 0x00000001040b7824 */ /* 0x000fe200020e060f */
[----:B---3--:R-:W3:Y:S01]  /*e5940*/  LDL.LU.64 R20, [R1+0x7b38] ;  /* 0x007b380001147983 */ /* 0x008ee20000300a00 */
[----:B------:R-:W-:-:S03]  /*e5950*/  IADD3 R6, P3, PT, R2, R27, RZ ;  /* 0x0000001b02067210 */ /* 0x000fc60007f7e0ff */
[----:B------:R4:W-:Y:S02]  /*e5960*/  STL.64 [R1+0x4ac0], R10 ;  /* 0x004ac00a01007387 */ /* 0x0009e40000100a00 */
[----:B----4-:R-:W-:Y:S01]  /*e5970*/  IMAD.MOV.U32 R11, RZ, RZ, R4 ;  /* 0x000000ffff0b7224 */ /* 0x010fe200078e0004 */
[C---:B------:R-:W-:Y:S01]  /*e5980*/  IADD3 R10, P4, PT, R2.reuse, R29, RZ ;  /* 0x0000001d020a7210 */ /* 0x040fe20007f9e0ff */
[----:B------:R-:W4:Y:S01]  /*e5990*/  LDL.LU R4, [R1+0x7b30] ;  /* 0x007b300001047983 */ /* 0x000f220000300800 */
[----:B--2---:R-:W-:Y:S01]  /*e59a0*/  IADD3 R12, P2, PT, R2, R25, RZ ;  /* 0x00000019020c7210 */ /* 0x004fe20007f5e0ff */
[----:B------:R-:W-:-:S04]  /*e59b0*/  IMAD.MOV.U32 R2, RZ, RZ, R13 ;  /* 0x000000ffff027224 */ /* 0x000fc800078e000d */
[----:B------:R-:W-:-:S05]  /*e59c0*/  IMAD.X R13, R11, 0x1, R24, P2 ;  /* 0x000000010b0d7824 */ /* 0x000fca00010e0618 */
[----:B------:R2:W-:Y:S04]  /*e59d0*/  STL.64 [R1+0x4ab8], R12 ;  /* 0x004ab80c01007387 */ /* 0x0005e80000100a00 */
[----:B--2---:R-:W2:Y:S01]  /*e59e0*/  LDL.LU.64 R12, [R1+0x7b28] ;  /* 0x007b2800010c7983 */ /* 0x004ea20000300a00 */
[----:B------:R-:W-:-:S03]  /*e59f0*/  SHF.R.S32.HI R5, RZ, 0x1f, R3 ;  /* 0x0000001fff057819 */ /* 0x000fc60000011403 */
[----:B--2---:R2:W-:Y:S02]  /*e5a00*/  STL.64 [R1+0x7b18], R12 ;  /* 0x007b180c01007387 */ /* 0x0045e40000100a00 */
[----:B--2---:R-:W-:Y:S02]  /*e5a10*/  IMAD.MOV.U32 R13, RZ, RZ, R7 ;  /* 0x000000ffff0d7224 */ /* 0x004fe400078e0007 */
[----:B------:R-:W-:Y:S01]  /*e5a20*/  IMAD.X R7, R11, 0x1, R26, P3 ;  /* 0x000000010b077824 */ /* 0x000fe200018e061a */
[----:B---3--:R-:W-:Y:S01]  /*e5a30*/  IADD3 R12, P2, PT, R3, R20, RZ ;  /* 0x00000014030c7210 */ /* 0x008fe20007f5e0ff */
[----:B------:R-:W-:-:S03]  /*e5a40*/  IMAD.X R11, R11, 0x1, R28, P4 ;  /* 0x000000010b0b7824 */ /* 0x000fc600020e061c */
[----:B------:R2:W-:Y:S04]  /*e5a50*/  STL.64 [R1+0x4ab0], R6 ;  /* 0x004ab00601007387 */ /* 0x0005e80000100a00 */
[----:B------:R3:W-:Y:S01]  /*e5a60*/  STL.64 [R1+0x4aa8], R10 ;  /* 0x004aa80a01007387 */ /* 0x0007e20000100a00 */
[----:B--2---:R-:W-:Y:S02]  /*e5a70*/  IMAD.MOV.U32 R7, RZ, RZ, R13 ;  /* 0x000000ffff077224 */ /* 0x004fe400078e000d */
[----:B------:R-:W-:Y:S01]  /*e5a80*/  IMAD.X R13, R5, 0x1, R18, P2 ;  /* 0x00000001050d7824 */ /* 0x000fe200010e0612 */
[C---:B------:R-:W-:Y:S02]  /*e5a90*/  IADD3 R6, P3, PT, R3.reuse, R21, RZ ;  /* 0x0000001503067210 */ /* 0x040fe40007f7e0ff */
[----:B---3--:R-:W-:-:S02]  /*e5aa0*/  IADD3 R10, P4, PT, R3, R23, RZ ;  /* 0x00000017030a7210 */ /* 0x008fc40007f9e0ff */
[----:B------:R2:W-:Y:S03]  /*e5ab0*/  STL.64 [R1+0x4aa0], R12 ;  /* 0x004aa00c01007387 */ /* 0x0005e60000100a00 */
[C---:B------:R-:W-:Y:S02]  /*e5ac0*/  IMAD.X R11, R5.reuse, 0x1, R22, P4 ;  /* 0x00000001050b7824 */ /* 0x040fe400020e0616 */
[----:B--2---:R-:W-:Y:S02]  /*e5ad0*/  IMAD.MOV.U32 R13, RZ, RZ, R7 ;  /* 0x000000ffff0d7224 */ /* 0x004fe400078e0007 */
[----:B------:R-:W-:-:S05]  /*e5ae0*/  IMAD.X R7, R5, 0x1, R19, P3 ;  /* 0x0000000105077824 */ /* 0x000fca00018e0613 */
[----:B------:R-:W-:Y:S04]  /*e5af0*/  STL.64 [R1+0x4a98], R6 ;  /* 0x004a980601007387 */ /* 0x000fe80000100a00 */
[----:B------:R2:W-:Y:S04]  /*e5b00*/  STL.64 [R1+0x4a90], R10 ;  /* 0x004a900a01007387 */ /* 0x0005e80000100a00 */
[----:B--2---:R-:W2:Y:S01]  /*e5b10*/  LDL.LU.64 R10, [R1+0x7b20] ;  /* 0x007b2000010a7983 */ /* 0x004ea20000300a00 */
[C---:B------:R-:W-:Y:S02]  /*e5b20*/  IADD3 R12, P2, PT, R3.reuse, R16, RZ ;  /* 0x00000010030c7210 */ /* 0x040fe40007f5e0ff */
[----:B------:R-:W-:-:S05]  /*e5b30*/  IADD3 R6, P3, PT, R3, R17, RZ ;  /* 0x0000001103067210 */ /* 0x000fca0007f7e0ff */
[C---:B------:R-:W-:Y:S01]  /*e5b40*/  IMAD.X R7, R5.reuse, 0x1, R15, P3 ;  /* 0x0000000105077824 */ /* 0x040fe200018e060f */
[----:B--2---:R-:W-:Y:S04]  /*e5b50*/  STL.64 [R1+0x7ae8], R10 ;  /* 0x007ae80a01007387 */ /* 0x004fe80000100a00 */
[----:B------:R2:W-:Y:S02]  /*e5b60*/  STL.64 [R1+0x7af8], R8 ;  /* 0x007af80801007387 */ /* 0x0005e40000100a00 */
[----:B--2---:R-:W-:Y:S02]  /*e5b70*/  IMAD.MOV.U32 R9, RZ, RZ, R13 ;  /* 0x000000ffff097224 */ /* 0x004fe400078e000d */
[----:B------:R-:W-:-:S05]  /*e5b80*/  IMAD.X R13, R5, 0x1, R14, P2 ;  /* 0x00000001050d7824 */ /* 0x000fca00010e060e */
[----:B------:R2:W-:Y:S04]  /*e5b90*/  STL.64 [R1+0x4a88], R12 ;  /* 0x004a880c01007387 */ /* 0x0005e80000100a00 */
[----:B--2---:R-:W2:Y:S04]  /*e5ba0*/  LDL.LU.64 R12, [R1+0x7b18] ;  /* 0x007b1800010c7983 */ /* 0x004ea80000300a00 */
[----:B------:R3:W-:Y:S04]  /*e5bb0*/  STL.64 [R1+0x4a80], R6 ;  /* 0x004a800601007387 */ /* 0x0007e80000100a00 */
[----:B---3--:R-:W3:Y:S01]  /*e5bc0*/  LDL.LU.64 R6, [R1+0x7b10] ;  /* 0x007b100001067983 */ /* 0x008ee20000300a00 */
[C---:B------:R-:W-:Y:S01]  /*e5bd0*/  IADD3 R8, P4, PT, R3.reuse, R25, RZ ;  /* 0x0000001903087210 */ /* 0x040fe20007f9e0ff */
[----:B------:R-:W-:Y:S01]  /*e5be0*/  IMAD.MOV.U32 R11, RZ, RZ, R2 ;  /* 0x000000ffff0b7224 */ /* 0x000fe200078e0002 */
[C---:B------:R-:W-:Y:S01]  /*e5bf0*/  IADD3 R10, P2, PT, R3.reuse, R27, RZ ;  /* 0x0000001b030a7210 */ /* 0x040fe20007f5e0ff */
[----:B---3--:R-:W-:Y:S01]  /*e5c00*/  IMAD.MOV.U32 R2, RZ, RZ, R6 ;  /* 0x000000ffff027224 */ /* 0x008fe200078e0006 */
[----:B------:R-:W-:Y:S01]  /*e5c10*/  IADD3 R6, P3, PT, R3, R29, RZ ;  /* 0x0000001d03067210 */ /* 0x000fe20007f7e0ff */
[----:B------:R-:W-:-:S02]  /*e5c20*/  IMAD.MOV.U32 R3, RZ, RZ, R9 ;  /* 0x000000ffff037224 */ /* 0x000fc400078e0009 */
[----:B------:R-:W-:Y:S02]  /*e5c30*/  IMAD.X R9, R5, 0x1, R24, P4 ;  /* 0x0000000105097824 */ /* 0x000fe400020e0618 */
[----:B------:R3:W-:Y:S04]  /*e5c40*/  STL [R1+0x4a68], R6 ;  /* 0x004a680601007387 */ /* 0x0007e80000100800 */
[----:B---3--:R-:W3:Y:S04]  /*e5c50*/  LDL.LU.64 R6, [R1+0x7b08] ;  /* 0x007b080001067983 */ /* 0x008ee80000300a00 */
[----:B------:R0:W-:Y:S02]  /*e5c60*/  STL.64 [R1+0x4a78], R8 ;  /* 0x004a780801007387 */ /* 0x0001e40000100a00 */
[----:B0-----:R-:W-:-:S02]  /*e5c70*/  IMAD.MOV.U32 R9, RZ, RZ, R11 ;  /* 0x000000ffff097224 */ /* 0x001fc400078e000b */
[----:B------:R-:W-:Y:S01]  /*e5c80*/  IMAD.X R11, R5, 0x1, R26, P2 ;  /* 0x00000001050b7824 */ /* 0x000fe200010e061a */
[----:B----4-:R-:W-:-:S04]  /*e5c90*/  IADD3 R8, P4, PT, R4, R20, RZ ;  /* 0x0000001404087210 */ /* 0x010fc80007f9e0ff */
[----:B------:R0:W-:Y:S04]  /*e5ca0*/  STL.64 [R1+0x4a70], R10 ;  /* 0x004a700a01007387 */ /* 0x0001e80000100a00 */
[----:B------:R4:W-:Y:S01]  /*e5cb0*/  STL.64 [R1+0x7af0], R20 ;  /* 0x007af01401007387 */ /* 0x0009e20000100a00 */
[----:B0-----:R-:W-:-:S03]  /*e5cc0*/  IADD3 R10, P2, PT, R4, R21, RZ ;  /* 0x00000015040a7210 */ /* 0x001fc60007f5e0ff */
[----:B----4-:R1:W4:Y:S01]  /*e5cd0*/  LDL.64 R20, [R1+0x4a68] ;  /* 0x004a680001147983 */ /* 0x0103220000100a00 */
[----:B------:R-:W-:Y:S02]  /*e5ce0*/  IMAD.MOV.U32 R11, RZ, RZ, R9 ;  /* 0x000000ffff0b7224 */ /* 0x000fe400078e0009 */
[----:B---3--:R-:W-:Y:S02]  /*e5cf0*/  IMAD.X R9, R6, 0x1, R18, P4 ;  /* 0x0000000106097824 */ /* 0x008fe400020e0612 */
[----:B----4-:R-:W-:Y:S02]  /*e5d00*/  IMAD.X R21, R5, 0x1, R28, P3 ;  /* 0x0000000105157824 */ /* 0x010fe400018e061c */
[----:B------:R-:W3:Y:S04]  /*e5d10*/  LDL.LU R5, [R1+0x7b00] ;  /* 0x007b000001057983 */ /* 0x000ee80000300800 */
[----:B--2---:R0:W-:Y:S01]  /*e5d20*/  STL.64 [R1+0x7ad8], R12 ;  /* 0x007ad80c01007387 */ /* 0x0041e20000100a00 */
[----:B------:R-:W-:-:S03]  /*e5d30*/  IADD3 R20, P3, PT, R4, R23, RZ ;  /* 0x0000001704147210 */ /* 0x000fc60007f7e0ff */
[----:B------:R-:W-:Y:S04]  /*e5d40*/  STL [R1+0x4a6c], R21 ;  /* 0x004a6c1501007387 */ /* 0x000fe80000100800 */
[----:B------:R2:W-:Y:S01]  /*e5d50*/  STL.64 [R1+0x4a60], R8 ;  /* 0x004a600801007387 */ /* 0x0005e20000100a00 */
[----:B0-----:R-:W-:Y:S02]  /*e5d60*/  IMAD.MOV.U32 R13, RZ, RZ, R11 ;  /* 0x000000ffff0d7224 */ /* 0x001fe400078e000b */
[----:B------:R-:W-:Y:S01]  /*e5d70*/  IMAD.X R11, R6, 0x1, R19, P2 ;  /* 0x00000001060b7824 */ /* 0x000fe200010e0613 */
[----:B------:R-:W-:Y:S01]  /*e5d80*/  IADD3 R12, P4, PT, R4, R16, RZ ;  /* 0x00000010040c7210 */ /* 0x000fe20007f9e0ff */
[----:B--2---:R-:W2:Y:S04]  /*e5d90*/  LDL.LU.64 R8, [R1+0x7af8] ;  /* 0x007af80001087983 */ /* 0x004ea80000300a00 */
[----:B------:R0:W-:Y:S01]  /*e5da0*/  STL.64 [R1+0x7ae0], R18 ;  /* 0x007ae01201007387 */ /* 0x0001e20000100a00 */
[----:B------:R-:W-:-:S03]  /*e5db0*/  IMAD.X R21, R6, 0x1, R22, P3 ;  /* 0x0000000106157824 */ /* 0x000fc600018e0616 */
[----:B------:R4:W-:Y:S04]  /*e5dc0*/  STL.64 [R1+0x4a58], R10 ;  /* 0x004a580a01007387 */ /* 0x0009e80000100a00 */
[----:B------:R1:W-:Y:S01]  /*e5dd0*/  STL.64 [R1+0x4a50], R20 ;  /* 0x004a501401007387 */ /* 0x0003e20000100a00 */
[----:B0-----:R-:W-:Y:S01]  /*e5de0*/  IMAD.MOV.U32 R19, RZ, RZ, R13 ;  /* 0x000000ffff137224 */ /* 0x001fe200078e000d */
[----:B----4-:R-:W-:Y:S01]  /*e5df0*/  IADD3 R10, P2, PT, R4, R17, RZ ;  /* 0x00000011040a7210 */ /* 0x010fe20007f5e0ff */
[C---:B------:R-:W-:Y:S01]  /*e5e00*/  IMAD.X R13, R6.reuse, 0x1, R14, P4 ;  /* 0x00000001060d7824 */ /* 0x040fe200020e060e */
[----:B-1----:R-:W3:Y:S03]  /*e5e10*/  LDL.LU.64 R20, [R1+0x7af0] ;  /* 0x007af00001147983 */ /* 0x002ee60000300a00 */
[----:B------:R-:W-:Y:S01]  /*e5e20*/  IMAD.X R11, R6, 0x1, R15, P2 ;  /* 0x00000001060b7824 */ /* 0x000fe200010e060f */
[----:B------:R-:W-:Y:S04]  /*e5e30*/  STL.64 [R1+0x4a48], R12 ;  /* 0x004a480c01007387 */ /* 0x000fe80000100a00 */
[----:B------:R0:W-:Y:S04]  /*e5e40*/  STL.64 [R1+0x4a40], R10 ;  /* 0x004a400a01007387 */ /* 0x0001e80000100a00 */
[----:B0-----:R-:W4:Y:S01]  /*e5e50*/  LDL.LU.64 R10, [R1+0x7ae8] ;  /* 0x007ae800010a7983 */ /* 0x001f220000300a00 */
[----:B------:R-:W-:-:S02]  /*e5e60*/  IADD3 R18, P3, PT, R4, R25, RZ ;  /* 0x0000001904127210 */ /* 0x000fc40007f7e0ff */
[C---:B------:R-:W-:Y:S01]  /*e5e70*/  IADD3 R12, P4, PT, R4.reuse, R27, RZ ;  /* 0x0000001b040c7210 */ /* 0x040fe20007f9e0ff */
[----:B------:R-:W-:Y:S01]  /*e5e80*/  STL.64 [R1+0x7ac8], R14 ;  /* 0x007ac80e01007387 */ /* 0x000fe20000100a00 */
[----:B--2---:R-:W-:Y:S01]  /*e5e90*/  IMAD.MOV.U32 R13, RZ, RZ, R8 ;  /* 0x000000ffff0d7224 */ /* 0x004fe200078e0008 */
[----:B------:R-:W-:Y:S01]  /*e5ea0*/  IADD3 R8, P2, PT, R4, R29, RZ ;  /* 0x0000001d04087210 */ /* 0x000fe20007f5e0ff */
[----:B------:R-:W-:Y:S02]  /*e5eb0*/  IMAD.MOV.U32 R4, RZ, RZ, R19 ;  /* 0x000000ffff047224 */ /* 0x000fe400078e0013 */
[----:B------:R-:W-:Y:S01]  /*e5ec0*/  IMAD.X R19, R6, 0x1, R24, P3 ;  /* 0x0000000106137824 */ /* 0x000fe200018e0618 */
[----:B----4-:R-:W-:Y:S04]  /*e5ed0*/  STL.64 [R1+0x7ab0], R10 ;  /* 0x007ab00a01007387 */ /* 0x010fe80000100a00 */
[----:B------:R-:W-:Y:S04]  /*e5ee0*/  STL [R1+0x7ab8], R11 ;  /* 0x007ab80b01007387 */ /* 0x000fe80000100800 */
[----:B------:R0:W-:Y:S04]  /*e5ef0*/  STL.64 [R1+0x4a38], R18 ;  /* 0x004a381201007387 */ /* 0x0001e80000100a00 */
[----:B0-----:R-:W2:Y:S01]  /*e5f00*/  LDL.LU.64 R18, [R1+0x7ae0] ;  /* 0x007ae00001127983 */ /* 0x001ea20000300a00 */
[----:B------:R-:W-:-:S04]  /*e5f10*/  IMAD.MOV.U32 R15, RZ, RZ, R9 ;  /* 0x000000ffff0f7224 */ /* 0x000fc800078e0009 */
[----:B------:R-:W-:Y:S02]  /*e5f20*/  IMAD.MOV.U32 R9, RZ, RZ, R15 ;  /* 0x000000ffff097224 */ /* 0x000fe400078e000f */
[----:B------:R-:W-:Y:S02]  /*e5f30*/  IMAD.MOV.U32 R15, RZ, RZ, R13 ;  /* 0x000000ffff0f7224 */ /* 0x000fe400078e000d */
[C---:B------:R-:W-:Y:S02]  /*e5f40*/  IMAD.X R13, R6.reuse, 0x1, R26, P4 ;  /* 0x00000001060d7824 */ /* 0x040fe400020e061a */
[----:B------:R-:W-:Y:S02]  /*e5f50*/  IMAD.MOV.U32 R11, RZ, RZ, R9 ;  /* 0x000000ffff0b7224 */ /* 0x000fe400078e0009 */
[----:B------:R-:W-:Y:S01]  /*e5f60*/  IMAD.X R9, R6, 0x1, R28, P2 ;  /* 0x0000000106097824 */ /* 0x000fe200010e061c */
[----:B------:R0:W-:Y:S01]  /*e5f70*/  STL.64 [R1+0x4a30], R12 ;  /* 0x004a300c01007387 */ /* 0x0001e20000100a00 */
[----:B---3--:R-:W-:-:S03]  /*e5f80*/  IADD3 R14, P3, PT, R5, R20, RZ ;  /* 0x00000014050e7210 */ /* 0x008fc60007f7e0ff */
[----:B0-----:R-:W3:Y:S04]  /*e5f90*/  LDL.LU.64 R12, [R1+0x7ad8] ;  /* 0x007ad800010c7983 */ /* 0x001ee80000300a00 */
[----:B------:R-:W-:Y:S04]  /*e5fa0*/  STL.64 [R1+0x7ac0], R20 ;  /* 0x007ac01401007387 */ /* 0x000fe80000100a00 */
[----:B------:R-:W4:Y:S04]  /*e5fb0*/  LDL.LU R6, [R1+0x7ad0] ;  /* 0x007ad00001067983 */ /* 0x000f280000300800 */
[----:B------:R0:W-:Y:S02]  /*e5fc0*/  STL.64 [R1+0x4a28], R8 ;  /* 0x004a280801007387 */ /* 0x0001e40000100a00 */
[----:B0-----:R-:W-:-:S02]  /*e5fd0*/  IMAD.MOV.U32 R9, RZ, RZ, R15 ;  /* 0x000000ffff097224 */ /* 0x001fc400078e000f */
[----:B--2---:R-:W-:-:S05]  /*e5fe0*/  IMAD.X R15, R7, 0x1, R18, P3 ;  /* 0x00000001070f7824 */ /* 0x004fca00018e0612 */
[----:B------:R0:W-:Y:S04]  /*e5ff0*/  STL.64 [R1+0x4a20], R14 ;  /* 0x004a200e01007387 */ /* 0x0001e80000100a00 */
[----:B0-----:R-:W2:Y:S01]  /*e6000*/  LDL.LU.64 R14, [R1+0x7ac8] ;  /* 0x007ac800010e7983 */ /* 0x001ea20000300a00 */
[C---:B------:R-:W-:Y:S01]  /*e6010*/  IADD3 R10, P4, PT, R5.reuse, R21, RZ ;  /* 0x00000015050a7210 */ /* 0x040fe20007f9e0ff */
[----:B------:R-:W-:Y:S01]  /*e6020*/  IMAD.MOV.U32 R21, RZ, RZ, R11 ;  /* 0x000000ffff157224 */ /* 0x000fe200078e000b */
[----:B------:R-:W-:-:S03]  /*e6030*/  IADD3 R8, P2, PT, R5, R23, RZ ;  /* 0x0000001705087210 */ /* 0x000fc60007f5e0ff */
[----:B------:R-:W-:Y:S01]  /*e6040*/  IMAD.X R11, R7, 0x1, R19, P4 ;  /* 0x00000001070b7824 */ /* 0x000fe200020e0613 */
[----:B---3--:R-:W-:Y:S04]  /*e6050*/  STL.64 [R1+0x7a98], R12 ;  /* 0x007a980c01007387 */ /* 0x008fe80000100a00 */
[----:B------:R0:W-:Y:S01]  /*e6060*/  STL.64 [R1+0x4a18], R10 ;  /* 0x004a180a01007387 */ /* 0x0001e20000100a00 */
[----:B------:R-:W-:Y:S01]  /*e6070*/  IADD3 R20, P3, PT, R5, R16, RZ ;  /* 0x0000001005147210 */ /* 0x000fe20007f7e0ff */
[----:B0-----:R-:W-:Y:S02]  /*e6080*/  IMAD.MOV.U32 R11, RZ, RZ, R9 ;  /* 0x000000ffff0b7224 */ /* 0x001fe400078e0009 */
[----:B------:R-:W-:Y:S01]  /*e6090*/  IMAD.X R9, R7, 0x1, R22, P2 ;  /* 0x0000000107097824 */ /* 0x000fe200010e0616 */
[----:B------:R-:W-:Y:S01]  /*e60a0*/  IADD3 R10, P4, PT, R5, R17, RZ ;  /* 0x00000011050a7210 */ /* 0x000fe20007f9e0ff */
[----:B------:R-:W-:-:S03]  /*e60b0*/  IMAD.MOV.U32 R13, RZ, RZ, R11 ;  /* 0x000000ffff0d7224 */ /* 0x000fc600078e000b */
[----:B------:R0:W-:Y:S02]  /*e60c0*/  STL.64 [R1+0x4a10], R8 ;  /* 0x004a100801007387 */ /* 0x0001e40000100a00 */
[----:B0-----:R-:W-:Y:S02]  /*e60d0*/  IMAD.MOV.U32 R9, RZ, RZ, R21 ;  /* 0x000000ffff097224 */ /* 0x001fe400078e0015 */
[C---:B--2---:R-:W-:Y:S02]  /*e60e0*/  IMAD.X R21, R7.reuse, 0x1, R14, P3 ;  /* 0x0000000107157824 */ /* 0x044fe400018e060e */
[----:B------:R-:W-:-:S03]  /*e60f0*/  IMAD.X R11, R7, 0x1, R15, P4 ;  /* 0x00000001070b7824 */ /* 0x000fc600020e060f */
[----:B------:R0:W-:Y:S04]  /*e6100*/  STL.64 [R1+0x4a08], R20 ;  /* 0x004a081401007387 */ /* 0x0001e80000100a00 */
[----:B0-----:R-:W4:Y:S04]  /*e6110*/  LDL.LU.64 R20, [R1+0x7ac0] ;  /* 0x007ac00001147983 */ /* 0x001f280000300a00 */
[----:B------:R0:W-:Y:S04]  /*e6120*/  STL.64 [R1+0x4a00], R10 ;  /* 0x004a000a01007387 */ /* 0x0001e80000100a00 */
[----:B0-----:R0:W2:Y:S01]  /*e6130*/  LDL.LU R11, [R1+0x7ab8] ;  /* 0x007ab800010b7983 */ /* 0x0010a20000300800 */
[----:B------:R-:W-:-:S02]  /*e6140*/  IADD3 R10, P4, PT, R5, R29, RZ ;  /* 0x0000001d050a7210 */ /* 0x000fc40007f9e0ff */
[C---:B------:R-:W-:Y:S02]  /*e6150*/  IADD3 R8, P2, PT, R5.reuse, R25, RZ ;  /* 0x0000001905087210 */ /* 0x040fe40007f5e0ff */
[----:B------:R-:W-:Y:S01]  /*e6160*/  IADD3 R12, P3, PT, R5, R27, RZ ;  /* 0x0000001b050c7210 */ /* 0x000fe20007f7e0ff */
[----:B------:R2:W-:Y:S04]  /*e6170*/  STL [R1+0x49e8], R10 ;  /* 0x0049e80a01007387 */ /* 0x0005e80000100800 */
[----:B--2---:R-:W2:Y:S04]  /*e6180*/  LDL.LU.64 R10, [R1+0x7ab0] ;  /* 0x007ab000010a7983 */ /* 0x004ea80000300a00 */
[----:B------:R-:W3:Y:S04]  /*e6190*/  LDL.LU R5, [R1+0x88] ;  /* 0x0000880001057983 */ /* 0x000ee80000300800 */
[----:B---3--:R1:W-:Y:S02]  /*e61a0*/  STL.64 [R1+0x7a88], R4 ;  /* 0x007a880401007387 */ /* 0x0083e40000100a00 */
[----:B-1----:R-:W-:-:S02]  /*e61b0*/  IMAD.MOV.U32 R5, RZ, RZ, R9 ;  /* 0x000000ffff057224 */ /* 0x002fc400078e0009 */
[----:B------:R-:W3:Y:S01]  /*e61c0*/  LDL.LU R4, [R1+0x250] ;  /* 0x0002500001047983 */ /* 0x000ee20000300800 */
[----:B------:R-:W-:-:S05]  /*e61d0*/  IMAD.X R9, R7, 0x1, R24, P2 ;  /* 0x0000000107097824 */ /* 0x000fca00010e0618 */
[----:B------:R1:W-:Y:S04]  /*e61e0*/  STL.64 [R1+0x49f8], R8 ;  /* 0x0049f80801007387 */ /* 0x0003e80000100a00 */
[----:B-1----:R-:W3:Y:S04]  /*e61f0*/  LDL.LU.64 R8, [R1+0x7aa8] ;  /* 0x007aa80001087983 */ /* 0x002ee80000300a00 */
[----:B--2---:R1:W-:Y:S04]  /*e6200*/  STL.64 [R1+0x7a78], R10 ;  /* 0x007a780a01007387 */ /* 0x0043e80000100a00 */
[----:B------:R2:W-:Y:S01]  /*e6210*/  STL.64 [R1+0x7a90], R26 ;  /* 0x007a901a01007387 */ /* 0x0005e20000100a00 */
[----:B-1----:R-:W-:-:S02]  /*e6220*/  IMAD.MOV.U32 R11, RZ, RZ, R5 ;  /* 0x000000ffff0b7224 */ /* 0x002fc400078e0005 */
[----:B------:R-:W-:Y:S02]  /*e6230*/  IMAD.MOV.U32 R5, RZ, RZ, R13 ;  /* 0x000000ffff057224 */ /* 0x000fe400078e000d */
[----:B------:R-:W-:Y:S02]  /*e6240*/  IMAD.X R13, R7, 0x1, R26, P3 ;  /* 0x00000001070d7824 */ /* 0x000fe400018e061a */
[----:B--2---:R0:W2:Y:S04]  /*e6250*/  LDL.64 R26, [R1+0x49e8] ;  /* 0x0049e800011a7983 */ /* 0x0040a80000100a00 */
[----:B------:R1:W-:Y:S02]  /*e6260*/  STL.64 [R1+0x49f0], R12 ;  /* 0x0049f00c01007387 */ /* 0x0003e40000100a00 */
[----:B-1----:R-:W-:Y:S01]  /*e6270*/  IMAD.MOV.U32 R13, RZ, RZ, R5 ;  /* 0x000000ffff0d7224 */ /* 0x002fe200078e0005 */
[C---:B----4-:R-:W-:Y:S01]  /*e6280*/  IADD3 R12, P3, PT, R6.reuse, R21, RZ ;  /* 0x00000015060c7210 */ /* 0x050fe20007f7e0ff */
[----:B---3--:R-:W-:Y:S01]  /*e6290*/  IMAD.MOV.U32 R10, RZ, RZ, R4 ;  /* 0x000000ffff0a7224 */ /* 0x008fe200078e0004 */
[----:B------:R-:W-:-:S05]  /*e62a0*/  IADD3 R4, P2, PT, R6, R20, RZ ;  /* 0x0000001406047210 */ /* 0x000fca0007f5e0ff */
[----:B------:R-:W-:Y:S02]  /*e62b0*/  IMAD.X R5, R8, 0x1, R18, P2 ;  /* 0x0000000108057824 */ /* 0x000fe400010e0612 */
[----:B--2---:R-:W-:Y:S02]  /*e62c0*/  IMAD.X R27, R7, 0x1, R28, P4 ;  /* 0x00000001071b7824 */ /* 0x004fe400020e061c */
[----:B------:R-:W2:Y:S04]  /*e62d0*/  LDL.LU R7, [R1+0x7aa0] ;  /* 0x007aa00001077983 */ /* 0x000ea80000300800 */
[----:B------:R-:W-:Y:S04]  /*e62e0*/  STL [R1+0x49ec], R27 ;  /* 0x0049ec1b01007387 */ /* 0x000fe80000100800 */
[----:B------:R1:W-:Y:S02]  /*e62f0*/  STL.64 [R1+0x49e0], R4 ;  /* 0x0049e00401007387 */ /* 0x0003e40000100a00 */
[----:B-1----:R-:W-:-:S02]  /*e6300*/  IMAD.MOV.U32 R5, RZ, RZ, R13 ;  /* 0x000000ffff057224 */ /* 0x002fc400078e000d */
[----:B------:R-:W-:-:S05]  /*e6310*/  IMAD.X R13, R8, 0x1, R19, P3 ;  /* 0x00000001080d7824 */ /* 0x000fca00018e0613 */
[----:B------:R1:W-:Y:S04]  /*e6320*/  STL.64 [R1+0x49d8], R12 ;  /* 0x0049d80c01007387 */ /* 0x0003e80000100a00 */
[----:B-1----:R-:W3:Y:S01]  /*e6330*/  LDL.LU.64 R12, [R1+0x7a98] ;  /* 0x007a9800010c7983 */ /* 0x002ee20000300a00 */
[----:B------:R-:W-:-:S03]  /*e6340*/  IADD3 R26, P4, PT, R6, R23, RZ ;  /* 0x00000017061a7210 */ /* 0x000fc60007f9e0ff */
[----:B------:R1:W-:Y:S02]  /*e6350*/  STL.64 [R1+0x7a80], R18 ;  /* 0x007a801201007387 */ /* 0x0003e40000100a00 */
[----:B------:R-:W-:-:S05]  /*e6360*/  IMAD.X R27, R8, 0x1, R22, P4 ;  /* 0x00000001081b7824 */ /* 0x000fca00020e0616 */
[----:B------:R4:W-:Y:S01]  /*e6370*/  STL.64 [R1+0x49d0], R26 ;  /* 0x0049d01a01007387 */ /* 0x0009e20000100a00 */
[----:B-1----:R-:W-:-:S05]  /*e6380*/  IADD3 R18, P3, PT, R6, R17, RZ ;  /* 0x0000001106127210 */ /* 0x002fca0007f7e0ff */
[----:B------:R-:W-:Y:S04]  /*e6390*/  STL [R1+0x49c0], R18 ;  /* 0x0049c01201007387 */ /* 0x000fe80000100800 */
[----:B----4-:R-:W4:Y:S04]  /*e63a0*/  LDL.LU.64 R26, [R1+0x7a90] ;  /* 0x007a9000011a7983 */ /* 0x010f280000300a00 */
[----:B---3--:R1:W-:Y:S04]  /*e63b0*/  STL.64 [R1+0x7a68], R12 ;  /* 0x007a680c01007387 */ /* 0x0083e80000100a00 */
[----:B-1----:R0:W3:Y:S01]  /*e63c0*/  LDL.64 R12, [R1+0x49c0] ;  /* 0x0049c000010c7983 */ /* 0x0020e20000100a00 */
[----:B------:R-:W-:Y:S01]  /*e63d0*/  IADD3 R4, P2, PT, R6, R16, RZ ;  /* 0x0000001006047210 */ /* 0x000fe20007f5e0ff */
[----:B---3--:R-:W-:-:S04]  /*e63e0*/  IMAD.MOV.U32 R13, RZ, RZ, R5 ;  /* 0x000000ffff0d7224 */ /* 0x008fc800078e0005 */
[----:B------:R-:W-:-:S05]  /*e63f0*/  IMAD.X R5, R8, 0x1, R14, P2 ;  /* 0x0000000108057824 */ /* 0x000fca00010e060e */
[----:B------:R1:W-:Y:S04]  /*e6400*/  STL.64 [R1+0x49c8], R4 ;  /* 0x0049c80401007387 */ /* 0x0003e80000100a00 */
[----:B-1----:R-:W3:Y:S01]  /*e6410*/  LDL.LU.64 R4, [R1+0x7a88] ;  /* 0x007a880001047983 */ /* 0x002ee20000300a00 */
[C---:B------:R-:W-:Y:S01]  /*e6420*/  IADD3 R18, P4, PT, R6.reuse, R25, RZ ;  /* 0x0000001906127210 */ /* 0x040fe20007f9e0ff */
[----:B------:R-:W-:Y:S01]  /*e6430*/  IMAD.MOV.U32 R19, RZ, RZ, R10 ;  /* 0x000000ffff137224 */ /* 0x000fe200078e000a */
[----:B----4-:R-:W-:Y:S01]  /*e6440*/  IADD3 R10, P2, PT, R6, R27, RZ ;  /* 0x0000001b060a7210 */ /* 0x010fe20007f5e0ff */
[----:B---3--:R1:W-:Y:S02]  /*e6450*/  STL.64 [R1+0x7a60], R4 ;  /* 0x007a600401007387 */ /* 0x0083e40000100a00 */
[----:B-1----:R-:W-:-:S02]  /*e6460*/  IMAD.MOV.U32 R5, RZ, RZ, R11 ;  /* 0x000000ffff057224 */ /* 0x002fc400078e000b */
[----:B------:R-:W-:Y:S02]  /*e6470*/  IMAD.MOV.U32 R11, RZ, RZ, R13 ;  /* 0x000000ffff0b7224 */ /* 0x000fe400078e000d */
[----:B------:R-:W-:Y:S01]  /*e6480*/  IMAD.X R13, R8, 0x1, R15, P3 ;  /* 0x00000001080d7824 */ /* 0x000fe200018e060f */
[----:B------:R-:W-:Y:S01]  /*e6490*/  IADD3 R12, P3, PT, R6, R29, RZ ;  /* 0x0000001d060c7210 */ /* 0x000fe20007f7e0ff */
[----:B------:R-:W-:-:S03]  /*e64a0*/  IMAD.MOV.U32 R6, RZ, RZ, R5 ;  /* 0x000000ffff067224 */ /* 0x000fc600078e0005 */
[----:B------:R1:W-:Y:S01]  /*e64b0*/  STL [R1+0x49c4], R13 ;  /* 0x0049c40d01007387 */ /* 0x0003e20000100800 */
[----:B------:R-:W-:Y:S02]  /*e64c0*/  IMAD.MOV.U32 R5, RZ, RZ, R11 ;  /* 0x000000ffff057224 */ /* 0x000fe400078e000b */
[C---:B------:R-:W-:Y:S02]  /*e64d0*/  IMAD.X R11, R8.reuse, 0x1, R26, P2 ;  /* 0x00000001080b7824 */ /* 0x040fe400010e061a */
[----:B-1----:R-:W-:Y:S02]  /*e64e0*/  IMAD.MOV.U32 R13, RZ, RZ, R19 ;  /* 0x000000ffff0d7224 */ /* 0x002fe400078e0013 */
[----:B------:R-:W-:-:S05]  /*e64f0*/  IMAD.X R19, R8, 0x1, R24, P4 ;  /* 0x0000000108137824 */ /* 0x000fca00020e0618 */
[----:B------:R1:W-:Y:S04]  /*e6500*/  STL.64 [R1+0x49b8], R18 ;  /* 0x0049b81201007387 */ /* 0x0003e80000100a00 */
[----:B-1----:R-:W3:Y:S04]  /*e6510*/  LDL.LU.64 R18, [R1+0x7a80] ;  /* 0x007a800001127983 */ /* 0x002ee80000300a00 */
[----:B------:R1:W-:Y:S04]  /*e6520*/  STL.64 [R1+0x49b0], R10 ;  /* 0x0049b00a01007387 */ /* 0x0003e80000100a00 */
[----:B-1----:R-:W4:Y:S01]  /*e6530*/  LDL.LU.64 R10, [R1+0x7a78] ;  /* 0x007a7800010a7983 */ /* 0x002f220000300a00 */
[----:B--2---:R-:W-:-:S03]  /*e6540*/  IADD3 R4, P4, PT, R7, R20, RZ ;  /* 0x0000001407047210 */ /* 0x004fc60007f9e0ff */
[----:B----4-:R-:W-:Y:S04]  /*e6550*/  STL.64 [R1+0x7a50], R10 ;  /* 0x007a500a01007387 */ /* 0x010fe80000100a00 */
[----:B------:R1:W-:Y:S02]  /*e6560*/  STL [R1+0x7a58], R11 ;  /* 0x007a580b01007387 */ /* 0x0003e40000100800 */
[----:B-1----:R-:W-:Y:S02]  /*e6570*/  IMAD.MOV.U32 R11, RZ, RZ, R13 ;  /* 0x000000ffff0b7224 */ /* 0x002fe400078e000d */
[----:B------:R-:W-:Y:S02]  /*e6580*/  IMAD.X R13, R8, 0x1, R28, P3 ;  /* 0x00000001080d7824 */ /* 0x000fe400018e061c */
[----:B------:R-:W2:Y:S04]  /*e6590*/  LDL.LU R8, [R1+0x7a70] ;  /* 0x007a700001087983 */ /* 0x000ea80000300800 */
[----:B------:R1:W-:Y:S01]  /*e65a0*/  STL.64 [R1+0x49a8], R12 ;  /* 0x0049a80c01007387 */ /* 0x0003e20000100a00 */
[----:B------:R-:W-:Y:S01]  /*e65b0*/  IADD3 R10, P2, PT, R7, R21, RZ ;  /* 0x00000015070a7210 */ /* 0x000fe20007f5e0ff */
[----:B-1----:R-:W-:-:S02]  /*e65c0*/  IMAD.MOV.U32 R13, RZ, RZ, R5 ;  /* 0x000000ffff0d7224 */ /* 0x002fc400078e0005 */
[----:B---3--:R-:W-:-:S05]  /*e65d0*/  IMAD.X R5, R9, 0x1, R18, P4 ;  /* 0x0000000109057824 */ /* 0x008fca00020e0612 */
[----:B------:R1:W-:Y:S01]  /*e65e0*/  STL.64 [R1+0x49a0], R4 ;  /* 0x0049a00401007387 */ /* 0x0003e20000100a00 */
[----:B------:R-:W-:Y:S01]  /*e65f0*/  IADD3 R12, P3, PT, R7, R23, RZ ;  /* 0x00000017070c7210 */ /* 0x000fe20007f7e0ff */
[----:B-1----:R-:W-:Y:S02]  /*e6600*/  IMAD.MOV.U32 R5, RZ, RZ, R11 ;  /* 0x000000ffff057224 */ /* 0x002fe400078e000b */
[----:B------:R-:W-:-:S05]  /*e6610*/  IMAD.X R11, R9, 0x1, R19, P2 ;  /* 0x00000001090b7824 */ /* 0x000fca00010e0613 */
[----:B------:R1:W-:Y:S04]  /*e6620*/  STL.64 [R1+0x4998], R10 ;  /* 0x0049980a01007387 */ /* 0x0003e80000100a00 */
[----:B-1----:R-:W3:Y:S01]  /*e6630*/  LDL.LU R11, [R1+0x268] ;  /* 0x00026800010b7983 */ /* 0x002ee20000300800 */
[----:B------:R-:W-:-:S03]  /*e6640*/  IADD3 R10, P2, PT, R7, R17, RZ ;  /* 0x00000011070a7210 */ /* 0x000fc60007f5e0ff */
[----:B------:R1:W-:Y:S02]  /*e6650*/  STL.64 [R1+0x7a40], R16 ;  /* 0x007a401001007387 */ /* 0x0003e40000100a00 */
[----:B-1----:R-:W-:Y:S02]  /*e6660*/  IMAD.MOV.U32 R17, RZ, RZ, R13 ;  /* 0x000000ffff117224 */ /* 0x002fe400078e000d */
[----:B------:R-:W-:-:S05]  /*e6670*/  IMAD.X R13, R9, 0x1, R22, P3 ;  /* 0x00000001090d7824 */ /* 0x000fca00018e0616 */
[----:B------:R1:W-:Y:S04]  /*e6680*/  STL.64 [R1+0x4990], R12 ;  /* 0x0049900c01007387 */ /* 0x0003e80000100a00 */
[----:B-1----:R-:W4:Y:S01]  /*e6690*/  LDL.LU.64 R12, [R1+0x7a68] ;  /* 0x007a6800010c7983 */ /* 0x002f220000300a00 */
[----:B------:R-:W-:-:S03]  /*e66a0*/  IADD3 R4, P4, PT, R7, R16, RZ ;  /* 0x0000001007047210 */ /* 0x000fc60007f9e0ff */
[----:B----4-:R1:W-:Y:S02]  /*e66b0*/  STL.64 [R1+0x7a30], R12 ;  /* 0x007a300c01007387 */ /* 0x0103e40000100a00 */
[----:B-1----:R-:W-:Y:S02]  /*e66c0*/  IMAD.MOV.U32 R13, RZ, RZ, R17 ;  /* 0x000000ffff0d7224 */ /* 0x002fe400078e0011 */
[----:B------:R-:W-:Y:S02]  /*e66d0*/  IMAD.MOV.U32 R17, RZ, RZ, R5 ;  /* 0x000000ffff117224 */ /* 0x000fe400078e0005 */
[----:B------:R-:W-:-:S05]  /*e66e0*/  IMAD.X R5, R9, 0x1, R14, P4 ;  /* 0x0000000109057824 */ /* 0x000fca00020e060e */
[----:B------:R1:W-:Y:S04]  /*e66f0*/  STL.64 [R1+0x4988], R4 ;  /* 0x0049880401007387 */ /* 0x0003e80000100a00 */
[----:B-1----:R-:W4:Y:S04]  /*e6700*/  LDL.LU.64 R4, [R1+0x7a60] ;  /* 0x007a600001047983 */ /* 0x002f280000300a00 */
[----:B----4-:R1:W-:Y:S02]  /*e6710*/  STL.64 [R1+0x7a38], R4 ;  /* 0x007a380401007387 */ /* 0x0103e40000100a00 */
[----:B-1----:R-:W-:-:S02]  /*e6720*/  IMAD.MOV.U32 R4, RZ, RZ, R13 ;  /* 0x000000ffff047224 */ /* 0x002fc400078e000d */
[----:B---3--:R-:W-:Y:S02]  /*e6730*/  IMAD.MOV.U32 R13, RZ, RZ, R11 ;  /* 0x000000ffff0d7224 */ /* 0x008fe400078e000b */
[----:B------:R-:W-:-:S05]  /*e6740*/  IMAD.X R11, R9, 0x1, R15, P2 ;  /* 0x00000001090b7824 */ /* 0x000fca00010e060f */
[----:B------:R1:W-:Y:S04]  /*e6750*/  STL.64 [R1+0x4980], R10 ;  /* 0x0049800a01007387 */ /* 0x0003e80000100a00 */
[----:B-1----:R0:W3:Y:S01]  /*e6760*/  LDL.LU R11, [R1+0x7a58] ;  /* 0x007a5800010b7983 */ /* 0x0020e20000300800 */
[C---:B------:R-:W-:Y:S02]  /*e6770*/  IADD3 R16, P3, PT, R7.reuse, R25, RZ ;  /* 0x0000001907107210 */ /* 0x040fe40007f7e0ff */
[C---:B------:R-:W-:Y:S02]  /*e6780*/  IADD3 R12, P4, PT, R7.reuse, R27, RZ ;  /* 0x0000001b070c7210 */ /* 0x040fe40007f9e0ff */
[----:B------:R-:W-:Y:S01]  /*e6790*/  IADD3 R10, P2, PT, R7, R29, RZ ;  /* 0x0000001d070a7210 */ /* 0x000fe20007f5e0ff */
[----:B------:R-:W-:-:S02]  /*e67a0*/  IMAD.MOV.U32 R7, RZ, RZ, R17 ;  /* 0x000000ffff077224 */ /* 0x000fc400078e0011 */
[----:B------:R-:W-:Y:S02]  /*e67b0*/  IMAD.X R17, R9, 0x1, R24, P3 ;  /* 0x0000000109117824 */ /* 0x000fe400018e0618 */
[----:B------:R3:W-:Y:S04]  /*e67c0*/  STL [R1+0x4968], R10 ;  /* 0x0049680a01007387 */ /* 0x0007e80000100800 */
[----:B---3--:R-:W3:Y:S04]  /*e67d0*/  LDL.LU.64 R10, [R1+0x7a50] ;  /* 0x007a5000010a7983 */ /* 0x008ee80000300a00 */
[----:B------:R1:W-:Y:S02]  /*e67e0*/  STL.64 [R1+0x4978], R16 ;  /* 0x0049781001007387 */ /* 0x0003e40000100a00 */
[----:B-1----:R-:W-:-:S02]  /*e67f0*/  IMAD.MOV.U32 R17, RZ, RZ, R13 ;  /* 0x000000ffff117224 */ /* 0x002fc400078e000d */
[----:B------:R-:W-:Y:S01]  /*e6800*/  IMAD.X R13, R9, 0x1, R26, P4 ;  /* 0x00000001090d7824 */ /* 0x000fe200020e061a */
[----:B--2---:R-:W-:-:S04]  /*e6810*/  IADD3 R16, P3, PT, R8, R20, RZ ;  /* 0x0000001408107210 */ /* 0x004fc80007f7e0ff */
[----:B------:R1:W-:Y:S04]  /*e6820*/  STL.64 [R1+0x4970], R12 ;  /* 0x0049700c01007387 */ /* 0x0003e80000100a00 */
[----:B-1----:R-:W2:Y:S01]  /*e6830*/  LDL.LU R13, [R1+0xd40] ;  /* 0x000d4000010d7983 */ /* 0x002ea20000300800 */
[----:B------:R-:W-:-:S03]  /*e6840*/  IADD3 R12, P4, PT, R8, R21, RZ ;  /* 0x00000015080c7210 */ /* 0x000fc60007f9e0ff */
[----:B------:R1:W-:Y:S04]  /*e6850*/  STL.64 [R1+0x7a20], R20 ;  /* 0x007a201401007387 */ /* 0x0003e80000100a00 */
[----:B-1----:R0:W4:Y:S02]  /*e6860*/  LDL.64 R20, [R1+0x4968] ;  /* 0x0049680001147983 */ /* 0x0021240000100a00 */
[----:B----4-:R-:W-:Y:S02]  /*e6870*/  IMAD.X R21, R9, 0x1, R28, P2 ;  /* 0x0000000109157824 */ /* 0x010fe400010e061c */
[----:B------:R-:W4:Y:S04]  /*e6880*/  LDL.LU R9, [R1+0x7a48] ;  /* 0x007a480001097983 */ /* 0x000f280000300800 */
[----:B------:R1:W-:Y:S04]  /*e6890*/  STL.64 [R1+0x7a28], R28 ;  /* 0x007a281c01007387 */ /* 0x0003e80000100a00 */
[----:B------:R-:W-:Y:S01]  /*e68a0*/  STL [R1+0x496c], R21 ;  /* 0x00496c1501007387 */ /* 0x000fe20000100800 */
[----:B-1----:R-:W-:-:S02]  /*e68b0*/  IMAD.MOV.U32 R29, RZ, RZ, R17 ;  /* 0x000000ffff1d7224 */ /* 0x002fc400078e0011 */
[----:B---3--:R-:W-:-:S05]  /*e68c0*/  IMAD.X R17, R10, 0x1, R18, P3 ;  /* 0x000000010a117824 */ /* 0x008fca00018e0612 */
[----:B------:R1:W-:Y:S04]  /*e68d0*/  STL.64 [R1+0x4960], R16 ;  /* 0x0049601001007387 */ /* 0x0003e80000100a00 */
[----:B-1----:R-:W3:Y:S01]  /*e68e0*/  LDL.LU.64 R16, [R1+0x7a40] ;  /* 0x007a400001107983 */ /* 0x002ee20000300a00 */
[----:B------:R-:W-:Y:S02]  /*e68f0*/  IMAD.MOV.U32 R21, RZ, RZ, R4 ;  /* 0x000000ffff157224 */ /* 0x000fe400078e0004 */
[----:B--2---:R-:W-:Y:S02]  /*e6900*/  IMAD.MOV.U32 R28, RZ, RZ, R13 ;  /* 0x000000ffff1c7224 */ /* 0x004fe400078e000d */
[----:B------:R-:W-:Y:S01]  /*e6910*/  IMAD.X R13, R10, 0x1, R19, P4 ;  /* 0x000000010a0d7824 */ /* 0x000fe200020e0613 */
[----:B---3--:R-:W-:-:S05]  /*e6920*/  IADD3 R4, P3, PT, R8, R16, RZ ;  /* 0x0000001008047210 */ /* 0x008fca0007f7e0ff */
[----:B------:R1:W-:Y:S04]  /*e6930*/  STL [R1+0x4948], R4 ;  /* 0x0049480401007387 */ /* 0x0003e80000100800 */
[----:B-1----:R-:W2:Y:S04]  /*e6940*/  LDL.LU.64 R4, [R1+0x7a38] ;  /* 0x007a380001047983 */ /* 0x002ea80000300a00 */
[----:B------:R1:W-:Y:S04]  /*e6950*/  STL.64 [R1+0x4958], R12 ;  /* 0x0049580c01007387 */ /* 0x0003e80000100a00 */
[----:B-1----:R-:W3:Y:S04]  /*e6960*/  LDL.LU.64 R12, [R1+0x7a30] ;  /* 0x007a3000010c7983 */ /* 0x002ee80000300a00 */
[----:B------:R1:W-:Y:S04]  /*e6970*/  STL.64 [R1+0x7a00], R18 ;  /* 0x007a001201007387 */ /* 0x0003e80000100a00 */
[----:B-1----:R-:W2:Y:S04]  /*e6980*/  LDL.LU R18, [R1+0x1e0] ;  /* 0x0001e00001127983 */ /* 0x002ea80000300800 */
[----:B---3--:R1:W-:Y:S04]  /*e6990*/  STL.64 [R1+0x7a10], R12 ;  /* 0x007a100c01007387 */ /* 0x0083e80000100a00 */
[----:B-1----:R0:W3:Y:S01]  /*e69a0*/  LDL.64 R12, [R1+0x4948] ;  /* 0x00494800010c7983 */ /* 0x0020e20000100a00 */
[----:B------:R-:W-:Y:S01]  /*e69b0*/  IADD3 R20, P2, PT, R8, R23, RZ ;  /* 0x0000001708147210 */ /* 0x000fe20007f5e0ff */
[----:B------:R-:W-:-:S04]  /*e69c0*/  IMAD.MOV.U32 R19, RZ, RZ, R21 ;  /* 0x000000ffff137224 */ /* 0x000fc800078e0015 */
[----:B------:R-:W-:Y:S01]  /*e69d0*/  IMAD.X R21, R10, 0x1, R22, P2 ;  /* 0x000000010a157824 */ /* 0x000fe200010e0616 */
[----:B--2---:R1:W-:Y:S04]  /*e69e0*/  STL.64 [R1+0x7a18], R4 ;  /* 0x007a180401007387 */ /* 0x0043e80000100a00 */
[----:B------:R2:W-:Y:S01]  /*e69f0*/  STL.64 [R1+0x4950], R20 ;  /* 0x0049501401007387 */ /* 0x0005e20000100a00 */
[----:B-1----:R-:W-:Y:S01]  /*e6a00*/  IMAD.MOV.U32 R4, RZ, RZ, R29 ;  /* 0x000000ffff047224 */ /* 0x002fe200078e001d */
[C---:B--2---:R-:W-:Y:S01]  /*e6a10*/  IADD3 R20, P2, PT, R8.reuse, R25, RZ ;  /* 0x0000001908147210 */ /* 0x044fe20007f5e0ff */
[----:B---3--:R-:W-:Y:S01]  /*e6a20*/  IMAD.MOV.U32 R13, RZ, RZ, R28 ;  /* 0x000000ffff0d7224 */ /* 0x008fe200078e001c */
[----:B------:R-:W-:-:S03]  /*e6a30*/  IADD3 R28, P4, PT, R8, R17, RZ ;  /* 0x00000011081c7210 */ /* 0x000fc60007f9e0ff */
[----:B------:R-:W-:Y:S02]  /*e6a40*/  IMAD.MOV.U32 R21, RZ, RZ, R13 ;  /* 0x000000ffff157224 */ /* 0x000fe400078e000d */
[C---:B------:R-:W-:Y:S02]  /*e6a50*/  IMAD.X R13, R10.reuse, 0x1, R14, P3 ;  /* 0x000000010a0d7824 */ /* 0x040fe400018e060e */
[----:B------:R-:W-:-:S03]  /*e6a60*/  IMAD.X R29, R10, 0x1, R15, P4 ;  /* 0x000000010a1d7824 */ /* 0x000fc600020e060f */
[----:B------:R-:W-:Y:S04]  /*e6a70*/  STL [R1+0x494c], R13 ;  /* 0x00494c0d01007387 */ /* 0x000fe80000100800 */
[----:B------:R1:W-:Y:S04]  /*e6a80*/  STL.64 [R1+0x4940], R28 ;  /* 0x0049401c01007387 */ /* 0x0003e80000100a00 */
[----:B-1----:R-:W2:Y:S04]  /*e6a90*/  LDL.LU.64 R28, [R1+0x7a28] ;  /* 0x007a2800011c7983 */ /* 0x002ea80000300a00 */
[----:B------:R1:W-:Y:S02]  /*e6aa0*/  STL.64 [R1+0x79f8], R14 ;  /* 0x0079f80e01007387 */ /* 0x0003e40000100a00 */
[----:B-1----:R-:W-:-:S02]  /*e6ab0*/  IMAD.MOV.U32 R15, RZ, RZ, R19 ;  /* 0x000000ffff0f7224 */ /* 0x002fc400078e0013 */
[----:B------:R-:W-:Y:S02]  /*e6ac0*/  IMAD.MOV.U32 R19, RZ, RZ, R21 ;  /* 0x000000ffff137224 */ /* 0x000fe400078e0015 */
[----:B------:R-:W-:-:S05]  /*e6ad0*/  IMAD.X R21, R10, 0x1, R24, P2 ;  /* 0x000000010a157824 */ /* 0x000fca00010e0618 */
[----:B------:R1:W-:Y:S04]  /*e6ae0*/  STL.64 [R1+0x4938], R20 ;  /* 0x0049381401007387 */ /* 0x0003e80000100a00 */
[----:B-1----:R-:W4:Y:S01]  /*e6af0*/  LDL.LU.64 R20, [R1+0x7a20] ;  /* 0x007a200001147983 */ /* 0x002f220000300a00 */
[----:B------:R-:W-:Y:S01]  /*e6b00*/  IADD3 R12, P3, PT, R8, R27, RZ ;  /* 0x0000001b080c7210 */ /* 0x000fe20007f7e0ff */
[----:B------:R-:W-:-:S04]  /*e6b10*/  IMAD.MOV.U32 R14, RZ, RZ, R18 ;  /* 0x000000ffff0e7224 */ /* 0x000fc800078e0012 */
[----:B------:R-:W-:Y:S01]  /*e6b20*/  IMAD.X R13, R10, 0x1, R26, P3 ;  /* 0x000000010a0d7824 */ /* 0x000fe200018e061a */
[----:B--2---:R-:W-:Y:S01]  /*e6b30*/  IADD3 R18, P4, PT, R8, R29, RZ ;  /* 0x0000001d08127210 */ /* 0x004fe20007f9e0ff */
[----:B------:R-:W-:Y:S01]  /*e6b40*/  IMAD.MOV.U32 R8, RZ, RZ, R4 ;  /* 0x000000ffff087224 */ /* 0x000fe200078e0004 */
[----:B----4-:R-:W-:-:S05]  /*e6b50*/  IADD3 R4, P2, PT, R9, R20, RZ ;  /* 0x0000001409047210 */ /* 0x010fca0007f5e0ff */
[----:B------:R1:W-:Y:S04]  /*e6b60*/  STL [R1+0x4920], R4 ;  /* 0x0049200401007387 */ /* 0x0003e80000100800 */
[----:B-1----:R-:W2:Y:S04]  /*e6b70*/  LDL.LU.64 R4, [R1+0x7a18] ;  /* 0x007a180001047983 */ /* 0x002ea80000300a00 */
[----:B------:R1:W-:Y:S04]  /*e6b80*/  STL.64 [R1+0x4930], R12 ;  /* 0x0049300c01007387 */ /* 0x0003e80000100a00 */
[----:B-1----:R-:W3:Y:S04]  /*e6b90*/  LDL.LU.64 R12, [R1+0x7a10] ;  /* 0x007a1000010c7983 */ /* 0x002ee80000300a00 */
[----:B------:R1:W-:Y:S04]  /*e6ba0*/  STL.64 [R1+0x79f0], R26 ;  /* 0x0079f01a01007387 */ /* 0x0003e80000100a00 */
[----:B------:R4:W-:Y:S01]  /*e6bb0*/  STL.64 [R1+0x79d0], R20 ;  /* 0x0079d01401007387 */ /* 0x0009e20000100a00 */
[----:B-1----:R-:W-:Y:S01]  /*e6bc0*/  IMAD.MOV.U32 R26, RZ, RZ, R14 ;  /* 0x000000ffff1a7224 */ /* 0x002fe200078e000e */
[----:B------:R-:W-:Y:S01]  /*e6bd0*/  IADD3 R14, P3, PT, R9, R21, RZ ;  /* 0x00000015090e7210 */ /* 0x000fe20007f7e0ff */
[----:B----4-:R-:W-:-:S02]  /*e6be0*/  IMAD.MOV.U32 R21, RZ, RZ, R19 ;  /* 0x000000ffff157224 */ /* 0x010fc400078e0013 */
[----:B------:R-:W-:Y:S02]  /*e6bf0*/  IMAD.X R19, R10, 0x1, R28, P4 ;  /* 0x000000010a137824 */ /* 0x000fe400020e061c */
[----:B------:R-:W4:Y:S04]  /*e6c00*/  LDL.LU R10, [R1+0x7a08] ;  /* 0x007a0800010a7983 */ /* 0x000f280000300800 */
[----:B------:R1:W-:Y:S04]  /*e6c10*/  STL.64 [R1+0x4928], R18 ;  /* 0x0049281201007387 */ /* 0x0003e80000100a00 */
[----:B-1----:R-:W4:Y:S04]  /*e6c20*/  LDL.LU.64 R18, [R1+0x7a00] ;  /* 0x007a000001127983 */ /* 0x002f280000300a00 */
[----:B------:R1:W-:Y:S04]  /*e6c30*/  STL.64 [R1+0x79e0], R28 ;  /* 0x0079e01c01007387 */ /* 0x0003e80000100a00 */
[----:B-1----:R0:W4:Y:S01]  /*e6c40*/  LDL.64 R28, [R1+0x4920] ;  /* 0x00492000011c7983 */ /* 0x0021220000100a00 */
[----:B------:R-:W-:Y:S01]  /*e6c50*/  IMAD.MOV.U32 R27, RZ, RZ, R15 ;  /* 0x000000ffff1b7224 */ /* 0x000fe200078e000f */
[----:B------:R-:W-:-:S02]  /*e6c60*/  SHF.R.S32.HI R15, RZ, 0x1f, R9 ;  /* 0x0000001fff0f7819 */ /* 0x000fc40000011409 */
[----:B---3--:R-:W-:Y:S04]  /*e6c70*/  STL.64 [R1+0x79d8], R12 ;  /* 0x0079d80c01007387 */ /* 0x008fe80000100a00 */
[----:B--2---:R-:W-:Y:S01]  /*e6c80*/  STL.64 [R1+0x79e8], R4 ;  /* 0x0079e80401007387 */ /* 0x004fe20000100a00 */
[C---:B----4-:R-:W-:Y:S02]  /*e6c90*/  IMAD.X R29, R15.reuse, 0x1, R18, P2 ;  /* 0x000000010f1d7824 */ /* 0x050fe400010e0612 */
[----:B------:R-:W-:-:S03]  /*e6ca0*/  IMAD.X R15, R15, 0x1, R19, P3 ;  /* 0x000000010f0f7824 */ /* 0x000fc600018e0613 */
[----:B------:R-:W-:Y:S04]  /*e6cb0*/  STL [R1+0x4924], R29 ;  /* 0x0049241d01007387 */ /* 0x000fe80000100800 */
[----:B------:R1:W-:Y:S04]  /*e6cc0*/  STL.64 [R1+0x4918], R14 ;  /* 0x0049180e01007387 */ /* 0x0003e80000100a00 */
[----:B-1----:R-:W2:Y:S01]  /*e6cd0*/  LDL.LU.64 R14, [R1+0x79f8] ;  /* 0x0079f800010e7983 */ /* 0x002ea20000300a00 */
[----:B------:R-:W-:Y:S01]  /*e6ce0*/  IMAD.MOV.U32 R20, RZ, RZ, R26 ;  /* 0x000000ffff147224 */ /* 0x000fe200078e001a */
[----:B------:R-:W-:-:S02]  /*e6cf0*/  IADD3 R28, P3, PT, R9, R17, RZ ;  /* 0x00000011091c7210 */ /* 0x000fc40007f7e0ff */
[----:B------:R-:W-:Y:S01]  /*e6d00*/  STL.64 [R1+0x79c0], R18 ;  /* 0x0079c01201007387 */ /* 0x000fe20000100a00 */
[----:B------:R-:W-:-:S03]  /*e6d10*/  IADD3 R26, P4, PT, R9, R23, RZ ;  /* 0x00000017091a7210 */ /* 0x000fc60007f9e0ff */
[----:B------:R1:W-:Y:S01]  /*e6d20*/  STL [R1+0x79b8], R17 ;  /* 0x0079b81101007387 */ /* 0x0003e20000100800 */
[----:B------:R-:W-:Y:S01]  /*e6d30*/  IMAD.MOV.U32 R12, RZ, RZ, R27 ;  /* 0x000000ffff0c7224 */ /* 0x000fe200078e001b */
[----:B-1----:R-:W-:-:S05]  /*e6d40*/  SHF.R.S32.HI R17, RZ, 0x1f, R9 ;  /* 0x0000001fff117819 */ /* 0x002fca0000011409 */
[----:B------:R-:W-:Y:S01]  /*e6d50*/  IMAD.X R27, R17, 0x1, R22, P4 ;  /* 0x00000001111b7824 */ /* 0x000fe200020e0616 */
[----:B------:R-:W-:Y:S01]  /*e6d60*/  IADD3 R4, P2, PT, R9, R16, RZ ;  /* 0x0000001009047210 */ /* 0x000fe20007f5e0ff */
[----:B------:R-:W-:-:S03]  /*e6d70*/  IMAD.MOV.U32 R5, RZ, RZ, R20 ;  /* 0x000000ffff057224 */ /* 0x000fc600078e0014 */
[----:B------:R1:W-:Y:S04]  /*e6d80*/  STL.64 [R1+0x4910], R26 ;  /* 0x0049101a01007387 */ /* 0x0003e80000100a00 */
[----:B-1----:R-:W3:Y:S04]  /*e6d90*/  LDL.LU.64 R26, [R1+0x79f0] ;  /* 0x0079f000011a7983 */ /* 0x002ee80000300a00 */
[----:B------:R1:W-:Y:S02]  /*e6da0*/  STL.64 [R1+0x79c8], R22 ;  /* 0x0079c81601007387 */ /* 0x0003e40000100a00 */
[----:B-1----:R-:W-:-:S02]  /*e6db0*/  IMAD.MOV.U32 R22, RZ, RZ, R21 ;  /* 0x000000ffff167224 */ /* 0x002fc400078e0015 */
[----:B------:R-:W-:Y:S02]  /*e6dc0*/  IMAD.MOV.U32 R21, RZ, RZ, R5 ;  /* 0x000000ffff157224 */ /* 0x000fe400078e0005 */
[C---:B--2---:R-:W-:Y:S02]  /*e6dd0*/  IMAD.X R5, R17.reuse, 0x1, R14, P2 ;  /* 0x0000000111057824 */ /* 0x044fe400010e060e */
[----:B------:R-:W-:-:S03]  /*e6de0*/  IMAD.X R29, R17, 0x1, R15, P3 ;  /* 0x00000001111d7824 */ /* 0x000fc600018e060f */
[----:B------:R1:W-:Y:S04]  /*e6df0*/  STL.64 [R1+0x4908], R4 ;  /* 0x0049080401007387 */ /* 0x0003e80000100a00 */
[----:B-1----:R-:W2:Y:S04]  /*e6e00*/  LDL.LU.64 R4, [R1+0x79e8] ;  /* 0x0079e80001047983 */ /* 0x002ea80000300a00 */
[----:B------:R1:W-:Y:S04]  /*e6e10*/  STL.64 [R1+0x4900], R28 ;  /* 0x0049001c01007387 */ /* 0x0003e80000100a00 */
[----:B-1----:R-:W4:Y:S04]  /*e6e20*/  LDL.LU.64 R28, [R1+0x79e0] ;  /* 0x0079e000011c7983 */ /* 0x002f280000300a00 */
[----:B------:R1:W-:Y:S02]  /*e6e30*/  STL.64 [R1+0x79b0], R14 ;  /* 0x0079b00e01007387 */ /* 0x0003e40000100a00 */
[----:B-1----:R-:W-:Y:S01]  /*e6e40*/  IMAD.MOV.U32 R15, RZ, RZ, R12 ;  /* 0x000000ffff0f7224 */ /* 0x002fe200078e000c */
[----:B----4-:R-:W-:-:S05]  /*e6e50*/  IADD3 R12, P3, PT, R9, R29, RZ ;  /* 0x0000001d090c7210 */ /* 0x010fca0007f7e0ff */
[----:B------:R1:W-:Y:S04]  /*e6e60*/  STL [R1+0x48e8], R12 ;  /* 0x0048e80c01007387 */ /* 0x0003e80000100800 */
[----:B-1----:R-:W4:Y:S01]  /*e6e70*/  LDL.LU.64 R12, [R1+0x79d8] ;  /* 0x0079d800010c7983 */ /* 0x002f220000300a00 */
[----:B------:R-:W-:Y:S01]  /*e6e80*/  IADD3 R20, P4, PT, R9, R25, RZ ;  /* 0x0000001909147210 */ /* 0x000fe20007f9e0ff */
[----:B------:R-:W-:-:S04]  /*e6e90*/  IMAD.MOV.U32 R14, RZ, RZ, R21 ;  /* 0x000000ffff0e7224 */ /* 0x000fc800078e0015 */
[----:B------:R-:W-:Y:S01]  /*e6ea0*/  IMAD.X R21, R17, 0x1, R24, P4 ;  /* 0x0000000111157824 */ /* 0x000fe200020e0618 */
[----:B------:R-:W-:Y:S04]  /*e6eb0*/  STL [R1+0x56f0], R9 ;  /* 0x0056f00901007387 */ /* 0x000fe80000100800 */
[----:B------:R1:W-:Y:S04]  /*e6ec0*/  STL.64 [R1+0x48f8], R20 ;  /* 0x0048f81401007387 */ /* 0x0003e80000100a00 */
[----:B-1----:R-:W2:Y:S04]  /*e6ed0*/  LDL.LU.64 R20, [R1+0x79d0] ;  /* 0x0079d00001147983 */ /* 0x002ea80000300a00 */
[----:B----4-:R1:W-:Y:S04]  /*e6ee0*/  STL.64 [R1+0x79a8], R12 ;  /* 0x0079a80c01007387 */ /* 0x0103e80000100a00 */
[----:B-1----:R0:W4:Y:S01]  /*e6ef0*/  LDL.64 R12, [R1+0x48e8] ;  /* 0x0048e800010c7983 */ /* 0x0021220000100a00 */
[----:B---3--:R-:W-:-:S05]  /*e6f00*/  IADD3 R18, P2, PT, R9, R27, RZ ;  /* 0x0000001b09127210 */ /* 0x008fca0007f5e0ff */
[----:B------:R-:W-:Y:S02]  /*e6f10*/  IMAD.X R19, R17, 0x1, R26, P2 ;  /* 0x0000000111137824 */ /* 0x000fe400010e061a */
[----:B----4-:R-:W-:Y:S01]  /*e6f20*/  IMAD.MOV.U32 R13, RZ, RZ, R22 ;  /* 0x000000ffff0d7224 */ /* 0x010fe200078e0016 */
[----:B--2---:R-:W-:-:S05]  /*e6f30*/  IADD3 R22, P4, PT, R10, R20, RZ ;  /* 0x000000140a167210 */ /* 0x004fca0007f9e0ff */
[----:B------:R1:W-:Y:S04]  /*e6f40*/  STL [R1+0x48e0], R22 ;  /* 0x0048e01601007387 */ /* 0x0003e80000100800 */
[----:B-1----:R-:W2:Y:S04]  /*e6f50*/  LDL.LU.64 R22, [R1+0x79c8] ;  /* 0x0079c80001167983 */ /* 0x002ea80000300a00 */
[----:B------:R1:W-:Y:S04]  /*e6f60*/  STL.64 [R1+0x48f0], R18 ;  /* 0x0048f01201007387 */ /* 0x0003e80000100a00 */
[----:B-1----:R-:W3:Y:S04]  /*e6f70*/  LDL.LU.64 R18, [R1+0x79c0] ;  /* 0x0079c00001127983 */ /* 0x002ee80000300a00 */
[----:B------:R1:W-:Y:S04]  /*e6f80*/  STL.64 [R1+0x79a0], R26 ;  /* 0x0079a01a01007387 */ /* 0x0003e80000100a00 */
[----:B-1----:R0:W4:Y:S04]  /*e6f90*/  LDL.64 R26, [R1+0x48e0] ;  /* 0x0048e000011a7983 */ /* 0x0021280000100a00 */
[----:B------:R1:W-:Y:S01]  /*e6fa0*/  STL.64 [R1+0x7998], R20 ;  /* 0x0079981401007387 */ /* 0x0003e20000100a00 */
[----:B------:R-:W-:Y:S01]  /*e6fb0*/  IMAD.MOV.U32 R9, RZ, RZ, R15 ;  /* 0x000000ffff097224 */ /* 0x000fe200078e000f */
[----:B------:R-:W-:Y:S01]  /*e6fc0*/  SHF.R.S32.HI R15, RZ, 0x1f, R10 ;  /* 0x0000001fff0f7819 */ /* 0x000fe2000001140a */
[----:B----4-:R-:W-:Y:S01]  /*e6fd0*/  IMAD.MOV.U32 R27, RZ, RZ, R14 ;  /* 0x000000ffff1b7224 */ /* 0x010fe200078e000e */
[----:B------:R-:W-:Y:S01]  /*e6fe0*/  IADD3 R14, P2, PT, R10, R21, RZ ;  /* 0x000000150a0e7210 */ /* 0x000fe20007f5e0ff */
[----:B-1----:R-:W-:-:S02]  /*e6ff0*/  IMAD.MOV.U32 R21, RZ, RZ, R13 ;  /* 0x000000ffff157224 */ /* 0x002fc400078e000d */
[----:B------:R-:W-:Y:S02]  /*e7000*/  IMAD.X R13, R17, 0x1, R28, P3 ;  /* 0x00000001110d7824 */ /* 0x000fe400018e061c */
[----:B------:R-:W4:Y:S01]  /*e7010*/  LDL.LU R17, [R1+0x79b8] ;  /* 0x0079b80001117983 */ /* 0x000f220000300800 */
[----:B------:R-:W-:Y:S02]  /*e7020*/  IMAD.MOV.U32 R20, RZ, RZ, R27 ;  /* 0x000000ffff147224 */ /* 0x000fe400078e001b */
[C---:B---3--:R-:W-:Y:S02]  /*e7030*/  IMAD.X R27, R15.reuse, 0x1, R18, P4 ;  /* 0x000000010f1b7824 */ /* 0x048fe400020e0612 */
[----:B------:R-:W-:Y:S01]  /*e7040*/  IMAD.X R15, R15, 0x1, R19, P2 ;  /* 0x000000010f0f7824 */ /* 0x000fe200010e0613 */
[----:B------:R-:W-:Y:S04]  /*e7050*/  STL [R1+0x48ec], R13 ;  /* 0x0048ec0d01007387 */ /* 0x000fe80000100800 */
[----:B------:R-:W-:Y:S04]  /*e7060*/  STL [R1+0x48e4], R27 ;  /* 0x0048e41b01007387 */ /* 0x000fe80000100800 */
[----:B------:R1:W-:Y:S01]  /*e7070*/  STL.64 [R1+0x48d8], R14 ;  /* 0x0048d80e01007387 */ /* 0x0003e20000100a00 */
[----:B--2---:R-:W-:-:S03]  /*e7080*/  IADD3 R12, P3, PT, R10, R23, RZ ;  /* 0x000000170a0c7210 */ /* 0x004fc60007f7e0ff */
[----:B-1----:R-:W2:Y:S04]  /*e7090*/  LDL.LU.64 R14, [R1+0x79b0] ;  /* 0x0079b000010e7983 */ /* 0x002ea80000300a00 */
[----:B------:R1:W-:Y:S02]  /*e70a0*/  STL.64 [R1+0x7980], R18 ;  /* 0x0079801201007387 */ /* 0x0003e40000100a00 */
[----:B-1----:R-:W-:Y:S01]  /*e70b0*/  IMAD.MOV.U32 R18, RZ, RZ, R21 ;  /* 0x000000ffff127224 */ /* 0x002fe200078e0015 */
[----:B------:R-:W-:-:S05]  /*e70c0*/  SHF.R.S32.HI R21, RZ, 0x1f, R10 ;  /* 0x0000001fff157819 */ /* 0x000fca000001140a */
[----:B------:R-:W-:Y:S01]  /*e70d0*/  IMAD.X R13, R21, 0x1, R22, P3 ;  /* 0x00000001150d7824 */ /* 0x000fe200018e0616 */
[----:B----4-:R-:W-:Y:S04]  /*e70e0*/  STL.64 [R1+0x7978], R16 ;  /* 0x0079781001007387 */ /* 0x010fe80000100a00 */
[----:B------:R1:W-:Y:S04]  /*e70f0*/  STL.64 [R1+0x48d0], R12 ;  /* 0x0048d00c01007387 */ /* 0x0003e80000100a00 */
[----:B-1----:R-:W3:Y:S01]  /*e7100*/  LDL.LU.64 R12, [R1+0x79a8] ;  /* 0x0079a800010c7983 */ /* 0x002ee20000300a00 */
[C---:B------:R-:W-:Y:S01]  /*e7110*/  IADD3 R26, P4, PT, R10.reuse, R16, RZ ;  /* 0x000000100a1a7210 */ /* 0x040fe20007f9e0ff */
[----:B------:R-:W-:Y:S01]  /*e7120*/  IMAD.MOV.U32 R27, RZ, RZ, R20 ;  /* 0x000000ffff1b7224 */ /* 0x000fe200078e0014 */
[----:B------:R-:W-:-:S03]  /*e7130*/  IADD3 R20, P2, PT, R10, R17, RZ ;  /* 0x000000110a147210 */ /* 0x000fc60007f5e0ff */
[----:B------:R-:W-:Y:S01]  /*e7140*/  IMAD.MOV.U32 R17, RZ, RZ, R27 ;  /* 0x000000ffff117224 */ /* 0x000fe200078e001b */
[----:B------:R-:W-:Y:S01]  /*e7150*/  STL.64 [R1+0x7988], R22 ;  /* 0x0079881601007387 */ /* 0x000fe20000100a00 */
[----:B--2---:R-:W-:-:S03]  /*e7160*/  IMAD.X R27, R21, 0x1, R14, P4 ;  /* 0x00000001151b7824 */ /* 0x004fc600020e060e */
[----:B------:R-:W-:Y:S04]  /*e7170*/  STL.64 [R1+0x7990], R18 ;  /* 0x0079901201007387 */ /* 0x000fe80000100a00 */
[----:B------:R1:W-:Y:S01]  /*e7180*/  STL.64 [R1+0x48c8], R26 ;  /* 0x0048c81a01007387 */ /* 0x0003e20000100a00 */
[----:B------:R-:W-:-:S03]  /*e7190*/  IMAD.X R21, R21, 0x1, R15, P2 ;  /* 0x0000000115157824 */ /* 0x000fc600010e060f */
[----:B-1----:R-:W2:Y:S04]  /*e71a0*/  LDL.LU.64 R26, [R1+0x79a0] ;  /* 0x0079a000011a7983 */ /* 0x002ea80000300a00 */
[----:B---3--:R1:W-:Y:S04]  /*e71b0*/  STL.64 [R1+0x7968], R12 ;  /* 0x0079680c01007387 */ /* 0x0083e80000100a00 */
[----:B-1----:R-:W3:Y:S04]  /*e71c0*/  LDL R13, [R1] ;  /* 0x00000000010d7983 */ /* 0x002ee80000100800 */
[----:B------:R1:W-:Y:S04]  /*e71d0*/  STL.64 [R1+0x48c0], R20 ;  /* 0x0048c01401007387 */ /* 0x0003e80000100a00 */
[----:B-1----:R-:W3:Y:S01]  /*e71e0*/  LDL.LU.64 R20, [R1+0x7998] ;  /* 0x0079980001147983 */ /* 0x002ee20000300a00 */
[----:B------:R-:W-:-:S03]  /*e71f0*/  IADD3 R16, P3, PT, R10, R25, RZ ;  /* 0x000000190a107210 */ /* 0x000fc60007f7e0ff */
[----:B------:R1:W-:Y:S01]  /*e7200*/  STL.64 [R1+0x7970], R14 ;  /* 0x0079700e01007387 */ /* 0x0003e20000100a00 */
[C---:B--2---:R-:W-:Y:S01]  /*e7210*/  IADD3 R18, P4, PT, R10.reuse, R27, RZ ;  /* 0x0000001b0a127210 */ /* 0x044fe20007f9e0ff */
[----:B------:R-:W-:Y:S01]  /*e7220*/  IMAD.MOV.U32 R23, RZ, RZ, R17 ;  /* 0x000000ffff177224 */ /* 0x000fe200078e0011 */
[----:B------:R-:W-:Y:S02]  /*e7230*/  IADD3 R22, P2, PT, R10, R29, RZ ;  /* 0x0000001d0a167210 */ /* 0x000fe40007f5e0ff */
[----:B-1----:R-:W-:Y:S01]  /*e7240*/  SHF.R.S32.HI R14, RZ, 0x1f, R10 ;  /* 0x0000001fff0e7819 */ /* 0x002fe2000001140a */
[----:B------:R1:W-:Y:S04]  /*e7250*/  STL [R1+0x56f4], R10 ;  /* 0x0056f40a01007387 */ /* 0x0003e80000100800 */
[----:B------:R-:W-:-:S02]  /*e7260*/  IMAD.X R17, R14, 0x1, R24, P3 ;  /* 0x000000010e117824 */ /* 0x000fc400018e0618 */
[----:B------:R-:W-:-:S03]  /*e7270*/  IMAD.X R19, R14, 0x1, R26, P4 ;  /* 0x000000010e137824 */ /* 0x000fc600020e061a */
[----:B------:R-:W-:Y:S01]  /*e7280*/  STL.64 [R1+0x48b8], R16 ;  /* 0x0048b81001007387 */ /* 0x000fe20000100a00 */
[----:B-1----:R-:W-:Y:S02]  /*e7290*/  IMAD.MOV.U32 R10, RZ, RZ, R23 ;  /* 0x000000ffff0a7224 */ /* 0x002fe400078e0017 */
[----:B------:R-:W-:Y:S01]  /*e72a0*/  IMAD.X R23, R14, 0x1, R28, P2 ;  /* 0x000000010e177824 */ /* 0x000fe200010e061c */
[----:B------:R1:W-:Y:S04]  /*e72b0*/  STL.64 [R1+0x48b0], R18 ;  /* 0x0048b01201007387 */ /* 0x0003e80000100a00 */
[----:B-1----:R-:W2:Y:S01]  /*e72c0*/  LDL.LU.64 R18, [R1+0x7990] ;  /* 0x0079900001127983 */ /* 0x002ea20000300a00 */
[C---:B---3--:R-:W-:Y:S02]  /*e72d0*/  IADD3 R16, P3, PT, R13.reuse, R20, RZ ;  /* 0x000000140d107210 */ /* 0x048fe40007f7e0ff */
[----:B------:R-:W-:-:S02]  /*e72e0*/  IADD3 R12, P4, PT, R13, R21, RZ ;  /* 0x000000150d0c7210 */ /* 0x000fc40007f9e0ff */
[----:B------:R-:W3:Y:S04]  /*e72f0*/  LDL R13, [R1+0xd84] ;  /* 0x000d8400010d7983 */ /* 0x000ee80000100800 */
[----:B------:R1:W-:Y:S04]  /*e7300*/  STL [R1+0x7958], R21 ;  /* 0x0079581501007387 */ /* 0x0003e80000100800 */
[----:B-1----:R-:W4:Y:S04]  /*e7310*/  LDL.LU R21, [R1] ;  /* 0x0000000001157983 */ /* 0x002f280000300800 */
[----:B------:R1:W-:Y:S04]  /*e7320*/  STL.64 [R1+0x48a8], R22 ;  /* 0x0048a81601007387 */ /* 0x0003e80000100a00 */
[----:B-1----:R-:W4:Y:S04]  /*e7330*/  LDL.LU.64 R22, [R1+0x7988] ;  /* 0x0079880001167983 */ /* 0x002f280000300a00 */
[----:B------:R2:W-:Y:S02]  /*e7340*/  STL.64 [R1+0x7960], R28 ;  /* 0x0079601c01007387 */ /* 0x0005e40000100a00 */
[----:B--2---:R-:W-:Y:S01]  /*e7350*/  IMAD.MOV.U32 R28, RZ, RZ, R18 ;  /* 0x000000ffff1c7224 */ /* 0x004fe200078e0012 */
[----:B----4-:R-:W-:-:S05]  /*e7360*/  IADD3 R18, P2, PT, R21, R23, RZ ;  /* 0x0000001715127210 */ /* 0x010fca0007f5e0ff */
[----:B------:R1:W-:Y:S04]  /*e7370*/  STL [R1+0x4890], R18 ;  /* 0x0048901201007387 */ /* 0x0003e80000100800 */
[----:B-1----:R-:W3:Y:S02]  /*e7380*/  LDL.LU.64 R18, [R1+0x7980] ;  /* 0x0079800001127983 */ /* 0x002ee40000300a00 */
[----:B---3--:R-:W-:-:S05]  /*e7390*/  IMAD.X R17, R13, 0x1, R18, P3 ;  /* 0x000000010d117824 */ /* 0x008fca00018e0612 */
[----:B------:R1:W-:Y:S04]  /*e73a0*/  STL.64 [R1+0x48a0], R16 ;  /* 0x0048a01001007387 */ /* 0x0003e80000100a00 */
[----:B-1----:R-:W2:Y:S01]  /*e73b0*/  LDL.LU.64 R16, [R1+0x7978] ;  /* 0x0079780001107983 */ /* 0x002ea20000300a00 */
[----:B------:R-:W-:Y:S01]  /*e73c0*/  IMAD.X R13, R13, 0x1, R19, P4 ;  /* 0x000000010d0d7824 */ /* 0x000fe200020e0613 */
[----:B--2---:R-:W-:-:S05]  /*e73d0*/  IADD3 R14, P3, PT, R21, R16, RZ ;  /* 0x00000010150e7210 */ /* 0x004fca0007f7e0ff */
[----:B------:R1:W-:Y:S04]  /*e73e0*/  STL [R1+0x4888], R14 ;  /* 0x0048880e01007387 */ /* 0x0003e80000100800 */
[----:B-1----:R-:W2:Y:S04]  /*e73f0*/  LDL.LU.64 R14, [R1+0x7970] ;  /* 0x00797000010e7983 */ /* 0x002ea80000300a00 */
[----:B------:R1:W-:Y:S04]  /*e7400*/  STL.64 [R1+0x4898], R12 ;  /* 0x0048980c01007387 */ /* 0x0003e80000100a00 */
[----:B-1----:R-:W3:Y:S04]  /*e7410*/  LDL.LU.64 R12, [R1+0x7968] ;  /* 0x00796800010c7983 */ /* 0x002ee80000300a00 */
[----:B------:R1:W-:Y:S04]  /*e7420*/  STL [R1+0x7940], R19 ;  /* 0x0079401301007387 */ /* 0x0003e80000100800 */
[----:B-1----:R-:W2:Y:S04]  /*e7430*/  LDL.LU R19, [R1+0xd84] ;  /* 0x000d840001137983 */ /* 0x002ea80000300800 */
[----:B---3--:R1:W-:Y:S04]  /*e7440*/  STL.64 [R1+0x7930], R12 ;  /* 0x0079300c01007387 */ /* 0x0083e80000100a00 */
[----:B-1----:R-:W3:Y:S04]  /*e7450*/  LDL R13, [R1+0x4] ;  /* 0x00000400010d7983 */ /* 0x002ee80000100800 */
[----:B------:R1:W-:Y:S01]  /*e7460*/  STL.64 [R1+0x7948], R2 ;  /* 0x0079480201007387 */ /* 0x0003e20000100a00 */
[----:B------:R-:W-:Y:S01]  /*e7470*/  IMAD.MOV.U32 R12, RZ, RZ, R28 ;  /* 0x000000ffff0c7224 */ /* 0x000fe200078e001c */
[----:B------:R-:W-:-:S02]  /*e7480*/  IADD3 R28, P4, PT, R21, R17, RZ ;  /* 0x00000011151c7210 */ /* 0x000fc40007f9e0ff */
[----:B-1----:R0:W4:Y:S04]  /*e7490*/  LDL.64 R2, [R1+0x4888] ;  /* 0x0048880001027983 */ /* 0x0021280000100a00 */
[----:B------:R1:W-:Y:S04]  /*e74a0*/  STL.64 [R1+0x7950], R8 ;  /* 0x0079500801007387 */ /* 0x0003e80000100a00 */
[----:B-1----:R0:W3:Y:S04]  /*e74b0*/  LDL.64 R8, [R1+0x4890] ;  /* 0x0048900001087983 */ /* 0x0020e80000100a00 */
[----:B------:R1:W-:Y:S04]  /*e74c0*/  STL.64 [R1+0x7938], R16 ;  /* 0x0079381001007387 */ /* 0x0003e80000100a00 */
[----:B------:R0:W-:Y:S01]  /*e74d0*/  STL [R1+0x4880], R28 ;  /* 0x0048801c01007387 */ /* 0x0001e20000100800 */
[----:B-1----:R-:W-:-:S02]  /*e74e0*/  IMAD.MOV.U32 R16, RZ, RZ, R28 ;  /* 0x000000ffff107224 */ /* 0x002fc400078e001c */
[----:B------:R-:W-:Y:S02]  /*e74f0*/  IMAD.MOV.U32 R17, RZ, RZ, R29 ;  /* 0x000000ffff117224 */ /* 0x000fe400078e001d */
[----:B0-----:R-:W3:Y:S01]  /*e7500*/  LDL.LU.64 R28, [R1+0x7960] ;  /* 0x00796000011c7983 */ /* 0x001ee20000300a00 */
[C---:B--2---:R-:W-:Y:S02]  /*e7510*/  IMAD.X R17, R19.reuse, 0x1, R15, P4 ;  /* 0x0000000113117824 */ /* 0x044fe400020e060f */
[----:B----4-:R-:W-:Y:S01]  /*e7520*/  IMAD.X R3, R19, 0x1, R14, P3 ;  /* 0x0000000113037824 */ /* 0x010fe200018e060e */
[----:B------:R-:W-:Y:S01]  /*e7530*/  IADD3 R2, P3, PT, R21, R27, RZ ;  /* 0x0000001b15027210 */ /* 0x000fe20007f7e0ff */
[----:B---3--:R-:W-:Y:S01]  /*e7540*/  IMAD.X R9, R19, 0x1, R22, P2 ;  /* 0x0000000113097824 */ /* 0x008fe200010e0616 */
[----:B------:R-:W-:-:S04]  /*e7550*/  IADD3 R8, P2, PT, R21, R25, RZ ;  /* 0x0000001915087210 */ /* 0x000fc80007f5e0ff */
[----:B------:R0:W-:Y:S04]  /*e7560*/  STL [R1+0x4894], R9 ;  /* 0x0048940901007387 */ /* 0x0001e80000100800 */
[----:B------:R1:W-:Y:S04]  /*e7570*/  STL [R1+0x488c], R3 ;  /* 0x00488c0301007387 */ /* 0x0003e80000100800 */
[----:B------:R-:W-:Y:S04]  /*e7580*/  STL.64 [R1+0x7928], R14 ;  /* 0x0079280e01007387 */ /* 0x000fe80000100a00 */
[----:B------:R2:W-:Y:S01]  /*e7590*/  STL [R1+0x4884], R17 ;  /* 0x0048841101007387 */ /* 0x0005e20000100800 */
[----:B------:R-:W-:-:S03]  /*e75a0*/  IADD3 R16, P4, PT, R21, R29, RZ ;  /* 0x0000001d15107210 */ /* 0x000fc60007f9e0ff */
[----:B------:R-:W3:Y:S01]  /*e75b0*/  LDL.LU R21, [R1+0x7958] ;  /* 0x0079580001157983 */ /* 0x000ee20000300800 */
[C---:B0-----:R-:W-:Y:S02]  /*e75c0*/  IMAD.X R9, R19.reuse, 0x1, R24, P2 ;  /* 0x0000000113097824 */ /* 0x041fe400010e0618 */
[----:B-1----:R-:W-:Y:S02]  /*e75d0*/  IMAD.X R3, R19, 0x1, R26, P3 ;  /* 0x0000000113037824 */ /* 0x002fe400018e061a */
[----:B--2---:R-:W-:Y:S01]  /*e75e0*/  IMAD.MOV.U32 R17, RZ, RZ, R12 ;  /* 0x000000ffff117224 */ /* 0x004fe200078e000c */
[----:B------:R0:W-:Y:S01]  /*e75f0*/  STL.64 [R1+0x4878], R8 ;  /* 0x0048780801007387 */ /* 0x0001e20000100a00 */
[----:B------:R-:W-:Y:S02]  /*e7600*/  IADD3 R12, P2, PT, R13, R20, RZ ;  /* 0x000000140d0c7210 */ /* 0x000fe40007f5e0ff */
[----:B------:R-:W-:Y:S02]  /*e7610*/  IMAD.MOV.U32 R15, RZ, RZ, R17 ;  /* 0x000000ffff0f7224 */ /* 0x000fe400078e0011 */
[----:B------:R-:W-:Y:S01]  /*e7620*/  IMAD.X R17, R19, 0x1, R28, P4 ;  /* 0x0000000113117824 */ /* 0x000fe200020e061c */
[----:B0-----:R-:W2:Y:S04]  /*e7630*/  LDL.LU.64 R8, [R1+0x7950] ;  /* 0x0079500001087983 */ /* 0x001ea80000300a00 */
[----:B------:R-:W4:Y:S04]  /*e7640*/  LDL R13, [R1+0xd80] ;  /* 0x000d8000010d7983 */ /* 0x000f280000100800 */
[----:B------:R0:W-:Y:S04]  /*e7650*/  STL.64 [R1+0x4870], R2 ;  /* 0x0048700201007387 */ /* 0x0001e80000100a00 */
[----:B0-----:R-:W2:Y:S04]  /*e7660*/  LDL.LU.64 R2, [R1+0x7948] ;  /* 0x0079480001027983 */ /* 0x001ea80000300a00 */
[----:B------:R0:W-:Y:S04]  /*e7670*/  STL [R1+0x7920], R26 ;  /* 0x0079201a01007387 */ /* 0x0001e80000100800 */
[----:B0-----:R-:W2:Y:S04]  /*e7680*/  LDL.LU R26, [R1+0x4] ;  /* 0x00000400011a7983 */ /* 0x001ea80000300800 */
[----:B---3--:R-:W-:Y:S04]  /*e7690*/  STL.64 [R1+0x7918], R20 ;  /* 0x0079181401007387 */ /* 0x008fe80000100a00 */
[----:B------:R-:W3:Y:S04]  /*e76a0*/  LDL.LU R19, [R1+0x7940] ;  /* 0x0079400001137983 */ /* 0x000ee80000300800 */
[----:B------:R0:W-:Y:S04]  /*e76b0*/  STL.64 [R1+0x4868], R16 ;  /* 0x0048681001007387 */ /* 0x0001e80000100a00 */
[----:B0-----:R-:W3:Y:S01]  /*e76c0*/  LDL.LU.64 R16, [R1+0x7938] ;  /* 0x0079380001107983 */ /* 0x001ee20000300a00 */
[----:B----4-:R-:W-:-:S05]  /*e76d0*/  IMAD.X R13, R13, 0x1, R18, P2 ;  /* 0x000000010d0d7824 */ /* 0x010fca00010e0612 */
[----:B------:R0:W-:Y:S04]  /*e76e0*/  STL.64 [R1+0x4860], R12 ;  /* 0x0048600c01007387 */ /* 0x0001e80000100a00 */
[----:B0-----:R-:W4:Y:S04]  /*e76f0*/  LDL.LU.64 R12, [R1+0x7930] ;  /* 0x00793000010c7983 */ /* 0x001f280000300a00 */
[----:B--2---:R3:W-:Y:S04]  /*e7700*/  STL.64 [R1+0x7908], R2 ;  /* 0x0079080201007387 */ /* 0x0047e80000100a00 */
[----:B------:R-:W-:Y:S01]  /*e7710*/  STL.64 [R1+0x7910], R10 ;  /* 0x0079100a01007387 */ /* 0x000fe20000100a00 */
[----:B---3--:R-:W-:-:S03]  /*e7720*/  IADD3 R2, P2, PT, R26, R16, RZ ;  /* 0x000000101a027210 */ /* 0x008fc60007f5e0ff */
[----:B------:R0:W-:Y:S04]  /*e7730*/  STL [R1+0x7900], R16 ;  /* 0x0079001001007387 */ /* 0x0001e80000100800 */
[----:B0-----:R-:W2:Y:S01]  /*e7740*/  LDL.LU R16, [R1+0xd80] ;  /* 0x000d800001107983 */ /* 0x001ea20000300800 */
[C---:B------:R-:W-:Y:S01]  /*e7750*/  IADD3 R14, P3, PT, R26.reuse, R21, RZ ;  /* 0x000000151a0e7210 */ /* 0x040fe20007f7e0ff */
[----:B------:R-:W-:Y:S01]  /*e7760*/  IMAD.MOV.U32 R10, RZ, RZ, R15 ;  /* 0x000000ffff0a7224 */ /* 0x000fe200078e000f */
[----:B------:R-:W-:-:S03]  /*e7770*/  IADD3 R20, P4, PT, R26, R23, RZ ;  /* 0x000000171a147210 */ /* 0x000fc60007f9e0ff */
[----:B--2---:R-:W-:-:S05]  /*e7780*/  IMAD.X R15, R16, 0x1, R19, P3 ;  /* 0x00000001100f7824 */ /* 0x004fca00018e0613 */
[----:B------:R0:W-:Y:S04]  /*e7790*/  STL.64 [R1+0x4858], R14 ;  /* 0x0048580e01007387 */ /* 0x0001e80000100a00 */
[----:B0-----:R-:W2:Y:S01]  /*e77a0*/  LDL.LU.64 R14, [R1+0x7928] ;  /* 0x00792800010e7983 */ /* 0x001ea20000300a00 */
[----:B------:R-:W-:-:S03]  /*e77b0*/  IMAD.X R21, R16, 0x1, R22, P4 ;  /* 0x0000000110157824 */ /* 0x000fc600020e0616 */
[----:B------:R0:W-:Y:S04]  /*e77c0*/  STL.64 [R1+0x78f8], R18 ;  /* 0x0078f81201007387 */ /* 0x0001e80000100a00 */
[----:B------:R1:W-:Y:S01]  /*e77d0*/  STL.64 [R1+0x4850], R20 ;  /* 0x0048501401007387 */ /* 0x0003e20000100a00 */
[C---:B0-----:R-:W-:Y:S02]  /*e77e0*/  IADD3 R18, P3, PT, R26.reuse, R17, RZ ;  /* 0x000000111a127210 */ /* 0x041fe40007f7e0ff */
[----:B-1----:R-:W-:-:S05]  /*e77f0*/  IADD3 R20, P4, PT, R26, R25, RZ ;  /* 0x000000191a147210 */ /* 0x002fca0007f9e0ff */
[C---:B------:R-:W-:Y:S02]  /*e7800*/  IMAD.X R21, R16.reuse, 0x1, R24, P4 ;  /* 0x0000000110157824 */ /* 0x040fe400020e0618 */
[C---:B--2---:R-:W-:Y:S02]  /*e7810*/  IMAD.X R3, R16.reuse, 0x1, R14, P2 ;  /* 0x0000000110037824 */ /* 0x044fe400010e060e */
[----:B------:R-:W-:-:S03]  /*e7820*/  IMAD.X R19, R16, 0x1, R15, P3 ;  /* 0x0000000110137824 */ /* 0x000fc600018e060f */
[----:B------:R0:W-:Y:S04]  /*e7830*/  STL.64 [R1+0x4848], R2 ;  /* 0x0048480201007387 */ /* 0x0001e80000100a00 */
[----:B------:R1:W-:Y:S01]  /*e7840*/  STL.64 [R1+0x78f0], R14 ;  /* 0x0078f00e01007387 */ /* 0x0003e20000100a00 */
[----:B0-----:R-:W-:-:S03]  /*e7850*/  IADD3 R2, P2, PT, R26, R27, RZ ;  /* 0x0000001b1a027210 */ /* 0x001fc60007f5e0ff */
[----:B-1----:R-:W2:Y:S04]  /*e7860*/  LDL R14, [R1+0x8] ;  /* 0x00000800010e7983 */ /* 0x002ea80000100800 */
[----:B------:R0:W-:Y:S02]  /*e7870*/  STL.64 [R1+0x4840], R18 ;  /* 0x0048401201007387 */ /* 0x0001e40000100a00 */
[----:B0-----:R-:W-:Y:S02]  /*e7880*/  IADD3 R18, P3, PT, R26, R29, RZ ;  /* 0x0000001d1a127210 */ /* 0x001fe40007f7e0ff */
[----:B------:R-:W3:Y:S04]  /*e7890*/  LDL.LU R26, [R1+0x7920] ;  /* 0x00792000011a7983 */ /* 0x000ee80000300800 */
[----:B------:R0:W-:Y:S04]  /*e78a0*/  STL.64 [R1+0x4838], R20 ;  /* 0x0048381401007387 */ /* 0x0001e80000100a00 */
[----:B0-----:R-:W2:Y:S01]  /*e78b0*/  LDL.LU.64 R20, [R1+0x7918] ;  /* 0x0079180001147983 */ /* 0x001ea20000300a00 */
[----:B------:R-:W-:-:S02]  /*e78c0*/  IMAD.MOV.U32 R15, RZ, RZ, R10 ;  /* 0x000000ffff0f7224 */ /* 0x000fc400078e000a */
[----:B---3--:R-:W-:Y:S01]  /*e78d0*/  IMAD.X R3, R16, 0x1, R26, P2 ;  /* 0x0000000110037824 */ /* 0x008fe200010e061a */
[----:B--2---:R-:W-:-:S05]  /*e78e0*/  IADD3 R10, P4, PT, R14, R20, RZ ;  /* 0x000000140e0a7210 */ /* 0x004fca0007f9e0ff */
[----:B------:R0:W-:Y:S04]  /*e78f0*/  STL [R1+0x4820], R10 ;  /* 0x0048200a01007387 */ /* 0x0001e80000100800 */
[----:B0-----:R-:W2:Y:S04]  /*e7900*/  LDL.LU.64 R10, [R1+0x7910] ;  /* 0x00791000010a7983 */ /* 0x001ea80000300a00 */
[----:B------:R0:W-:Y:S04]  /*e7910*/  STL.64 [R1+0x4830], R2 ;  /* 0x0048300201007387 */ /* 0x0001e80000100a00 */
[----:B0-----:R-:W3:Y:S01]  /*e7920*/  LDL.LU.64 R2, [R1+0x7908] ;  /* 0x0079080001027983 */ /* 0x001ee20000300a00 */
[----:B------:R-:W-:-:S03]  /*e7930*/  IMAD.X R19, R16, 0x1, R28, P3 ;  /* 0x0000000110137824 */ /* 0x000fc600018e061c */
[----:B---3--:R0:W-:Y:S04]  /*e7940*/  STL.64 [R1+0x78e0], R2 ;  /* 0x0078e00201007387 */ /* 0x0081e80000100a00 */
[----:B0-----:R-:W3:Y:S04]  /*e7950*/  LDL R3, [R1+0xd4c] ;  /* 0x000d4c0001037983 */ /* 0x001ee80000100800 */
[----:B------:R0:W-:Y:S04]  /*e7960*/  STL.64 [R1+0x78d8], R20 ;  /* 0x0078d81401007387 */ /* 0x0001e80000100a00 */
[----:B0-----:R-:W2:Y:S04]  /*e7970*/  LDL.LU R20, [R1+0x8] ;  /* 0x0000080001147983 */ /* 0x001ea80000300800 */
[----:B------:R-:W2:Y:S04]  /*e7980*/  LDL.LU R16, [R1+0x7900] ;  /* 0x0079000001107983 */ /* 0x000ea80000300800 */
[----:B------:R0:W-:Y:S04]  /*e7990*/  STL.64 [R1+0x4828], R18 ;  /* 0x0048281201007387 */ /* 0x0001e80000100a00 */
[----:B0-----:R-:W3:Y:S04]  /*e79a0*/  LDL.LU.64 R18, [R1+0x78f8] ;  /* 0x0078f80001127983 */ /* 0x001ee80000300a00 */
[----:B------:R0:W-:Y:S04]  /*e79b0*/  STL.64 [R1+0x78e8], R28 ;  /* 0x0078e81c01007387 */ /* 0x0001e80000100a00 */
[----:B0-----:R0:W2:Y:S01]  /*e79c0*/  LDL.64 R28, [R1+0x4820] ;  /* 0x00482000011c7983 */ /* 0x0010a20000100a00 */
[----:B------:R-:W-:Y:S01]  /*e79d0*/  IADD3 R2, P2, PT, R14, R21, RZ ;  /* 0x000000150e027210 */ /* 0x000fe20007f5e0ff */
[----:B--2---:R-:W-:-:S04]  /*e79e0*/  IMAD.MOV.U32 R29, RZ, RZ, R15 ;  /* 0x000000ffff1d7224 */ /* 0x004fc800078e000f */
[----:B------:R-:W-:Y:S02]  /*e79f0*/  IMAD.MOV.U32 R15, RZ, RZ, R29 ;  /* 0x000000ffff0f7224 */ /* 0x000fe400078e001d */
[C---:B---3--:R-:W-:Y:S02]  /*e7a00*/  IMAD.X R29, R3.reuse, 0x1, R18, P4 ;  /* 0x00000001031d7824 */ /* 0x048fe400020e0612 */
[----:B------:R-:W-:-:S03]  /*e7a10*/  IMAD.X R3, R3, 0x1, R19, P2 ;  /* 0x0000000103037824 */ /* 0x000fc600010e0613 */
[----:B------:R-:W-:Y:S04]  /*e7a20*/  STL [R1+0x4824], R29 ;  /* 0x0048241d01007387 */ /* 0x000fe80000100800 */
[----:B------:R1:W-:Y:S04]  /*e7a30*/  STL [R1+0x78c8], R19 ;  /* 0x0078c81301007387 */ /* 0x0003e80000100800 */
[----:B-1----:R-:W2:Y:S01]  /*e7a40*/  LDL.LU R19, [R1+0xd4c] ;  /* 0x000d4c0001137983 */ /* 0x002ea20000300800 */
[----:B------:R-:W-:-:S03]  /*e7a50*/  IADD3 R14, P3, PT, R20, R23, RZ ;  /* 0x00000017140e7210 */ /* 0x000fc60007f7e0ff */
[----:B------:R1:W-:Y:S04]  /*e7a60*/  STL.64 [R1+0x4818], R2 ;  /* 0x0048180201007387 */ /* 0x0003e80000100a00 */
[----:B------:R-:W-:Y:S01]  /*e7a70*/  STL.64 [R1+0x78d0], R16 ;  /* 0x0078d01001007387 */ /* 0x000fe20000100a00 */
[----:B-1----:R-:W-:Y:S02]  /*e7a80*/  IMAD.MOV.U32 R3, RZ, RZ, R15 ;  /* 0x000000ffff037224 */ /* 0x002fe400078e000f */
[----:B--2---:R-:W-:-:S05]  /*e7a90*/  IMAD.X R15, R19, 0x1, R22, P3 ;  /* 0x00000001130f7824 */ /* 0x004fca00018e0616 */
[----:B------:R1:W-:Y:S04]  /*e7aa0*/  STL.64 [R1+0x4810], R14 ;  /* 0x0048100e01007387 */ /* 0x0003e80000100a00 */
[----:B-1----:R-:W2:Y:S01]  /*e7ab0*/  LDL.LU.64 R14, [R1+0x78f0] ;  /* 0x0078f000010e7983 */ /* 0x002ea20000300a00 */
[C---:B------:R-:W-:Y:S02]  /*e7ac0*/  IADD3 R28, P4, PT, R20.reuse, R16, RZ ;  /* 0x00000010141c7210 */ /* 0x040fe40007f9e0ff */
[C---:B------:R-:W-:Y:S02]  /*e7ad0*/  IADD3 R16, P3, PT, R20.reuse, R25, RZ ;  /* 0x0000001914107210 */ /* 0x040fe40007f7e0ff */
[----:B------:R-:W-:Y:S01]  /*e7ae0*/  IADD3 R2, P2, PT, R20, R17, RZ ;  /* 0x0000001114027210 */ /* 0x000fe20007f5e0ff */
[----:B------:R-:W-:-:S02]  /*e7af0*/  IMAD.MOV.U32 R17, RZ, RZ, R3 ;  /* 0x000000ffff117224 */ /* 0x000fc400078e0003 */
[C---:B--2---:R-:W-:Y:S02]  /*e7b00*/  IMAD.X R29, R19.reuse, 0x1, R14, P4 ;  /* 0x00000001131d7824 */ /* 0x044fe400020e060e */
[----:B------:R-:W-:-:S03]  /*e7b10*/  IMAD.X R3, R19, 0x1, R15, P2 ;  /* 0x0000000113037824 */ /* 0x000fc600010e060f */
[----:B------:R1:W-:Y:S04]  /*e7b20*/  STL.64 [R1+0x4808], R28 ;  /* 0x0048081c01007387 */ /* 0x0003e80000100a00 */
[----:B------:R-:W-:Y:S04]  /*e7b30*/  STL [R1+0x47f8], R16 ;  /* 0x0047f81001007387 */ /* 0x000fe80000100800 */
[----:B-1----:R-:W2:Y:S04]  /*e7b40*/  LDL.LU.64 R28, [R1+0x78e8] ;  /* 0x0078e800011c7983 */ /* 0x002ea80000300a00 */
[----:B------:R1:W-:Y:S04]  /*e7b50*/  STL.64 [R1+0x4800], R2 ;  /* 0x0048000201007387 */ /* 0x0003e80000100a00 */
[----:B-1----:R-:W3:Y:S01]  /*e7b60*/  LDL.LU.64 R2, [R1+0x78e0] ;  /* 0x0078e00001027983 */ /* 0x002ee20000300a00 */
[----:B------:R-:W-:-:S03]  /*e7b70*/  IADD3 R16, P4, PT, R20, R27, RZ ;  /* 0x0000001b14107210 */ /* 0x000fc60007f9e0ff */
[----:B------:R1:W-:Y:S04]  /*e7b80*/  STL.64 [R1+0x78b8], R14 ;  /* 0x0078b80e01007387 */ /* 0x0003e80000100a00 */
[----:B-1----:R-:W4:Y:S01]  /*e7b90*/  LDL R15, [R1+0xc] ;  /* 0x00000c00010f7983 */ /* 0x002f220000100800 */
[----:B--2---:R-:W-:-:S05]  /*e7ba0*/  IADD3 R20, P2, PT, R20, R29, RZ ;  /* 0x0000001d14147210 */ /* 0x004fca0007f5e0ff */
[----:B------:R1:W-:Y:S04]  /*e7bb0*/  STL [R1+0x47e8], R20 ;  /* 0x0047e81401007387 */ /* 0x0003e80000100800 */
[----:B-1----:R-:W4:Y:S04]  /*e7bc0*/  LDL.LU.64 R20, [R1+0x78d8] ;  /* 0x0078d80001147983 */ /* 0x002f280000300a00 */
[----:B---3--:R1:W-:Y:S04]  /*e7bd0*/  STL.64 [R1+0x78c0], R2 ;  /* 0x0078c00201007387 */ /* 0x0083e80000100a00 */
[----:B-1----:R0:W2:Y:S02]  /*e7be0*/  LDL.64 R2, [R1+0x47f8] ;  /* 0x0047f80001027983 */ /* 0x0020a40000100a00 */
[----:B--2---:R-:W-:-:S05]  /*e7bf0*/  IMAD.X R3, R19, 0x1, R24, P3 ;  /* 0x0000000113037824 */ /* 0x004fca00018e0618 */
[----:B------:R1:W-:Y:S04]  /*e7c00*/  STL [R1+0x47fc], R3 ;  /* 0x0047fc0301007387 */ /* 0x0003e80000100800 */
[----:B-1----:R-:W2:Y:S04]  /*e7c10*/  LDL R3, [R1+0xd48] ;  /* 0x000d480001037983 */ /* 0x002ea80000100800 */
[----:B------:R1:W-:Y:S04]  /*e7c20*/  STL.64 [R1+0x78a8], R4 ;  /* 0x0078a80401007387 */ /* 0x0003e80000100a00 */
[----:B-1----:R0:W3:Y:S01]  /*e7c30*/  LDL.64 R4, [R1+0x47e8] ;  /* 0x0047e80001047983 */ /* 0x0020e20000100a00 */
[----:B----4-:R-:W-:Y:S01]  /*e7c40*/  IADD3 R2, P3, PT, R15, R20, RZ ;  /* 0x000000140f027210 */ /* 0x010fe20007f7e0ff */
[----:B---3--:R-:W-:-:S02]  /*e7c50*/  IMAD.MOV.U32 R5, RZ, RZ, R17 ;  /* 0x000000ffff057224 */ /* 0x008fc400078e0011 */
[----:B------:R-:W-:-:S05]  /*e7c60*/  IMAD.X R17, R19, 0x1, R26, P4 ;  /* 0x0000000113117824 */ /* 0x000fca00020e061a */
[----:B------:R1:W-:Y:S04]  /*e7c70*/  STL.64 [R1+0x47f0], R16 ;  /* 0x0047f01001007387 */ /* 0x0003e80000100a00 */
[----:B-1----:R-:W3:Y:S04]  /*e7c80*/  LDL.LU.64 R16, [R1+0x78d0] ;  /* 0x0078d00001107983 */ /* 0x002ee80000300a00 */
[----:B------:R1:W-:Y:S04]  /*e7c90*/  STL [R1+0x78a0], R26 ;  /* 0x0078a01a01007387 */ /* 0x0003e80000100800 */
[----:B-1----:R-:W4:Y:S01]  /*e7ca0*/  LDL.LU R26, [R1+0xc] ;  /* 0x00000c00011a7983 */ /* 0x002f220000300800 */
[----:B------:R-:W-:-:S02]  /*e7cb0*/  IMAD.MOV.U32 R15, RZ, RZ, R5 ;  /* 0x000000ffff0f7224 */ /* 0x000fc400078e0005 */
[----:B------:R-:W-:Y:S02]  /*e7cc0*/  IMAD.X R5, R19, 0x1, R28, P2 ;  /* 0x0000000113057824 */ /* 0x000fe400010e061c */
[----:B--2---:R-:W-:Y:S01]  /*e7cd0*/  IMAD.X R3, R3, 0x1, R18, P3 ;  /* 0x0000000103037824 */ /* 0x004fe200018e0612 */
[----:B------:R-:W-:Y:S04]  /*e7ce0*/  STL.64 [R1+0x78b0], R20 ;  /* 0x0078b01401007387 */ /* 0x000fe80000100a00 */
[----:B------:R-:W2:Y:S04]  /*e7cf0*/  LDL.LU R19, [R1+0x78c8] ;  /* 0x0078c80001137983 */ /* 0x000ea80000300800 */
[----:B------:R-:W-:Y:S04]  /*e7d00*/  STL [R1+0x47ec], R5 ;  /* 0x0047ec0501007387 */ /* 0x000fe80000100800 */
[----:B------:R1:W-:Y:S04]  /*e7d10*/  STL.64 [R1+0x47e0], R2 ;  /* 0x0047e00201007387 */ /* 0x0003e80000100a00 */
[----:B-1----:R-:W2:Y:S04]  /*e7d20*/  LDL.LU.64 R2, [R1+0x78c0] ;  /* 0x0078c00001027983 */ /* 0x002ea80000300a00 */
[----:B---3--:R1:W-:Y:S01]  /*e7d30*/  STL [R1+0x7890], R16 ;  /* 0x0078901001007387 */ /* 0x0083e20000100800 */
[----:B----4-:R-:W-:-:S03]  /*e7d40*/  IADD3 R4, P3, PT, R26, R16, RZ ;  /* 0x000000101a047210 */ /* 0x010fc60007f7e0ff */
[----:B-1----:R-:W2:Y:S01]  /*e7d50*/  LDL.LU R16, [R1+0xd48] ;  /* 0x000d480001107983 */ /* 0x002ea20000300800 */
[----:B------:R-:W-:Y:S01]  /*e7d60*/  IADD3 R14, P4, PT, R26, R21, RZ ;  /* 0x000000151a0e7210 */ /* 0x000fe20007f9e0ff */
[----:B------:R-:W-:-:S04]  /*e7d70*/  IMAD.MOV.U32 R5, RZ, RZ, R15 ;  /* 0x000000ffff057224 */ /* 0x000fc800078e000f */
[----:B--2---:R-:W-:-:S05]  /*e7d80*/  IMAD.X R15, R16, 0x1, R19, P4 ;  /* 0x00000001100f7824 */ /* 0x004fca00020e0613 */
[----:B------:R1:W-:Y:S04]  /*e7d90*/  STL.64 [R1+0x47d8], R14 ;  /* 0x0047d80e01007387 */ /* 0x0003e80000100a00 */
[----:B-1----:R-:W2:Y:S01]  /*e7da0*/  LDL.LU.64 R14, [R1+0x78b8] ;  /* 0x0078b800010e7983 */ /* 0x002ea20000300a00 */
[----:B------:R-:W-:-:S03]  /*e7db0*/  IADD3 R20, P2, PT, R26, R23, RZ ;  /* 0x000000171a147210 */ /* 0x000fc60007f5e0ff */
[----:B------:R-:W-:Y:S02]  /*e7dc0*/  STL.64 [R1+0x7888], R18 ;  /* 0x0078881201007387 */ /* 0x000fe40000100a00 */
[----:B------:R-:W-:Y:S02]  /*e7dd0*/  IMAD.X R21, R16, 0x1, R22, P2 ;  /* 0x0000000110157824 */ /* 0x000fe400010e0616 */
[----:B------:R1:W-:Y:S04]  /*e7de0*/  STL.64 [R1+0x7898], R10 ;  /* 0x0078980a01007387 */ /* 0x0003e80000100a00 */
[----:B------:R3:W-:Y:S01]  /*e7df0*/  STL.64 [R1+0x47d0], R20 ;  /* 0x0047d01401007387 */ /* 0x0007e20000100a00 */
[----:B-1----:R-:W-:-:S03]  /*e7e00*/  IMAD.MOV.U32 R11, RZ, RZ, R5 ;  /* 0x000000ffff0b7224 */ /* 0x002fc600078e0005 */
[----:B---3--:R-:W3:Y:S01]  /*e7e10*/  LDL.LU.64 R20, [R1+0x78b0] ;  /* 0x0078b00001147983 */ /* 0x008ee20000300a00 */
[----:B--2---:R-:W-:-:S05]  /*e7e20*/  IMAD.X R5, R16, 0x1, R14, P3 ;  /* 0x0000000110057824 */ /* 0x004fca00018e060e */
[----:B------:R1:W-:Y:S04]  /*e7e30*/  STL.64 [R1+0x47c8], R4 ;  /* 0x0047c80401007387 */ /* 0x0003e80000100a00 */
[----:B-1----:R-:W2:Y:S01]  /*e7e40*/  LDL.LU.64 R4, [R1+0x78a8] ;  /* 0x0078a80001047983 */ /* 0x002ea20000300a00 */
[----:B------:R-:W-:-:S05]  /*e7e50*/  IADD3 R18, P4, PT, R26, R17, RZ ;  /* 0x000000111a127210 */ /* 0x000fca0007f9e0ff */
[----:B------:R-:W-:Y:S01]  /*e7e60*/  IMAD.X R19, R16, 0x1, R15, P4 ;  /* 0x0000000110137824 */ /* 0x000fe200020e060f */
[C---:B------:R-:W-:Y:S01]  /*e7e70*/  IADD3 R10, P2, PT, R26.reuse, R25, RZ ;  /* 0x000000191a0a7210 */ /* 0x040fe20007f5e0ff */
[----:B--2---:R1:W-:Y:S04]  /*e7e80*/  STL.64 [R1+0x7878], R4 ;  /* 0x0078780401007387 */ /* 0x0043e80000100a00 */
[----:B-1----:R-:W3:Y:S01]  /*e7e90*/  LDL R5, [R1+0x10] ;  /* 0x0000100001057983 */ /* 0x002ee20000100800 */
[----:B------:R-:W-:-:S03]  /*e7ea0*/  IADD3 R4, P3, PT, R26, R27, RZ ;  /* 0x0000001b1a047210 */ /* 0x000fc60007f7e0ff */
[----:B------:R-:W-:Y:S04]  /*e7eb0*/  STL.64 [R1+0x7880], R14 ;  /* 0x0078800e01007387 */ /* 0x000fe80000100a00 */
[----:B------:R1:W-:Y:S02]  /*e7ec0*/  STL.64 [R1+0x47c0], R18 ;  /* 0x0047c01201007387 */ /* 0x0003e40000100a00 */
[----:B-1----:R-:W-:Y:S02]  /*e7ed0*/  IADD3 R18, P4, PT, R26, R29, RZ ;  /* 0x0000001d1a127210 */ /* 0x002fe40007f9e0ff */
[----:B------:R-:W2:Y:S01]  /*e7ee0*/  LDL.LU R26, [R1+0x78a0] ;  /* 0x0078a000011a7983 */ /* 0x000ea20000300800 */
[----:B------:R-:W-:Y:S02]  /*e7ef0*/  IMAD.MOV.U32 R19, RZ, RZ, R11 ;  /* 0x000000ffff137224 */ /* 0x000fe400078e000b */
[----:B------:R-:W-:-:S05]  /*e7f00*/  IMAD.X R11, R16, 0x1, R24, P2 ;  /* 0x00000001100b7824 */ /* 0x000fca00010e0618 */
[----:B------:R1:W-:Y:S04]  /*e7f10*/  STL.64 [R1+0x47b8], R10 ;  /* 0x0047b80a01007387 */ /* 0x0003e80000100a00 */
[----:B-1----:R-:W4:Y:S04]  /*e7f20*/  LDL.LU.64 R10, [R1+0x7898] ;  /* 0x00789800010a7983 */ /* 0x002f280000300a00 */
[----:B------:R-:W4:Y:S01]  /*e7f30*/  LDL R15, [R1+0xd44] ;  /* 0x000d4400010f7983 */ /* 0x000f220000100800 */
[----:B---3--:R-:W-:Y:S01]  /*e7f40*/  IADD3 R14, P2, PT, R5, R20, RZ ;  /* 0x00000014050e7210 */ /* 0x008fe20007f5e0ff */
[----:B--2---:R-:W-:-:S02]  /*e7f50*/  IMAD.X R5, R16, 0x1, R26, P3 ;  /* 0x0000000110057824 */ /* 0x004fc400018e061a */
[----:B------:R1:W-:Y:S04]  /*e7f60*/  STL [R1+0x7868], R26 ;  /* 0x0078681a01007387 */ /* 0x0003e80000100800 */
[----:B-1----:R-:W2:Y:S04]  /*e7f70*/  LDL.LU R26, [R1+0x10] ;  /* 0x00001000011a7983 */ /* 0x002ea80000300800 */
[----:B------:R1:W-:Y:S04]  /*e7f80*/  STL.64 [R1+0x47b0], R4 ;  /* 0x0047b00401007387 */ /* 0x0003e80000100a00 */
[----:B------:R-:W-:Y:S01]  /*e7f90*/  STL.64 [R1+0x7870], R20 ;  /* 0x0078701401007387 */ /* 0x000fe20000100a00 */
[----:B-1----:R-:W-:-:S02]  /*e7fa0*/  IMAD.MOV.U32 R5, RZ, RZ, R19 ;  /* 0x000000ffff057224 */ /* 0x002fc400078e0013 */
[----:B------:R-:W-:Y:S02]  /*e7fb0*/  IMAD.X R19, R16, 0x1, R28, P4 ;  /* 0x0000000110137824 */ /* 0x000fe400020e061c */
[----:B------:R-:W3:Y:S04]  /*e7fc0*/  LDL.LU R16, [R1+0x7890] ;  /* 0x0078900001107983 */ /* 0x000ee80000300800 */
[----:B------:R1:W-:Y:S04]  /*e7fd0*/  STL.64 [R1+0x47a8], R18 ;  /* 0x0047a81201007387 */ /* 0x0003e80000100a00 */
[----:B-1----:R-:W4:Y:S01]  /*e7fe0*/  LDL.LU.64 R18, [R1+0x7888] ;  /* 0x0078880001127983 */ /* 0x002f220000300a00 */
[----:B--2---:R-:W-:Y:S01]  /*e7ff0*/  IADD3 R20, P4, PT, R26, R23, RZ ;  /* 0x000000171a147210 */ /* 0x004fe20007f9e0ff */
[----:B----4-:R-:W-:-:S05]  /*e8000*/  IMAD.X R15, R15, 0x1, R18, P2 ;  /* 0x000000010f0f7824 */ /* 0x010fca00010e0612 */
[----:B------:R1:W-:Y:S04]  /*e8010*/  STL.64 [R1+0x47a0], R14 ;  /* 0x0047a00e01007387 */ /* 0x0003e80000100a00 */
[----:B------:R3:W-:Y:S04]  /*e8020*/  STL [R1+0x4790], R20 ;  /* 0x0047901401007387 */ /* 0x0007e80000100800 */
[----:B-1----:R-:W2:Y:S01]  /*e8030*/  LDL.LU.64 R14, [R1+0x7880] ;  /* 0x00788000010e7983 */ /* 0x002ea20000300a00 */
[----:B---3--:R-:W-:-:S03]  /*e8040*/  IADD3 R20, P2, PT, R26, R16, RZ ;  /* 0x000000101a147210 */ /* 0x008fc60007f5e0ff */
[----:B------:R1:W-:Y:S04]  /*e8050*/  STL [R1+0x7850], R16 ;  /* 0x0078501001007387 */ /* 0x0003e80000100800 */
[----:B-1----:R-:W3:Y:S01]  /*e8060*/  LDL.LU R16, [R1+0xd44] ;  /* 0x000d440001107983 */ /* 0x002ee20000300800 */
[----:B------:R-:W-:Y:S01]  /*e8070*/  IADD3 R4, P3, PT, R26, R21, RZ ;  /* 0x000000151a047210 */ /* 0x000fe20007f7e0ff */
[----:B------:R-:W-:-:S04]  /*e8080*/  IMAD.MOV.U32 R21, RZ, RZ, R5 ;  /* 0x000000ffff157224 */ /* 0x000fc800078e0005 */
[----:B---3--:R-:W-:-:S05]  /*e8090*/  IMAD.X R5, R16, 0x1, R19, P3 ;  /* 0x0000000110057824 */ /* 0x008fca00018e0613 */
[----:B------:R1:W-:Y:S04]  /*e80a0*/  STL.64 [R1+0x4798], R4 ;  /* 0x0047980401007387 */ /* 0x0003e80000100a00 */
[----:B-1----:R-:W3:Y:S04]  /*e80b0*/  LDL.LU.64 R4, [R1+0x7878] ;  /* 0x0078780001047983 */ /* 0x002ee80000300a00 */
[----:B------:R-:W-:Y:S04]  /*e80c0*/  STL.64 [R1+0x7848], R18 ;  /* 0x0078481201007387 */ /* 0x000fe80000100a00 */
[----:B---3--:R1:W-:Y:S04]  /*e80d0*/  STL.64 [R1+0x7858], R4 ;  /* 0x0078580401007387 */ /* 0x0083e80000100a00 */
[----:B-1----:R0:W3:Y:S01]  /*e80e0*/  LDL.64 R4, [R1+0x4790] ;  /* 0x0047900001047983 */ /* 0x0020e20000100a00 */
[----:B------:R-:W-:-:S03]  /*e80f0*/  IADD3 R18, P3, PT, R26, R17, RZ ;  /* 0x000000111a127210 */ /* 0x000fc60007f7e0ff */
[----:B------:R1:W-:Y:S02]  /*e8100*/  STL.64 [R1+0x7860], R12 ;  /* 0x0078600c01007387 */ /* 0x0003e40000100a00 */
[C---:B--2---:R-:W-:Y:S02]  /*e8110*/  IMAD.X R19, R16.reuse, 0x1, R15, P3 ;  /* 0x0000000110137824 */ /* 0x044fe400018e060f */
[----:B-1----:R-:W-:Y:S02]  /*e8120*/  IMAD.MOV.U32 R13, RZ, RZ, R21 ;  /* 0x000000ffff0d7224 */ /* 0x002fe400078e0015 */
[C---:B------:R-:W-:Y:S02]  /*e8130*/  IMAD.X R21, R16.reuse, 0x1, R14, P2 ;  /* 0x0000000110157824 */ /* 0x040fe400010e060e */
[----:B---3--:R-:W-:-:S05]  /*e8140*/  IMAD.X R5, R16, 0x1, R22, P4 ;  /* 0x0000000110057824 */ /* 0x008fca00020e0616 */
[----:B------:R-:W-:Y:S04]  /*e8150*/  STL [R1+0x4794], R5 ;  /* 0x0047940501007387 */ /* 0x000fe80000100800 */
[----:B------:R1:W-:Y:S01]  /*e8160*/  STL.64 [R1+0x4788], R20 ;  /* 0x0047881401007387 */ /* 0x0003e20000100a00 */
[C---:B------:R-:W-:Y:S02]  /*e8170*/  IADD3 R12, P4, PT, R26.reuse, R25, RZ ;  /* 0x000000191a0c7210 */ /* 0x040fe40007f9e0ff */
[C---:B------:R-:W-:Y:S01]  /*e8180*/  IADD3 R4, P2, PT, R26.reuse, R27, RZ ;  /* 0x0000001b1a047210 */ /* 0x040fe20007f5e0ff */
[----:B-1----:R-:W2:Y:S04]  /*e8190*/  LDL.LU.64 R20, [R1+0x7870] ;  /* 0x0078700001147983 */ /* 0x002ea80000300a00 */
[----:B------:R-:W2:Y:S04]  /*e81a0*/  LDL R5, [R1+0x14] ;  /* 0x0000140001057983 */ /* 0x000ea80000100800 */
[----:B------:R-:W-:Y:S04]  /*e81b0*/  STL.64 [R1+0x7840], R14 ;  /* 0x0078400e01007387 */ /* 0x000fe80000100a00 */
[----:B------:R1:W-:Y:S02]  /*e81c0*/  STL.64 [R1+0x4780], R18 ;  /* 0x0047801201007387 */ /* 0x0003e40000100a00 */
[----:B-1----:R-:W-:-:S02]  /*e81d0*/  IADD3 R18, P3, PT, R26, R29, RZ ;  /* 0x0000001d1a127210 */ /* 0x002fc40007f7e0ff */
[----:B------:R-:W3:Y:S01]  /*e81e0*/  LDL.LU R26, [R1+0x7868] ;  /* 0x00786800011a7983 */ /* 0x000ee20000300800 */
[----:B------:R-:W-:Y:S02]  /*e81f0*/  IMAD.MOV.U32 R19, RZ, RZ, R13 ;  /* 0x000000ffff137224 */ /* 0x000fe400078e000d */
[----:B------:R-:W-:-:S05]  /*e8200*/  IMAD.X R13, R16, 0x1, R24, P4 ;  /* 0x00000001100d7824 */ /* 0x000fca00020e0618 */
[----:B------:R1:W-:Y:S04]  /*e8210*/  STL.64 [R1+0x4778], R12 ;  /* 0x0047780c01007387 */ /* 0x0003e80000100a00 */
[----:B-1----:R-:W4:Y:S04]  /*e8220*/  LDL.LU.64 R12, [R1+0x7860] ;  /* 0x00786000010c7983 */ /* 0x002f280000300a00 */
[----:B------:R1:W-:Y:S02]  /*e8230*/  STL.64 [R1+0x7838], R2 ;  /* 0x0078380201007387 */ /* 0x0003e40000100a00 */
[----:B-1----:R-:W-:-:S02]  /*e8240*/  IMAD.MOV.U32 R3, RZ, RZ, R19 ;  /* 0x000000ffff037224 */ /* 0x002fc400078e0013 */
[C---:B------:R-:W-:Y:S01]  /*e8250*/  IMAD.X R19, R16.reuse, 0x1, R28, P3 ;  /* 0x0000000110137824 */ /* 0x040fe200018e061c */
[----:B--2---:R-:W-:Y:S01]  /*e8260*/  IADD3 R14, P4, PT, R5, R20, RZ ;  /* 0x00000014050e7210 */ /* 0x004fe20007f9e0ff */
[----:B---3--:R-:W-:-:S05]  /*e8270*/  IMAD.X R5, R16, 0x1, R26, P2 ;  /* 0x0000000110057824 */ /* 0x008fca00010e061a */
[----:B------:R1:W-:Y:S04]  /*e8280*/  STL.64 [R1+0x4770], R4 ;  /* 0x0047700401007387 */ /* 0x0003e80000100a00 */
[----:B-1----:R-:W2:Y:S04]  /*e8290*/  LDL.LU.64 R4, [R1+0x7858] ;  /* 0x0078580001047983 */ /* 0x002ea80000300a00 */
[----:B------:R1:W-:Y:S04]  /*e82a0*/  STL [R1+0x7828], R26 ;  /* 0x0078281a01007387 */ /* 0x0003e80000100800 */
[----:B-1----:R-:W3:Y:S04]  /*e82b0*/  LDL.LU R26, [R1+0x14] ;  /* 0x00001400011a7983 */ /* 0x002ee80000300800 */
[----:B------:R-:W-:Y:S04]  /*e82c0*/  STL.64 [R1+0x7830], R20 ;  /* 0x0078301401007387 */ /* 0x000fe80000100a00 */
[----:B------:R-:W2:Y:S04]  /*e82d0*/  LDL.LU R16, [R1+0x7850] ;  /* 0x0078500001107983 */ /* 0x000ea80000300800 */
[----:B------:R1:W-:Y:S04]  /*e82e0*/  STL.64 [R1+0x4768], R18 ;  /* 0x0047681201007387 */ /* 0x0003e80000100a00 */
[----:B-1----:R-:W2:Y:S01]  /*e82f0*/  LDL.LU.64 R18, [R1+0x7848] ;  /* 0x0078480001127983 */ /* 0x002ea20000300a00 */
[C---:B---3--:R-:W-:Y:S01]  /*e8300*/  IADD3 R2, P2, PT, R26.reuse, R21, RZ ;  /* 0x000000151a027210 */ /* 0x048fe20007f5e0ff */
[----:B------:R-:W-:Y:S01]  /*e8310*/  IMAD.MOV.U32 R21, RZ, RZ, R3 ;  /* 0x000000ffff157224 */ /* 0x000fe200078e0003 */
[----:B------:R-:W-:Y:S01]  /*e8320*/  IADD3 R20, P3, PT, R26, R23, RZ ;  /* 0x000000171a147210 */ /* 0x000fe20007f7e0ff */
[----:B--2---:R-:W-:-:S02]  /*e8330*/  IMAD.X R15, R3, 0x1, R18, P4 ;  /* 0x00000001030f7824 */ /* 0x004fc400020e0612 */
[----:B------:R-:W-:-:S03]  /*e8340*/  IMAD.X R3, R21, 0x1, R19, P2 ;  /* 0x0000000115037824 */ /* 0x000fc600010e0613 */
[----:B------:R1:W-:Y:S04]  /*e8350*/  STL.64 [R1+0x4760], R14 ;  /* 0x0047600e01007387 */ /* 0x0003e80000100a00 */
[----:B------:R-:W-:Y:S04]  /*e8360*/  STL [R1+0x4750], R20 ;  /* 0x0047501401007387 */ /* 0x000fe80000100800 */
[----:B-1----:R-:W2:Y:S04]  /*e8370*/  LDL.LU.64 R14, [R1+0x7840] ;  /* 0x00784000010e7983 */ /* 0x002ea80000300a00 */
[----:B----4-:R-:W-:Y:S04]  /*e8380*/  STL.64 [R1+0x7810], R12 ;  /* 0x0078100c01007387 */ /* 0x010fe80000100a00 */
[----:B------:R1:W-:Y:S04]  /*e8390*/  STL.64 [R1+0x4758], R2 ;  /* 0x0047580201007387 */ /* 0x0003e80000100a00 */
[----:B-1----:R-:W3:Y:S04]  /*e83a0*/  LDL.LU.64 R2, [R1+0x7838] ;  /* 0x0078380001027983 */ /* 0x002ee80000300a00 */
[----:B------:R1:W-:Y:S04]  /*e83b0*/  STL.64 [R1+0x7818], R18 ;  /* 0x0078181201007387 */ /* 0x0003e80000100a00 */
[----:B-1----:R0:W4:Y:S01]  /*e83c0*/  LDL.64 R18, [R1+0x4750] ;  /* 0x0047500001127983 */ /* 0x0021220000100a00 */
[----:B------:R-:W-:-:S02]  /*e83d0*/  IADD3 R20, P4, PT, R26, R16, RZ ;  /* 0x000000101a147210 */ /* 0x000fc40007f9e0ff */
[----:B------:R-:W-:Y:S01]  /*e83e0*/  IADD3 R12, P2, PT, R26, R17, RZ ;  /* 0x000000111a0c7210 */ /* 0x000fe20007f5e0ff */
[----:B------:R1:W-:Y:S02]  /*e83f0*/  STL.64 [R1+0x7820], R16 ;  /* 0x0078201001007387 */ /* 0x0003e40000100a00 */
[----:B-1----:R-:W-:-:S04]  /*e8400*/  IMAD.MOV.U32 R17, RZ, RZ, R21 ;  /* 0x000000ffff117224 */ /* 0x002fc800078e0015 */
[----:B--2---:R-:W-:Y:S02]  /*e8410*/  IMAD.X R13, R17, 0x1, R15, P2 ;  /* 0x00000001110d7824 */ /* 0x004fe400010e060f */
[----:B----4-:R-:W-:Y:S02]  /*e8420*/  IMAD.X R19, R21, 0x1, R22, P3 ;  /* 0x0000000115137824 */ /* 0x010fe400018e0616 */
[----:B------:R-:W-:-:S03]  /*e8430*/  IMAD.X R21, R17, 0x1, R14, P4 ;  /* 0x0000000111157824 */ /* 0x000fc600020e060e */
[----:B------:R-:W-:Y:S04]  /*e8440*/  STL [R1+0x4754], R19 ;  /* 0x0047541301007387 */ /* 0x000fe80000100800 */
[----:B------:R1:W-:Y:S01]  /*e8450*/  STL.64 [R1+0x4748], R20 ;  /* 0x0047481401007387 */ /* 0x0003e20000100a00 */
[C---:B------:R-:W-:Y:S02]  /*e8460*/  IADD3 R16, P3, PT, R26.reuse, R25, RZ ;  /* 0x000000191a107210 */ /* 0x040fe40007f7e0ff */
[C---:B------:R-:W-:Y:S01]  /*e8470*/  IADD3 R18, P4, PT, R26.reuse, R27, RZ ;  /* 0x0000001b1a127210 */ /* 0x040fe20007f9e0ff */
[----:B-1----:R-:W2:Y:S04]  /*e8480*/  LDL.LU.64 R20, [R1+0x7830] ;  /* 0x0078300001147983 */ /* 0x002ea80000300a00 */
[----:B---3--:R1:W-:Y:S04]  /*e8490*/  STL.64 [R1+0x7800], R2 ;  /* 0x0078000201007387 */ /* 0x0083e80000100a00 */
[----:B-1----:R-:W2:Y:S04]  /*e84a0*/  LDL R3, [R1+0x18] ;  /* 0x0000180001037983 */ /* 0x002ea80000100800 */
[----:B------:R-:W-:Y:S04]  /*e84b0*/  STL.64 [R1+0x7808], R14 ;  /* 0x0078080e01007387 */ /* 0x000fe80000100a00 */
[----:B------:R1:W-:Y:S02]  /*e84c0*/  STL.64 [R1+0x4740], R12 ;  /* 0x0047400c01007387 */ /* 0x0003e40000100a00 */
[----:B-1----:R-:W-:-:S02]  /*e84d0*/  IADD3 R12, P2, PT, R26, R29, RZ ;  /* 0x0000001d1a0c7210 */ /* 0x002fc40007f5e0ff */
[----:B------:R-:W3:Y:S01]  /*e84e0*/  LDL.LU R26, [R1+0x7828] ;  /* 0x00782800011a7983 */ /* 0x000ee20000300800 */
[----:B------:R-:W-:-:S04]  /*e84f0*/  IMAD.MOV.U32 R13, RZ, RZ, R17 ;  /* 0x000000ffff0d7224 */ /* 0x000fc800078e0011 */
[----:B------:R-:W-:-:S05]  /*e8500*/  IMAD.X R17, R13, 0x1, R24, P3 ;  /* 0x000000010d117824 */ /* 0x000fca00018e0618 */
[----:B------:R1:W-:Y:S04]  /*e8510*/  STL.64 [R1+0x4738], R16 ;  /* 0x0047381001007387 */ /* 0x0003e80000100a00 */
[----:B-1----:R-:W4:Y:S01]  /*e8520*/  LDL.LU.64 R16, [R1+0x7820] ;  /* 0x0078200001107983 */ /* 0x002f220000300a00 */
[C---:B---3--:R-:W-:Y:S02]  /*e8530*/  IMAD.X R19, R13.reuse, 0x1, R26, P4 ;  /* 0x000000010d137824 */ /* 0x048fe400020e061a */
[----:B------:R-:W-:Y:S01]  /*e8540*/  IMAD.X R13, R13, 0x1, R28, P2 ;  /* 0x000000010d0d7824 */ /* 0x000fe200010e061c */
[C---:B--2---:R-:W-:Y:S02]  /*e8550*/  IADD3 R2, P4, PT, R3.reuse, R21, RZ ;  /* 0x0000001503027210 */ /* 0x044fe40007f9e0ff */
[----:B------:R1:W-:Y:S04]  /*e8560*/  STL.64 [R1+0x4730], R18 ;  /* 0x0047301201007387 */ /* 0x0003e80000100a00 */
[----:B-1----:R-:W2:Y:S04]  /*e8570*/  LDL.LU.64 R18, [R1+0x7818] ;  /* 0x0078180001127983 */ /* 0x002ea80000300a00 */
[----:B------:R1:W-:Y:S04]  /*e8580*/  STL [R1+0x77f0], R21 ;  /* 0x0077f01501007387 */ /* 0x0003e80000100800 */
[----:B-1----:R-:W3:Y:S04]  /*e8590*/  LDL.LU R21, [R1+0x18] ;  /* 0x0000180001157983 */ /* 0x002ee80000300800 */
[----:B------:R1:W-:Y:S04]  /*e85a0*/  STL.64 [R1+0x4728], R12 ;  /* 0x0047280c01007387 */ /* 0x0003e80000100a00 */
[----:B-1----:R-:W2:Y:S01]  /*e85b0*/  LDL.LU.64 R12, [R1+0x7810] ;  /* 0x00781000010c7983 */ /* 0x002ea20000300a00 */
[----:B------:R-:W-:-:S03]  /*e85c0*/  IADD3 R14, P3, PT, R3, R20, RZ ;  /* 0x00000014030e7210 */ /* 0x000fc60007f7e0ff */
[----:B--2---:R3:W-:Y:S04]  /*e85d0*/  STL.64 [R1+0x77f8], R12 ;  /* 0x0077f80c01007387 */ /* 0x0047e80000100a00 */
[----:B------:R1:W-:Y:S01]  /*e85e0*/  STL [R1+0x77d8], R23 ;  /* 0x0077d81701007387 */ /* 0x0003e20000100800 */
[----:B---3--:R-:W-:-:S03]  /*e85f0*/  IADD3 R12, P2, PT, R21, R23, RZ ;  /* 0x00000017150c7210 */ /* 0x008fc60007f5e0ff */
[----:B-1----:R-:W2:Y:S04]  /*e8600*/  LDL.LU R23, [R1+0xcfc] ;  /* 0x000cfc0001177983 */ /* 0x002ea80000300800 */
[----:B------:R-:W-:Y:S01]  /*e8610*/  STL [R1+0x4710], R12 ;  /* 0x0047100c01007387 */ /* 0x000fe20000100800 */
[C---:B--2---:R-:W-:Y:S02]  /*e8620*/  IMAD.X R15, R23.reuse, 0x1, R18, P3 ;  /* 0x00000001170f7824 */ /* 0x044fe400018e0612 */
[----:B------:R-:W-:-:S03]  /*e8630*/  IMAD.X R3, R23, 0x1, R19, P4 ;  /* 0x0000000117037824 */ /* 0x000fc600020e0613 */
[----:B------:R1:W-:Y:S04]  /*e8640*/  STL.64 [R1+0x4720], R14 ;  /* 0x0047200e01007387 */ /* 0x0003e80000100a00 */
[----:B-1----:R-:W2:Y:S04]  /*e8650*/  LDL.LU.64 R14, [R1+0x7808] ;  /* 0x00780800010e7983 */ /* 0x002ea80000300a00 */
[----:B------:R1:W-:Y:S04]  /*e8660*/  STL.64 [R1+0x4718], R2 ;  /* 0x0047180201007387 */ /* 0x0003e80000100a00 */
[----:B-1----:R-:W3:Y:S04]  /*e8670*/  LDL.LU.64 R2, [R1+0x7800] ;  /* 0x0078000001027983 */ /* 0x002ee80000300a00 */
[----:B------:R-:W-:Y:S01]  /*e8680*/  STL.64 [R1+0x77d0], R18 ;  /* 0x0077d01201007387 */ /* 0x000fe20000100a00 */
[----:B----4-:R-:W-:-:S03]  /*e8690*/  IADD3 R12, P3, PT, R21, R16, RZ ;  /* 0x00000010150c7210 */ /* 0x010fc60007f7e0ff */
[----:B---3--:R1:W-:Y:S04]  /*e86a0*/  STL.64 [R1+0x77e0], R2 ;  /* 0x0077e00201007387 */ /* 0x0083e80000100a00 */
[----:B-1----:R0:W3:Y:S01]  /*e86b0*/  LDL.64 R2, [R1+0x4710] ;  /* 0x0047100001027983 */ /* 0x0020e20000100a00 */
[----:B------:R-:W-:Y:S01]  /*e86c0*/  IADD3 R18, P4, PT, R21, R17, RZ ;  /* 0x0000001115127210 */ /* 0x000fe20007f9e0ff */
[C---:B--2---:R-:W-:Y:S02]  /*e86d0*/  IMAD.X R13, R23.reuse, 0x1, R14, P3 ;  /* 0x00000001170d7824 */ /* 0x044fe400018e060e */
[----:B------:R1:W-:Y:S02]  /*e86e0*/  STL.64 [R1+0x77e8], R10 ;  /* 0x0077e80a01007387 */ /* 0x0003e40000100a00 */
[----:B------:R-:W-:-:S02]  /*e86f0*/  IMAD.X R19, R23, 0x1, R15, P4 ;  /* 0x0000000117137824 */ /* 0x000fc400020e060f */
[----:B------:R2:W-:Y:S01]  /*e8700*/  STL.64 [R1+0x4708], R12 ;  /* 0x0047080c01007387 */ /* 0x0005e20000100a00 */
[----:B---3--:R-:W-:Y:S01]  /*e8710*/  IMAD.X R3, R23, 0x1, R22, P2 ;  /* 0x0000000117037824 */ /* 0x008fe200010e0616 */
[----:B-1----:R-:W-:-:S04]  /*e8720*/  IADD3 R10, P2, PT, R21, R25, RZ ;  /* 0x00000019150a7210 */ /* 0x002fc80007f5e0ff */
[----:B------:R-:W-:Y:S01]  /*e8730*/  STL [R1+0x4714], R3 ;  /* 0x0047140301007387 */ /* 0x000fe20000100800 */
[----:B------:R-:W-:-:S03]  /*e8740*/  IADD3 R2, P3, PT, R21, R27, RZ ;  /* 0x0000001b15027210 */ /* 0x000fc60007f7e0ff */
[----:B--2---:R-:W2:Y:S04]  /*e8750*/  LDL.LU.64 R12, [R1+0x77f8] ;  /* 0x0077f800010c7983 */ /* 0x004ea80000300a00 */
[----:B------:R-:W-:Y:S04]  /*e8760*/  STL.64 [R1+0x77c8], R14 ;  /* 0x0077c80e01007387 */ /* 0x000fe80000100a00 */
[----:B------:R1:W-:Y:S02]  /*e8770*/  STL.64 [R1+0x4700], R18 ;  /* 0x0047001201007387 */ /* 0x0003e40000100a00 */
[----:B-1----:R-:W-:-:S02]  /*e8780*/  IADD3 R18, P4, PT, R21, R29, RZ ;  /* 0x0000001d15127210 */ /* 0x002fc40007f9e0ff */
[----:B------:R-:W3:Y:S04]  /*e8790*/  LDL.LU R21, [R1+0x77f0] ;  /* 0x0077f00001157983 */ /* 0x000ee80000300800 */
[----:B------:R-:W4:Y:S01]  /*e87a0*/  LDL R19, [R1+0x1c] ;  /* 0x00001c0001137983 */ /* 0x000f220000100800 */
[C---:B------:R-:W-:Y:S02]  /*e87b0*/  IMAD.X R11, R23.reuse, 0x1, R24, P2 ;  /* 0x00000001170b7824 */ /* 0x040fe400010e0618 */
[----:B------:R-:W-:-:S03]  /*e87c0*/  IMAD.X R3, R23, 0x1, R26, P3 ;  /* 0x0000000117037824 */ /* 0x000fc600018e061a */
[----:B------:R1:W-:Y:S04]  /*e87d0*/  STL.64 [R1+0x46f8], R10 ;  /* 0x0046f80a01007387 */ /* 0x0003e80000100a00 */
[----:B-1----:R-:W3:Y:S04]  /*e87e0*/  LDL.LU.64 R10, [R1+0x77e8] ;  /* 0x0077e800010a7983 */ /* 0x002ee80000300a00 */
[----:B--2---:R-:W-:Y:S04]  /*e87f0*/  STL.64 [R1+0x77c0], R12 ;  /* 0x0077c00c01007387 */ /* 0x004fe80000100a00 */
[----:B------:R1:W-:Y:S04]  /*e8800*/  STL.64 [R1+0x46f0], R2 ;  /* 0x0046f00201007387 */ /* 0x0003e80000100a00 */
[----:B-1----:R-:W2:Y:S04]  /*e8810*/  LDL.LU.64 R2, [R1+0x77e0] ;  /* 0x0077e00001027983 */ /* 0x002ea80000300a00 */
[----:B------:R-:W2:Y:S01]  /*e8820*/  LDL R13, [R1+0xcf8] ;  /* 0x000cf800010d7983 */ /* 0x000ea20000100800 */
[----:B----4-:R-:W-:-:S02]  /*e8830*/  IADD3 R14, P2, PT, R19, R20, RZ ;  /* 0x00000014130e7210 */ /* 0x010fc40007f5e0ff */
[----:B---3--:R-:W-:Y:S01]  /*e8840*/  IADD3 R12, P3, PT, R19, R21, RZ ;  /* 0x00000015130c7210 */ /* 0x008fe20007f7e0ff */
[----:B------:R-:W-:Y:S01]  /*e8850*/  IMAD.X R19, R23, 0x1, R28, P4 ;  /* 0x0000000117137824 */ /* 0x000fe200020e061c */
[----:B------:R1:W-:Y:S04]  /*e8860*/  STL.64 [R1+0x77a8], R20 ;  /* 0x0077a81401007387 */ /* 0x0003e80000100a00 */
[----:B-1----:R-:W3:Y:S04]  /*e8870*/  LDL.LU R20, [R1+0x1c] ;  /* 0x00001c0001147983 */ /* 0x002ee80000300800 */
[----:B------:R-:W3:Y:S04]  /*e8880*/  LDL.LU R23, [R1+0x77d8] ;  /* 0x0077d80001177983 */ /* 0x000ee80000300800 */
[----:B------:R1:W-:Y:S04]  /*e8890*/  STL.64 [R1+0x46e8], R18 ;  /* 0x0046e81201007387 */ /* 0x0003e80000100a00 */
[----:B-1----:R-:W4:Y:S04]  /*e88a0*/  LDL.LU.64 R18, [R1+0x77d0] ;  /* 0x0077d00001127983 */ /* 0x002f280000300a00 */
[----:B------:R-:W-:Y:S04]  /*e88b0*/  STL.64 [R1+0x77b0], R28 ;  /* 0x0077b01c01007387 */ /* 0x000fe80000100a00 */
[----:B--2---:R3:W-:Y:S02]  /*e88c0*/  STL.64 [R1+0x77b8], R2 ;  /* 0x0077b80201007387 */ /* 0x0047e40000100a00 */
[----:B---3--:R-:W-:Y:S01]  /*e88d0*/  IADD3 R2, P4, PT, R20, R23, RZ ;  /* 0x0000001714027210 */ /* 0x008fe20007f9e0ff */
[----:B----4-:R-:W-:-:S02]  /*e88e0*/  IMAD.X R15, R13, 0x1, R18, P2 ;  /* 0x000000010d0f7824 */ /* 0x010fc400010e0612 */
[----:B------:R-:W-:-:S03]  /*e88f0*/  IMAD.X R13, R13, 0x1, R19, P3 ;  /* 0x000000010d0d7824 */ /* 0x000fc600018e0613 */
[----:B------:R1:W-:Y:S04]  /*e8900*/  STL.64 [R1+0x46e0], R14 ;  /* 0x0046e00e01007387 */ /* 0x0003e80000100a00 */
[----:B------:R2:W-:Y:S01]  /*e8910*/  STL [R1+0x46d0], R2 ;  /* 0x0046d00201007387 */ /* 0x0005e20000100800 */
[----:B------:R-:W-:-:S03]  /*e8920*/  IADD3 R28, P3, PT, R20, R17, RZ ;  /* 0x00000011141c7210 */ /* 0x000fc60007f7e0ff */
[----:B-1----:R-:W3:Y:S04]  /*e8930*/  LDL.LU.64 R14, [R1+0x77c8] ;  /* 0x0077c800010e7983 */ /* 0x002ee80000300a00 */
[----:B------:R1:W-:Y:S01]  /*e8940*/  STL.64 [R1+0x46d8], R12 ;  /* 0x0046d80c01007387 */ /* 0x0003e20000100a00 */
[----:B--2---:R-:W-:-:S03]  /*e8950*/  IADD3 R2, P2, PT, R20, R16, RZ ;  /* 0x0000001014027210 */ /* 0x004fc60007f5e0ff */
[----:B-1----:R-:W2:Y:S04]  /*e8960*/  LDL.LU.64 R12, [R1+0x77c0] ;  /* 0x0077c000010c7983 */ /* 0x002ea80000300a00 */
[----:B------:R1:W-:Y:S04]  /*e8970*/  STL [R1+0x7798], R19 ;  /* 0x0077981301007387 */ /* 0x0003e80000100800 */
[----:B-1----:R-:W3:Y:S04]  /*e8980*/  LDL.LU R19, [R1+0xcf8] ;  /* 0x000cf80001137983 */ /* 0x002ee80000300800 */
[----:B------:R1:W-:Y:S04]  /*e8990*/  STL.64 [R1+0x7790], R16 ;  /* 0x0077901001007387 */ /* 0x0003e80000100a00 */
[----:B-1----:R0:W4:Y:S04]  /*e89a0*/  LDL.64 R16, [R1+0x46d0] ;  /* 0x0046d00001107983 */ /* 0x0021280000100a00 */
[----:B------:R-:W-:Y:S01]  /*e89b0*/  STL.64 [R1+0x77a0], R22 ;  /* 0x0077a01601007387 */ /* 0x000fe20000100a00 */
[----:B---3--:R-:W-:-:S02]  /*e89c0*/  IMAD.X R3, R19, 0x1, R14, P2 ;  /* 0x0000000113037824 */ /* 0x008fc400010e060e */
[C---:B------:R-:W-:Y:S02]  /*e89d0*/  IMAD.X R29, R19.reuse, 0x1, R15, P3 ;  /* 0x00000001131d7824 */ /* 0x040fe400018e060f */
[----:B----4-:R-:W-:-:S05]  /*e89e0*/  IMAD.X R17, R19, 0x1, R22, P4 ;  /* 0x0000000113117824 */ /* 0x010fca00020e0616 */
[----:B------:R-:W-:Y:S04]  /*e89f0*/  STL [R1+0x46d4], R17 ;  /* 0x0046d41101007387 */ /* 0x000fe80000100800 */
[----:B------:R1:W-:Y:S04]  /*e8a00*/  STL.64 [R1+0x46c8], R2 ;  /* 0x0046c80201007387 */ /* 0x0003e80000100a00 */
[----:B-1----:R-:W3:Y:S04]  /*e8a10*/  LDL.LU.64 R2, [R1+0x77b8] ;  /* 0x0077b80001027983 */ /* 0x002ee80000300a00 */
[----:B--2---:R1:W-:Y:S04]  /*e8a20*/  STL.64 [R1+0x7780], R12 ;  /* 0x0077800c01007387 */ /* 0x0043e80000100a00 */
[----:B-1----:R-:W2:Y:S04]  /*e8a30*/  LDL R13, [R1+0x20] ;  /* 0x00002000010d7983 */ /* 0x002ea80000100800 */
[----:B------:R1:W-:Y:S04]  /*e8a40*/  STL.64 [R1+0x46c0], R28 ;  /* 0x0046c01c01007387 */ /* 0x0003e80000100a00 */
[----:B-1----:R-:W4:Y:S01]  /*e8a50*/  LDL.LU.64 R28, [R1+0x77b0] ;  /* 0x0077b000011c7983 */ /* 0x002f220000300a00 */
[----:B------:R-:W-:-:S02]  /*e8a60*/  IADD3 R16, P4, PT, R20, R25, RZ ;  /* 0x0000001914107210 */ /* 0x000fc40007f9e0ff */
[C---:B------:R-:W-:Y:S01]  /*e8a70*/  IADD3 R22, P2, PT, R20.reuse, R27, RZ ;  /* 0x0000001b14167210 */ /* 0x040fe20007f5e0ff */
[----:B------:R-:W-:Y:S01]  /*e8a80*/  STL.64 [R1+0x7788], R14 ;  /* 0x0077880e01007387 */ /* 0x000fe20000100a00 */
[----:B----4-:R-:W-:-:S05]  /*e8a90*/  IADD3 R20, P3, PT, R20, R29, RZ ;  /* 0x0000001d14147210 */ /* 0x010fca0007f7e0ff */
[----:B------:R1:W-:Y:S04]  /*e8aa0*/  STL [R1+0x46a8], R20 ;  /* 0x0046a81401007387 */ /* 0x0003e80000100800 */
[----:B-1----:R-:W2:Y:S01]  /*e8ab0*/  LDL.LU.64 R20, [R1+0x77a8] ;  /* 0x0077a80001147983 */ /* 0x002ea20000300a00 */
[C---:B------:R-:W-:Y:S02]  /*e8ac0*/  IMAD.X R17, R19.reuse, 0x1, R24, P4 ;  /* 0x0000000113117824 */ /* 0x040fe400020e0618 */
[----:B------:R-:W-:-:S03]  /*e8ad0*/  IMAD.X R23, R19, 0x1, R26, P2 ;  /* 0x0000000113177824 */ /* 0x000fc600010e061a */
[----:B------:R-:W-:Y:S04]  /*e8ae0*/  STL.64 [R1+0x46b8], R16 ;  /* 0x0046b81001007387 */ /* 0x000fe80000100a00 */
[----:B------:R1:W-:Y:S04]  /*e8af0*/  STL.64 [R1+0x46b0], R22 ;  /* 0x0046b01601007387 */ /* 0x0003e80000100a00 */
[----:B-1----:R-:W4:Y:S01]  /*e8b00*/  LDL.LU.64 R22, [R1+0x77a0] ;  /* 0x0077a00001167983 */ /* 0x002f220000300a00 */
[----:B--2---:R-:W-:-:S03]  /*e8b10*/  IADD3 R16, P4, PT, R13, R20, RZ ;  /* 0x000000140d107210 */ /* 0x004fc60007f9e0ff */
[----:B------:R1:W-:Y:S01]  /*e8b20*/  STL.64 [R1+0x7770], R20 ;  /* 0x0077701401007387 */ /* 0x0003e20000100a00 */
[----:B------:R-:W-:-:S03]  /*e8b30*/  IADD3 R12, P2, PT, R13, R21, RZ ;  /* 0x000000150d0c7210 */ /* 0x000fc60007f5e0ff */
[----:B-1----:R0:W2:Y:S02]  /*e8b40*/  LDL.64 R20, [R1+0x46a8] ;  /* 0x0046a80001147983 */ /* 0x0020a40000100a00 */
[----:B--2---:R-:W-:Y:S02]  /*e8b50*/  IMAD.X R21, R19, 0x1, R28, P3 ;  /* 0x0000000113157824 */ /* 0x004fe400018e061c */
[----:B------:R-:W2:Y:S04]  /*e8b60*/  LDL.LU R19, [R1+0x7798] ;  /* 0x0077980001137983 */ /* 0x000ea80000300800 */
[----:B------:R1:W-:Y:S04]  /*e8b70*/  STL [R1+0x7778], R28 ;  /* 0x0077781c01007387 */ /* 0x0003e80000100800 */
[----:B-1----:R-:W2:Y:S04]  /*e8b80*/  LDL.LU R28, [R1+0x20] ;  /* 0x00002000011c7983 */ /* 0x002ea80000300800 */
[----:B------:R-:W-:Y:S04]  /*e8b90*/  STL [R1+0x46ac], R21 ;  /* 0x0046ac1501007387 */ /* 0x000fe80000100800 */
[----:B----4-:R1:W-:Y:S01]  /*e8ba0*/  STL [R1+0x7760], R23 ;  /* 0x0077601701007387 */ /* 0x0103e20000100800 */
[----:B--2---:R-:W-:-:S03]  /*e8bb0*/  IADD3 R20, P3, PT, R28, R23, RZ ;  /* 0x000000171c147210 */ /* 0x004fc60007f7e0ff */
[----:B-1----:R-:W2:Y:S02]  /*e8bc0*/  LDL.LU R23, [R1+0xcf4] ;  /* 0x000cf40001177983 */ /* 0x002ea40000300800 */
[----:B--2---:R-:W-:-:S05]  /*e8bd0*/  IMAD.X R17, R23, 0x1, R18, P4 ;  /* 0x0000000117117824 */ /* 0x004fca00020e0612 */
[----:B------:R1:W-:Y:S04]  /*e8be0*/  STL.64 [R1+0x46a0], R16 ;  /* 0x0046a01001007387 */ /* 0x0003e80000100a00 */
[----:B-1----:R-:W2:Y:S01]  /*e8bf0*/  LDL.LU.64 R16, [R1+0x7790] ;  /* 0x0077900001107983 */ /* 0x002ea20000300a00 */
[----:B------:R-:W-:Y:S01]  /*e8c00*/  IMAD.X R13, R23, 0x1, R19, P2 ;  /* 0x00000001170d7824 */ /* 0x000fe200010e0613 */
[----:B--2---:R-:W-:-:S05]  /*e8c10*/  IADD3 R14, P4, PT, R28, R16, RZ ;  /* 0x000000101c0e7210 */ /* 0x004fca0007f9e0ff */
[----:B------:R1:W-:Y:S04]  /*e8c20*/  STL [R1+0x4688], R14 ;  /* 0x0046880e01007387 */ /* 0x0003e80000100800 */
[----:B-1----:R-:W2:Y:S04]  /*e8c30*/  LDL.LU.64 R14, [R1+0x7788] ;  /* 0x00778800010e7983 */ /* 0x002ea80000300a00 */
[----:B------:R1:W-:Y:S04]  /*e8c40*/  STL.64 [R1+0x4698], R12 ;  /* 0x0046980c01007387 */ /* 0x0003e80000100a00 */
[----:B-1----:R-:W4:Y:S04]  /*e8c50*/  LDL.LU.64 R12, [R1+0x7780] ;  /* 0x00778000010c7983 */ /* 0x002f280000300a00 */
[----:B------:R-:W-:Y:S04]  /*e8c60*/  STL.64 [R1+0x7758], R18 ;  /* 0x0077581201007387 */ /* 0x000fe80000100a00 */
[----:B----4-:R1:W-:Y:S04]  /*e8c70*/  STL.64 [R1+0x7768], R12 ;  /* 0x0077680c01007387 */ /* 0x0103e80000100a00 */
[----:B-1----:R0:W4:Y:S01]  /*e8c80*/  LDL.64 R12, [R1+0x4688] ;  /* 0x00468800010c7983 */ /* 0x0021220000100a00 */
[----:B------:R-:W-:Y:S01]  /*e8c90*/  IMAD.X R21, R23, 0x1, R22, P3 ;  /* 0x0000000117157824 */ /* 0x000fe200018e0616 */
[----:B------:R-:W-:-:S04]  /*e8ca0*/  IADD3 R18, P2, PT, R28, R17, RZ ;  /* 0x000000111c127210 */ /* 0x000fc80007f5e0ff */
[----:B------:R1:W-:Y:S01]  /*e8cb0*/  STL.64 [R1+0x4690], R20 ;  /* 0x0046901401007387 */ /* 0x0003e20000100a00 */
[----:B--2---:R-:W-:Y:S01]  /*e8cc0*/  IMAD.X R19, R23, 0x1, R15, P2 ;  /* 0x0000000117137824 */ /* 0x004fe200010e060f */
[----:B-1----:R-:W-:-:S05]  /*e8cd0*/  IADD3 R20, P3, PT, R28, R25, RZ ;  /* 0x000000191c147210 */ /* 0x002fca0007f7e0ff */
[C---:B------:R-:W-:Y:S02]  /*e8ce0*/  IMAD.X R21, R23.reuse, 0x1, R24, P3 ;  /* 0x0000000117157824 */ /* 0x040fe400018e0618 */
[----:B----4-:R-:W-:Y:S01]  /*e8cf0*/  IMAD.X R13, R23, 0x1, R14, P4 ;  /* 0x00000001170d7824 */ /* 0x010fe200020e060e */
[----:B------:R-:W-:-:S04]  /*e8d00*/  IADD3 R12, P4, PT, R28, R27, RZ ;  /* 0x0000001b1c0c7210 */ /* 0x000fc80007f9e0ff */
[----:B------:R1:W-:Y:S04]  /*e8d10*/  STL [R1+0x468c], R13 ;  /* 0x00468c0d01007387 */ /* 0x0003e80000100800 */
[----:B-1----:R-:W2:Y:S04]  /*e8d20*/  LDL R13, [R1+0x24] ;  /* 0x00002400010d7983 */ /* 0x002ea80000100800 */
[----:B------:R-:W-:Y:S04]  /*e8d30*/  STL.64 [R1+0x7750], R14 ;  /* 0x0077500e01007387 */ /* 0x000fe80000100a00 */
[----:B------:R1:W-:Y:S02]  /*e8d40*/  STL.64 [R1+0x4680], R18 ;  /* 0x0046801201007387 */ /* 0x0003e40000100a00 */
[----:B-1----:R-:W-:-:S02]  /*e8d50*/  IADD3 R18, P2, PT, R28, R29, RZ ;  /* 0x0000001d1c127210 */ /* 0x002fc40007f5e0ff */
[----:B------:R-:W4:Y:S04]  /*e8d60*/  LDL.LU R28, [R1+0x7778] ;  /* 0x00777800011c7983 */ /* 0x000f280000300800 */
[----:B------:R1:W-:Y:S04]  /*e8d70*/  STL.64 [R1+0x4678], R20 ;  /* 0x0046781401007387 */ /* 0x0003e80000100a00 */
[----:B-1----:R-:W2:Y:S01]  /*e8d80*/  LDL.LU.64 R20, [R1+0x7770] ;  /* 0x0077700001147983 */ /* 0x002ea20000300a00 */
[----:B----4-:R-:W-:Y:S01]  /*e8d90*/  IMAD.X R19, R23, 0x1, R28, P2 ;  /* 0x0000000117137824 */ /* 0x010fe200010e061c */
[----:B--2---:R-:W-:Y:S01]  /*e8da0*/  IADD3 R14, P3, PT, R13, R20, RZ ;  /* 0x000000140d0e7210 */ /* 0x004fe20007f7e0ff */
[----:B------:R-:W-:-:S05]  /*e8db0*/  IMAD.X R13, R23, 0x1, R26, P4 ;  /* 0x00000001170d7824 */ /* 0x000fca00020e061a */
[----:B------:R1:W-:Y:S04]  /*e8dc0*/  STL.64 [R1+0x4670], R12 ;  /* 0x0046700c01007387 */ /* 0x0003e80000100a00 */
[----:B------:R-:W-:Y:S04]  /*e8dd0*/  STL [R1+0x4660], R14 ;  /* 0x0046600e01007387 */ /* 0x000fe80000100800 */
[----:B-1----:R-:W2:Y:S04]  /*e8de0*/  LDL.LU.64 R12, [R1+0x7768] ;  /* 0x00776800010c7983 */ /* 0x002ea80000300a00 */
[----:B------:R1:W-:Y:S04]  /*e8df0*/  STL [R1+0x7738], R26 ;  /* 0x0077381a01007387 */ /* 0x0003e80000100800 */
[----:B-1----:R-:W4:Y:S04]  /*e8e00*/  LDL.LU R26, [R1+0x24] ;  /* 0x00002400011a7983 */ /* 0x002f280000300800 */
[----:B------:R-:W3:Y:S04]  /*e8e10*/  LDL R15, [R1+0xcf0] ;  /* 0x000cf000010f7983 */ /* 0x000ee80000100800 */
[----:B------:R-:W-:Y:S04]  /*e8e20*/  STL.64 [R1+0x7730], R20 ;  /* 0x0077301401007387 */ /* 0x000fe80000100a00 */
[----:B------:R-:W3:Y:S04]  /*e8e30*/  LDL.LU R23, [R1+0x7760] ;  /* 0x0077600001177983 */ /* 0x000ee80000300800 */
[----:B------:R1:W-:Y:S04]  /*e8e40*/  STL.64 [R1+0x4668], R18 ;  /* 0x0046681201007387 */ /* 0x0003e80000100a00 */
[----:B-1----:R-:W3:Y:S04]  /*e8e50*/  LDL.LU.64 R18, [R1+0x7758] ;  /* 0x0077580001127983 */ /* 0x002ee80000300a00 */
[----:B------:R1:W-:Y:S04]  /*e8e60*/  STL.64 [R1+0x7740], R28 ;  /* 0x0077401c01007387 */ /* 0x0003e80000100a00 */
[----:B-1----:R0:W3:Y:S04]  /*e8e70*/  LDL.64 R28, [R1+0x4660] ;  /* 0x00466000011c7983 */ /* 0x0020e80000100a00 */
[----:B--2---:R-:W-:Y:S01]  /*e8e80*/  STL.64 [R1+0x7748], R12 ;  /* 0x0077480c01007387 */ /* 0x004fe20000100a00 */
[----:B----4-:R-:W-:Y:S01]  /*e8e90*/  IADD3 R14, P4, PT, R26, R21, RZ ;  /* 0x000000151a0e7210 */ /* 0x010fe20007f9e0ff */
[----:B---3--:R-:W-:-:S04]  /*e8ea0*/  IMAD.X R29, R15, 0x1, R18, P3 ;  /* 0x000000010f1d7824 */ /* 0x008fc800018e0612 */
[----:B------:R-:W-:Y:S01]  /*e8eb0*/  IMAD.X R15, R15, 0x1, R19, P4 ;  /* 0x000000010f0f7824 */ /* 0x000fe200020e0613 */
[----:B------:R-:W-:Y:S04]  /*e8ec0*/  STL [R1+0x4664], R29 ;  /* 0x0046641d01007387 */ /* 0x000fe80000100800 */
[----:B------:R1:W-:Y:S04]  /*e8ed0*/  STL.64 [R1+0x4658], R14 ;  /* 0x0046580e01007387 */ /* 0x0003e80000100a00 */
[----:B-1----:R-:W2:Y:S04]  /*e8ee0*/  LDL.LU.64 R14, [R1+0x7750] ;  /* 0x00775000010e7983 */ /* 0x002ea80000300a00 */
[----:B------:R1:W-:Y:S04]  /*e8ef0*/  STL [R1+0x7720], R19 ;  /* 0x0077201301007387 */ /* 0x0003e80000100800 */
[----:B-1----:R-:W3:Y:S01]  /*e8f00*/  LDL.LU R19, [R1+0xcf0] ;  /* 0x000cf00001137983 */ /* 0x002ee20000300800 */
[----:B------:R-:W-:-:S02]  /*e8f10*/  IADD3 R20, P2, PT, R26, R23, RZ ;  /* 0x000000171a147210 */ /* 0x000fc40007f5e0ff */
[C---:B------:R-:W-:Y:S02]  /*e8f20*/  IADD3 R12, P3, PT, R26.reuse, R16, RZ ;  /* 0x000000101a0c7210 */ /* 0x040fe40007f7e0ff */
[----:B------:R-:W-:Y:S01]  /*e8f30*/  IADD3 R28, P4, PT, R26, R17, RZ ;  /* 0x000000111a1c7210 */ /* 0x000fe20007f9e0ff */
[----:B------:R1:W-:Y:S04]  /*e8f40*/  STL.64 [R1+0x7718], R16 ;  /* 0x0077181001007387 */ /* 0x0003e80000100a00 */
[----:B-1----:R-:W4:Y:S04]  /*e8f50*/  LDL R17, [R1+0x28] ;  /* 0x0000280001117983 */ /* 0x002f280000100800 */
[----:B------:R-:W-:Y:S01]  /*e8f60*/  STL.64 [R1+0x7728], R22 ;  /* 0x0077281601007387 */ /* 0x000fe20000100a00 */
[----:B---3--:R-:W-:-:S02]  /*e8f70*/  IMAD.X R21, R19, 0x1, R22, P2 ;  /* 0x0000000113157824 */ /* 0x008fc400010e0616 */
[C---:B--2---:R-:W-:Y:S02]  /*e8f80*/  IMAD.X R13, R19.reuse, 0x1, R14, P3 ;  /* 0x00000001130d7824 */ /* 0x044fe400018e060e */
[----:B------:R-:W-:Y:S01]  /*e8f90*/  IMAD.X R29, R19, 0x1, R15, P4 ;  /* 0x00000001131d7824 */ /* 0x000fe200020e060f */
[----:B------:R-:W-:Y:S04]  /*e8fa0*/  STL.64 [R1+0x4650], R20 ;  /* 0x0046501401007387 */ /* 0x000fe80000100a00 */
[----:B------:R1:W-:Y:S04]  /*e8fb0*/  STL.64 [R1+0x4648], R12 ;  /* 0x0046480c01007387 */ /* 0x0003e80000100a00 */
[----:B-1----:R-:W2:Y:S04]  /*e8fc0*/  LDL.LU.64 R12, [R1+0x7748] ;  /* 0x00774800010c7983 */ /* 0x002ea80000300a00 */
[----:B------:R1:W-:Y:S04]  /*e8fd0*/  STL.64 [R1+0x4640], R28 ;  /* 0x0046401c01007387 */ /* 0x0003e80000100a00 */
[----:B-1----:R-:W3:Y:S01]  /*e8fe0*/  LDL.LU.64 R28, [R1+0x7740] ;  /* 0x00774000011c7983 */ /* 0x002ee20000300a00 */
[----:B------:R-:W-:-:S02]  /*e8ff0*/  IADD3 R20, P2, PT, R26, R25, RZ ;  /* 0x000000191a147210 */ /* 0x000fc40007f5e0ff */
[C---:B------:R-:W-:Y:S01]  /*e9000*/  IADD3 R22, P3, PT, R26.reuse, R27, RZ ;  /* 0x0000001b1a167210 */ /* 0x040fe20007f7e0ff */
[----:B------:R3:W-:Y:S02]  /*e9010*/  STL.64 [R1+0x7708], R14 ;  /* 0x0077080e01007387 */ /* 0x0007e40000100a00 */
[C---:B------:R-:W-:Y:S01]  /*e9020*/  IMAD.X R21, R19.reuse, 0x1, R24, P2 ;  /* 0x0000000113157824 */ /* 0x040fe200010e0618 */
[----:B---3--:R-:W-:Y:S02]  /*e9030*/  IADD3 R14, P4, PT, R26, R29, RZ ;  /* 0x0000001d1a0e7210 */ /* 0x008fe40007f9e0ff */
[----:B------:R-:W3:Y:S04]  /*e9040*/  LDL.LU R26, [R1+0x7738] ;  /* 0x00773800011a7983 */ /* 0x000ee80000300800 */
[----:B------:R1:W-:Y:S04]  /*e9050*/  STL.64 [R1+0x4638], R20 ;  /* 0x0046381401007387 */ /* 0x0003e80000100a00 */
[----:B-1----:R-:W4:Y:S04]  /*e9060*/  LDL.LU.64 R20, [R1+0x7730] ;  /* 0x0077300001147983 */ /* 0x002f280000300a00 */
[----:B------:R-:W-:Y:S01]  /*e9070*/  STL.64 [R1+0x7710], R24 ;  /* 0x0077101801007387 */ /* 0x000fe20000100a00 */
[----:B---3--:R-:W-:Y:S01]  /*e9080*/  IMAD.X R23, R19, 0x1, R26, P3 ;  /* 0x0000000113177824 */ /* 0x008fe200018e061a */
[----:B----4-:R-:W-:-:S02]  /*e9090*/  IADD3 R16, P2, PT, R17, R20, RZ ;  /* 0x0000001411107210 */ /* 0x010fc40007f5e0ff */
[----:B------:R1:W-:Y:S04]  /*e90a0*/  STL [R1+0x76f8], R20 ;  /* 0x0076f81401007387 */ /* 0x0003e80000100800 */
[----:B-1----:R-:W3:Y:S04]  /*e90b0*/  LDL.LU R20, [R1+0x28] ;  /* 0x0000280001147983 */ /* 0x002ee80000300800 */
[----:B------:R1:W-:Y:S04]  /*e90c0*/  STL.64 [R1+0x4630], R22 ;  /* 0x0046301601007387 */ /* 0x0003e80000100a00 */
[----:B-1----:R-:W4:Y:S04]  /*e90d0*/  LDL.LU.64 R22, [R1+0x7728] ;  /* 0x0077280001167983 */ /* 0x002f280000300a00 */
[----:B------:R-:W2:Y:S01]  /*e90e0*/  LDL R25, [R1+0xccc] ;  /* 0x000ccc0001197983 */ /* 0x000ea20000100800 */
[----:B------:R-:W-:-:S03]  /*e90f0*/  IMAD.X R15, R19, 0x1, R28, P4 ;  /* 0x00000001130f7824 */ /* 0x000fc600020e061c */
[----:B------:R-:W3:Y:S04]  /*e9100*/  LDL.LU R19, [R1+0x7720] ;  /* 0x0077200001137983 */ /* 0x000ee80000300800 */
[----:B------:R-:W-:Y:S04]  /*e9110*/  STL.64 [R1+0x4628], R14 ;  /* 0x0046280e01007387 */ /* 0x000fe80000100a00 */
[----:B------:R-:W-:Y:S01]  /*e9120*/  STL.64 [R1+0x7700], R10 ;  /* 0x0077000a01007387 */ /* 0x000fe20000100a00 */
[----:B--2---:R-:W-:-:S05]  /*e9130*/  IMAD.X R17, R25, 0x1, R18, P2 ;  /* 0x0000000119117824 */ /* 0x004fca00010e0612 */
[----:B------:R1:W-:Y:S04]  /*e9140*/  STL.64 [R1+0x4620], R16 ;  /* 0x0046201001007387 */ /* 0x0003e80000100a00 */
[----:B-1----:R-:W2:Y:S01]  /*e9150*/  LDL.LU.64 R16, [R1+0x7718] ;  /* 0x0077180001107983 */ /* 0x002ea20000300a00 */
[----:B---3--:R-:W-:-:S05]  /*e9160*/  IADD3 R24, P3, PT, R20, R21, RZ ;  /* 0x0000001514187210 */ /* 0x008fca0007f7e0ff */
[----:B------:R-:W-:-:S05]  /*e9170*/  IMAD.X R25, R25, 0x1, R19, P3 ;  /* 0x0000000119197824 */ /* 0x000fca00018e0613 */
[----:B------:R1:W-:Y:S01]  /*e9180*/  STL.64 [R1+0x4618], R24 ;  /* 0x0046181801007387 */ /* 0x0003e20000100a00 */
[----:B--2---:R-:W-:-:S05]  /*e9190*/  IADD3 R10, P2, PT, R20, R16, RZ ;  /* 0x00000010140a7210 */ /* 0x004fca0007f5e0ff */
[----:B------:R-:W-:Y:S04]  /*e91a0*/  STL [R1+0x4608], R10 ;  /* 0x0046080a01007387 */ /* 0x000fe80000100800 */
[----:B-1----:R-:W2:Y:S04]  /*e91b0*/  LDL.LU.64 R24, [R1+0x7710] ;  /* 0x0077100001187983 */ /* 0x002ea80000300a00 */
[----:B------:R1:W-:Y:S04]  /*e91c0*/  STL [R1+0x76e8], R19 ;  /* 0x0076e81301007387 */ /* 0x0003e80000100800 */
[----:B-1----:R-:W3:Y:S01]  /*e91d0*/  LDL.LU R19, [R1+0xccc] ;  /* 0x000ccc0001137983 */ /* 0x002ee20000300800 */
[----:B----4-:R-:W-:-:S02]  /*e91e0*/  IADD3 R14, P4, PT, R20, R23, RZ ;  /* 0x00000017140e7210 */ /* 0x010fc40007f9e0ff */
[----:B------:R-:W-:Y:S01]  /*e91f0*/  IADD3 R10, P3, PT, R20, R17, RZ ;  /* 0x00000011140a7210 */ /* 0x000fe20007f7e0ff */
[----:B------:R1:W-:Y:S04]  /*e9200*/  STL.64 [R1+0x76e0], R16 ;  /* 0x0076e01001007387 */ /* 0x0003e80000100a00 */
[----:B-1----:R0:W4:Y:S01]  /*e9210*/  LDL.64 R16, [R1+0x4608] ;  /* 0x0046080001107983 */ /* 0x0021220000100a00 */
[----:B---3--:R-:W-:-:S05]  /*e9220*/  IMAD.X R15, R19, 0x1, R22, P4 ;  /* 0x00000001130f7824 */ /* 0x008fca00020e0616 */
[----:B------:R1:W-:Y:S04]  /*e9230*/  STL.64 [R1+0x4610], R14 ;  /* 0x0046100e01007387 */ /* 0x0003e80000100a00 */
[----:B-1----:R-:W3:Y:S04]  /*e9240*/  LDL.LU.64 R14, [R1+0x7708] ;  /* 0x00770800010e7983 */ /* 0x002ee80000300a00 */
[----:B------:R2:W-:Y:S02]  /*e9250*/  STL.64 [R1+0x76f0], R22 ;  /* 0x0076f01601007387 */ /* 0x0005e40000100a00 */
[----:B--2---:R-:W-:-:S05]  /*e9260*/  IADD3 R22, P4, PT, R20, R25, RZ ;  /* 0x0000001914167210 */ /* 0x004fca0007f9e0ff */
[----:B------:R1:W-:Y:S01]  /*e9270*/  STL [R1+0x45f8], R22 ;  /* 0x0045f81601007387 */ /* 0x0003e20000100800 */
[C---:B---3--:R-:W-:Y:S02]  /*e9280*/  IMAD.X R11, R19.reuse, 0x1, R15, P3 ;  /* 0x00000001130b7824 */ /* 0x048fe400018e060f */
[----:B----4-:R-:W-:-:S03]  /*e9290*/  IMAD.X R17, R19, 0x1, R14, P2 ;  /* 0x0000000113117824 */ /* 0x010fc600010e060e */
[----:B------:R2:W-:Y:S01]  /*e92a0*/  STL.64 [R1+0x4600], R10 ;  /* 0x0046000a01007387 */ /* 0x0005e20000100a00 */
[----:B-1----:R-:W-:-:S03]  /*e92b0*/  IADD3 R22, P2, PT, R20, R27, RZ ;  /* 0x0000001b14167210 */ /* 0x002fc60007f5e0ff */
[----:B------:R-:W-:Y:S01]  /*e92c0*/  STL [R1+0x460c], R17 ;  /* 0x00460c1101007387 */ /* 0x000fe20000100800 */
[----:B------:R-:W-:-:S03]  /*e92d0*/  IADD3 R16, P3, PT, R20, R29, RZ ;  /* 0x0000001d14107210 */ /* 0x000fc60007f7e0ff */
[----:B--2---:R-:W2:Y:S04]  /*e92e0*/  LDL.LU.64 R10, [R1+0x7700] ;  /* 0x00770000010a7983 */ /* 0x004ea80000300a00 */
[----:B------:R1:W-:Y:S04]  /*e92f0*/  STL.64 [R1+0x76d0], R14 ;  /* 0x0076d00e01007387 */ /* 0x0003e80000100a00 */
[----:B-1----:R-:W3:Y:S04]  /*e9300*/  LDL R15, [R1+0x2c] ;  /* 0x00002c00010f7983 */ /* 0x002ee80000100800 */
[----:B------:R-:W4:Y:S04]  /*e9310*/  LDL.LU R20, [R1+0x76f8] ;  /* 0x0076f80001147983 */ /* 0x000f280000300800 */
[----:B------:R1:W-:Y:S04]  /*e9320*/  STL.64 [R1+0x76d8], R4 ;  /* 0x0076d80401007387 */ /* 0x0003e80000100a00 */
[----:B-1----:R0:W2:Y:S01]  /*e9330*/  LDL.64 R4, [R1+0x45f8] ;  /* 0x0045f80001047983 */ /* 0x0020a20000100a00 */
[----:B------:R-:W-:-:S02]  /*e9340*/  IMAD.X R23, R19, 0x1, R26, P2 ;  /* 0x0000000113177824 */ /* 0x000fc400010e061a */
[----:B------:R-:W-:Y:S01]  /*e9350*/  IMAD.X R17, R19, 0x1, R28, P3 ;  /* 0x0000000113117824 */ /* 0x000fe200018e061c */
[----:B---3--:R-:W-:Y:S01]  /*e9360*/  IADD3 R14, P2, PT, R15, R21, RZ ;  /* 0x000000150f0e7210 */ /* 0x008fe20007f5e0ff */
[----:B--2---:R-:W-:Y:S01]  /*e9370*/  IMAD.X R5, R19, 0x1, R24, P4 ;  /* 0x0000000113057824 */ /* 0x004fe200020e0618 */
[----:B----4-:R-:W-:-:S04]  /*e9380*/  IADD3 R4, P4, PT, R15, R20, RZ ;  /* 0x000000140f047210 */ /* 0x010fc80007f9e0ff */
[----:B------:R-:W-:Y:S04]  /*e9390*/  STL [R1+0x45fc], R5 ;  /* 0x0045fc0501007387 */ /* 0x000fe80000100800 */
[----:B------:R1:W-:Y:S04]  /*e93a0*/  STL.64 [R1+0x45f0], R22 ;  /* 0x0045f01601007387 */ /* 0x0003e80000100a00 */
[----:B-1----:R-:W2:Y:S04]  /*e93b0*/  LDL.LU.64 R22, [R1+0x76f0] ;  /* 0x0076f00001167983 */ /* 0x002ea80000300a00 */
[----:B------:R-:W-:Y:S04]  /*e93c0*/  STL.64 [R1+0x76c8], R26 ;  /* 0x0076c81a01007387 */ /* 0x000fe80000100a00 */
[----:B------:R-:W3:Y:S04]  /*e93d0*/  LDL R15, [R1+0xcc8] ;  /* 0x000cc800010f7983 */ /* 0x000ee80000100800 */
[----:B------:R-:W-:Y:S04]  /*e93e0*/  STL.64 [R1+0x76c0], R20 ;  /* 0x0076c01401007387 */ /* 0x000fe80000100a00 */
[----:B------:R-:W4:Y:S04]  /*e93f0*/  LDL.LU R19, [R1+0x76e8] ;  /* 0x0076e80001137983 */ /* 0x000f280000300800 */
[----:B------:R1:W-:Y:S04]  /*e9400*/  STL.64 [R1+0x45e8], R16 ;  /* 0x0045e81001007387 */ /* 0x0003e80000100a00 */
[----:B-1----:R-:W2:Y:S04]  /*e9410*/  LDL.LU.64 R16, [R1+0x76e0] ;  /* 0x0076e00001107983 */ /* 0x002ea80000300a00 */
[----:B------:R1:W-:Y:S04]  /*e9420*/  STL [R1+0x76b8], R28 ;  /* 0x0076b81c01007387 */ /* 0x0003e80000100800 */
[----:B-1----:R-:W2:Y:S01]  /*e9430*/  LDL.LU R28, [R1+0x2c] ;  /* 0x00002c00011c7983 */ /* 0x002ea20000300800 */
[----:B---3--:R-:W-:-:S05]  /*e9440*/  IMAD.X R5, R15, 0x1, R18, P4 ;  /* 0x000000010f057824 */ /* 0x008fca00020e0612 */
[----:B------:R1:W-:Y:S01]  /*e9450*/  STL.64 [R1+0x45e0], R4 ;  /* 0x0045e00401007387 */ /* 0x0003e20000100a00 */
[----:B----4-:R-:W-:-:S03]  /*e9460*/  IMAD.X R15, R15, 0x1, R19, P2 ;  /* 0x000000010f0f7824 */ /* 0x010fc600010e0613 */
[----:B-1----:R-:W3:Y:S04]  /*e9470*/  LDL.LU.64 R4, [R1+0x76d8] ;  /* 0x0076d80001047983 */ /* 0x002ee80000300a00 */
[----:B------:R-:W-:Y:S04]  /*e9480*/  STL.64 [R1+0x76b0], R2 ;  /* 0x0076b00201007387 */ /* 0x000fe80000100a00 */
[----:B------:R1:W-:Y:S04]  /*e9490*/  STL.64 [R1+0x45d8], R14 ;  /* 0x0045d80e01007387 */ /* 0x0003e80000100a00 */
[----:B-1----:R-:W4:Y:S04]  /*e94a0*/  LDL.LU.64 R14, [R1+0x76d0] ;  /* 0x0076d000010e7983 */ /* 0x002f280000300a00 */
[----:B------:R1:W-:Y:S04]  /*e94b0*/  STL [R1+0x76a8], R19 ;  /* 0x0076a81301007387 */ /* 0x0003e80000100800 */
[----:B-1----:R-:W3:Y:S01]  /*e94c0*/  LDL.LU R19, [R1+0xcc8] ;  /* 0x000cc80001137983 */ /* 0x002ee20000300800 */
[----:B--2---:R-:W-:-:S03]  /*e94d0*/  IADD3 R26, P3, PT, R28, R23, RZ ;  /* 0x000000171c1a7210 */ /* 0x004fc60007f7e0ff */
[----:B------:R-:W-:Y:S01]  /*e94e0*/  STL.64 [R1+0x76a0], R16 ;  /* 0x0076a01001007387 */ /* 0x000fe20000100a00 */
[C---:B------:R-:W-:Y:S02]  /*e94f0*/  IADD3 R2, P4, PT, R28.reuse, R16, RZ ;  /* 0x000000101c027210 */ /* 0x040fe40007f9e0ff */
[----:B------:R-:W-:Y:S01]  /*e9500*/  IADD3 R20, P2, PT, R28, R17, RZ ;  /* 0x000000111c147210 */ /* 0x000fe20007f5e0ff */
[----:B---3--:R-:W-:-:S05]  /*e9510*/  IMAD.X R27, R19, 0x1, R22, P3 ;  /* 0x00000001131b7824 */ /* 0x008fca00018e0616 */
[----:B------:R1:W-:Y:S04]  /*e9520*/  STL.64 [R1+0x45d0], R26 ;  /* 0x0045d01a01007387 */ /* 0x0003e80000100a00 */
[----:B-1----:R-:W2:Y:S01]  /*e9530*/  LDL.LU.64 R26, [R1+0x76c8] ;  /* 0x0076c800011a7983 */ /* 0x002ea20000300a00 */
[C---:B----4-:R-:W-:Y:S02]  /*e9540*/  IMAD.X R3, R19.reuse, 0x1, R14, P4 ;  /* 0x0000000113037824 */ /* 0x050fe400020e060e */
[----:B------:R-:W-:Y:S01]  /*e9550*/  IMAD.X R21, R19, 0x1, R15, P2 ;  /* 0x0000000113157824 */ /* 0x000fe200010e060f */
[----:B------:R1:W-:Y:S01]  /*e9560*/  STL.64 [R1+0x7690], R10 ;  /* 0x0076900a01007387 */ /* 0x0003e20000100a00 */
[----:B------:R-:W-:-:S03]  /*e9570*/  IADD3 R16, P3, PT, R28, R25, RZ ;  /* 0x000000191c107210 */ /* 0x000fc60007f7e0ff */
[----:B-1----:R-:W3:Y:S04]  /*e9580*/  LDL R11, [R1+0x30] ;  /* 0x00003000010b7983 */ /* 0x002ee80000100800 */
[----:B------:R-:W-:Y:S04]  /*e9590*/  STL.64 [R1+0x45c8], R2 ;  /* 0x0045c80201007387 */ /* 0x000fe80000100a00 */
[----:B------:R1:W-:Y:S04]  /*e95a0*/  STL.64 [R1+0x45c0], R20 ;  /* 0x0045c01401007387 */ /* 0x0003e80000100a00 */
[----:B-1----:R-:W3:Y:S04]  /*e95b0*/  LDL.LU.64 R20, [R1+0x76c0] ;  /* 0x0076c00001147983 */ /* 0x002ee80000300a00 */
[----:B------:R1:W-:Y:S02]  /*e95c0*/  STL.64 [R1+0x7688], R14 ;  /* 0x0076880e01007387 */ /* 0x0003e40000100a00 */
[----:B-1----:R-:W-:-:S02]  /*e95d0*/  IADD3 R14, P2, PT, R28, R29, RZ ;  /* 0x0000001d1c0e7210 */ /* 0x002fc40007f5e0ff */
[----:B--2---:R-:W-:Y:S02]  /*e95e0*/  IADD3 R2, P4, PT, R28, R27, RZ ;  /* 0x0000001b1c027210 */ /* 0x004fe40007f9e0ff */
[----:B------:R-:W2:Y:S01]  /*e95f0*/  LDL.LU R28, [R1+0x76b8] ;  /* 0x0076b800011c7983 */ /* 0x000ea20000300800 */
[C---:B------:R-:W-:Y:S02]  /*e9600*/  IMAD.X R17, R19.reuse, 0x1, R24, P3 ;  /* 0x0000000113117824 */ /* 0x040fe400018e0618 */
[----:B------:R-:W-:Y:S01]  /*e9610*/  IMAD.X R3, R19, 0x1, R26, P4 ;  /* 0x0000000113037824 */ /* 0x000fe200020e061a */
[----:B------:R-:W-:Y:S04]  /*e9620*/  STL.64 [R1+0x7698], R24 ;  /* 0x0076981801007387 */ /* 0x000fe80000100a00 */
[----:B------:R-:W-:Y:S04]  /*e9630*/  STL.64 [R1+0x45b8], R16 ;  /* 0x0045b81001007387 */ /* 0x000fe80000100a00 */
[----:B------:R1:W-:Y:S04]  /*e9640*/  STL.64 [R1+0x45b0], R2 ;  /* 0x0045b00201007387 */ /* 0x0003e80000100a00 */
[----:B-1----:R-:W4:Y:S01]  /*e9650*/  LDL.LU.64 R2, [R1+0x76b0] ;  /* 0x0076b00001027983 */ /* 0x002f220000300a00 */
[----:B---3--:R-:W-:-:S03]  /*e9660*/  IADD3 R10, P4, PT, R11, R21, RZ ;  /* 0x000000150b0a7210 */ /* 0x008fc60007f9e0ff */
[----:B------:R1:W-:Y:S04]  /*e9670*/  STL [R1+0x7680], R21 ;  /* 0x0076801501007387 */ /* 0x0003e80000100800 */
[----:B-1----:R-:W3:Y:S01]  /*e9680*/  LDL.LU R21, [R1+0x30] ;  /* 0x0000300001157983 */ /* 0x002ee20000300800 */
[----:B--2---:R-:W-:-:S03]  /*e9690*/  IMAD.X R15, R19, 0x1, R28, P2 ;  /* 0x00000001130f7824 */ /* 0x004fc600010e061c */
[----:B------:R-:W2:Y:S04]  /*e96a0*/  LDL.LU R19, [R1+0x76a8] ;  /* 0x0076a80001137983 */ /* 0x000ea80000300800 */
[----:B------:R1:W-:Y:S04]  /*e96b0*/  STL.64 [R1+0x45a8], R14 ;  /* 0x0045a80e01007387 */ /* 0x0003e80000100a00 */
[----:B-1----:R-:W2:Y:S01]  /*e96c0*/  LDL R15, [R1+0xcc4] ;  /* 0x000cc400010f7983 */ /* 0x002ea20000100800 */
[----:B------:R-:W-:-:S05]  /*e96d0*/  IADD3 R16, P3, PT, R11, R20, RZ ;  /* 0x000000140b107210 */ /* 0x000fca0007f7e0ff */
[----:B--2---:R-:W-:-:S05]  /*e96e0*/  IMAD.X R17, R15, 0x1, R18, P3 ;  /* 0x000000010f117824 */ /* 0x004fca00018e0612 */
[----:B------:R1:W-:Y:S04]  /*e96f0*/  STL.64 [R1+0x45a0], R16 ;  /* 0x0045a01001007387 */ /* 0x0003e80000100a00 */
[----:B-1----:R-:W3:Y:S01]  /*e9700*/  LDL.LU.64 R16, [R1+0x76a0] ;  /* 0x0076a00001107983 */ /* 0x002ee20000300a00 */
[----:B------:R-:W-:Y:S01]  /*e9710*/  IMAD.X R11, R15, 0x1, R19, P4 ;  /* 0x000000010f0b7824 */ /* 0x000fe200020e0613 */
[----:B---3--:R-:W-:-:S05]  /*e9720*/  IADD3 R24, P3, PT, R21, R16, RZ ;  /* 0x0000001015187210 */ /* 0x008fca0007f7e0ff */
[----:B------:R1:W-:Y:S04]  /*e9730*/  STL [R1+0x4588], R24 ;  /* 0x0045881801007387 */ /* 0x0003e80000100800 */
[----:B-1----:R-:W2:Y:S04]  /*e9740*/  LDL.LU.64 R24, [R1+0x7698] ;  /* 0x0076980001187983 */ /* 0x002ea80000300a00 */
[----:B------:R1:W-:Y:S04]  /*e9750*/  STL.64 [R1+0x4598], R10 ;  /* 0x0045980a01007387 */ /* 0x0003e80000100a00 */
[----:B-1----:R-:W3:Y:S01]  /*e9760*/  LDL.LU.64 R10, [R1+0x7690] ;  /* 0x00769000010a7983 */ /* 0x002ee20000300a00 */
[----:B------:R-:W-:-:S03]  /*e9770*/  IADD3 R14, P2, PT, R21, R23, RZ ;  /* 0x00000017150e7210 */ /* 0x000fc60007f5e0ff */
[----:B---3--:R1:W-:Y:S04]  /*e9780*/  STL.64 [R1+0x7678], R10 ;  /* 0x0076780a01007387 */ /* 0x0083e80000100a00 */
[----:B-1----:R0:W3:Y:S01]  /*e9790*/  LDL.64 R10, [R1+0x4588] ;  /* 0x00458800010a7983 */ /* 0x0020e20000100a00 */
[----:B------:R-:W-:-:S03]  /*e97a0*/  IMAD.X R15, R15, 0x1, R22, P2 ;  /* 0x000000010f0f7824 */ /* 0x000fc600010e0616 */
[----:B---3--:R-:W3:Y:S04]  /*e97b0*/  LDL.LU R11, [R1+0x3c] ;  /* 0x00003c00010b7983 */ /* 0x008ee80000300800 */
[----:B------:R-:W-:Y:S04]  /*e97c0*/  STL.64 [R1+0x7660], R18 ;  /* 0x0076601201007387 */ /* 0x000fe80000100a00 */
[----:B------:R-:W-:Y:S04]  /*e97d0*/  STL [R1+0x7668], R19 ;  /* 0x0076681301007387 */ /* 0x000fe80000100800 */
[----:B------:R-:W-:Y:S04]  /*e97e0*/  STL.64 [R1+0x7658], R16 ;  /* 0x0076581001007387 */ /* 0x000fe80000100a00 */
[----:B------:R1:W-:Y:S04]  /*e97f0*/  STL.64 [R1+0x4590], R14 ;  /* 0x0045900e01007387 */ /* 0x0003e80000100a00 */
[----:B-1----:R-:W4:Y:S04]  /*e9800*/  LDL.LU.64 R14, [R1+0x7688] ;  /* 0x00768800010e7983 */ /* 0x002f280000300a00 */
[----:B------:R1:W-:Y:S04]  /*e9810*/  STL [R1+0x766c], R22 ;  /* 0x00766c1601007387 */ /* 0x0003e80000100800 */
[----:B-1----:R-:W4:Y:S01]  /*e9820*/  LDL.LU R22, [R1+0xcc4] ;  /* 0x000cc40001167983 */ /* 0x002f220000300800 */
[----:B------:R-:W-:-:S03]  /*e9830*/  IADD3 R18, P4, PT, R21, R17, RZ ;  /* 0x0000001115127210 */ /* 0x000fc60007f9e0ff */
[----:B------:R1:W-:Y:S01]  /*e9840*/  STL.64 [R1+0x7670], R8 ;  /* 0x0076700801007387 */ /* 0x0003e20000100a00 */
[----:B--2---:R-:W-:-:S03]  /*e9850*/  IADD3 R16, P2, PT, R21, R25, RZ ;  /* 0x0000001915107210 */ /* 0x004fc60007f5e0ff */
[----:B-1----:R-:W2:Y:S01]  /*e9860*/  LDL R8, [R1+0x34] ;  /* 0x0000340001087983 */ /* 0x002ea20000100800 */
[----:B---3--:R-:W-:Y:S02]  /*e9870*/  IMAD.MOV.U32 R17, RZ, RZ, R11 ;  /* 0x000000ffff117224 */ /* 0x008fe400078e000b */
[C---:B----4-:R-:W-:Y:S02]  /*e9880*/  IMAD.X R11, R22.reuse, 0x1, R14, P3 ;  /* 0x00000001160b7824 */ /* 0x050fe400018e060e */
[----:B------:R-:W-:Y:S01]  /*e9890*/  IMAD.X R19, R22, 0x1, R15, P4 ;  /* 0x0000000116137824 */ /* 0x000fe200020e060f */
[C---:B------:R-:W-:Y:S02]  /*e98a0*/  IADD3 R10, P3, PT, R21.reuse, R27, RZ ;  /* 0x0000001b150a7210 */ /* 0x040fe40007f7e0ff */
[----:B------:R-:W-:Y:S04]  /*e98b0*/  STL [R1+0x458c], R11 ;  /* 0x00458c0b01007387 */ /* 0x000fe80000100800 */
[----:B------:R1:W-:Y:S02]  /*e98c0*/  STL.64 [R1+0x4580], R18 ;  /* 0x0045801201007387 */ /* 0x0003e40000100a00 */
[----:B-1----:R-:W-:-:S02]  /*e98d0*/  IADD3 R18, P4, PT, R21, R29, RZ ;  /* 0x0000001d15127210 */ /* 0x002fc40007f9e0ff */
[----:B------:R-:W3:Y:S01]  /*e98e0*/  LDL.LU R21, [R1+0x7680] ;  /* 0x0076800001157983 */ /* 0x000ee20000300800 */
[----:B------:R-:W-:Y:S02]  /*e98f0*/  IMAD.MOV.U32 R19, RZ, RZ, R17 ;  /* 0x000000ffff137224 */ /* 0x000fe400078e0011 */
[C---:B------:R-:W-:Y:S02]  /*e9900*/  IMAD.X R17, R22.reuse, 0x1, R24, P2 ;  /* 0x0000000116117824 */ /* 0x040fe400010e0618 */
[----:B------:R-:W-:-:S03]  /*e9910*/  IMAD.X R11, R22, 0x1, R26, P3 ;  /* 0x00000001160b7824 */ /* 0x000fc600018e061a */
[----:B------:R2:W-:Y:S02]  /*e9920*/  STL.64 [R1+0x4578], R16 ;  /* 0x0045781001007387 */ /* 0x0005e40000100a00 */
[----:B--2---:R-:W-:Y:S02]  /*e9930*/  IADD3 R16, P2, PT, R8, R20, RZ ;  /* 0x0000001408107210 */ /* 0x004fe40007f5e0ff */
[----:B------:R-:W2:Y:S04]  /*e9940*/  LDL R17, [R1+0xcc0] ;  /* 0x000cc00001117983 */ /* 0x000ea80000100800 */
[----:B------:R1:W-:Y:S04]  /*e9950*/  STL.64 [R1+0x4570], R10 ;  /* 0x0045700a01007387 */ /* 0x0003e80000100a00 */
[----:B-1----:R-:W4:Y:S04]  /*e9960*/  LDL.LU.64 R10, [R1+0x7678] ;  /* 0x00767800010a7983 */ /* 0x002f280000300a00 */
[----:B------:R1:W-:Y:S02]  /*e9970*/  STL.64 [R1+0x7650], R26 ;  /* 0x0076501a01007387 */ /* 0x0003e40000100a00 */
[----:B-1----:R-:W-:-:S02]  /*e9980*/  IMAD.MOV.U32 R27, RZ, RZ, R19 ;  /* 0x000000ffff1b7224 */ /* 0x002fc400078e0013 */
[----:B------:R-:W-:Y:S01]  /*e9990*/  IMAD.X R19, R22, 0x1, R28, P4 ;  /* 0x0000000116137824 */ /* 0x000fe200020e061c */
[----:B---3--:R-:W-:-:S05]  /*e99a0*/  IADD3 R8, P3, PT, R8, R21, RZ ;  /* 0x0000001508087210 */ /* 0x008fca0007f7e0ff */
[----:B------:R1:W-:Y:S04]  /*e99b0*/  STL [R1+0x4558], R8 ;  /* 0x0045580801007387 */ /* 0x0003e80000100800 */
[----:B-1----:R-:W3:Y:S04]  /*e99c0*/  LDL.LU.64 R8, [R1+0x7670] ;  /* 0x0076700001087983 */ /* 0x002ee80000300a00 */
[----:B------:R1:W-:Y:S04]  /*e99d0*/  STL [R1+0x7640], R21 ;  /* 0x0076401501007387 */ /* 0x0003e80000100800 */
[----:B-1----:R-:W2:Y:S04]  /*e99e0*/  LDL.LU R21, [R1+0x34] ;  /* 0x0000340001157983 */ /* 0x002ea80000300800 */
[----:B------:R-:W3:Y:S04]  /*e99f0*/  LDL.LU R22, [R1+0x766c] ;  /* 0x00766c0001167983 */ /* 0x000ee80000300800 */
[----:B------:R1:W-:Y:S04]  /*e9a00*/  STL.64 [R1+0x4568], R18 ;  /* 0x0045681201007387 */ /* 0x0003e80000100a00 */
[----:B-1----:R0:W3:Y:S04]  /*e9a10*/  LDL.LU R19, [R1+0x7668] ;  /* 0x0076680001137983 */ /* 0x0020e80000300800 */
[----:B------:R1:W-:Y:S04]  /*e9a20*/  STL.64 [R1+0x7648], R28 ;  /* 0x0076481c01007387 */ /* 0x0003e80000100a00 */
[----:B-1----:R0:W4:Y:S01]  /*e9a30*/  LDL.64 R28, [R1+0x4558] ;  /* 0x00455800011c7983 */ /* 0x0021220000100a00 */
[----:B--2---:R-:W-:-:S05]  /*e9a40*/  IADD3 R18, P4, PT, R21, R23, RZ ;  /* 0x0000001715127210 */ /* 0x004fca0007f9e0ff */
[----:B------:R3:W-:Y:S04]  /*e9a50*/  STL [R1+0x4550], R18 ;  /* 0x0045501201007387 */ /* 0x0007e80000100800 */
[----:B---3--:R-:W2:Y:S02]  /*e9a60*/  LDL.LU.64 R18, [R1+0x7660] ;  /* 0x0076600001127983 */ /* 0x008ea40000300a00 */
[----:B--2---:R-:W-:-:S05]  /*e9a70*/  IMAD.X R17, R17, 0x1, R18, P2 ;  /* 0x0000000111117824 */ /* 0x004fca00010e0612 */
[----:B------:R1:W-:Y:S04]  /*e9a80*/  STL.64 [R1+0x4560], R16 ;  /* 0x0045601001007387 */ /* 0x0003e80000100a00 */
[----:B-1----:R-:W2:Y:S04]  /*e9a90*/  LDL.LU.64 R16, [R1+0x7658] ;  /* 0x0076580001107983 */ /* 0x002ea80000300a00 */
[----:B------:R-:W-:Y:S04]  /*e9aa0*/  STL.64 [R1+0x7630], R12 ;  /* 0x0076300c01007387 */ /* 0x000fe80000100a00 */
[----:B------:R1:W-:Y:S04]  /*e9ab0*/  STL.64 [R1+0x7638], R6 ;  /* 0x0076380601007387 */ /* 0x0003e80000100a00 */
[----:B-1----:R0:W3:Y:S01]  /*e9ac0*/  LDL.64 R6, [R1+0x4550] ;  /* 0x0045500001067983 */ /* 0x0020e20000100a00 */
[----:B--2---:R-:W-:-:S03]  /*e9ad0*/  IADD3 R26, P2, PT, R21, R16, RZ ;  /* 0x00000010151a7210 */ /* 0x004fc60007f5e0ff */
[----:B------:R1:W-:Y:S04]  /*e9ae0*/  STL [R1+0x7628], R16 ;  /* 0x0076281001007387 */ /* 0x0003e80000100800 */
[----:B-1----:R-:W4:Y:S01]  /*e9af0*/  LDL.LU R16, [R1+0xcc0] ;  /* 0x000cc00001107983 */ /* 0x002f220000300800 */
[----:B------:R-:W-:Y:S02]  /*e9b00*/  IMAD.MOV.U32 R13, RZ, RZ, R27 ;  /* 0x000000ffff0d7224 */ /* 0x000fe400078e001b */
[C---:B----4-:R-:W-:Y:S01]  /*e9b10*/  IMAD.X R29, R16.reuse, 0x1, R19, P3 ;  /* 0x00000001101d7824 */ /* 0x050fe200018e0613 */
[----:B------:R-:W-:Y:S01]  /*e9b20*/  IADD3 R28, P3, PT, R21, R17, RZ ;  /* 0x00000011151c7210 */ /* 0x000fe20007f7e0ff */
[C---:B---3--:R-:W-:Y:S02]  /*e9b30*/  IMAD.X R7, R16.reuse, 0x1, R22, P4 ;  /* 0x0000000110077824 */ /* 0x048fe400020e0616 */
[C---:B------:R-:W-:Y:S01]  /*e9b40*/  IMAD.X R27, R16.reuse, 0x1, R14, P2 ;  /* 0x00000001101b7824 */ /* 0x040fe200010e060e */
[----:B------:R1:W-:Y:S04]  /*e9b50*/  STL [R1+0x455c], R29 ;  /* 0x00455c1d01007387 */ /* 0x0003e80000100800 */
[----:B------:R-:W-:Y:S04]  /*e9b60*/  STL [R1+0x4554], R7 ;  /* 0x0045540701007387 */ /* 0x000fe80000100800 */
[----:B------:R2:W-:Y:S01]  /*e9b70*/  STL.64 [R1+0x4548], R26 ;  /* 0x0045481a01007387 */ /* 0x0005e20000100a00 */
[----:B-1----:R-:W-:-:S03]  /*e9b80*/  IMAD.X R29, R16, 0x1, R15, P3 ;  /* 0x00000001101d7824 */ /* 0x002fc600018e060f */
[----:B--2---:R-:W2:Y:S04]  /*e9b90*/  LDL.LU.64 R26, [R1+0x7650] ;  /* 0x00765000011a7983 */ /* 0x004ea80000300a00 */
[----:B------:R1:W-:Y:S04]  /*e9ba0*/  STL.64 [R1+0x7618], R10 ;  /* 0x0076180a01007387 */ /* 0x0003e80000100a00 */
[----:B-1----:R-:W3:Y:S04]  /*e9bb0*/  LDL R11, [R1+0x38] ;  /* 0x00003800010b7983 */ /* 0x002ee80000100800 */
[----:B------:R1:W-:Y:S04]  /*e9bc0*/  STL.64 [R1+0x4540], R28 ;  /* 0x0045401c01007387 */ /* 0x0003e80000100a00 */
[----:B-1----:R-:W4:Y:S01]  /*e9bd0*/  LDL.LU.64 R28, [R1+0x7648] ;  /* 0x00764800011c7983 */ /* 0x002f220000300a00 */
[----:B------:R-:W-:-:S03]  /*e9be0*/  IADD3 R6, P4, PT, R21, R25, RZ ;  /* 0x0000001915067210 */ /* 0x000fc60007f9e0ff */
[----:B------:R4:W-:Y:S01]  /*e9bf0*/  STL.64 [R1+0x7620], R14 ;  /* 0x0076200e01007387 */ /* 0x0009e20000100a00 */
[C---:B--2---:R-:W-:Y:S02]  /*e9c00*/  IADD3 R12, P2, PT, R21.reuse, R27, RZ ;  /* 0x0000001b150c7210 */ /* 0x044fe40007f5e0ff */
[----:B----4-:R-:W-:Y:S02]  /*e9c10*/  IADD3 R14, P3, PT, R21, R29, RZ ;  /* 0x0000001d150e7210 */ /* 0x010fe40007f7e0ff */
[----:B------:R-:W2:Y:S01]  /*e9c20*/  LDL.LU R21, [R1+0x7640] ;  /* 0x0076400001157983 */ /* 0x000ea20000300800 */
[C---:B------:R-:W-:Y:S02]  /*e9c30*/  IMAD.X R7, R16.reuse, 0x1, R24, P4 ;  /* 0x0000000110077824 */ /* 0x040fe400020e0618 */
[----:B------:R-:W-:Y:S02]  /*e9c40*/  IMAD.MOV.U32 R10, RZ, RZ, R13 ;  /* 0x000000ffff0a7224 */ /* 0x000fe400078e000d */
[----:B------:R-:W-:Y:S01]  /*e9c50*/  IMAD.X R13, R16, 0x1, R26, P2 ;  /* 0x00000001100d7824 */ /* 0x000fe200010e061a */
[----:B------:R1:W-:Y:S04]  /*e9c60*/  STL.64 [R1+0x4538], R6 ;  /* 0x0045380601007387 */ /* 0x0003e80000100a00 */
[----:B------:R3:W-:Y:S04]  /*e9c70*/  STL [R1+0x4528], R14 ;  /* 0x0045280e01007387 */ /* 0x0007e80000100800 */
[----:B-1----:R-:W4:Y:S04]  /*e9c80*/  LDL.LU.64 R6, [R1+0x7638] ;  /* 0x0076380001067983 */ /* 0x002f280000300a00 */
[----:B------:R1:W-:Y:S01]  /*e9c90*/  STL.64 [R1+0x4530], R12 ;  /* 0x0045300c01007387 */ /* 0x0003e20000100a00 */
[----:B------:R-:W-:Y:S01]  /*e9ca0*/  IMAD.MOV.U32 R15, RZ, RZ, R10 ;  /* 0x000000ffff0f7224 */ /* 0x000fe200078e000a */
[----:B---3--:R-:W-:-:S02]  /*e9cb0*/  IADD3 R14, P4, PT, R11, R20, RZ ;  /* 0x000000140b0e7210 */ /* 0x008fc40007f9e0ff */
[----:B-1----:R-:W3:Y:S04]  /*e9cc0*/  LDL.LU.64 R12, [R1+0x7630] ;  /* 0x00763000010c7983 */ /* 0x002ee80000300a00 */
[----:B------:R1:W-:Y:S04]  /*e9cd0*/  STL.64 [R1+0x7610], R26 ;  /* 0x0076101a01007387 */ /* 0x0003e80000100a00 */
[----:B-1----:R0:W3:Y:S01]  /*e9ce0*/  LDL.64 R26, [R1+0x4528] ;  /* 0x00452800011a7983 */ /* 0x0020e20000100a00 */
[----:B--2---:R-:W-:-:S03]  /*e9cf0*/  IADD3 R10, P2, PT, R11, R21, RZ ;  /* 0x000000150b0a7210 */ /* 0x004fc60007f5e0ff */
[----:B------:R-:W2:Y:S04]  /*e9d00*/  LDL R11, [R1+0xc9c] ;  /* 0x000c9c00010b7983 */ /* 0x000ea80000100800 */
[----:B------:R1:W-:Y:S04]  /*e9d10*/  STL [R1+0x7600], R21 ;  /* 0x0076001501007387 */ /* 0x0003e80000100800 */
[----:B-1----:R-:W4:Y:S01]  /*e9d20*/  LDL.LU R21, [R1+0x38] ;  /* 0x0000380001157983 */ /* 0x002f220000300800 */
[----:B---3--:R-:W-:-:S03]  /*e9d30*/  IMAD.X R27, R16, 0x1, R28, P3 ;  /* 0x00000001101b7824 */ /* 0x008fc600018e061c */
[----:B------:R-:W4:Y:S04]  /*e9d40*/  LDL.LU R16, [R1+0x7628] ;  /* 0x0076280001107983 */ /* 0x000f280000300800 */
[----:B------:R-:W-:Y:S04]  /*e9d50*/  STL.64 [R1+0x7608], R28 ;  /* 0x0076081c01007387 */ /* 0x000fe80000100a00 */
[----:B------:R1:W-:Y:S02]  /*e9d60*/  STL [R1+0x452c], R27 ;  /* 0x00452c1b01007387 */ /* 0x0003e40000100800 */
[----:B-1----:R-:W-:-:S02]  /*e9d70*/  IMAD.MOV.U32 R27, RZ, RZ, R15 ;  /* 0x000000ffff1b7224 */ /* 0x002fc400078e000f */
[C---:B--2---:R-:W-:Y:S02]  /*e9d80*/  IMAD.X R15, R11.reuse, 0x1, R18, P4 ;  /* 0x000000010b0f7824 */ /* 0x044fe400020e0612 */
[----:B------:R-:W-:-:S03]  /*e9d90*/  IMAD.X R11, R11, 0x1, R19, P2 ;  /* 0x000000010b0b7824 */ /* 0x000fc600010e0613 */
[----:B------:R1:W-:Y:S04]  /*e9da0*/  STL.64 [R1+0x4520], R14 ;  /* 0x0045200e01007387 */ /* 0x0003e80000100a00 */
[----:B-1----:R-:W2:Y:S04]  /*e9db0*/  LDL.LU.64 R14, [R1+0x7620] ;  /* 0x00762000010e7983 */ /* 0x002ea80000300a00 */
[----:B------:R1:W-:Y:S04]  /*e9dc0*/  STL.64 [R1+0x4518], R10 ;  /* 0x0045180a01007387 */ /* 0x0003e80000100a00 */
[----:B-1----:R-:W3:Y:S04]  /*e9dd0*/  LDL.LU.64 R10, [R1+0x7618] ;  /* 0x00761800010a7983 */ /* 0x002ee80000300a00 */
[----:B------:R1:W-:Y:S04]  /*e9de0*/  STL [R1+0x75e8], R19 ;  /* 0x0075e81301007387 */ /* 0x0003e80000100800 */
[----:B-1----:R-:W2:Y:S01]  /*e9df0*/  LDL.LU R19, [R1+0xc9c] ;  /* 0x000c9c0001137983 */ /* 0x002ea20000300800 */
[----:B----4-:R-:W-:-:S03]  /*e9e00*/  IADD3 R28, P4, PT, R21, R16, RZ ;  /* 0x00000010151c7210 */ /* 0x010fc60007f9e0ff */
[----:B---3--:R1:W-:Y:S04]  /*e9e10*/  STL.64 [R1+0x75f8], R10 ;  /* 0x0075f80a01007387 */ /* 0x0083e80000100a00 */
[----:B------:R3:W-:Y:S01]  /*e9e20*/  STL.64 [R1+0x75e0], R16 ;  /* 0x0075e01001007387 */ /* 0x0007e20000100a00 */
[----:B-1----:R-:W-:-:S05]  /*e9e30*/  IADD3 R10, P2, PT, R21, R17, RZ ;  /* 0x00000011150a7210 */ /* 0x002fca0007f5e0ff */
[----:B------:R-:W-:Y:S04]  /*e9e40*/  STL [R1+0x4500], R10 ;  /* 0x0045000a01007387 */ /* 0x000fe80000100800 */
[----:B---3--:R0:W3:Y:S01]  /*e9e50*/  LDL.64 R16, [R1+0x4500] ;  /* 0x0045000001107983 */ /* 0x0080e20000100a00 */
[----:B------:R-:W-:Y:S01]  /*e9e60*/  IADD3 R26, P3, PT, R21, R23, RZ ;  /* 0x00000017151a7210 */ /* 0x000fe20007f7e0ff */
[C---:B--2---:R-:W-:Y:S02]  /*e9e70*/  IMAD.X R29, R19.reuse, 0x1, R14, P4 ;  /* 0x00000001131d7824 */ /* 0x044fe400020e060e */
[----:B---3--:R-:W-:Y:S02]  /*e9e80*/  IMAD.MOV.U32 R17, RZ, RZ, R27 ;  /* 0x000000ffff117224 */ /* 0x008fe400078e001b */
[----:B------:R-:W-:-:S05]  /*e9e90*/  IMAD.X R27, R19, 0x1, R22, P3 ;  /* 0x00000001131b7824 */ /* 0x000fca00018e0616 */
[----:B------:R1:W-:Y:S04]  /*e9ea0*/  STL.64 [R1+0x4510], R26 ;  /* 0x0045101a01007387 */ /* 0x0003e80000100a00 */
[----:B-1----:R-:W2:Y:S04]  /*e9eb0*/  LDL.LU.64 R26, [R1+0x7610] ;  /* 0x00761000011a7983 */ /* 0x002ea80000300a00 */
[----:B------:R-:W-:Y:S04]  /*e9ec0*/  STL.64 [R1+0x75f0], R22 ;  /* 0x0075f01601007387 */ /* 0x000fe80000100a00 */
[----:B------:R1:W-:Y:S04]  /*e9ed0*/  STL.64 [R1+0x4508], R28 ;  /* 0x0045081c01007387 */ /* 0x0003e80000100a00 */
[----:B-1----:R-:W3:Y:S01]  /*e9ee0*/  LDL.LU.64 R28, [R1+0x7608] ;  /* 0x00760800011c7983 */ /* 0x002ee20000300a00 */
[----:B------:R-:W-:-:S02]  /*e9ef0*/  IMAD.MOV.U32 R23, RZ, RZ, R17 ;  /* 0x000000ffff177224 */ /* 0x000fc400078e0011 */
[----:B------:R-:W-:Y:S01]  /*e9f00*/  IMAD.X R17, R19, 0x1, R15, P2 ;  /* 0x0000000113117824 */ /* 0x000fe200010e060f */
[----:B------:R1:W-:Y:S01]  /*e9f10*/  STL.64 [R1+0x75d8], R6 ;  /* 0x0075d80601007387 */ /* 0x0003e20000100a00 */
[----:B------:R-:W-:-:S03]  /*e9f20*/  IADD3 R10, P3, PT, R21, R25, RZ ;  /* 0x00000019150a7210 */ /* 0x000fc60007f7e0ff */
[----:B------:R-:W-:Y:S04]  /*e9f30*/  STL.64 [R1+0x75d0], R14 ;  /* 0x0075d00e01007387 */ /* 0x000fe80000100a00 */
[----:B------:R4:W-:Y:S01]  /*e9f40*/  STL [R1+0x4504], R17 ;  /* 0x0045041101007387 */ /* 0x0009e20000100800 */
[C---:B--2---:R-:W-:Y:S02]  /*e9f50*/  IADD3 R22, P4, PT, R21.reuse, R27, RZ ;  /* 0x0000001b15167210 */ /* 0x044fe40007f9e0ff */
[----:B---3--:R-:W-:Y:S02]  /*e9f60*/  IADD3 R16, P2, PT, R21, R29, RZ ;  /* 0x0000001d15107210 */ /* 0x008fe40007f5e0ff */
[----:B------:R-:W2:Y:S01]  /*e9f70*/  LDL.LU R21, [R1+0x7600] ;  /* 0x0076000001157983 */ /* 0x000ea20000300800 */
[----:B------:R-:W-:Y:S01]  /*e9f80*/  IMAD.X R11, R19, 0x1, R24, P3 ;  /* 0x00000001130b7824 */ /* 0x000fe200018e0618 */
[----:B-1----:R-:W-:Y:S01]  /*e9f90*/  IADD3 R6, P3, PT, R23, R20, RZ ;  /* 0x0000001417067210 */ /* 0x002fe20007f7e0ff */
[----:B------:R-:W-:-:S02]  /*e9fa0*/  IMAD.MOV.U32 R7, RZ, RZ, R23 ;  /* 0x000000ffff077224 */ /* 0x000fc400078e0017 */
[C---:B------:R-:W-:Y:S01]  /*e9fb0*/  IMAD.X R23, R19.reuse, 0x1, R26, P4 ;  /* 0x0000000113177824 */ /* 0x040fe200020e061a */
[----:B------:R1:W-:Y:S01]  /*e9fc0*/  STL.64 [R1+0x44f8], R10 ;  /* 0x0044f80a01007387 */ /* 0x0003e20000100a00 */
[----:B----4-:R-:W-:-:S03]  /*e9fd0*/  IMAD.X R17, R19, 0x1, R28, P2 ;  /* 0x0000000113117824 */ /* 0x010fc600010e061c */
[----:B-1----:R-:W3:Y:S04]  /*e9fe0*/  LDL.LU.64 R10, [R1+0x75f8] ;  /* 0x0075f800010a7983 */ /* 0x002ee80000300a00 */
[----:B------:R1:W-:Y:S04]  /*e9ff0*/  STL.64 [R1+0x44f0], R22 ;  /* 0x0044f01601007387 */ /* 0x0003e80000100a00 */
[----:B-1----:R-:W4:Y:S04]  /*ea000*/  LDL.LU.64 R22, [R1+0x75f0] ;  /* 0x0075f00001167983 */ /* 0x002f280000300a00 */
[----:B------:R-:W4:Y:S04]  /*ea010*/  LDL R15, [R1+0xc98] ;  /* 0x000c9800010f7983 */ /* 0x000f280000100800 */
[----:B--2---:R1:W-:Y:S04]  /*ea020*/  STL.64 [R1+0x75b8], R20 ;  /* 0x0075b81401007387 */ /* 0x0043e80000100a00 */
[----:B------:R-:W2:Y:S01]  /*ea030*/  LDL.LU R19, [R1+0x75e8] ;  /* 0x0075e80001137983 */ /* 0x000ea20000300800 */
[----:B------:R-:W-:-:S03]  /*ea040*/  IADD3 R14, P4, PT, R7, R21, RZ ;  /* 0x00000015070e7210 */ /* 0x000fc60007f9e0ff */
[----:B------:R0:W-:Y:S01]  /*ea050*/  STL.64 [R1+0x44e8], R16 ;  /* 0x0044e81001007387 */ /* 0x0001e20000100a00 */
[----:B-1----:R-:W-:-:S03]  /*ea060*/  IMAD.MOV.U32 R21, RZ, RZ, R7 ;  /* 0x000000ffff157224 */ /* 0x002fc600078e0007 */
[----:B0-----:R-:W2:Y:S04]  /*ea070*/  LDL.LU.64 R16, [R1+0x75e0] ;  /* 0x0075e00001107983 */ /* 0x001ea80000300a00 */
[----:B------:R-:W-:Y:S04]  /*ea080*/  STL.64 [R1+0x75c0], R28 ;  /* 0x0075c01c01007387 */ /* 0x000fe80000100a00 */
[----:B---3--:R-:W-:Y:S01]  /*ea090*/  STL.64 [R1+0x75c8], R10 ;  /* 0x0075c80a01007387 */ /* 0x008fe20000100a00 */
[----:B----4-:R-:W-:Y:S01]  /*ea0a0*/  IADD3 R20, P2, PT, R7, R23, RZ ;  /* 0x0000001707147210 */ /* 0x010fe20007f5e0ff */
[----:B------:R-:W-:-:S05]  /*ea0b0*/  IMAD.X R7, R15, 0x1, R18, P3 ;  /* 0x000000010f077824 */ /* 0x000fca00018e0612 */
[----:B------:R0:W-:Y:S04]  /*ea0c0*/  STL.64 [R1+0x44e0], R6 ;  /* 0x0044e00601007387 */ /* 0x0001e80000100a00 */
[----:B0-----:R-:W3:Y:S01]  /*ea0d0*/  LDL.LU.64 R6, [R1+0x75d8] ;  /* 0x0075d80001067983 */ /* 0x001ee20000300a00 */
[----:B--2---:R-:W-:-:S05]  /*ea0e0*/  IMAD.X R15, R15, 0x1, R19, P4 ;  /* 0x000000010f0f7824 */ /* 0x004fca00020e0613 */
[----:B------:R0:W-:Y:S04]  /*ea0f0*/  STL.64 [R1+0x44d8], R14 ;  /* 0x0044d80e01007387 */ /* 0x0001e80000100a00 */
[----:B0-----:R-:W2:Y:S04]  /*ea100*/  LDL.LU.64 R14, [R1+0x75d0] ;  /* 0x0075d000010e7983 */ /* 0x001ea80000300a00 */
[----:B------:R0:W-:Y:S04]  /*ea110*/  STL [R1+0x75a8], R19 ;  /* 0x0075a81301007387 */ /* 0x0001e80000100800 */
[----:B0-----:R-:W4:Y:S01]  /*ea120*/  LDL.LU R19, [R1+0xc98] ;  /* 0x000c980001137983 */ /* 0x001f220000300800 */
[----:B------:R-:W-:-:S03]  /*ea130*/  IADD3 R28, P4, PT, R21, R17, RZ ;  /* 0x00000011151c7210 */ /* 0x000fc60007f9e0ff */
[----:B------:R-:W-:Y:S01]  /*ea140*/  STL.64 [R1+0x75b0], R2 ;  /* 0x0075b00201007387 */ /* 0x000fe20000100a00 */
[----:B------:R-:W-:-:S03]  /*ea150*/  IADD3 R10, P3, PT, R21, R16, RZ ;  /* 0x00000010150a7210 */ /* 0x000fc60007f7e0ff */
[----:B------:R0:W-:Y:S02]  /*ea160*/  STL.64 [R1+0x75a0], R16 ;  /* 0x0075a01001007387 */ /* 0x0001e40000100a00 */
[----:B0-----:R-:W-:Y:S02]  /*ea170*/  IMAD.MOV.U32 R17, RZ, RZ, R21 ;  /* 0x000000ffff117224 */ /* 0x001fe400078e0015 */
[C---:B----4-:R-:W-:Y:S02]  /*ea180*/  IMAD.X R21, R19.reuse, 0x1, R22, P2 ;  /* 0x0000000113157824 */ /* 0x050fe400010e0616 */
[----:B--2---:R-:W-:-:S03]  /*ea190*/  IMAD.X R11, R19, 0x1, R14, P3 ;  /* 0x00000001130b7824 */ /* 0x004fc600018e060e */
[----:B------:R0:W-:Y:S01]  /*ea1a0*/  STL.64 [R1+0x44d0], R20 ;  /* 0x0044d01401007387 */ /* 0x0001e20000100a00 */
[----:B------:R-:W-:-:S03]  /*ea1b0*/  IMAD.X R29, R19, 0x1, R15, P4 ;  /* 0x00000001131d7824 */ /* 0x000fc600020e060f */
[----:B------:R1:W-:Y:S01]  /*ea1c0*/  STL.64 [R1+0x44c8], R10 ;  /* 0x0044c80a01007387 */ /* 0x0003e20000100a00 */
[----:B0-----:R-:W-:-:S03]  /*ea1d0*/  IADD3 R20, P2, PT, R17, R25, RZ ;  /* 0x0000001911147210 */ /* 0x001fc60007f5e0ff */
[----:B-1----:R-:W2:Y:S02]  /*ea1e0*/  LDL.LU.64 R10, [R1+0x75c8] ;  /* 0x0075c800010a7983 */ /* 0x002ea40000300a00 */
[----:B------:R-:W-:Y:S02]  /*ea1f0*/  IMAD.X R21, R19, 0x1, R24, P2 ;  /* 0x0000000113157824 */ /* 0x000fe400010e0618 */
[----:B------:R0:W-:Y:S04]  /*ea200*/  STL.64 [R1+0x44b8], R28 ;  /* 0x0044b81c01007387 */ /* 0x0001e80000100a00 */
[----:B0-----:R-:W4:Y:S04]  /*ea210*/  LDL.LU.64 R28, [R1+0x75c0] ;  /* 0x0075c000011c7983 */ /* 0x001f280000300a00 */
[----:B------:R0:W-:Y:S04]  /*ea220*/  STL.64 [R1+0x7598], R14 ;  /* 0x0075980e01007387 */ /* 0x0001e80000100a00 */
[----:B0-----:R-:W3:Y:S04]  /*ea230*/  LDL R15, [R1+0x40] ;  /* 0x00004000010f7983 */ /* 0x001ee80000100800 */
[----:B------:R0:W-:Y:S04]  /*ea240*/  STL.64 [R1+0x44a8], R20 ;  /* 0x0044a81401007387 */ /* 0x0001e80000100a00 */
[----:B0-----:R-:W3:Y:S01]  /*ea250*/  LDL.LU.64 R20, [R1+0x75b8] ;  /* 0x0075b80001147983 */ /* 0x001ee20000300a00 */
[----:B------:R-:W-:-:S05]  /*ea260*/  IADD3 R2, P3, PT, R17, R27, RZ ;  /* 0x0000001b11027210 */ /* 0x000fca0007f7e0ff */
[----:B------:R-:W-:Y:S01]  /*ea270*/  IMAD.X R3, R19, 0x1, R26, P3 ;  /* 0x0000000113037824 */ /* 0x000fe200018e061a */
[----:B--2---:R-:W-:Y:S04]  /*ea280*/  STL.64 [R1+0x7588], R10 ;  /* 0x0075880a01007387 */ /* 0x004fe80000100a00 */
[----:B------:R0:W-:Y:S01]  /*ea290*/  STL.64 [R1+0x4498], R2 ;  /* 0x0044980201007387 */ /* 0x0001e20000100a00 */
[----:B----4-:R-:W-:-:S03]  /*ea2a0*/  IADD3 R16, P4, PT, R17, R29, RZ ;  /* 0x0000001d11107210 */ /* 0x010fc60007f9e0ff */
[----:B0-----:R-:W2:Y:S04]  /*ea2b0*/  LDL.LU.64 R2, [R1+0x75b0] ;  /* 0x0075b00001027983 */ /* 0x001ea80000300a00 */
[----:B------:R-:W-:Y:S01]  /*ea2c0*/  STL.64 [R1+0x7590], R26 ;  /* 0x0075901a01007387 */ /* 0x000fe20000100a00 */
[----:B------:R-:W-:Y:S01]  /*ea2d0*/  IMAD.X R17, R19, 0x1, R28, P4 ;  /* 0x0000000113117824 */ /* 0x000fe200020e061c */
[C---:B---3--:R-:W-:Y:S02]  /*ea2e0*/  IADD3 R10, P2, PT, R15.reuse, R20, RZ ;  /* 0x000000140f0a7210 */ /* 0x048fe40007f5e0ff */
[----:B------:R-:W-:Y:S02]  /*ea2f0*/  IADD3 R14, P3, PT, R15, R21, RZ ;  /* 0x000000150f0e7210 */ /* 0x000fe40007f7e0ff */
[----:B------:R-:W3:Y:S04]  /*ea300*/  LDL R15, [R1+0xc94] ;  /* 0x000c9400010f7983 */ /* 0x000ee80000100800 */
[----:B------:R0:W-:Y:S04]  /*ea310*/  STL [R1+0x7580], R21 ;  /* 0x0075801501007387 */ /* 0x0001e80000100800 */
[----:B0-----:R-:W4:Y:S04]  /*ea320*/  LDL.LU R21, [R1+0x40] ;  /* 0x0000400001157983 */ /* 0x001f280000300800 */
[----:B------:R-:W2:Y:S04]  /*ea330*/  LDL.LU R19, [R1+0x75a8] ;  /* 0x0075a80001137983 */ /* 0x000ea80000300800 */
[----:B------:R0:W-:Y:S04]  /*ea340*/  STL.64 [R1+0x4480], R16 ;  /* 0x0044801001007387 */ /* 0x0001e80000100a00 */
[----:B0-----:R-:W4:Y:S01]  /*ea350*/  LDL.LU.64 R16, [R1+0x75a0] ;  /* 0x0075a00001107983 */ /* 0x001f220000300a00 */
[----:B---3--:R-:W-:-:S05]  /*ea360*/  IMAD.X R11, R15, 0x1, R18, P2 ;  /* 0x000000010f0b7824 */ /* 0x008fca00010e0612 */
[----:B------:R-:W-:Y:S04]  /*ea370*/  STL.64 [R1+0x4470], R10 ;  /* 0x0044700a01007387 */ /* 0x000fe80000100a00 */
[----:B------:R-:W-:Y:S01]  /*ea380*/  STL.64 [R1+0x7578], R4 ;  /* 0x0075780401007387 */ /* 0x000fe20000100a00 */
[----:B--2---:R-:W-:-:S05]  /*ea390*/  IMAD.X R15, R15, 0x1, R19, P3 ;  /* 0x000000010f0f7824 */ /* 0x004fca00018e0613 */
[----:B------:R0:W-:Y:S04]  /*ea3a0*/  STL.64 [R1+0x4460], R14 ;  /* 0x0044600e01007387 */ /* 0x0001e80000100a00 */
[----:B0-----:R-:W2:Y:S04]  /*ea3b0*/  LDL.LU.64 R14, [R1+0x7598] ;  /* 0x00759800010e7983 */ /* 0x001ea80000300a00 */
[----:B------:R0:W-:Y:S04]  /*ea3c0*/  STL [R1+0x7570], R19 ;  /* 0x0075701301007387 */ /* 0x0001e80000100800 */
[----:B0-----:R-:W3:Y:S01]  /*ea3d0*/  LDL.LU R19, [R1+0xc94] ;  /* 0x000c940001137983 */ /* 0x001ee20000300800 */
[----:B----4-:R-:W-:-:S02]  /*ea3e0*/  IADD3 R26, P4, PT, R21, R23, RZ ;  /* 0x00000017151a7210 */ /* 0x010fc40007f9e0ff */
[C---:B------:R-:W-:Y:S02]  /*ea3f0*/  IADD3 R10, P2, PT, R21.reuse, R16, RZ ;  /* 0x00000010150a7210 */ /* 0x040fe40007f5e0ff */
[----:B------:R-:W-:Y:S01]  /*ea400*/  IADD3 R4, P3, PT, R21, R17, RZ ;  /* 0x0000001115047210 */ /* 0x000fe20007f7e0ff */
[----:B------:R0:W-:Y:S04]  /*ea410*/  STL.64 [R1+0x7568], R16 ;  /* 0x0075681001007387 */ /* 0x0001e80000100a00 */
[----:B------:R-:W-:Y:S04]  /*ea420*/  STL [R1+0x4418], R4 ;  /* 0x0044180401007387 */ /* 0x000fe80000100800 */
[----:B0-----:R0:W4:Y:S01]  /*ea430*/  LDL.64 R16, [R1+0x4418] ;  /* 0x0044180001107983 */ /* 0x0011220000100a00 */
[----:B---3--:R-:W-:-:S02]  /*ea440*/  IMAD.X R27, R19, 0x1, R22, P4 ;  /* 0x00000001131b7824 */ /* 0x008fc400020e0616 */
[----:B--2---:R-:W-:-:S03]  /*ea450*/  IMAD.X R11, R19, 0x1, R14, P2 ;  /* 0x00000001130b7824 */ /* 0x004fc600010e060e */
[----:B------:R1:W-:Y:S04]  /*ea460*/  STL.64 [R1+0x4438], R26 ;  /* 0x0044381a01007387 */ /* 0x0003e80000100a00 */
[----:B-1----:R-:W2:Y:S04]  /*ea470*/  LDL.LU.64 R26, [R1+0x7590] ;  /* 0x00759000011a7983 */ /* 0x002ea80000300a00 */
[----:B------:R1:W-:Y:S04]  /*ea480*/  STL.64 [R1+0x4428], R10 ;  /* 0x0044280a01007387 */ /* 0x0003e80000100a00 */
[----:B-1----:R-:W3:Y:S01]  /*ea490*/  LDL.LU.64 R10, [R1+0x7588] ;  /* 0x00758800010a7983 */ /* 0x002ee20000300a00 */
[----:B------:R-:W-:Y:S01]  /*ea4a0*/  IADD3 R4, P4, PT, R21, R25, RZ ;  /* 0x0000001915047210 */ /* 0x000fe20007f9e0ff */
[----:B----4-:R-:W-:Y:S01]  /*ea4b0*/  IMAD.X R17, R19, 0x1, R15, P3 ;  /* 0x0000000113117824 */ /* 0x010fe200018e060f */
[----:B------:R-:W-:Y:S01]  /*ea4c0*/  IADD3 R16, P3, PT, R21, R29, RZ ;  /* 0x0000001d15107210 */ /* 0x000fe20007f7e0ff */
[----:B---3--:R1:W-:Y:S04]  /*ea4d0*/  STL.64 [R1+0x7558], R10 ;  /* 0x0075580a01007387 */ /* 0x0083e80000100a00 */
[----:B-1----:R-:W3:Y:S01]  /*ea4e0*/  LDL R11, [R1+0x44] ;  /* 0x00004400010b7983 */ /* 0x002ee20000100800 */
[----:B------:R-:W-:Y:S01]  /*ea4f0*/  IMAD.X R5, R19, 0x1, R24, P4 ;  /* 0x0000000113057824 */ /* 0x000fe200020e0618 */
[----:B--2---:R-:W-:-:S02]  /*ea500*/  IADD3 R10, P2, PT, R21, R27, RZ ;  /* 0x0000001b150a7210 */ /* 0x004fc40007f5e0ff */
[----:B------:R-:W-:Y:S04]  /*ea510*/  STL.64 [R1+0x7560], R14 ;  /* 0x0075600e01007387 */ /* 0x000fe80000100a00 */
[----:B------:R-:W-:Y:S04]  /*ea520*/  STL [R1+0x441c], R17 ;  /* 0x00441c1101007387 */ /* 0x000fe80000100800 */
[----:B------:R-:W2:Y:S04]  /*ea530*/  LDL.LU R21, [R1+0x7580] ;  /* 0x0075800001157983 */ /* 0x000ea80000300800 */
[----:B------:R1:W-:Y:S04]  /*ea540*/  STL.64 [R1+0x4408], R4 ;  /* 0x0044080401007387 */ /* 0x0003e80000100a00 */
[----:B-1----:R-:W4:Y:S04]  /*ea550*/  LDL.LU.64 R4, [R1+0x7578] ;  /* 0x0075780001047983 */ /* 0x002f280000300a00 */
[----:B------:R1:W-:Y:S01]  /*ea560*/  STL [R1+0x7548], R26 ;  /* 0x0075481a01007387 */ /* 0x0003e20000100800 */
[----:B---3--:R-:W-:Y:S01]  /*ea570*/  IADD3 R14, P4, PT, R11, R20, RZ ;  /* 0x000000140b0e7210 */ /* 0x008fe20007f9e0ff */
[----:B------:R-:W-:-:S02]  /*ea580*/  IMAD.X R11, R19, 0x1, R26, P2 ;  /* 0x00000001130b7824 */ /* 0x000fc400010e061a */
[----:B-1----:R-:W3:Y:S01]  /*ea590*/  LDL.LU R26, [R1+0x44] ;  /* 0x00004400011a7983 */ /* 0x002ee20000300800 */
[----:B------:R-:W-:-:S03]  /*ea5a0*/  IMAD.X R17, R19, 0x1, R28, P3 ;  /* 0x0000000113117824 */ /* 0x000fc600018e061c */
[----:B------:R-:W-:Y:S04]  /*ea5b0*/  STL.64 [R1+0x43f8], R10 ;  /* 0x0043f80a01007387 */ /* 0x000fe80000100a00 */
[----:B--2---:R-:W-:Y:S04]  /*ea5c0*/  STL.64 [R1+0x7540], R20 ;  /* 0x0075401401007387 */ /* 0x004fe80000100a00 */
[----:B------:R-:W2:Y:S04]  /*ea5d0*/  LDL.LU R19, [R1+0x7570] ;  /* 0x0075700001137983 */ /* 0x000ea80000300800 */
[----:B------:R1:W-:Y:S04]  /*ea5e0*/  STL.64 [R1+0x43d0], R16 ;  /* 0x0043d01001007387 */ /* 0x0003e80000100a00 */
[----:B-1----:R-:W2:Y:S04]  /*ea5f0*/  LDL.LU.64 R16, [R1+0x7568] ;  /* 0x0075680001107983 */ /* 0x002ea80000300a00 */
[----:B----4-:R-:W-:Y:S04]  /*ea600*/  STL.64 [R1+0x7550], R4 ;  /* 0x0075500401007387 */ /* 0x010fe80000100a00 */
[----:B------:R1:W-:Y:S01]  /*ea610*/  STL [R1+0x7530], R23 ;  /* 0x0075301701007387 */ /* 0x0003e20000100800 */
[----:B---3--:R-:W-:-:S03]  /*ea620*/  IADD3 R20, P3, PT, R26, R23, RZ ;  /* 0x000000171a147210 */ /* 0x008fc60007f7e0ff */
[----:B-1----:R-:W3:Y:S01]  /*ea630*/  LDL.LU R23, [R1+0xc90] ;  /* 0x000c900001177983 */ /* 0x002ee20000300800 */
[----:B------:R-:W-:Y:S01]  /*ea640*/  IADD3 R10, P2, PT, R26, R21, RZ ;  /* 0x000000151a0a7210 */ /* 0x000fe20007f5e0ff */
[----:B---3--:R-:W-:-:S05]  /*ea650*/  IMAD.X R15, R23, 0x1, R18, P4 ;  /* 0x00000001170f7824 */ /* 0x008fca00020e0612 */
[----:B------:R1:W-:Y:S04]  /*ea660*/  STL.64 [R1+0x43c0], R14 ;  /* 0x0043c00e01007387 */ /* 0x0003e80000100a00 */
[----:B-1----:R-:W3:Y:S01]  /*ea670*/  LDL.LU.64 R14, [R1+0x7560] ;  /* 0x00756000010e7983 */ /* 0x002ee20000300a00 */
[C---:B--2---:R-:W-:Y:S01]  /*ea680*/  IMAD.X R11, R23.reuse, 0x1, R19, P2 ;  /* 0x00000001170b7824 */ /* 0x044fe200010e0613 */
[----:B------:R-:W-:Y:S01]  /*ea690*/  IADD3 R4, P4, PT, R26, R16, RZ ;  /* 0x000000101a047210 */ /* 0x000fe20007f9e0ff */
[----:B------:R-:W-:-:S03]  /*ea6a0*/  IMAD.X R21, R23, 0x1, R22, P3 ;  /* 0x0000000117157824 */ /* 0x000fc600018e0616 */
[----:B------:R1:W-:Y:S04]  /*ea6b0*/  STL.64 [R1+0x43b0], R10 ;  /* 0x0043b00a01007387 */ /* 0x0003e80000100a00 */
[----:B-1----:R-:W2:Y:S04]  /*ea6c0*/  LDL.LU.64 R10, [R1+0x7558] ;  /* 0x00755800010a7983 */ /* 0x002ea80000300a00 */
[----:B------:R1:W-:Y:S04]  /*ea6d0*/  STL.64 [R1+0x7528], R18 ;  /* 0x0075281201007387 */ /* 0x0003e80000100a00 */
[----:B------:R-:W-:Y:S04]  /*ea6e0*/  STL.64 [R1+0x7538], R16 ;  /* 0x0075381001007387 */ /* 0x000fe80000100a00 */
[----:B------:R4:W-:Y:S01]  /*ea6f0*/  STL.64 [R1+0x4398], R20 ;  /* 0x0043981401007387 */ /* 0x0009e20000100a00 */
[----:B-1----:R-:W-:-:S02]  /*ea700*/  IADD3 R18, P2, PT, R26, R17, RZ ;  /* 0x000000111a127210 */ /* 0x002fc40007f5e0ff */
[----:B----4-:R-:W-:-:S05]  /*ea710*/  IADD3 R20, P3, PT, R26, R25, RZ ;  /* 0x000000191a147210 */ /* 0x010fca0007f7e0ff */
[C---:B------:R-:W-:Y:S02]  /*ea720*/  IMAD.X R21, R23.reuse, 0x1, R24, P3 ;  /* 0x0000000117157824 */ /* 0x040fe400018e0618 */
[C---:B---3--:R-:W-:Y:S02]  /*ea730*/  IMAD.X R5, R23.reuse, 0x1, R14, P4 ;  /* 0x0000000117057824 */ /* 0x048fe400020e060e */
[----:B------:R-:W-:-:S03]  /*ea740*/  IMAD.X R19, R23, 0x1, R15, P2 ;  /* 0x0000000117137824 */ /* 0x000fc600010e060f */
[----:B------:R1:W-:Y:S01]  /*ea750*/  STL.64 [R1+0x4378], R4 ;  /* 0x0043780401007387 */ /* 0x0003e20000100a00 */
[----:B------:R-:W-:-:S03]  /*ea760*/  IADD3 R16, P4, PT, R26, R27, RZ ;  /* 0x0000001b1a107210 */ /* 0x000fc60007f9e0ff */
[----:B-1----:R-:W3:Y:S04]  /*ea770*/  LDL.LU.64 R4, [R1+0x7550] ;  /* 0x0075500001047983 */ /* 0x002ee80000300a00 */
[----:B------:R-:W4:Y:S04]  /*ea780*/  LDL R17, [R1+0x48] ;  /* 0x0000480001117983 */ /* 0x000f280000100800 */
[----:B------:R-:W-:Y:S04]  /*ea790*/  STL.64 [R1+0x7520], R14 ;  /* 0x0075200e01007387 */ /* 0x000fe80000100a00 */
[----:B------:R1:W-:Y:S02]  /*ea7a0*/  STL.64 [R1+0x4368], R18 ;  /* 0x0043681201007387 */ /* 0x0003e40000100a00 */
[----:B-1----:R-:W-:-:S02]  /*ea7b0*/  IADD3 R18, P2, PT, R26, R29, RZ ;  /* 0x0000001d1a127210 */ /* 0x002fc40007f5e0ff */
[----:B------:R-:W2:Y:S04]  /*ea7c0*/  LDL.LU R26, [R1+0x7548] ;  /* 0x00754800011a7983 */ /* 0x000ea80000300800 */
[----:B------:R1:W-:Y:S04]  /*ea7d0*/  STL.64 [R1+0x4358], R20 ;  /* 0x0043581401007387 */ /* 0x0003e80000100a00 */
[----:B-1----:R-:W4:Y:S01]  /*ea7e0*/  LDL.LU.64 R20, [R1+0x7540] ;  /* 0x0075400001147983 */ /* 0x002f220000300a00 */
[----:B------:R-:W-:Y:S01]  /*ea7f0*/  IMAD.X R19, R23, 0x1, R28, P2 ;  /* 0x0000000117137824 */ /* 0x000fe200010e061c */
[----:B----4-:R-:W-:Y:S01]  /*ea800*/  IADD3 R14, P3, PT, R17, R20, RZ ;  /* 0x00000014110e7210 */ /* 0x010fe20007f7e0ff */
[----:B--2---:R-:W-:-:S04]  /*ea810*/  IMAD.X R17, R23, 0x1, R26, P4 ;  /* 0x0000000117117824 */ /* 0x004fc800020e061a */
[----:B------:R-:W-:Y:S04]  /*ea820*/  STL [R1+0x4310], R14 ;  /* 0x0043100e01007387 */ /* 0x000fe80000100800 */
[----:B------:R1:W-:Y:S04]  /*ea830*/  STL [R1+0x7508], R20 ;  /* 0x0075081401007387 */ /* 0x0003e80000100800 */
[----:B-1----:R-:W2:Y:S04]  /*ea840*/  LDL.LU R20, [R1+0x48] ;  /* 0x0000480001147983 */ /* 0x002ea80000300800 */
[----:B------:R1:W-:Y:S04]  /*ea850*/  STL.64 [R1+0x4348], R16 ;  /* 0x0043481001007387 */ /* 0x0003e80000100a00 */
[----:B-1----:R-:W4:Y:S04]  /*ea860*/  LDL.LU.64 R16, [R1+0x7538] ;  /* 0x0075380001107983 */ /* 0x002f280000300a00 */
[----:B------:R-:W3:Y:S04]  /*ea870*/  LDL R15, [R1+0xc8c] ;  /* 0x000c8c00010f7983 */ /* 0x000ee80000100800 */
[----:B------:R-:W3:Y:S04]  /*ea880*/  LDL.LU R23, [R1+0x7530] ;  /* 0x0075300001177983 */ /* 0x000ee80000300800 */
[----:B------:R1:W-:Y:S04]  /*ea890*/  STL.64 [R1+0x4330], R18 ;  /* 0x0043301201007387 */ /* 0x0003e80000100a00 */
[----:B-1----:R-:W4:Y:S04]  /*ea8a0*/  LDL.LU.64 R18, [R1+0x7528] ;  /* 0x0075280001127983 */ /* 0x002f280000300a00 */
[----:B------:R1:W-:Y:S04]  /*ea8b0*/  STL.64 [R1+0x7510], R28 ;  /* 0x0075101c01007387 */ /* 0x0003e80000100a00 */
[----:B-1----:R0:W4:Y:S04]  /*ea8c0*/  LDL.64 R28, [R1+0x4310] ;  /* 0x00431000011c7983 */ /* 0x0021280000100a00 */
[----:B------:R3:W-:Y:S01]  /*ea8d0*/  STL.64 [R1+0x7518], R10 ;  /* 0x0075180a01007387 */ /* 0x0007e20000100a00 */
[----:B--2---:R-:W-:-:S02]  /*ea8e0*/  IADD3 R14, P4, PT, R20, R21, RZ ;  /* 0x00000015140e7210 */ /* 0x004fc40007f9e0ff */
[----:B---3--:R-:W-:-:S05]  /*ea8f0*/  IADD3 R10, P2, PT, R20, R23, RZ ;  /* 0x00000017140a7210 */ /* 0x008fca0007f5e0ff */
[----:B------:R-:W-:Y:S01]  /*ea900*/  STL [R1+0x42e8], R10 ;  /* 0x0042e80a01007387 */ /* 0x000fe20000100800 */
[C---:B----4-:R-:W-:Y:S02]  /*ea910*/  IMAD.X R29, R15.reuse, 0x1, R18, P3 ;  /* 0x000000010f1d7824 */ /* 0x050fe400018e0612 */
[----:B------:R-:W-:-:S03]  /*ea920*/  IMAD.X R15, R15, 0x1, R19, P4 ;  /* 0x000000010f0f7824 */ /* 0x000fc600020e0613 */
[----:B------:R-:W-:Y:S04]  /*ea930*/  STL [R1+0x4314], R29 ;  /* 0x0043141d01007387 */ /* 0x000fe80000100800 */
[----:B------:R1:W-:Y:S04]  /*ea940*/  STL.64 [R1+0x4300], R14 ;  /* 0x0043000e01007387 */ /* 0x0003e80000100a00 */
[----:B-1----:R-:W2:Y:S04]  /*ea950*/  LDL.LU.64 R14, [R1+0x7520] ;  /* 0x00752000010e7983 */ /* 0x002ea80000300a00 */
[----:B------:R1:W-:Y:S04]  /*ea960*/  STL [R1+0x74f8], R19 ;  /* 0x0074f81301007387 */ /* 0x0003e80000100800 */
[----:B-1----:R-:W2:Y:S04]  /*ea970*/  LDL.LU R19, [R1+0xc8c] ;  /* 0x000c8c0001137983 */ /* 0x002ea80000300800 */
[----:B------:R1:W-:Y:S04]  /*ea980*/  STL.64 [R1+0x7500], R6 ;  /* 0x0075000601007387 */ /* 0x0003e80000100a00 */
[----:B-1----:R0:W3:Y:S01]  /*ea990*/  LDL.64 R6, [R1+0x42e8] ;  /* 0x0042e80001067983 */ /* 0x0020e20000100a00 */
[----:B------:R-:W-:-:S02]  /*ea9a0*/  IADD3 R10, P3, PT, R20, R16, RZ ;  /* 0x00000010140a7210 */ /* 0x000fc40007f7e0ff */
[----:B------:R-:W-:Y:S01]  /*ea9b0*/  IADD3 R28, P4, PT, R20, R17, RZ ;  /* 0x00000011141c7210 */ /* 0x000fe20007f9e0ff */
[----:B------:R-:W-:Y:S02]  /*ea9c0*/  STL.64 [R1+0x74f0], R16 ;  /* 0x0074f01001007387 */ /* 0x000fe40000100a00 */
[C---:B--2---:R-:W-:Y:S02]  /*ea9d0*/  IMAD.X R11, R19.reuse, 0x1, R14, P3 ;  /* 0x00000001130b7824 */ /* 0x044fe400018e060e */
[----:B------:R-:W-:-:S03]  /*ea9e0*/  IMAD.X R29, R19, 0x1, R15, P4 ;  /* 0x00000001131d7824 */ /* 0x000fc600020e060f */
[----:B------:R1:W-:Y:S01]  /*ea9f0*/  STL.64 [R1+0x42d8], R10 ;  /* 0x0042d80a01007387 */ /* 0x0003e20000100a00 */
[----:B---3--:R-:W-:-:S05]  /*eaa00*/  IMAD.X R7, R19, 0x1, R22, P2 ;  /* 0x0000000113077824 */ /* 0x008fca00010e0616 */
[----:B------:R-:W-:Y:S04]  /*eaa10*/  STL [R1+0x42ec], R7 ;  /* 0x0042ec0701007387 */ /* 0x000fe80000100800 */
[----:B-1----:R-:W2:Y:S04]  /*eaa20*/  LDL.LU.64 R10, [R1+0x7518] ;  /* 0x00751800010a7983 */ /* 0x002ea80000300a00 */
[----:B------:R1:W-:Y:S04]  /*eaa30*/  STL.64 [R1+0x74e0], R4 ;  /* 0x0074e00401007387 */ /* 0x0003e80000100a00 */
[----:B-1----:R-:W3:Y:S04]  /*eaa40*/  LDL R5, [R1+0x4c] ;  /* 0x00004c0001057983 */ /* 0x002ee80000100800 */
[----:B------:R1:W-:Y:S04]  /*eaa50*/  STL.64 [R1+0x42c8], R28 ;  /* 0x0042c81c01007387 */ /* 0x0003e80000100a00 */
[----:B-1----:R-:W4:Y:S01]  /*eaa60*/  LDL.LU.64 R28, [R1+0x7510] ;  /* 0x00751000011c7983 */ /* 0x002f220000300a00 */
[----:B------:R-:W-:-:S02]  /*eaa70*/  IADD3 R16, P2, PT, R20, R25, RZ ;  /* 0x0000001914107210 */ /* 0x000fc40007f5e0ff */
[C---:B------:R-:W-:Y:S01]  /*eaa80*/  IADD3 R6, P3, PT, R20.reuse, R27, RZ ;  /* 0x0000001b14067210 */ /* 0x040fe20007f7e0ff */
[----:B------:R4:W-:Y:S02]  /*eaa90*/  STL.64 [R1+0x74d0], R14 ;  /* 0x0074d00e01007387 */ /* 0x0009e40000100a00 */
[----:B----4-:R-:W-:Y:S02]  /*eaaa0*/  IADD3 R14, P4, PT, R20, R29, RZ ;  /* 0x0000001d140e7210 */ /* 0x010fe40007f9e0ff */
[----:B------:R-:W4:Y:S04]  /*eaab0*/  LDL.LU R20, [R1+0x7508] ;  /* 0x0075080001147983 */ /* 0x000f280000300800 */
[----:B--2---:R1:W-:Y:S04]  /*eaac0*/  STL.64 [R1+0x74d8], R10 ;  /* 0x0074d80a01007387 */ /* 0x0043e80000100a00 */
[----:B-1----:R-:W2:Y:S01]  /*eaad0*/  LDL R10, [R1+0xc88] ;  /* 0x000c8800010a7983 */ /* 0x002ea20000100800 */
[----:B------:R-:W-:-:S02]  /*eaae0*/  IMAD.X R17, R19, 0x1, R24, P2 ;  /* 0x0000000113117824 */ /* 0x000fc400010e0618 */
[C---:B------:R-:W-:Y:S01]  /*eaaf0*/  IMAD.X R7, R19.reuse, 0x1, R26, P3 ;  /* 0x0000000113077824 */ /* 0x040fe200018e061a */
[----:B------:R-:W-:Y:S04]  /*eab00*/  STL.64 [R1+0x74e8], R2 ;  /* 0x0074e80201007387 */ /* 0x000fe80000100a00 */
[----:B------:R-:W-:Y:S01]  /*eab10*/  STL.64 [R1+0x42a8], R16 ;  /* 0x0042a81001007387 */ /* 0x000fe20000100a00 */
[----:B------:R-:W-:Y:S01]  /*eab20*/  IMAD.X R15, R19, 0x1, R28, P4 ;  /* 0x00000001130f7824 */ /* 0x000fe200020e061c */
[C---:B---3--:R-:W-:Y:S02]  /*eab30*/  IADD3 R4, P3, PT, R5.reuse, R21, RZ ;  /* 0x0000001505047210 */ /* 0x048fe40007f7e0ff */
[----:B------:R1:W-:Y:S04]  /*eab40*/  STL.64 [R1+0x4290], R6 ;  /* 0x0042900601007387 */ /* 0x0003e80000100a00 */
[----:B-1----:R-:W3:Y:S04]  /*eab50*/  LDL.LU.64 R6, [R1+0x7500] ;  /* 0x0075000001067983 */ /* 0x002ee80000300a00 */
[----:B------:R1:W-:Y:S04]  /*eab60*/  STL [R1+0x74c8], R21 ;  /* 0x0074c81501007387 */ /* 0x0003e80000100800 */
[----:B-1----:R-:W3:Y:S04]  /*eab70*/  LDL.LU R21, [R1+0x4c] ;  /* 0x00004c0001157983 */ /* 0x002ee80000300800 */
[----:B------:R-:W3:Y:S04]  /*eab80*/  LDL.LU R19, [R1+0x74f8] ;  /* 0x0074f80001137983 */ /* 0x000ee80000300800 */
[----:B------:R-:W-:Y:S01]  /*eab90*/  STL.64 [R1+0x4278], R14 ;  /* 0x0042780e01007387 */ /* 0x000fe20000100a00 */
[----:B----4-:R-:W-:-:S05]  /*eaba0*/  IADD3 R16, P2, PT, R5, R20, RZ ;  /* 0x0000001405107210 */ /* 0x010fca0007f5e0ff */
[----:B--2---:R-:W-:-:S05]  /*eabb0*/  IMAD.X R17, R10, 0x1, R18, P2 ;  /* 0x000000010a117824 */ /* 0x004fca00010e0612 */
[----:B------:R1:W-:Y:S04]  /*eabc0*/  STL.64 [R1+0x4260], R16 ;  /* 0x0042601001007387 */ /* 0x0003e80000100a00 */
[----:B-1----:R-:W2:Y:S01]  /*eabd0*/  LDL.LU.64 R16, [R1+0x74f0] ;  /* 0x0074f00001107983 */ /* 0x002ea20000300a00 */
[----:B---3--:R-:W-:Y:S01]  /*eabe0*/  IMAD.X R5, R10, 0x1, R19, P3 ;  /* 0x000000010a057824 */ /* 0x008fe200018e0613 */
[----:B--2---:R-:W-:-:S05]  /*eabf0*/  IADD3 R2, P2, PT, R21, R16, RZ ;  /* 0x0000001015027210 */ /* 0x004fca0007f5e0ff */
[----:B------:R1:W-:Y:S04]  /*eac00*/  STL [R1+0x4210], R2 ;  /* 0x0042100201007387 */ /* 0x0003e80000100800 */
[----:B-1----:R-:W2:Y:S04]  /*eac10*/  LDL.LU.64 R2, [R1+0x74e8] ;  /* 0x0074e80001027983 */ /* 0x002ea80000300a00 */
[----:B------:R1:W-:Y:S04]  /*eac20*/  STL.64 [R1+0x4250], R4 ;  /* 0x0042500401007387 */ /* 0x0003e80000100a00 */
[----:B-1----:R-:W3:Y:S04]  /*eac30*/  LDL.LU.64 R4, [R1+0x74e0] ;  /* 0x0074e00001047983 */ /* 0x002ee80000300a00 */
[----:B------:R1:W-:Y:S04]  /*eac40*/  STL [R1+0x74b8], R19 ;  /* 0x0074b81301007387 */ /* 0x0003e80000100800 */
[----:B-1----:R-:W4:Y:S01]  /*eac50*/  LDL.LU R19, [R1+0xc88] ;  /* 0x000c880001137983 */ /* 0x002f220000300800 */
[----:B------:R-:W-:-:S02]  /*eac60*/  IADD3 R14, P4, PT, R21, R23, RZ ;  /* 0x00000017150e7210 */ /* 0x000fc40007f9e0ff */
[----:B------:R-:W-:-:S05]  /*eac70*/  IADD3 R10, P3, PT, R21, R17, RZ ;  /* 0x00000011150a7210 */ /* 0x000fca0007f7e0ff */
[----:B------:R1:W-:Y:S04]  /*eac80*/  STL [R1+0x4200], R10 ;  /* 0x0042000a01007387 */ /* 0x0003e80000100800 */
[----:B-1----:R-:W2:Y:S04]  /*eac90*/  LDL.LU.64 R10, [R1+0x74d8] ;  /* 0x0074d800010a7983 */ /* 0x002ea80000300a00 */
[----:B------:R-:W-:Y:S01]  /*eaca0*/  STL.64 [R1+0x74a8], R16 ;  /* 0x0074a81001007387 */ /* 0x000fe20000100a00 */
[----:B----4-:R-:W-:-:S05]  /*eacb0*/  IMAD.X R15, R19, 0x1, R22, P4 ;  /* 0x00000001130f7824 */ /* 0x010fca00020e0616 */
[----:B------:R1:W-:Y:S04]  /*eacc0*/  STL.64 [R1+0x4220], R14 ;  /* 0x0042200e01007387 */ /* 0x0003e80000100a00 */
[----:B-1----:R-:W4:Y:S04]  /*eacd0*/  LDL.LU.64 R14, [R1+0x74d0] ;  /* 0x0074d000010e7983 */ /* 0x002f280000300a00 */
[----:B------:R1:W-:Y:S04]  /*eace0*/  STL.64 [R1+0x74c0], R22 ;  /* 0x0074c01601007387 */ /* 0x0003e80000100a00 */
[----:B-1----:R0:W4:Y:S04]  /*eacf0*/  LDL.64 R22, [R1+0x4210] ;  /* 0x0042100001167983 */ /* 0x0021280000100a00 */
[----:B--2---:R1:W-:Y:S04]  /*ead00*/  STL.64 [R1+0x74b0], R2 ;  /* 0x0074b00201007387 */ /* 0x0043e80000100a00 */
[----:B-1----:R0:W2:Y:S01]  /*ead10*/  LDL.64 R2, [R1+0x4200] ;  /* 0x0042000001027983 */ /* 0x0020a20000100a00 */
[----:B------:R-:W-:Y:S01]  /*ead20*/  IADD3 R16, P4, PT, R21, R25, RZ ;  /* 0x0000001915107210 */ /* 0x000fe20007f9e0ff */
[----:B----4-:R-:W-:Y:S01]  /*ead30*/  IMAD.X R23, R19, 0x1, R14, P2 ;  /* 0x0000000113177824 */ /* 0x010fe200010e060e */
[----:B------:R-:W-:-:S04]  /*ead40*/  IADD3 R22, P2, PT, R21, R27, RZ ;  /* 0x0000001b15167210 */ /* 0x000fc80007f5e0ff */
[----:B------:R1:W-:Y:S04]  /*ead50*/  STL [R1+0x4214], R23 ;  /* 0x0042141701007387 */ /* 0x0003e80000100800 */
[----:B------:R-:W-:Y:S01]  /*ead60*/  STL.64 [R1+0x74a0], R14 ;  /* 0x0074a00e01007387 */ /* 0x000fe20000100a00 */
[----:B--2---:R-:W-:Y:S01]  /*ead70*/  IMAD.X R3, R19, 0x1, R15, P3 ;  /* 0x0000000113037824 */ /* 0x004fe200018e060f */
[----:B------:R-:W-:-:S04]  /*ead80*/  IADD3 R2, P3, PT, R21, R29, RZ ;  /* 0x0000001d15027210 */ /* 0x000fc80007f7e0ff */
[----:B------:R2:W-:Y:S04]  /*ead90*/  STL [R1+0x4204], R3 ;  /* 0x0042040301007387 */ /* 0x0005e80000100800 */
[----:B------:R-:W4:Y:S01]  /*eada0*/  LDL.LU R21, [R1+0x74c8] ;  /* 0x0074c80001157983 */ /* 0x000f220000300800 */
[C---:B------:R-:W-:Y:S02]  /*eadb0*/  IMAD.X R17, R19.reuse, 0x1, R24, P4 ;  /* 0x0000000113117824 */ /* 0x040fe400020e0618 */
[----:B-1----:R-:W-:-:S03]  /*eadc0*/  IMAD.X R23, R19, 0x1, R26, P2 ;  /* 0x0000000113177824 */ /* 0x002fc600010e061a */
[----:B------:R-:W-:Y:S01]  /*eadd0*/  STL.64 [R1+0x41e8], R16 ;  /* 0x0041e81001007387 */ /* 0x000fe20000100a00 */
[----:B--2---:R-:W-:-:S03]  /*eade0*/  IMAD.X R3, R19, 0x1, R28, P3 ;  /* 0x0000000113037824 */ /* 0x004fc600018e061c */
[----:B------:R1:W-:Y:S04]  /*eadf0*/  STL [R1+0x7488], R24 ;  /* 0x0074881801007387 */ /* 0x0003e80000100800 */
[----:B-1----:R-:W2:Y:S04]  /*eae00*/  LDL.LU R24, [R1+0x50] ;  /* 0x0000500001187983 */ /* 0x002ea80000300800 */
[----:B------:R1:W-:Y:S04]  /*eae10*/  STL.64 [R1+0x41d8], R22 ;  /* 0x0041d81601007387 */ /* 0x0003e80000100a00 */
[----:B-1----:R-:W3:Y:S04]  /*eae20*/  LDL.LU.64 R22, [R1+0x74c0] ;  /* 0x0074c00001167983 */ /* 0x002ee80000300a00 */
[----:B------:R-:W-:Y:S04]  /*eae30*/  STL.64 [R1+0x7498], R26 ;  /* 0x0074981a01007387 */ /* 0x000fe80000100a00 */
[----:B----4-:R-:W-:Y:S04]  /*eae40*/  STL.64 [R1+0x7490], R20 ;  /* 0x0074901401007387 */ /* 0x010fe80000100a00 */
[----:B------:R-:W4:Y:S04]  /*eae50*/  LDL.LU R19, [R1+0x74b8] ;  /* 0x0074b80001137983 */ /* 0x000f280000300800 */
[----:B------:R1:W-:Y:S04]  /*eae60*/  STL.64 [R1+0x41b0], R2 ;  /* 0x0041b00201007387 */ /* 0x0003e80000100a00 */
[----:B-1----:R-:W3:Y:S04]  /*eae70*/  LDL.LU.64 R2, [R1+0x74b0] ;  /* 0x0074b00001027983 */ /* 0x002ee80000300a00 */
[----:B------:R-:W3:Y:S01]  /*eae80*/  LDL R27, [R1+0xc84] ;  /* 0x000c8400011b7983 */ /* 0x000ee20000100800 */
[----:B--2---:R-:W-:-:S05]  /*eae90*/  IADD3 R16, P4, PT, R24, R20, RZ ;  /* 0x0000001418107210 */ /* 0x004fca0007f9e0ff */
[----:B---3--:R-:W-:-:S05]  /*eaea0*/  IMAD.X R17, R27, 0x1, R18, P4 ;  /* 0x000000011b117824 */ /* 0x008fca00020e0612 */
[----:B------:R1:W-:Y:S04]  /*eaeb0*/  STL.64 [R1+0x41a0], R16 ;  /* 0x0041a01001007387 */ /* 0x0003e80000100a00 */
[----:B-1----:R-:W2:Y:S01]  /*eaec0*/  LDL.LU.64 R16, [R1+0x74a8] ;  /* 0x0074a80001107983 */ /* 0x002ea20000300a00 */
[C---:B------:R-:W-:Y:S02]  /*eaed0*/  IADD3 R14, P2, PT, R24.reuse, R21, RZ ;  /* 0x00000015180e7210 */ /* 0x040fe40007f5e0ff */
[----:B------:R-:W-:-:S03]  /*eaee0*/  IADD3 R26, P3, PT, R24, R23, RZ ;  /* 0x00000017181a7210 */ /* 0x000fc60007f7e0ff */
[C---:B----4-:R-:W-:Y:S02]  /*eaef0*/  IMAD.X R15, R27.reuse, 0x1, R19, P2 ;  /* 0x000000011b0f7824 */ /* 0x050fe400010e0613 */
[----:B------:R-:W-:-:S03]  /*eaf00*/  IMAD.X R27, R27, 0x1, R22, P3 ;  /* 0x000000011b1b7824 */ /* 0x000fc600018e0616 */
[----:B------:R1:W-:Y:S01]  /*eaf10*/  STL.64 [R1+0x4190], R14 ;  /* 0x0041900e01007387 */ /* 0x0003e20000100a00 */
[----:B--2---:R-:W-:-:S05]  /*eaf20*/  IADD3 R20, P4, PT, R24, R16, RZ ;  /* 0x0000001018147210 */ /* 0x004fca0007f9e0ff */
[----:B------:R-:W-:Y:S04]  /*eaf30*/  STL [R1+0x4158], R20 ;  /* 0x0041581401007387 */ /* 0x000fe80000100800 */
[----:B-1----:R-:W2:Y:S04]  /*eaf40*/  LDL.LU.64 R14, [R1+0x74a0] ;  /* 0x0074a000010e7983 */ /* 0x002ea80000300a00 */
[----:B------:R1:W-:Y:S04]  /*eaf50*/  STL.64 [R1+0x7480], R18 ;  /* 0x0074801201007387 */ /* 0x0003e80000100a00 */
[----:B-1----:R0:W2:Y:S04]  /*eaf60*/  LDL.64 R18, [R1+0x4158] ;  /* 0x0041580001127983 */ /* 0x0020a80000100a00 */
[----:B------:R-:W-:Y:S04]  /*eaf70*/  STL.64 [R1+0x7470], R16 ;  /* 0x0074701001007387 */ /* 0x000fe80000100a00 */
[----:B------:R1:W-:Y:S04]  /*eaf80*/  STL.64 [R1+0x4170], R26 ;  /* 0x0041701a01007387 */ /* 0x0003e80000100a00 */
[----:B-1----:R-:W3:Y:S04]  /*eaf90*/  LDL.LU.64 R26, [R1+0x7498] ;  /* 0x00749800011a7983 */ /* 0x002ee80000300a00 */
[----:B------:R1:W-:Y:S04]  /*eafa0*/  STL [R1+0x7478], R22 ;  /* 0x0074781601007387 */ /* 0x0003e80000100800 */
[----:B-1----:R-:W2:Y:S01]  /*eafb0*/  LDL.LU R22, [R1+0xc84] ;  /* 0x000c840001167983 */ /* 0x002ea20000300800 */
[----:B------:R-:W-:-:S03]  /*eafc0*/  IADD3 R20, P2, PT, R24, R17, RZ ;  /* 0x0000001118147210 */ /* 0x000fc60007f5e0ff */
[----:B------:R1:W-:Y:S01]  /*eafd0*/  STL.64 [R1+0x7460], R6 ;  /* 0x0074600601007387 */ /* 0x0003e20000100a00 */
[----:B------:R-:W-:-:S03]  /*eafe0*/  IADD3 R16, P3, PT, R24, R25, RZ ;  /* 0x0000001918107210 */ /* 0x000fc60007f7e0ff */
[----:B-1----:R-:W4:Y:S01]  /*eaff0*/  LDL R7, [R1+0x8c] ;  /* 0x00008c0001077983 */ /* 0x002f220000100800 */
[C---:B--2---:R-:W-:Y:S02]  /*eb000*/  IMAD.X R19, R22.reuse, 0x1, R14, P4 ;  /* 0x0000000116137824 */ /* 0x044fe400020e060e */
[----:B------:R-:W-:-:S03]  /*eb010*/  IMAD.X R21, R22, 0x1, R15, P2 ;  /* 0x0000000116157824 */ /* 0x000fc600010e060f */
[----:B------:R-:W-:Y:S01]  /*eb020*/  STL [R1+0x415c], R19 ;  /* 0x00415c1301007387 */ /* 0x000fe20000100800 */
[----:B---3--:R-:W-:-:S03]  /*eb030*/  IADD3 R18, P4, PT, R24, R27, RZ ;  /* 0x0000001b18127210 */ /* 0x008fc60007f9e0ff */
[----:B------:R1:W-:Y:S04]  /*eb040*/  STL.64 [R1+0x4138], R20 ;  /* 0x0041381401007387 */ /* 0x0003e80000100a00 */
[----:B-1----:R-:W4:Y:S04]  /*eb050*/  LDL.LU.64 R20, [R1+0x7490] ;  /* 0x0074900001147983 */ /* 0x002f280000300a00 */
[----:B------:R1:W-:Y:S02]  /*eb060*/  STL.64 [R1+0x7450], R14 ;  /* 0x0074500e01007387 */ /* 0x0003e40000100a00 */
[----:B-1----:R-:W-:-:S02]  /*eb070*/  IADD3 R14, P2, PT, R24, R29, RZ ;  /* 0x0000001d180e7210 */ /* 0x002fc40007f5e0ff */
[----:B------:R-:W2:Y:S01]  /*eb080*/  LDL.LU R24, [R1+0x7488] ;  /* 0x0074880001187983 */ /* 0x000ea20000300800 */
[----:B------:R-:W-:-:S03]  /*eb090*/  IMAD.X R19, R22, 0x1, R26, P4 ;  /* 0x0000000116137824 */ /* 0x000fc600020e061a */
[----:B------:R1:W-:Y:S04]  /*eb0a0*/  STL.64 [R1+0x7458], R4 ;  /* 0x0074580401007387 */ /* 0x0003e80000100a00 */
[----:B-1----:R-:W3:Y:S04]  /*eb0b0*/  LDL R4, [R1+0xc80] ;  /* 0x000c800001047983 */ /* 0x002ee80000100800 */
[----:B------:R-:W-:Y:S01]  /*eb0c0*/  STL.64 [R1+0x7468], R8 ;  /* 0x0074680801007387 */ /* 0x000fe20000100a00 */
[----:B--2---:R-:W-:-:S05]  /*eb0d0*/  IMAD.X R17, R22, 0x1, R24, P3 ;  /* 0x0000000116117824 */ /* 0x004fca00018e0618 */
[----:B------:R-:W-:Y:S04]  /*eb0e0*/  STL.64 [R1+0x4128], R16 ;  /* 0x0041281001007387 */ /* 0x000fe80000100a00 */
[----:B------:R1:W-:Y:S04]  /*eb0f0*/  STL.64 [R1+0x4118], R18 ;  /* 0x0041181201007387 */ /* 0x0003e80000100a00 */
[----:B-1----:R-:W3:Y:S01]  /*eb100*/  LDL.LU.64 R18, [R1+0x7480] ;  /* 0x0074800001127983 */ /* 0x002ee20000300a00 */
[C---:B----4-:R-:W-:Y:S01]  /*eb110*/  IADD3 R16, P3, PT, R7.reuse, R20, RZ ;  /* 0x0000001407107210 */ /* 0x050fe20007f7e0ff */
[----:B------:R-:W-:Y:S01]  /*eb120*/  IMAD.X R15, R22, 0x1, R28, P2 ;  /* 0x00000001160f7824 */ /* 0x000fe200010e061c */
[----:B------:R-:W-:Y:S01]  /*eb130*/  IADD3 R6, P4, PT, R7, R21, RZ ;  /* 0x0000001507067210 */ /* 0x000fe20007f9e0ff */
[----:B------:R1:W-:Y:S04]  /*eb140*/  STL [R1+0x7448], R21 ;  /* 0x0074481501007387 */ /* 0x0003e80000100800 */
[----:B-1----:R-:W2:Y:S04]  /*eb150*/  LDL.LU R21, [R1+0x8c] ;  /* 0x00008c0001157983 */ /* 0x002ea80000300800 */
[----:B------:R-:W4:Y:S04]  /*eb160*/  LDL.LU R22, [R1+0x7478] ;  /* 0x0074780001167983 */ /* 0x000f280000300800 */
[----:B------:R-:W-:Y:S01]  /*eb170*/  STL.64 [R1+0x40f8], R14 ;  /* 0x0040f80e01007387 */ /* 0x000fe20000100a00 */
        /* <DEDUP_REMOVED lines=8> */
[----:B-1----:R-:W3:Y:S01]  /*eb200*/  LDL.LU.64 R6, [R1+0x7460] ;  /* 0x0074600001067983 */ /* 0x002ee20000300a00 */
[----:B------:R-:W-:-:S03]  /*eb210*/  IADD3 R14, P2, PT, R21, R23, RZ ;  /* 0x00000017150e7210 */ /* 0x000fc60007f5e0ff */
[----:B---3--:R1:W-:Y:S04]  /*eb220*/  STL.64 [R1+0x7440], R6 ;  /* 0x0074400601007387 */ /* 0x0083e80000100a00 */
[----:B-1----:R0:W3:Y:S04]  /*eb230*/  LDL.64 R6, [R1+0x4090] ;  /* 0x0040900001067983 */ /* 0x0020e80000100a00 */
[----:B------:R1:W-:Y:S04]  /*eb240*/  STL [R1+0x743c], R19 ;  /* 0x00743c1301007387 */ /* 0x0003e80000100800 */
[----:B-1----:R-:W4:Y:S01]  /*eb250*/  LDL.LU R19, [R1+0xc80] ;  /* 0x000c800001137983 */ /* 0x002f220000300800 */
[----:B------:R-:W-:-:S05]  /*eb260*/  IADD3 R4, P4, PT, R21, R17, RZ ;  /* 0x0000001115047210 */ /* 0x000fca0007f9e0ff */
[----:B------:R1:W-:Y:S04]  /*eb270*/  STL [R1+0x4070], R4 ;  /* 0x0040700401007387 */ /* 0x0003e80000100800 */
[----:B-1----:R-:W2:Y:S04]  /*eb280*/  LDL.LU.64 R4, [R1+0x7458] ;  /* 0x0074580001047983 */ /* 0x002ea80000300a00 */
[----:B------:R-:W-:Y:S01]  /*eb290*/  STL.64 [R1+0x7430], R16 ;  /* 0x0074301001007387 */ /* 0x000fe20000100a00 */
[----:B----4-:R-:W-:-:S05]  /*eb2a0*/  IMAD.X R15, R19, 0x1, R22, P2 ;  /* 0x00000001130f7824 */ /* 0x010fca00010e0616 */
[----:B------:R1:W-:Y:S04]  /*eb2b0*/  STL.64 [R1+0x40a8], R14 ;  /* 0x0040a80e01007387 */ /* 0x0003e80000100a00 */
[----:B-1----:R-:W3:Y:S04]  /*eb2c0*/  LDL.LU.64 R14, [R1+0x7450] ;  /* 0x00745000010e7983 */ /* 0x002ee80000300a00 */
[----:B------:R1:W-:Y:S04]  /*eb2d0*/  STL.64 [R1+0x7420], R10 ;  /* 0x0074200a01007387 */ /* 0x0003e80000100a00 */
[----:B-1----:R-:W4:Y:S04]  /*eb2e0*/  LDL R11, [R1+0x90] ;  /* 0x00009000010b7983 */ /* 0x002f280000100800 */
[----:B------:R-:W-:Y:S04]  /*eb2f0*/  STL.64 [R1+0x7428], R2 ;  /* 0x0074280201007387 */ /* 0x000fe80000100a00 */
[----:B------:R1:W-:Y:S04]  /*eb300*/  STL [R1+0x7438], R3 ;  /* 0x0074380301007387 */ /* 0x0003e80000100800 */
[----:B-1----:R0:W2:Y:S01]  /*eb310*/  LDL.64 R2, [R1+0x4070] ;  /* 0x0040700001027983 */ /* 0x0020a20000100a00 */
[----:B------:R-:W-:Y:S01]  /*eb320*/  IADD3 R16, P2, PT, R21, R25, RZ ;  /* 0x0000001915107210 */ /* 0x000fe20007f5e0ff */
[----:B---3--:R-:W-:Y:S01]  /*eb330*/  IMAD.X R7, R19, 0x1, R14, P3 ;  /* 0x0000000113077824 */ /* 0x008fe200018e060e */
[----:B------:R-:W-:-:S04]  /*eb340*/  IADD3 R6, P3, PT, R21, R27, RZ ;  /* 0x0000001b15067210 */ /* 0x000fc80007f7e0ff */
[----:B------:R1:W-:Y:S04]  /*eb350*/  STL [R1+0x4094], R7 ;  /* 0x0040940701007387 */ /* 0x0003e80000100800 */
[----:B------:R-:W-:Y:S01]  /*eb360*/  STL.64 [R1+0x7418], R14 ;  /* 0x0074180e01007387 */ /* 0x000fe20000100a00 */
[----:B--2---:R-:W-:Y:S01]  /*eb370*/  IMAD.X R3, R19, 0x1, R15, P4 ;  /* 0x0000000113037824 */ /* 0x004fe200020e060f */
[----:B------:R-:W-:-:S04]  /*eb380*/  IADD3 R2, P4, PT, R21, R29, RZ ;  /* 0x0000001d15027210 */ /* 0x000fc80007f9e0ff */
[----:B------:R2:W-:Y:S04]  /*eb390*/  STL [R1+0x4074], R3 ;  /* 0x0040740301007387 */ /* 0x0005e80000100800 */
[----:B------:R-:W3:Y:S01]  /*eb3a0*/  LDL.LU R21, [R1+0x7448] ;  /* 0x0074480001157983 */ /* 0x000ee20000300800 */
[C---:B------:R-:W-:Y:S02]  /*eb3b0*/  IMAD.X R17, R19.reuse, 0x1, R24, P2 ;  /* 0x0000000113117824 */ /* 0x040fe400010e0618 */
[----:B-1----:R-:W-:-:S03]  /*eb3c0*/  IMAD.X R7, R19, 0x1, R26, P3 ;  /* 0x0000000113077824 */ /* 0x002fc600018e061a */
[----:B------:R-:W-:Y:S01]  /*eb3d0*/  STL.64 [R1+0x4048], R16 ;  /* 0x0040481001007387 */ /* 0x000fe20000100a00 */
[----:B--2---:R-:W-:-:S03]  /*eb3e0*/  IMAD.X R3, R19, 0x1, R28, P4 ;  /* 0x0000000113037824 */ /* 0x004fc600020e061c */
[----:B------:R1:W-:Y:S04]  /*eb3f0*/  STL.64 [R1+0x4040], R6 ;  /* 0x0040400601007387 */ /* 0x0003e80000100a00 */
[----:B-1----:R-:W2:Y:S04]  /*eb400*/  LDL.LU.64 R6, [R1+0x7440] ;  /* 0x0074400001067983 */ /* 0x002ea80000300a00 */
[----:B---3--:R-:W-:Y:S04]  /*eb410*/  STL.64 [R1+0x7408], R20 ;  /* 0x0074081401007387 */ /* 0x008fe80000100a00 */
[----:B------:R-:W3:Y:S01]  /*eb420*/  LDL.LU R19, [R1+0x743c] ;  /* 0x00743c0001137983 */ /* 0x000ee20000300800 */
[----:B----4-:R-:W-:-:S03]  /*eb430*/  IADD3 R10, P3, PT, R11, R21, RZ ;  /* 0x000000150b0a7210 */ /* 0x010fc60007f7e0ff */
[----:B------:R1:W-:Y:S04]  /*eb440*/  STL.64 [R1+0x4038], R2 ;  /* 0x0040380201007387 */ /* 0x0003e80000100a00 */
[----:B-1----:R0:W4:Y:S04]  /*eb450*/  LDL.LU R3, [R1+0x7438] ;  /* 0x0074380001037983 */ /* 0x0021280000300800 */
[----:B------:R1:W-:Y:S04]  /*eb460*/  STL [R1+0x7410], R28 ;  /* 0x0074101c01007387 */ /* 0x0003e80000100800 */
[----:B-1----:R-:W2:Y:S04]  /*eb470*/  LDL.LU R28, [R1+0x90] ;  /* 0x00009000011c7983 */ /* 0x002ea80000300800 */
[----:B------:R-:W2:Y:S01]  /*eb480*/  LDL R21, [R1+0x42c] ;  /* 0x00042c0001157983 */ /* 0x000ea20000100800 */
[----:B------:R-:W-:-:S05]  /*eb490*/  IADD3 R16, P2, PT, R11, R20, RZ ;  /* 0x000000140b107210 */ /* 0x000fca0007f5e0ff */
[----:B--2---:R-:W-:-:S05]  /*eb4a0*/  IMAD.X R17, R21, 0x1, R18, P2 ;  /* 0x0000000115117824 */ /* 0x004fca00010e0612 */
[----:B------:R1:W-:Y:S04]  /*eb4b0*/  STL.64 [R1+0x4030], R16 ;  /* 0x0040301001007387 */ /* 0x0003e80000100a00 */
[----:B-1----:R-:W2:Y:S01]  /*eb4c0*/  LDL.LU.64 R16, [R1+0x7430] ;  /* 0x0074300001107983 */ /* 0x002ea20000300a00 */
[----:B---3--:R-:W-:Y:S01]  /*eb4d0*/  IMAD.X R11, R21, 0x1, R19, P3 ;  /* 0x00000001150b7824 */ /* 0x008fe200018e0613 */
[C---:B--2---:R-:W-:Y:S02]  /*eb4e0*/  IADD3 R2, P2, PT, R28.reuse, R16, RZ ;  /* 0x000000101c027210 */ /* 0x044fe40007f5e0ff */
[----:B------:R-:W-:-:S03]  /*eb4f0*/  IADD3 R14, P3, PT, R28, R17, RZ ;  /* 0x000000111c0e7210 */ /* 0x000fc60007f7e0ff */
[----:B------:R4:W-:Y:S04]  /*eb500*/  STL [R1+0x4018], R2 ;  /* 0x0040180201007387 */ /* 0x0009e80000100800 */
[----:B----4-:R-:W2:Y:S04]  /*eb510*/  LDL.LU.64 R2, [R1+0x7428] ;  /* 0x0074280001027983 */ /* 0x010ea80000300a00 */
[----:B------:R1:W-:Y:S04]  /*eb520*/  STL.64 [R1+0x4028], R10 ;  /* 0x0040280a01007387 */ /* 0x0003e80000100a00 */
[----:B-1----:R-:W3:Y:S04]  /*eb530*/  LDL.LU.64 R10, [R1+0x7420] ;  /* 0x00742000010a7983 */ /* 0x002ee80000300a00 */
[----:B------:R1:W-:Y:S04]  /*eb540*/  STL [R1+0x73e8], R19 ;  /* 0x0073e81301007387 */ /* 0x0003e80000100800 */
[----:B-1----:R-:W4:Y:S04]  /*eb550*/  LDL R19, [R1+0x94] ;  /* 0x0000940001137983 */ /* 0x002f280000100800 */
[----:B------:R1:W-:Y:S04]  /*eb560*/  STL [R1+0x4010], R14 ;  /* 0x0040100e01007387 */ /* 0x0003e80000100800 */
[----:B-1----:R-:W2:Y:S04]  /*eb570*/  LDL.LU.64 R14, [R1+0x7418] ;  /* 0x00741800010e7983 */ /* 0x002ea80000300a00 */
[----:B------:R1:W-:Y:S04]  /*eb580*/  STL.64 [R1+0x73f0], R16 ;  /* 0x0073f01001007387 */ /* 0x0003e80000100a00 */
[----:B-1----:R0:W2:Y:S01]  /*eb590*/  LDL.64 R16, [R1+0x4010] ;  /* 0x0040100001107983 */ /* 0x0020a20000100a00 */
[----:B------:R-:W-:-:S05]  /*eb5a0*/  IADD3 R20, P4, PT, R28, R23, RZ ;  /* 0x000000171c147210 */ /* 0x000fca0007f9e0ff */
[----:B------:R-:W-:Y:S01]  /*eb5b0*/  IMAD.X R21, R21, 0x1, R22, P4 ;  /* 0x0000000115157824 */ /* 0x000fe200020e0616 */
[----:B--2---:R-:W2:Y:S04]  /*eb5c0*/  LDL.LU R17, [R1+0x410] ;  /* 0x0004100001117983 */ /* 0x004ea80000300800 */
[----:B------:R1:W-:Y:S04]  /*eb5d0*/  STL [R1+0x73f8], R22 ;  /* 0x0073f81601007387 */ /* 0x0003e80000100800 */
[----:B-1----:R-:W3:Y:S04]  /*eb5e0*/  LDL.LU R22, [R1+0x42c] ;  /* 0x00042c0001167983 */ /* 0x002ee80000300800 */
[----:B------:R-:W-:Y:S04]  /*eb5f0*/  STL.64 [R1+0x4020], R20 ;  /* 0x0040201401007387 */ /* 0x000fe80000100a00 */
[----:B------:R1:W-:Y:S04]  /*eb600*/  STL.64 [R1+0x7400], R6 ;  /* 0x0074000601007387 */ /* 0x0003e80000100a00 */
[----:B-1----:R0:W4:Y:S01]  /*eb610*/  LDL.64 R6, [R1+0x4018] ;  /* 0x0040180001067983 */ /* 0x0021220000100a00 */
[----:B------:R-:W-:Y:S01]  /*eb620*/  IADD3 R20, P4, PT, R28, R25, RZ ;  /* 0x000000191c147210 */ /* 0x000fe20007f9e0ff */
[----:B--2---:R-:W-:-:S02]  /*eb630*/  IMAD.MOV.U32 R21, RZ, RZ, R17 ;  /* 0x000000ffff157224 */ /* 0x004fc400078e0011 */
[----:B---3--:R-:W-:Y:S01]  /*eb640*/  IMAD.X R17, R22, 0x1, R15, P3 ;  /* 0x0000000116117824 */ /* 0x008fe200018e060f */
[----:B------:R-:W-:Y:S01]  /*eb650*/  IADD3 R16, P3, PT, R28, R29, RZ ;  /* 0x0000001d1c107210 */ /* 0x000fe20007f7e0ff */
[----:B----4-:R-:W-:-:S05]  /*eb660*/  IMAD.X R7, R22, 0x1, R14, P2 ;  /* 0x0000000116077824 */ /* 0x010fca00010e060e */
[----:B------:R-:W-:Y:S04]  /*eb670*/  STL [R1+0x401c], R7 ;  /* 0x00401c0701007387 */ /* 0x000fe80000100800 */
[----:B------:R-:W-:Y:S04]  /*eb680*/  STL.64 [R1+0x73e0], R14 ;  /* 0x0073e00e01007387 */ /* 0x000fe80000100a00 */
[----:B------:R1:W-:Y:S01]  /*eb690*/  STL [R1+0x4014], R17 ;  /* 0x0040141101007387 */ /* 0x0003e20000100800 */
[----:B------:R-:W-:-:S03]  /*eb6a0*/  IADD3 R6, P2, PT, R28, R27, RZ ;  /* 0x0000001b1c067210 */ /* 0x000fc60007f5e0ff */
[----:B------:R-:W2:Y:S01]  /*eb6b0*/  LDL.LU R28, [R1+0x7410] ;  /* 0x00741000011c7983 */ /* 0x000ea20000300800 */
[----:B-1----:R-:W-:Y:S02]  /*eb6c0*/  IMAD.MOV.U32 R17, RZ, RZ, R21 ;  /* 0x000000ffff117224 */ /* 0x002fe400078e0015 */
[----:B------:R-:W-:-:S05]  /*eb6d0*/  IMAD.X R21, R22, 0x1, R24, P4 ;  /* 0x0000000116157824 */ /* 0x000fca00020e0618 */
[----:B------:R1:W-:Y:S04]  /*eb6e0*/  STL.64 [R1+0x4008], R20 ;  /* 0x0040081401007387 */ /* 0x0003e80000100a00 */
[----:B-1----:R-:W3:Y:S01]  /*eb6f0*/  LDL.LU.64 R20, [R1+0x7408] ;  /* 0x0074080001147983 */ /* 0x002ee20000300a00 */
[----:B------:R-:W-:-:S05]  /*eb700*/  IMAD.X R7, R22, 0x1, R26, P2 ;  /* 0x0000000116077824 */ /* 0x000fca00010e061a */
[----:B------:R1:W-:Y:S01]  /*eb710*/  STL.64 [R1+0x4000], R6 ;  /* 0x0040000601007387 */ /* 0x0003e20000100a00 */
[----:B---3--:R-:W-:-:S05]  /*eb720*/  IADD3 R14, P4, PT, R19, R20, RZ ;  /* 0x00000014130e7210 */ /* 0x008fca0007f9e0ff */
[----:B------:R3:W-:Y:S04]  /*eb730*/  STL [R1+0x3ff0], R14 ;  /* 0x003ff00e01007387 */ /* 0x0007e80000100800 */
[----:B-1----:R-:W4:Y:S04]  /*eb740*/  LDL.LU.64 R6, [R1+0x7400] ;  /* 0x0074000001067983 */ /* 0x002f280000300a00 */
[----:B------:R-:W-:Y:S01]  /*eb750*/  STL.64 [R1+0x73d8], R26 ;  /* 0x0073d81a01007387 */ /* 0x000fe20000100a00 */
[----:B---3--:R-:W-:-:S03]  /*eb760*/  IADD3 R14, P2, PT, R19, R21, RZ ;  /* 0x00000015130e7210 */ /* 0x008fc60007f5e0ff */
[----:B------:R-:W3:Y:S04]  /*eb770*/  LDL R15, [R1+0x428] ;  /* 0x00042800010f7983 */ /* 0x000ee80000100800 */
[----:B------:R1:W-:Y:S04]  /*eb780*/  STL.64 [R1+0x73c8], R20 ;  /* 0x0073c81401007387 */ /* 0x0003e80000100a00 */
[----:B-1----:R0:W2:Y:S02]  /*eb790*/  LDL.64 R20, [R1+0x3ff0] ;  /* 0x003ff00001147983 */ /* 0x0020a40000100a00 */
[----:B--2---:R-:W-:-:S02]  /*eb7a0*/  IMAD.MOV.U32 R21, RZ, RZ, R17 ;  /* 0x000000ffff157224 */ /* 0x004fc400078e0011 */
[----:B------:R-:W-:Y:S02]  /*eb7b0*/  IMAD.X R17, R22, 0x1, R28, P3 ;  /* 0x0000000116117824 */ /* 0x000fe400018e061c */
[----:B------:R-:W2:Y:S01]  /*eb7c0*/  LDL.LU R22, [R1+0x73f8] ;  /* 0x0073f80001167983 */ /* 0x000ea20000300800 */
[----:B------:R-:W-:-:S03]  /*eb7d0*/  IADD3 R26, P3, PT, R19, R23, RZ ;  /* 0x00000017131a7210 */ /* 0x000fc60007f7e0ff */
[----:B------:R1:W-:Y:S04]  /*eb7e0*/  STL.64 [R1+0x3ff8], R16 ;  /* 0x003ff81001007387 */ /* 0x0003e80000100a00 */
[----:B-1----:R-:W2:Y:S04]  /*eb7f0*/  LDL.LU.64 R16, [R1+0x73f0] ;  /* 0x0073f00001107983 */ /* 0x002ea80000300a00 */
[----:B------:R-:W-:Y:S04]  /*eb800*/  STL.64 [R1+0x73d0], R28 ;  /* 0x0073d01c01007387 */ /* 0x000fe80000100a00 */
[----:B------:R-:W2:Y:S01]  /*eb810*/  LDL.LU R19, [R1+0x73e8] ;  /* 0x0073e80001137983 */ /* 0x000ea20000300800 */
[----:B------:R-:W-:-:S02]  /*eb820*/  IMAD.MOV.U32 R27, RZ, RZ, R21 ;  /* 0x000000ffff1b7224 */ /* 0x000fc400078e0015 */
[----:B---3--:R-:W-:-:S05]  /*eb830*/  IMAD.X R21, R15, 0x1, R18, P4 ;  /* 0x000000010f157824 */ /* 0x008fca00020e0612 */
[----:B------:R-:W-:Y:S04]  /*eb840*/  STL [R1+0x3ff4], R21 ;  /* 0x003ff41501007387 */ /* 0x000fe80000100800 */
[----:B------:R1:W-:Y:S04]  /*eb850*/  STL [R1+0x73c0], R18 ;  /* 0x0073c01201007387 */ /* 0x0003e80000100800 */
[----:B-1----:R-:W3:Y:S01]  /*eb860*/  LDL.LU R18, [R1+0x94] ;  /* 0x0000940001127983 */ /* 0x002ee20000300800 */
[----:B--2---:R-:W-:-:S05]  /*eb870*/  IMAD.X R15, R15, 0x1, R19, P2 ;  /* 0x000000010f0f7824 */ /* 0x004fca00010e0613 */
[----:B------:R1:W-:Y:S04]  /*eb880*/  STL.64 [R1+0x3fe8], R14 ;  /* 0x003fe80e01007387 */ /* 0x0003e80000100a00 */
[----:B-1----:R-:W2:Y:S04]  /*eb890*/  LDL.LU.64 R14, [R1+0x73e0] ;  /* 0x0073e000010e7983 */ /* 0x002ea80000300a00 */
[----:B------:R1:W-:Y:S04]  /*eb8a0*/  STL [R1+0x73b0], R19 ;  /* 0x0073b01301007387 */ /* 0x0003e80000100800 */
[----:B-1----:R-:W2:Y:S01]  /*eb8b0*/  LDL.LU R19, [R1+0x428] ;  /* 0x0004280001137983 */ /* 0x002ea20000300800 */
[----:B---3--:R-:W-:Y:S01]  /*eb8c0*/  IADD3 R28, P4, PT, R18, R16, RZ ;  /* 0x00000010121c7210 */ /* 0x008fe20007f9e0ff */
[----:B------:R-:W-:-:S02]  /*eb8d0*/  IMAD.MOV.U32 R21, RZ, RZ, R27 ;  /* 0x000000ffff157224 */ /* 0x000fc400078e001b */
[----:B------:R-:W-:Y:S01]  /*eb8e0*/  STL.64 [R1+0x73a0], R16 ;  /* 0x0073a01001007387 */ /* 0x000fe20000100a00 */
[----:B------:R-:W-:Y:S01]  /*eb8f0*/  IADD3 R20, P2, PT, R18, R17, RZ ;  /* 0x0000001112147210 */ /* 0x000fe20007f5e0ff */
[C---:B--2---:R-:W-:Y:S02]  /*eb900*/  IMAD.X R27, R19.reuse, 0x1, R22, P3 ;  /* 0x00000001131b7824 */ /* 0x044fe400018e0616 */
[----:B------:R-:W-:-:S03]  /*eb910*/  IMAD.X R29, R19, 0x1, R14, P4 ;  /* 0x00000001131d7824 */ /* 0x000fc600020e060e */
[----:B------:R1:W-:Y:S04]  /*eb920*/  STL.64 [R1+0x3fe0], R26 ;  /* 0x003fe01a01007387 */ /* 0x0003e80000100a00 */
[----:B-1----:R-:W2:Y:S04]  /*eb930*/  LDL.LU.64 R26, [R1+0x73d8] ;  /* 0x0073d800011a7983 */ /* 0x002ea80000300a00 */
[----:B------:R1:W-:Y:S04]  /*eb940*/  STL.64 [R1+0x73b8], R22 ;  /* 0x0073b81601007387 */ /* 0x0003e80000100a00 */
[----:B------:R-:W-:Y:S04]  /*eb950*/  STL.64 [R1+0x73a8], R4 ;  /* 0x0073a80401007387 */ /* 0x000fe80000100a00 */
[----:B------:R3:W-:Y:S01]  /*eb960*/  STL.64 [R1+0x3fd8], R28 ;  /* 0x003fd81c01007387 */ /* 0x0007e20000100a00 */
[----:B-1----:R-:W-:-:S02]  /*eb970*/  IMAD.MOV.U32 R23, RZ, RZ, R21 ;  /* 0x000000ffff177224 */ /* 0x002fc400078e0015 */
[----:B------:R-:W-:Y:S01]  /*eb980*/  IMAD.X R21, R19, 0x1, R15, P2 ;  /* 0x0000000113157824 */ /* 0x000fe200010e060f */
[----:B---3--:R-:W3:Y:S04]  /*eb990*/  LDL.LU.64 R28, [R1+0x73d0] ;  /* 0x0073d000011c7983 */ /* 0x008ee80000300a00 */
[----:B------:R1:W-:Y:S04]  /*eb9a0*/  STL.64 [R1+0x3fd0], R20 ;  /* 0x003fd01401007387 */ /* 0x0003e80000100a00 */
[----:B-1----:R-:W4:Y:S01]  /*eb9b0*/  LDL.LU.64 R20, [R1+0x73c8] ;  /* 0x0073c80001147983 */ /* 0x002f220000300a00 */
[----:B------:R-:W-:-:S03]  /*eb9c0*/  IADD3 R16, P3, PT, R18, R25, RZ ;  /* 0x0000001912107210 */ /* 0x000fc60007f7e0ff */
[----:B------:R1:W-:Y:S02]  /*eb9d0*/  STL.64 [R1+0x7398], R14 ;  /* 0x0073980e01007387 */ /* 0x0003e40000100a00 */
[C---:B------:R-:W-:Y:S02]  /*eb9e0*/  IMAD.X R17, R19.reuse, 0x1, R24, P3 ;  /* 0x0000000113117824 */ /* 0x040fe400018e0618 */
[----:B-1----:R-:W4:Y:S01]  /*eb9f0*/  LDL R15, [R1+0x98] ;  /* 0x00009800010f7983 */ /* 0x002f220000100800 */
[C---:B--2---:R-:W-:Y:S02]  /*eba00*/  IADD3 R22, P4, PT, R18.reuse, R27, RZ ;  /* 0x0000001b12167210 */ /* 0x044fe40007f9e0ff */
[----:B---3--:R-:W-:Y:S02]  /*eba10*/  IADD3 R4, P2, PT, R18, R29, RZ ;  /* 0x0000001d12047210 */ /* 0x008fe40007f5e0ff */
[----:B------:R-:W2:Y:S04]  /*eba20*/  LDL.LU R18, [R1+0x73c0] ;  /* 0x0073c00001127983 */ /* 0x000ea80000300800 */
[----:B------:R1:W-:Y:S01]  /*eba30*/  STL.64 [R1+0x3fc8], R16 ;  /* 0x003fc81001007387 */ /* 0x0003e20000100a00 */
[----:B------:R-:W-:-:S02]  /*eba40*/  IMAD.X R5, R19, 0x1, R28, P2 ;  /* 0x0000000113057824 */ /* 0x000fc400010e061c */
[----:B-1----:R-:W-:Y:S02]  /*eba50*/  IMAD.MOV.U32 R17, RZ, RZ, R23 ;  /* 0x000000ffff117224 */ /* 0x002fe400078e0017 */
[----:B------:R-:W-:-:S05]  /*eba60*/  IMAD.X R23, R19, 0x1, R26, P4 ;  /* 0x0000000113177824 */ /* 0x000fca00020e061a */
[----:B------:R1:W-:Y:S04]  /*eba70*/  STL.64 [R1+0x3fc0], R22 ;  /* 0x003fc01601007387 */ /* 0x0003e80000100a00 */
[----:B-1----:R-:W3:Y:S04]  /*eba80*/  LDL.LU.64 R22, [R1+0x73b8] ;  /* 0x0073b80001167983 */ /* 0x002ee80000300a00 */
[----:B----4-:R-:W-:Y:S04]  /*eba90*/  STL.64 [R1+0x7388], R20 ;  /* 0x0073881401007387 */ /* 0x010fe80000100a00 */
[----:B------:R-:W4:Y:S04]  /*ebaa0*/  LDL.LU R19, [R1+0x73b0] ;  /* 0x0073b00001137983 */ /* 0x000f280000300800 */
[----:B------:R1:W-:Y:S04]  /*ebab0*/  STL.64 [R1+0x3fb8], R4 ;  /* 0x003fb80401007387 */ /* 0x0003e80000100a00 */
[----:B-1----:R-:W2:Y:S04]  /*ebac0*/  LDL.LU.64 R4, [R1+0x73a8] ;  /* 0x0073a80001047983 */ /* 0x002ea80000300a00 */
[----:B------:R1:W-:Y:S04]  /*ebad0*/  STL [R1+0x7390], R28 ;  /* 0x0073901c01007387 */ /* 0x0003e80000100800 */
[----:B-1----:R-:W2:Y:S01]  /*ebae0*/  LDL.LU R28, [R1+0x98] ;  /* 0x00009800011c7983 */ /* 0x002ea20000300800 */
[----:B------:R-:W-:-:S03]  /*ebaf0*/  IADD3 R16, P3, PT, R15, R20, RZ ;  /* 0x000000140f107210 */ /* 0x000fc60007f7e0ff */
[----:B---3--:R1:W-:Y:S01]  /*ebb00*/  STL [R1+0x7378], R23 ;  /* 0x0073781701007387 */ /* 0x0083e20000100800 */
[----:B--2---:R-:W-:-:S03]  /*ebb10*/  IADD3 R20, P2, PT, R28, R23, RZ ;  /* 0x000000171c147210 */ /* 0x004fc60007f5e0ff */
[----:B-1----:R-:W2:Y:S01]  /*ebb20*/  LDL.LU R23, [R1+0x424] ;  /* 0x0004240001177983 */ /* 0x002ea20000300800 */
[----:B------:R-:W-:Y:S01]  /*ebb30*/  IADD3 R14, P4, PT, R15, R21, RZ ;  /* 0x000000150f0e7210 */ /* 0x000fe20007f9e0ff */
[----:B------:R-:W-:Y:S02]  /*ebb40*/  IMAD.MOV.U32 R21, RZ, RZ, R17 ;  /* 0x000000ffff157224 */ /* 0x000fe400078e0011 */
[C---:B--2---:R-:W-:Y:S02]  /*ebb50*/  IMAD.X R17, R23.reuse, 0x1, R18, P3 ;  /* 0x0000000117117824 */ /* 0x044fe400018e0612 */
[----:B----4-:R-:W-:-:S03]  /*ebb60*/  IMAD.X R15, R23, 0x1, R19, P4 ;  /* 0x00000001170f7824 */ /* 0x010fc600020e0613 */
[----:B------:R1:W-:Y:S04]  /*ebb70*/  STL.64 [R1+0x3fb0], R16 ;  /* 0x003fb01001007387 */ /* 0x0003e80000100a00 */
[----:B-1----:R-:W2:Y:S04]  /*ebb80*/  LDL.LU.64 R16, [R1+0x73a0] ;  /* 0x0073a00001107983 */ /* 0x002ea80000300a00 */
[----:B------:R-:W-:Y:S04]  /*ebb90*/  STL.64 [R1+0x7380], R4 ;  /* 0x0073800401007387 */ /* 0x000fe80000100a00 */
[----:B------:R1:W-:Y:S04]  /*ebba0*/  STL.64 [R1+0x3fa8], R14 ;  /* 0x003fa80e01007387 */ /* 0x0003e80000100a00 */
[----:B-1----:R-:W3:Y:S04]  /*ebbb0*/  LDL.LU.64 R14, [R1+0x7398] ;  /* 0x00739800010e7983 */ /* 0x002ee80000300a00 */
[----:B------:R2:W-:Y:S02]  /*ebbc0*/  STL.64 [R1+0x7370], R18 ;  /* 0x0073701201007387 */ /* 0x0005e40000100a00 */
[----:B--2---:R-:W-:-:S02]  /*ebbd0*/  IADD3 R18, P4, PT, R28, R17, RZ ;  /* 0x000000111c127210 */ /* 0x004fc40007f9e0ff */
[----:B------:R1:W-:Y:S01]  /*ebbe0*/  STL.64 [R1+0x7368], R16 ;  /* 0x0073681001007387 */ /* 0x0003e20000100a00 */
[----:B------:R-:W-:Y:S01]  /*ebbf0*/  IADD3 R4, P3, PT, R28, R16, RZ ;  /* 0x000000101c047210 */ /* 0x000fe20007f7e0ff */
[----:B-1----:R-:W-:Y:S02]  /*ebc00*/  IMAD.MOV.U32 R17, RZ, RZ, R21 ;  /* 0x000000ffff117224 */ /* 0x002fe400078e0015 */
[C---:B------:R-:W-:Y:S02]  /*ebc10*/  IMAD.X R21, R23.reuse, 0x1, R22, P2 ;  /* 0x0000000117157824 */ /* 0x040fe400010e0616 */
[----:B---3--:R-:W-:-:S03]  /*ebc20*/  IMAD.X R5, R23, 0x1, R14, P3 ;  /* 0x0000000117057824 */ /* 0x008fc600018e060e */
[----:B------:R1:W-:Y:S01]  /*ebc30*/  STL.64 [R1+0x3fa0], R20 ;  /* 0x003fa01401007387 */ /* 0x0003e20000100a00 */
[----:B------:R-:W-:-:S03]  /*ebc40*/  IMAD.X R19, R23, 0x1, R15, P4 ;  /* 0x0000000117137824 */ /* 0x000fc600020e060f */
[----:B------:R2:W-:Y:S04]  /*ebc50*/  STL.64 [R1+0x3f98], R4 ;  /* 0x003f980401007387 */ /* 0x0005e80000100a00 */
[----:B------:R3:W-:Y:S01]  /*ebc60*/  STL.64 [R1+0x7358], R14 ;  /* 0x0073580e01007387 */ /* 0x0007e20000100a00 */
[----:B-1----:R-:W-:-:S05]  /*ebc70*/  IADD3 R20, P2, PT, R28, R25, RZ ;  /* 0x000000191c147210 */ /* 0x002fca0007f5e0ff */
[C---:B------:R-:W-:Y:S01]  /*ebc80*/  IMAD.X R21, R23.reuse, 0x1, R24, P2 ;  /* 0x0000000117157824 */ /* 0x040fe200010e0618 */
[C---:B--2---:R-:W-:Y:S01]  /*ebc90*/  IADD3 R4, P3, PT, R28.reuse, R27, RZ ;  /* 0x0000001b1c047210 */ /* 0x044fe20007f7e0ff */
[----:B---3--:R-:W2:Y:S04]  /*ebca0*/  LDL R15, [R1+0x9c] ;  /* 0x00009c00010f7983 */ /* 0x008ea80000100800 */
[----:B------:R1:W-:Y:S02]  /*ebcb0*/  STL.64 [R1+0x3f90], R18 ;  /* 0x003f901201007387 */ /* 0x0003e40000100a00 */
[----:B-1----:R-:W-:Y:S02]  /*ebcc0*/  IADD3 R18, P4, PT, R28, R29, RZ ;  /* 0x0000001d1c127210 */ /* 0x002fe40007f9e0ff */
[----:B------:R-:W3:Y:S04]  /*ebcd0*/  LDL.LU R28, [R1+0x7390] ;  /* 0x00739000011c7983 */ /* 0x000ee80000300800 */
[----:B------:R1:W-:Y:S04]  /*ebce0*/  STL.64 [R1+0x3f88], R20 ;  /* 0x003f881401007387 */ /* 0x0003e80000100a00 */
[----:B-1----:R-:W4:Y:S01]  /*ebcf0*/  LDL.LU.64 R20, [R1+0x7388] ;  /* 0x0073880001147983 */ /* 0x002f220000300a00 */
[----:B------:R-:W-:-:S03]  /*ebd00*/  IMAD.X R5, R23, 0x1, R26, P3 ;  /* 0x0000000117057824 */ /* 0x000fc600018e061a */
[----:B------:R-:W-:Y:S04]  /*ebd10*/  STL.64 [R1+0x7360], R24 ;  /* 0x0073601801007387 */ /* 0x000fe80000100a00 */
[----:B------:R1:W-:Y:S04]  /*ebd20*/  STL.64 [R1+0x3f80], R4 ;  /* 0x003f800401007387 */ /* 0x0003e80000100a00 */
[----:B-1----:R-:W2:Y:S01]  /*ebd30*/  LDL.LU.64 R4, [R1+0x7380] ;  /* 0x0073800001047983 */ /* 0x002ea20000300a00 */
[----:B---3--:R-:W-:-:S03]  /*ebd40*/  IMAD.X R19, R23, 0x1, R28, P4 ;  /* 0x0000000117137824 */ /* 0x008fc600020e061c */
[----:B----4-:R-:W-:Y:S04]  /*ebd50*/  STL.64 [R1+0x7340], R20 ;  /* 0x0073401401007387 */ /* 0x010fe80000100a00 */
[----:B------:R-:W3:Y:S04]  /*ebd60*/  LDL.LU R23, [R1+0x7378] ;  /* 0x0073780001177983 */ /* 0x000ee80000300800 */
[----:B------:R1:W-:Y:S04]  /*ebd70*/  STL.64 [R1+0x3f78], R18 ;  /* 0x003f781201007387 */ /* 0x0003e80000100a00 */
[----:B-1----:R-:W4:Y:S04]  /*ebd80*/  LDL.LU.64 R18, [R1+0x7370] ;  /* 0x0073700001127983 */ /* 0x002f280000300a00 */
[----:B------:R1:W-:Y:S04]  /*ebd90*/  STL [R1+0x7348], R28 ;  /* 0x0073481c01007387 */ /* 0x0003e80000100800 */
[----:B-1----:R-:W4:Y:S01]  /*ebda0*/  LDL.LU R28, [R1+0x9c] ;  /* 0x00009c00011c7983 */ /* 0x002f220000300800 */
[----:B--2---:R-:W-:-:S03]  /*ebdb0*/  IADD3 R16, P2, PT, R15, R20, RZ ;  /* 0x000000140f107210 */ /* 0x004fc60007f5e0ff */
[----:B------:R-:W-:Y:S04]  /*ebdc0*/  STL.64 [R1+0x7350], R6 ;  /* 0x0073500601007387 */ /* 0x000fe80000100a00 */
[----:B---3--:R1:W-:Y:S01]  /*ebdd0*/  STL [R1+0x7330], R23 ;  /* 0x0073301701007387 */ /* 0x0083e20000100800 */
[----:B----4-:R-:W-:-:S03]  /*ebde0*/  IADD3 R20, P4, PT, R28, R23, RZ ;  /* 0x000000171c147210 */ /* 0x010fc60007f9e0ff */
[----:B-1----:R-:W2:Y:S01]  /*ebdf0*/  LDL.LU R23, [R1+0x420] ;  /* 0x0004200001177983 */ /* 0x002ea20000300800 */
[----:B------:R-:W-:Y:S02]  /*ebe00*/  IMAD.MOV.U32 R24, RZ, RZ, R17 ;  /* 0x000000ffff187224 */ /* 0x000fe400078e0011 */
[----:B--2---:R-:W-:-:S05]  /*ebe10*/  IMAD.X R17, R23, 0x1, R18, P2 ;  /* 0x0000000117117824 */ /* 0x004fca00010e0612 */
[----:B------:R1:W-:Y:S04]  /*ebe20*/  STL.64 [R1+0x3f70], R16 ;  /* 0x003f701001007387 */ /* 0x0003e80000100a00 */
[----:B-1----:R-:W2:Y:S01]  /*ebe30*/  LDL.LU.64 R16, [R1+0x7368] ;  /* 0x0073680001107983 */ /* 0x002ea20000300a00 */
[----:B------:R-:W-:Y:S01]  /*ebe40*/  IADD3 R14, P3, PT, R15, R21, RZ ;  /* 0x000000150f0e7210 */ /* 0x000fe20007f7e0ff */
[----:B------:R-:W-:-:S04]  /*ebe50*/  IMAD.MOV.U32 R7, RZ, RZ, R24 ;  /* 0x000000ffff077224 */ /* 0x000fc800078e0018 */
[----:B------:R-:W-:Y:S01]  /*ebe60*/  IMAD.X R15, R23, 0x1, R19, P3 ;  /* 0x00000001170f7824 */ /* 0x000fe200018e0613 */
[----:B--2---:R-:W-:-:S05]  /*ebe70*/  IADD3 R24, P2, PT, R28, R16, RZ ;  /* 0x000000101c187210 */ /* 0x004fca0007f5e0ff */
[----:B------:R1:W-:Y:S01]  /*ebe80*/  STL [R1+0x3f58], R24 ;  /* 0x003f581801007387 */ /* 0x0003e20000100800 */
[----:B------:R-:W-:-:S03]  /*ebe90*/  IADD3 R6, P3, PT, R28, R17, RZ ;  /* 0x000000111c067210 */ /* 0x000fc60007f7e0ff */
[----:B-1----:R-:W2:Y:S04]  /*ebea0*/  LDL.LU.64 R24, [R1+0x7360] ;  /* 0x0073600001187983 */ /* 0x002ea80000300a00 */
[----:B------:R1:W-:Y:S04]  /*ebeb0*/  STL.64 [R1+0x3f68], R14 ;  /* 0x003f680e01007387 */ /* 0x0003e80000100a00 */
[----:B-1----:R-:W3:Y:S04]  /*ebec0*/  LDL.LU.64 R14, [R1+0x7358] ;  /* 0x00735800010e7983 */ /* 0x002ee80000300a00 */
[----:B------:R-:W-:Y:S04]  /*ebed0*/  STL.64 [R1+0x7328], R18 ;  /* 0x0073281201007387 */ /* 0x000fe80000100a00 */
[----:B------:R1:W-:Y:S04]  /*ebee0*/  STL.64 [R1+0x7338], R16 ;  /* 0x0073381001007387 */ /* 0x0003e80000100a00 */
[----:B-1----:R0:W4:Y:S01]  /*ebef0*/  LDL.64 R16, [R1+0x3f58] ;  /* 0x003f580001107983 */ /* 0x0021220000100a00 */
[----:B------:R-:W-:-:S02]  /*ebf00*/  IMAD.X R21, R23, 0x1, R22, P4 ;  /* 0x0000000117157824 */ /* 0x000fc400020e0616 */
[----:B------:R-:W-:-:S03]  /*ebf10*/  IMAD.MOV.U32 R19, RZ, RZ, R7 ;  /* 0x000000ffff137224 */ /* 0x000fc600078e0007 */
[----:B------:R2:W-:Y:S02]  /*ebf20*/  STL.64 [R1+0x3f60], R20 ;  /* 0x003f601401007387 */ /* 0x0005e40000100a00 */
[----:B--2---:R-:W-:-:S05]  /*ebf30*/  IADD3 R20, P4, PT, R28, R25, RZ ;  /* 0x000000191c147210 */ /* 0x004fca0007f9e0ff */
[C---:B------:R-:W-:Y:S02]  /*ebf40*/  IMAD.X R21, R23.reuse, 0x1, R24, P4 ;  /* 0x0000000117157824 */ /* 0x040fe400020e0618 */
[C---:B---3--:R-:W-:Y:S01]  /*ebf50*/  IMAD.X R7, R23.reuse, 0x1, R15, P3 ;  /* 0x0000000117077824 */ /* 0x048fe200018e060f */
[C---:B------:R-:W-:Y:S01]  /*ebf60*/  IADD3 R18, P3, PT, R28.reuse, R29, RZ ;  /* 0x0000001d1c127210 */ /* 0x040fe20007f7e0ff */
[----:B----4-:R-:W-:Y:S01]  /*ebf70*/  IMAD.X R17, R23, 0x1, R14, P2 ;  /* 0x0000000117117824 */ /* 0x010fe200010e060e */
[----:B------:R-:W-:-:S04]  /*ebf80*/  IADD3 R16, P2, PT, R28, R27, RZ ;  /* 0x0000001b1c107210 */ /* 0x000fc80007f5e0ff */
[----:B------:R-:W-:Y:S04]  /*ebf90*/  STL [R1+0x3f5c], R17 ;  /* 0x003f5c1101007387 */ /* 0x000fe80000100800 */
[----:B------:R1:W-:Y:S04]  /*ebfa0*/  STL.64 [R1+0x3f50], R6 ;  /* 0x003f500601007387 */ /* 0x0003e80000100a00 */
[----:B-1----:R-:W2:Y:S04]  /*ebfb0*/  LDL.LU.64 R6, [R1+0x7350] ;  /* 0x0073500001067983 */ /* 0x002ea80000300a00 */
[----:B------:R1:W-:Y:S04]  /*ebfc0*/  STL.64 [R1+0x7318], R14 ;  /* 0x0073180e01007387 */ /* 0x0003e80000100a00 */
[----:B-1----:R-:W3:Y:S04]  /*ebfd0*/  LDL R14, [R1+0xa0] ;  /* 0x0000a000010e7983 */ /* 0x002ee80000100800 */
[----:B------:R-:W4:Y:S04]  /*ebfe0*/  LDL.LU R28, [R1+0x7348] ;  /* 0x00734800011c7983 */ /* 0x000f280000300800 */
[----:B------:R1:W-:Y:S04]  /*ebff0*/  STL.64 [R1+0x3f48], R20 ;  /* 0x003f481401007387 */ /* 0x0003e80000100a00 */
[----:B-1----:R-:W3:Y:S01]  /*ec000*/  LDL.LU.64 R20, [R1+0x7340] ;  /* 0x0073400001147983 */ /* 0x002ee20000300a00 */
[----:B------:R-:W-:-:S03]  /*ec010*/  IMAD.X R17, R23, 0x1, R26, P2 ;  /* 0x0000000117117824 */ /* 0x000fc600010e061a */
[----:B------:R3:W-:Y:S01]  /*ec020*/  STL.64 [R1+0x7320], R24 ;  /* 0x0073201801007387 */ /* 0x0007e20000100a00 */
[----:B------:R-:W-:-:S03]  /*ec030*/  IMAD.MOV.U32 R15, RZ, RZ, R19 ;  /* 0x000000ffff0f7224 */ /* 0x000fc600078e0013 */
[----:B------:R1:W-:Y:S01]  /*ec040*/  STL.64 [R1+0x3f40], R16 ;  /* 0x003f401001007387 */ /* 0x0003e20000100a00 */
[----:B----4-:R-:W-:Y:S01]  /*ec050*/  IMAD.X R19, R23, 0x1, R28, P3 ;  /* 0x0000000117137824 */ /* 0x010fe200018e061c */
[----:B---3--:R-:W-:-:S05]  /*ec060*/  IADD3 R24, P4, PT, R14, R20, RZ ;  /* 0x000000140e187210 */ /* 0x008fca0007f9e0ff */
[----:B------:R-:W-:Y:S04]  /*ec070*/  STL [R1+0x3f30], R24 ;  /* 0x003f301801007387 */ /* 0x000fe80000100800 */
[----:B-1----:R-:W3:Y:S04]  /*ec080*/  LDL.LU.64 R16, [R1+0x7338] ;  /* 0x0073380001107983 */ /* 0x002ee80000300a00 */
[----:B------:R-:W4:Y:S04]  /*ec090*/  LDL R25, [R1+0x41c] ;  /* 0x00041c0001197983 */ /* 0x000f280000100800 */
[----:B------:R1:W-:Y:S04]  /*ec0a0*/  STL.64 [R1+0x7300], R20 ;  /* 0x0073001401007387 */ /* 0x0003e80000100a00 */
[----:B-1----:R-:W2:Y:S04]  /*ec0b0*/  LDL.LU R20, [R1+0xa0] ;  /* 0x0000a00001147983 */ /* 0x002ea80000300800 */
[----:B------:R-:W2:Y:S04]  /*ec0c0*/  LDL.LU R23, [R1+0x7330] ;  /* 0x0073300001177983 */ /* 0x000ea80000300800 */
[----:B------:R1:W-:Y:S04]  /*ec0d0*/  STL.64 [R1+0x3f38], R18 ;  /* 0x003f381201007387 */ /* 0x0003e80000100a00 */
[----:B-1----:R-:W4:Y:S04]  /*ec0e0*/  LDL.LU.64 R18, [R1+0x7328] ;  /* 0x0073280001127983 */ /* 0x002f280000300a00 */
[----:B------:R1:W-:Y:S04]  /*ec0f0*/  STL.64 [R1+0x7308], R28 ;  /* 0x0073081c01007387 */ /* 0x0003e80000100a00 */
[----:B-1----:R0:W2:Y:S01]  /*ec100*/  LDL.64 R28, [R1+0x3f30] ;  /* 0x003f3000011c7983 */ /* 0x0020a20000100a00 */
[----:B------:R-:W-:-:S03]  /*ec110*/  IADD3 R24, P2, PT, R14, R21, RZ ;  /* 0x000000150e187210 */ /* 0x000fc60007f5e0ff */
[----:B------:R-:W-:Y:S01]  /*ec120*/  STL.64 [R1+0x7310], R4 ;  /* 0x0073100401007387 */ /* 0x000fe20000100a00 */
[----:B--2---:R-:W-:-:S04]  /*ec130*/  IMAD.MOV.U32 R29, RZ, RZ, R15 ;  /* 0x000000ffff1d7224 */ /* 0x004fc800078e000f */
[----:B------:R-:W-:Y:S02]  /*ec140*/  IMAD.MOV.U32 R15, RZ, RZ, R29 ;  /* 0x000000ffff0f7224 */ /* 0x000fe400078e001d */
[C---:B----4-:R-:W-:Y:S02]  /*ec150*/  IMAD.X R29, R25.reuse, 0x1, R18, P4 ;  /* 0x00000001191d7824 */ /* 0x050fe400020e0612 */
[----:B------:R-:W-:-:S05]  /*ec160*/  IMAD.X R25, R25, 0x1, R19, P2 ;  /* 0x0000000119197824 */ /* 0x000fca00010e0613 */
[----:B------:R1:W-:Y:S04]  /*ec170*/  STL.64 [R1+0x3f28], R24 ;  /* 0x003f281801007387 */ /* 0x0003e80000100a00 */
[----:B------:R-:W-:Y:S04]  /*ec180*/  STL [R1+0x3f34], R29 ;  /* 0x003f341d01007387 */ /* 0x000fe80000100800 */
[----:B-1----:R-:W2:Y:S04]  /*ec190*/  LDL.LU.64 R24, [R1+0x7320] ;  /* 0x0073200001187983 */ /* 0x002ea80000300a00 */
[----:B------:R1:W-:Y:S04]  /*ec1a0*/  STL [R1+0x72f0], R19 ;  /* 0x0072f01301007387 */ /* 0x0003e80000100800 */
[----:B-1----:R-:W4:Y:S01]  /*ec1b0*/  LDL.LU R19, [R1+0x41c] ;  /* 0x00041c0001137983 */ /* 0x002f220000300800 */
[C---:B------:R-:W-:Y:S01]  /*ec1c0*/  IADD3 R14, P3, PT, R20.reuse, R23, RZ ;  /* 0x00000017140e7210 */ /* 0x040fe20007f7e0ff */
[----:B------:R-:W-:Y:S01]  /*ec1d0*/  IMAD.MOV.U32 R29, RZ, RZ, R15 ;  /* 0x000000ffff1d7224 */ /* 0x000fe200078e000f */
[----:B---3--:R-:W-:Y:S01]  /*ec1e0*/  IADD3 R28, P2, PT, R20, R17, RZ ;  /* 0x00000011141c7210 */ /* 0x008fe20007f5e0ff */
[----:B------:R1:W-:Y:S04]  /*ec1f0*/  STL.64 [R1+0x72e8], R16 ;  /* 0x0072e81001007387 */ /* 0x0003e80000100a00 */
[----:B-1----:R-:W3:Y:S01]  /*ec200*/  LDL R17, [R1+0xa4] ;  /* 0x0000a40001117983 */ /* 0x002ee20000100800 */
[----:B----4-:R-:W-:-:S05]  /*ec210*/  IMAD.X R15, R19, 0x1, R22, P3 ;  /* 0x00000001130f7824 */ /* 0x010fca00018e0616 */
[----:B------:R1:W-:Y:S04]  /*ec220*/  STL.64 [R1+0x3f20], R14 ;  /* 0x003f200e01007387 */ /* 0x0003e80000100a00 */
[----:B-1----:R-:W4:Y:S01]  /*ec230*/  LDL.LU.64 R14, [R1+0x7318] ;  /* 0x00731800010e7983 */ /* 0x002f220000300a00 */
[----:B------:R-:W-:-:S03]  /*ec240*/  IADD3 R4, P4, PT, R20, R16, RZ ;  /* 0x0000001014047210 */ /* 0x000fc60007f9e0ff */
[----:B------:R2:W-:Y:S02]  /*ec250*/  STL.64 [R1+0x72f8], R22 ;  /* 0x0072f81601007387 */ /* 0x0005e40000100a00 */
[----:B--2---:R-:W-:Y:S01]  /*ec260*/  IADD3 R22, P3, PT, R20, R25, RZ ;  /* 0x0000001914167210 */ /* 0x004fe20007f7e0ff */
[----:B------:R-:W-:Y:S02]  /*ec270*/  IMAD.MOV.U32 R23, RZ, RZ, R29 ;  /* 0x000000ffff177224 */ /* 0x000fe400078e001d */
[C---:B----4-:R-:W-:Y:S02]  /*ec280*/  IMAD.X R5, R19.reuse, 0x1, R14, P4 ;  /* 0x0000000113057824 */ /* 0x050fe400020e060e */
[----:B------:R-:W-:-:S03]  /*ec290*/  IMAD.X R29, R19, 0x1, R15, P2 ;  /* 0x00000001131d7824 */ /* 0x000fc600010e060f */
[----:B------:R1:W-:Y:S04]  /*ec2a0*/  STL.64 [R1+0x3f18], R4 ;  /* 0x003f180401007387 */ /* 0x0003e80000100a00 */
[----:B------:R-:W-:Y:S04]  /*ec2b0*/  STL [R1+0x3f08], R22 ;  /* 0x003f081601007387 */ /* 0x000fe80000100800 */
[----:B-1----:R-:W2:Y:S04]  /*ec2c0*/  LDL.LU.64 R4, [R1+0x7310] ;  /* 0x0073100001047983 */ /* 0x002ea80000300a00 */
[----:B------:R1:W-:Y:S04]  /*ec2d0*/  STL.64 [R1+0x3f10], R28 ;  /* 0x003f101c01007387 */ /* 0x0003e80000100a00 */
[----:B-1----:R-:W4:Y:S01]  /*ec2e0*/  LDL.LU.64 R28, [R1+0x7308] ;  /* 0x00730800011c7983 */ /* 0x002f220000300a00 */
[----:B------:R-:W-:-:S03]  /*ec2f0*/  IADD3 R22, P4, PT, R20, R27, RZ ;  /* 0x0000001b14167210 */ /* 0x000fc60007f9e0ff */
[----:B------:R1:W-:Y:S04]  /*ec300*/  STL.64 [R1+0x72e0], R14 ;  /* 0x0072e00e01007387 */ /* 0x0003e80000100a00 */
[----:B-1----:R0:W2:Y:S01]  /*ec310*/  LDL.64 R14, [R1+0x3f08] ;  /* 0x003f0800010e7983 */ /* 0x0020a20000100a00 */
[----:B----4-:R-:W-:-:S05]  /*ec320*/  IADD3 R20, P2, PT, R20, R29, RZ ;  /* 0x0000001d14147210 */ /* 0x010fca0007f5e0ff */
[----:B------:R1:W-:Y:S04]  /*ec330*/  STL [R1+0x3ef8], R20 ;  /* 0x003ef81401007387 */ /* 0x0003e80000100800 */
[----:B-1----:R-:W3:Y:S01]  /*ec340*/  LDL.LU.64 R20, [R1+0x7300] ;  /* 0x0073000001147983 */ /* 0x002ee20000300a00 */
[----:B--2---:R-:W-:-:S05]  /*ec350*/  IMAD.X R15, R19, 0x1, R24, P3 ;  /* 0x00000001130f7824 */ /* 0x004fca00018e0618 */
[----:B------:R-:W-:Y:S01]  /*ec360*/  STL [R1+0x3f0c], R15 ;  /* 0x003f0c0f01007387 */ /* 0x000fe20000100800 */
[----:B---3--:R-:W-:Y:S01]  /*ec370*/  IADD3 R16, P3, PT, R17, R20, RZ ;  /* 0x0000001411107210 */ /* 0x008fe20007f7e0ff */
[----:B------:R-:W-:Y:S02]  /*ec380*/  IMAD.MOV.U32 R17, RZ, RZ, R23 ;  /* 0x000000ffff117224 */ /* 0x000fe400078e0017 */
[----:B------:R-:W-:-:S05]  /*ec390*/  IMAD.X R23, R19, 0x1, R26, P4 ;  /* 0x0000000113177824 */ /* 0x000fca00020e061a */
[----:B------:R1:W-:Y:S04]  /*ec3a0*/  STL.64 [R1+0x3f00], R22 ;  /* 0x003f001601007387 */ /* 0x0003e80000100a00 */
[----:B-1----:R-:W2:Y:S04]  /*ec3b0*/  LDL.LU.64 R22, [R1+0x72f8] ;  /* 0x0072f80001167983 */ /* 0x002ea80000300a00 */
[----:B------:R1:W-:Y:S04]  /*ec3c0*/  STL [R1+0x72d0], R26 ;  /* 0x0072d01a01007387 */ /* 0x0003e80000100800 */
[----:B-1----:R-:W3:Y:S04]  /*ec3d0*/  LDL.LU R26, [R1+0xa4] ;  /* 0x0000a400011a7983 */ /* 0x002ee80000300800 */
[----:B------:R-:W4:Y:S04]  /*ec3e0*/  LDL R15, [R1+0x418] ;  /* 0x00041800010f7983 */ /* 0x000f280000100800 */
[----:B------:R1:W-:Y:S01]  /*ec3f0*/  STL.64 [R1+0x72c8], R20 ;  /* 0x0072c81401007387 */ /* 0x0003e20000100a00 */
[----:B---3--:R-:W-:-:S03]  /*ec400*/  IADD3 R14, P4, PT, R26, R21, RZ ;  /* 0x000000151a0e7210 */ /* 0x008fc60007f9e0ff */
[----:B-1----:R0:W3:Y:S02]  /*ec410*/  LDL.64 R20, [R1+0x3ef8] ;  /* 0x003ef80001147983 */ /* 0x0020e40000100a00 */
[----:B---3--:R-:W-:Y:S02]  /*ec420*/  IMAD.X R21, R19, 0x1, R28, P2 ;  /* 0x0000000113157824 */ /* 0x008fe400010e061c */
[----:B------:R-:W3:Y:S04]  /*ec430*/  LDL.LU R19, [R1+0x72f0] ;  /* 0x0072f00001137983 */ /* 0x000ee80000300800 */
[----:B------:R-:W-:Y:S04]  /*ec440*/  STL.64 [R1+0x72d8], R28 ;  /* 0x0072d81c01007387 */ /* 0x000fe80000100a00 */
[----:B------:R1:W-:Y:S02]  /*ec450*/  STL [R1+0x3efc], R21 ;  /* 0x003efc1501007387 */ /* 0x0003e40000100800 */
[----:B-1----:R-:W-:-:S02]  /*ec460*/  IMAD.MOV.U32 R21, RZ, RZ, R17 ;  /* 0x000000ffff157224 */ /* 0x002fc400078e0011 */
[----:B----4-:R-:W-:-:S05]  /*ec470*/  IMAD.X R17, R15, 0x1, R18, P3 ;  /* 0x000000010f117824 */ /* 0x010fca00018e0612 */
[----:B------:R1:W-:Y:S04]  /*ec480*/  STL.64 [R1+0x3ef0], R16 ;  /* 0x003ef01001007387 */ /* 0x0003e80000100a00 */
[----:B-1----:R-:W4:Y:S01]  /*ec490*/  LDL.LU.64 R16, [R1+0x72e8] ;  /* 0x0072e80001107983 */ /* 0x002f220000300a00 */
[----:B---3--:R-:W-:-:S05]  /*ec4a0*/  IMAD.X R15, R15, 0x1, R19, P4 ;  /* 0x000000010f0f7824 */ /* 0x008fca00020e0613 */
[----:B------:R1:W-:Y:S01]  /*ec4b0*/  STL.64 [R1+0x3ee8], R14 ;  /* 0x003ee80e01007387 */ /* 0x0003e20000100a00 */
[----:B----4-:R-:W-:-:S05]  /*ec4c0*/  IADD3 R28, P3, PT, R26, R16, RZ ;  /* 0x000000101a1c7210 */ /* 0x010fca0007f7e0ff */
[----:B------:R-:W-:Y:S04]  /*ec4d0*/  STL [R1+0x3ed8], R28 ;  /* 0x003ed81c01007387 */ /* 0x000fe80000100800 */
[----:B-1----:R-:W3:Y:S04]  /*ec4e0*/  LDL.LU.64 R14, [R1+0x72e0] ;  /* 0x0072e000010e7983 */ /* 0x002ee80000300a00 */
[----:B------:R1:W-:Y:S04]  /*ec4f0*/  STL [R1+0x72b8], R19 ;  /* 0x0072b81301007387 */ /* 0x0003e80000100800 */
[----:B-1----:R-:W4:Y:S01]  /*ec500*/  LDL.LU R19, [R1+0x418] ;  /* 0x0004180001137983 */ /* 0x002f220000300800 */
[----:B--2---:R-:W-:-:S02]  /*ec510*/  IADD3 R20, P2, PT, R26, R23, RZ ;  /* 0x000000171a147210 */ /* 0x004fc40007f5e0ff */
[----:B------:R-:W-:Y:S01]  /*ec520*/  IADD3 R28, P4, PT, R26, R17, RZ ;  /* 0x000000111a1c7210 */ /* 0x000fe20007f9e0ff */
[----:B------:R1:W-:Y:S04]  /*ec530*/  STL.64 [R1+0x72b0], R16 ;  /* 0x0072b01001007387 */ /* 0x0003e80000100a00 */
[----:B------:R2:W-:Y:S01]  /*ec540*/  STL.64 [R1+0x72c0], R22 ;  /* 0x0072c01601007387 */ /* 0x0005e20000100a00 */
[----:B-1----:R-:W-:Y:S02]  /*ec550*/  IMAD.MOV.U32 R17, RZ, RZ, R21 ;  /* 0x000000ffff117224 */ /* 0x002fe400078e0015 */
[C---:B----4-:R-:W-:Y:S02]  /*ec560*/  IMAD.X R21, R19.reuse, 0x1, R22, P2 ;  /* 0x0000000113157824 */ /* 0x050fe400010e0616 */
[----:B--2---:R0:W2:Y:S01]  /*ec570*/  LDL.64 R22, [R1+0x3ed8] ;  /* 0x003ed80001167983 */ /* 0x0040a20000100a00 */
[----:B---3--:R-:W-:-:S03]  /*ec580*/  IMAD.X R29, R19, 0x1, R15, P4 ;  /* 0x00000001131d7824 */ /* 0x008fc600020e060f */
[----:B------:R-:W-:Y:S01]  /*ec590*/  STL.64 [R1+0x3ee0], R20 ;  /* 0x003ee01401007387 */ /* 0x000fe20000100a00 */
[----:B--2---:R-:W-:-:S05]  /*ec5a0*/  IMAD.X R23, R19, 0x1, R14, P3 ;  /* 0x0000000113177824 */ /* 0x004fca00018e060e */
[----:B------:R-:W-:Y:S04]  /*ec5b0*/  STL [R1+0x3edc], R23 ;  /* 0x003edc1701007387 */ /* 0x000fe80000100800 */
[----:B------:R1:W-:Y:S04]  /*ec5c0*/  STL.64 [R1+0x3ed0], R28 ;  /* 0x003ed01c01007387 */ /* 0x0003e80000100a00 */
[----:B-1----:R-:W2:Y:S01]  /*ec5d0*/  LDL.LU.64 R28, [R1+0x72d8] ;  /* 0x0072d800011c7983 */ /* 0x002ea20000300a00 */
[C---:B------:R-:W-:Y:S02]  /*ec5e0*/  IADD3 R20, P2, PT, R26.reuse, R25, RZ ;  /* 0x000000191a147210 */ /* 0x040fe40007f5e0ff */
[----:B------:R-:W-:Y:S01]  /*ec5f0*/  IADD3 R22, P3, PT, R26, R27, RZ ;  /* 0x0000001b1a167210 */ /* 0x000fe20007f7e0ff */
[----:B------:R2:W-:Y:S02]  /*ec600*/  STL.64 [R1+0x7298], R14 ;  /* 0x0072980e01007387 */ /* 0x0005e40000100a00 */
[----:B------:R-:W-:-:S02]  /*ec610*/  IMAD.X R21, R19, 0x1, R24, P2 ;  /* 0x0000000113157824 */ /* 0x000fc400010e0618 */
[----:B------:R1:W-:Y:S01]  /*ec620*/  STL [R1+0x72a0], R15 ;  /* 0x0072a00f01007387 */ /* 0x0003e20000100800 */
[----:B--2---:R-:W-:-:S03]  /*ec630*/  IADD3 R14, P4, PT, R26, R29, RZ ;  /* 0x0000001d1a0e7210 */ /* 0x004fc60007f9e0ff */
[----:B------:R-:W2:Y:S04]  /*ec640*/  LDL.LU R26, [R1+0x72d0] ;  /* 0x0072d000011a7983 */ /* 0x000ea80000300800 */
[----:B-1----:R-:W3:Y:S04]  /*ec650*/  LDL R15, [R1+0xa8] ;  /* 0x0000a800010f7983 */ /* 0x002ee80000100800 */
[----:B------:R1:W-:Y:S04]  /*ec660*/  STL.64 [R1+0x3ec8], R20 ;  /* 0x003ec81401007387 */ /* 0x0003e80000100a00 */
[----:B-1----:R-:W3:Y:S04]  /*ec670*/  LDL.LU.64 R20, [R1+0x72c8] ;  /* 0x0072c80001147983 */ /* 0x002ee80000300a00 */
[----:B------:R1:W-:Y:S02]  /*ec680*/  STL.64 [R1+0x72a8], R24 ;  /* 0x0072a81801007387 */ /* 0x0003e40000100a00 */
[----:B-1----:R-:W-:-:S02]  /*ec690*/  IMAD.MOV.U32 R25, RZ, RZ, R17 ;  /* 0x000000ffff197224 */ /* 0x002fc400078e0011 */
[----:B------:R-:W4:Y:S01]  /*ec6a0*/  LDL R17, [R1+0x414] ;  /* 0x0004140001117983 */ /* 0x000f220000100800 */
[----:B--2---:R-:W-:-:S05]  /*ec6b0*/  IMAD.X R23, R19, 0x1, R26, P3 ;  /* 0x0000000113177824 */ /* 0x004fca00018e061a */
[----:B------:R1:W-:Y:S04]  /*ec6c0*/  STL.64 [R1+0x3ec0], R22 ;  /* 0x003ec01601007387 */ /* 0x0003e80000100a00 */
[----:B-1----:R-:W2:Y:S01]  /*ec6d0*/  LDL.LU.64 R22, [R1+0x72c0] ;  /* 0x0072c00001167983 */ /* 0x002ea20000300a00 */
[C---:B---3--:R-:W-:Y:S02]  /*ec6e0*/  IADD3 R16, P2, PT, R15.reuse, R20, RZ ;  /* 0x000000140f107210 */ /* 0x048fe40007f5e0ff */
[----:B------:R-:W-:Y:S01]  /*ec6f0*/  IADD3 R24, P3, PT, R15, R21, RZ ;  /* 0x000000150f187210 */ /* 0x000fe20007f7e0ff */
[----:B------:R-:W-:Y:S01]  /*ec700*/  IMAD.X R15, R19, 0x1, R28, P4 ;  /* 0x00000001130f7824 */ /* 0x000fe200020e061c */
[----:B------:R-:W-:Y:S04]  /*ec710*/  STL.64 [R1+0x7290], R26 ;  /* 0x0072901a01007387 */ /* 0x000fe80000100a00 */
[----:B------:R1:W-:Y:S01]  /*ec720*/  STL [R1+0x7288], R21 ;  /* 0x0072881501007387 */ /* 0x0003e20000100800 */
[----:B----4-:R-:W-:-:S03]  /*ec730*/  IMAD.X R17, R17, 0x1, R18, P2 ;  /* 0x0000000111117824 */ /* 0x010fc600010e0612 */
[----:B-1----:R-:W3:Y:S04]  /*ec740*/  LDL.LU R21, [R1+0xa8] ;  /* 0x0000a80001157983 */ /* 0x002ee80000300800 */
[----:B------:R-:W4:Y:S04]  /*ec750*/  LDL.LU R19, [R1+0x72b8] ;  /* 0x0072b80001137983 */ /* 0x000f280000300800 */
[----:B------:R-:W-:Y:S04]  /*ec760*/  STL.64 [R1+0x3eb8], R14 ;  /* 0x003eb80e01007387 */ /* 0x000fe80000100a00 */
[----:B------:R1:W-:Y:S04]  /*ec770*/  STL.64 [R1+0x3eb0], R16 ;  /* 0x003eb01001007387 */ /* 0x0003e80000100a00 */
[----:B-1----:R-:W3:Y:S04]  /*ec780*/  LDL.LU.64 R16, [R1+0x72b0] ;  /* 0x0072b00001107983 */ /* 0x002ee80000300a00 */
[----:B------:R-:W-:Y:S01]  /*ec790*/  STL.64 [R1+0x7280], R10 ;  /* 0x0072800a01007387 */ /* 0x000fe20000100a00 */
[----:B---3--:R-:W-:-:S03]  /*ec7a0*/  IADD3 R26, P2, PT, R21, R16, RZ ;  /* 0x00000010151a7210 */ /* 0x008fc60007f5e0ff */
[----:B------:R1:W-:Y:S04]  /*ec7b0*/  STL [R1+0x7278], R16 ;  /* 0x0072781001007387 */ /* 0x0003e80000100800 */
[----:B-1----:R-:W4:Y:S01]  /*ec7c0*/  LDL.LU R16, [R1+0x414] ;  /* 0x0004140001107983 */ /* 0x002f220000300800 */
[----:B------:R-:W-:Y:S01]  /*ec7d0*/  IMAD.MOV.U32 R27, RZ, RZ, R25 ;  /* 0x000000ffff1b7224 */ /* 0x000fe200078e0019 */
[----:B--2---:R-:W-:Y:S01]  /*ec7e0*/  IADD3 R14, P4, PT, R21, R23, RZ ;  /* 0x00000017150e7210 */ /* 0x004fe20007f9e0ff */
[----:B----4-:R-:W-:-:S04]  /*ec7f0*/  IMAD.X R25, R16, 0x1, R19, P3 ;  /* 0x0000000110197824 */ /* 0x010fc800018e0613 */
[----:B------:R-:W-:Y:S01]  /*ec800*/  IMAD.X R15, R16, 0x1, R22, P4 ;  /* 0x00000001100f7824 */ /* 0x000fe200020e0616 */
[----:B------:R1:W-:Y:S04]  /*ec810*/  STL.64 [R1+0x3ea8], R24 ;  /* 0x003ea81801007387 */ /* 0x0003e80000100a00 */
[----:B-1----:R-:W2:Y:S04]  /*ec820*/  LDL.LU.64 R24, [R1+0x72a8] ;  /* 0x0072a80001187983 */ /* 0x002ea80000300a00 */
[----:B------:R-:W-:Y:S04]  /*ec830*/  STL.64 [R1+0x7270], R18 ;  /* 0x0072701201007387 */ /* 0x000fe80000100a00 */
[----:B------:R1:W-:Y:S04]  /*ec840*/  STL.64 [R1+0x3ea0], R14 ;  /* 0x003ea00e01007387 */ /* 0x0003e80000100a00 */
[----:B-1----:R0:W3:Y:S01]  /*ec850*/  LDL.LU R15, [R1+0x72a0] ;  /* 0x0072a000010f7983 */ /* 0x0020e20000300800 */
[----:B--2---:R-:W-:-:S05]  /*ec860*/  IADD3 R14, P4, PT, R21, R25, RZ ;  /* 0x00000019150e7210 */ /* 0x004fca0007f9e0ff */
[----:B------:R3:W-:Y:S04]  /*ec870*/  STL [R1+0x3e88], R14 ;  /* 0x003e880e01007387 */ /* 0x0007e80000100800 */
[----:B---3--:R-:W2:Y:S01]  /*ec880*/  LDL.LU.64 R14, [R1+0x7298] ;  /* 0x00729800010e7983 */ /* 0x008ea20000300a00 */
[----:B------:R-:W-:Y:S01]  /*ec890*/  IMAD.MOV.U32 R11, RZ, RZ, R27 ;  /* 0x000000ffff0b7224 */ /* 0x000fe200078e001b */
[----:B------:R-:W-:Y:S01]  /*ec8a0*/  IADD3 R18, P3, PT, R21, R17, RZ ;  /* 0x0000001115127210 */ /* 0x000fe20007f7e0ff */
[----:B--2---:R-:W-:-:S05]  /*ec8b0*/  IMAD.X R27, R16, 0x1, R14, P2 ;  /* 0x00000001101b7824 */ /* 0x004fca00010e060e */
[----:B------:R1:W-:Y:S04]  /*ec8c0*/  STL.64 [R1+0x3e98], R26 ;  /* 0x003e981a01007387 */ /* 0x0003e80000100a00 */
[----:B-1----:R-:W2:Y:S01]  /*ec8d0*/  LDL.LU.64 R26, [R1+0x7290] ;  /* 0x00729000011a7983 */ /* 0x002ea20000300a00 */
[----:B------:R-:W-:-:S03]  /*ec8e0*/  IMAD.X R19, R16, 0x1, R15, P3 ;  /* 0x0000000110137824 */ /* 0x000fc600018e060f */
[----:B------:R1:W-:Y:S04]  /*ec8f0*/  STL.64 [R1+0x7260], R6 ;  /* 0x0072600601007387 */ /* 0x0003e80000100a00 */
[----:B-1----:R-:W3:Y:S04]  /*ec900*/  LDL R7, [R1+0xac] ;  /* 0x0000ac0001077983 */ /* 0x002ee80000100800 */
[----:B------:R1:W-:Y:S04]  /*ec910*/  STL.64 [R1+0x7268], R14 ;  /* 0x0072680e01007387 */ /* 0x0003e80000100a00 */
[----:B-1----:R0:W4:Y:S04]  /*ec920*/  LDL.64 R14, [R1+0x3e88] ;  /* 0x003e8800010e7983 */ /* 0x0021280000100a00 */
[----:B------:R1:W-:Y:S02]  /*ec930*/  STL.64 [R1+0x3e90], R18 ;  /* 0x003e901201007387 */ /* 0x0003e40000100a00 */
[----:B-1----:R-:W-:-:S02]  /*ec940*/  IADD3 R18, P3, PT, R21, R29, RZ ;  /* 0x0000001d15127210 */ /* 0x002fc40007f7e0ff */
[----:B--2---:R-:W-:Y:S02]  /*ec950*/  IADD3 R10, P2, PT, R21, R27, RZ ;  /* 0x0000001b150a7210 */ /* 0x004fe40007f5e0ff */
[----:B------:R-:W2:Y:S01]  /*ec960*/  LDL.LU R21, [R1+0x7288] ;  /* 0x0072880001157983 */ /* 0x000ea20000300800 */
[----:B------:R-:W-:Y:S02]  /*ec970*/  IMAD.MOV.U32 R6, RZ, RZ, R11 ;  /* 0x000000ffff067224 */ /* 0x000fe400078e000b */
[C---:B------:R-:W-:Y:S02]  /*ec980*/  IMAD.X R11, R16.reuse, 0x1, R26, P2 ;  /* 0x00000001100b7824 */ /* 0x040fe400010e061a */
[----:B------:R-:W-:Y:S02]  /*ec990*/  IMAD.MOV.U32 R19, RZ, RZ, R6 ;  /* 0x000000ffff137224 */ /* 0x000fe400078e0006 */
[----:B----4-:R-:W-:Y:S01]  /*ec9a0*/  IMAD.X R15, R16, 0x1, R24, P4 ;  /* 0x00000001100f7824 */ /* 0x010fe200020e0618 */
[----:B---3--:R-:W-:-:S04]  /*ec9b0*/  IADD3 R14, P4, PT, R7, R20, RZ ;  /* 0x00000014070e7210 */ /* 0x008fc80007f9e0ff */
[----:B------:R-:W-:Y:S04]  /*ec9c0*/  STL [R1+0x3e8c], R15 ;  /* 0x003e8c0f01007387 */ /* 0x000fe80000100800 */
[----:B------:R1:W-:Y:S04]  /*ec9d0*/  STL.64 [R1+0x3e80], R10 ;  /* 0x003e800a01007387 */ /* 0x0003e80000100a00 */
[----:B-1----:R-:W3:Y:S04]  /*ec9e0*/  LDL.LU.64 R10, [R1+0x7280] ;  /* 0x00728000010a7983 */ /* 0x002ee80000300a00 */
[----:B------:R-:W-:Y:S01]  /*ec9f0*/  STL.64 [R1+0x7258], R26 ;  /* 0x0072581a01007387 */ /* 0x000fe20000100a00 */
[----:B--2---:R-:W-:Y:S01]  /*eca00*/  IADD3 R6, P2, PT, R7, R21, RZ ;  /* 0x0000001507067210 */ /* 0x004fe20007f5e0ff */
[----:B------:R-:W-:-:S02]  /*eca10*/  IMAD.MOV.U32 R7, RZ, RZ, R19 ;  /* 0x000000ffff077224 */ /* 0x000fc400078e0013 */
[----:B------:R-:W-:Y:S01]  /*eca20*/  IMAD.X R19, R16, 0x1, R28, P3 ;  /* 0x0000000110137824 */ /* 0x000fe200018e061c */
[----:B------:R1:W-:Y:S04]  /*eca30*/  STL [R1+0x7250], R21 ;  /* 0x0072501501007387 */ /* 0x0003e80000100800 */
[----:B-1----:R-:W2:Y:S04]  /*eca40*/  LDL.LU R21, [R1+0xac] ;  /* 0x0000ac0001157983 */ /* 0x002ea80000300800 */
[----:B------:R-:W4:Y:S04]  /*eca50*/  LDL.LU R16, [R1+0x7278] ;  /* 0x0072780001107983 */ /* 0x000f280000300800 */
[----:B------:R1:W-:Y:S04]  /*eca60*/  STL.64 [R1+0x3e78], R18 ;  /* 0x003e781201007387 */ /* 0x0003e80000100a00 */
[----:B-1----:R-:W3:Y:S01]  /*eca70*/  LDL.LU.64 R18, [R1+0x7270] ;  /* 0x0072700001127983 */ /* 0x002ee20000300a00 */
[----:B------:R-:W-:Y:S01]  /*eca80*/  IMAD.MOV.U32 R27, RZ, RZ, R7 ;  /* 0x000000ffff1b7224 */ /* 0x000fe200078e0007 */
[----:B--2---:R-:W-:Y:S01]  /*eca90*/  IADD3 R26, P3, PT, R21, R23, RZ ;  /* 0x00000017151a7210 */ /* 0x004fe20007f7e0ff */
[----:B---3--:R-:W-:-:S02]  /*ecaa0*/  IMAD.X R15, R7, 0x1, R18, P4 ;  /* 0x00000001070f7824 */ /* 0x008fc400020e0612 */
[----:B------:R-:W-:-:S03]  /*ecab0*/  IMAD.X R7, R27, 0x1, R19, P2 ;  /* 0x000000011b077824 */ /* 0x000fc600010e0613 */
[----:B------:R1:W-:Y:S04]  /*ecac0*/  STL.64 [R1+0x3e70], R14 ;  /* 0x003e700e01007387 */ /* 0x0003e80000100a00 */
[----:B------:R-:W-:Y:S04]  /*ecad0*/  STL [R1+0x3e60], R26 ;  /* 0x003e601a01007387 */ /* 0x000fe80000100800 */
[----:B-1----:R-:W2:Y:S04]  /*ecae0*/  LDL.LU.64 R14, [R1+0x7268] ;  /* 0x00726800010e7983 */ /* 0x002ea80000300a00 */
[----:B------:R1:W-:Y:S04]  /*ecaf0*/  STL.64 [R1+0x3e68], R6 ;  /* 0x003e680601007387 */ /* 0x0003e80000100a00 */
[----:B-1----:R-:W3:Y:S04]  /*ecb00*/  LDL.LU.64 R6, [R1+0x7260] ;  /* 0x0072600001067983 */ /* 0x002ee80000300a00 */
[----:B------:R-:W-:Y:S04]  /*ecb10*/  STL.64 [R1+0x7238], R18 ;  /* 0x0072381201007387 */ /* 0x000fe80000100a00 */
[----:B------:R-:W-:Y:S04]  /*ecb20*/  STL [R1+0x7240], R19 ;  /* 0x0072401301007387 */ /* 0x000fe80000100800 */
[----:B---3--:R1:W-:Y:S04]  /*ecb30*/  STL.64 [R1+0x7248], R6 ;  /* 0x0072480601007387 */ /* 0x0083e80000100a00 */
[----:B-1----:R-:W3:Y:S04]  /*ecb40*/  LDL.LU R7, [R1+0x40c] ;  /* 0x00040c0001077983 */ /* 0x002ee80000300800 */
[----:B------:R1:W-:Y:S04]  /*ecb50*/  STL.64 [R1+0x7230], R4 ;  /* 0x0072300401007387 */ /* 0x0003e80000100a00 */
[----:B-1----:R0:W2:Y:S01]  /*ecb60*/  LDL.64 R4, [R1+0x3e60] ;  /* 0x003e600001047983 */ /* 0x0020a20000100a00 */
[----:B----4-:R-:W-:Y:S01]  /*ecb70*/  IADD3 R26, P4, PT, R21, R16, RZ ;  /* 0x00000010151a7210 */ /* 0x010fe20007f9e0ff */
[----:B--2---:R-:W-:-:S05]  /*ecb80*/  IMAD.X R5, R27, 0x1, R22, P3 ;  /* 0x000000011b057824 */ /* 0x004fca00018e0616 */
[----:B------:R1:W-:Y:S02]  /*ecb90*/  STL [R1+0x3e64], R5 ;  /* 0x003e640501007387 */ /* 0x0003e40000100800 */
[----:B-1----:R-:W-:-:S04]  /*ecba0*/  IMAD.MOV.U32 R5, RZ, RZ, R27 ;  /* 0x000000ffff057224 */ /* 0x002fc800078e001b */
[----:B------:R-:W-:-:S05]  /*ecbb0*/  IMAD.X R27, R5, 0x1, R14, P4 ;  /* 0x00000001051b7824 */ /* 0x000fca00020e060e */
[----:B------:R1:W-:Y:S04]  /*ecbc0*/  STL.64 [R1+0x3e58], R26 ;  /* 0x003e581a01007387 */ /* 0x0003e80000100a00 */
[----:B-1----:R-:W2:Y:S01]  /*ecbd0*/  LDL.LU.64 R26, [R1+0x7258] ;  /* 0x00725800011a7983 */ /* 0x002ea20000300a00 */
[----:B------:R-:W-:-:S05]  /*ecbe0*/  IADD3 R18, P2, PT, R21, R17, RZ ;  /* 0x0000001115127210 */ /* 0x000fca0007f5e0ff */
[----:B------:R-:W-:Y:S01]  /*ecbf0*/  IMAD.X R19, R5, 0x1, R15, P2 ;  /* 0x0000000105137824 */ /* 0x000fe200010e060f */
[----:B------:R1:W-:Y:S01]  /*ecc00*/  STL.64 [R1+0x7228], R10 ;  /* 0x0072280a01007387 */ /* 0x0003e20000100a00 */
[----:B------:R-:W-:-:S03]  /*ecc10*/  IADD3 R4, P3, PT, R21, R25, RZ ;  /* 0x0000001915047210 */ /* 0x000fc60007f7e0ff */
[----:B-1----:R-:W4:Y:S04]  /*ecc20*/  LDL R11, [R1+0xb0] ;  /* 0x0000b000010b7983 */ /* 0x002f280000100800 */
[----:B------:R1:W-:Y:S02]  /*ecc30*/  STL.64 [R1+0x3e50], R18 ;  /* 0x003e501201007387 */ /* 0x0003e40000100a00 */
[C---:B-1----:R-:W-:Y:S02]  /*ecc40*/  IADD3 R18, P2, PT, R21.reuse, R29, RZ ;  /* 0x0000001d15127210 */ /* 0x042fe40007f5e0ff */
[----:B--2---:R-:W-:Y:S02]  /*ecc50*/  IADD3 R6, P4, PT, R21, R27, RZ ;  /* 0x0000001b15067210 */ /* 0x004fe40007f9e0ff */
[----:B------:R-:W4:Y:S01]  /*ecc60*/  LDL.LU R21, [R1+0x7250] ;  /* 0x0072500001157983 */ /* 0x000f220000300800 */
[----:B------:R-:W-:-:S02]  /*ecc70*/  IMAD.MOV.U32 R19, RZ, RZ, R5 ;  /* 0x000000ffff137224 */ /* 0x000fc400078e0005 */
[----:B---3--:R-:W-:Y:S02]  /*ecc80*/  IMAD.MOV.U32 R10, RZ, RZ, R7 ;  /* 0x000000ffff0a7224 */ /* 0x008fe400078e0007 */
[C---:B------:R-:W-:Y:S02]  /*ecc90*/  IMAD.X R5, R19.reuse, 0x1, R24, P3 ;  /* 0x0000000113057824 */ /* 0x040fe400018e0618 */
[----:B------:R-:W-:-:S03]  /*ecca0*/  IMAD.X R7, R19, 0x1, R26, P4 ;  /* 0x0000000113077824 */ /* 0x000fc600020e061a */
[----:B------:R1:W-:Y:S01]  /*eccb0*/  STL.64 [R1+0x3e48], R4 ;  /* 0x003e480401007387 */ /* 0x0003e20000100a00 */
[----:B------:R-:W-:-:S03]  /*eccc0*/  IMAD.X R19, R19, 0x1, R28, P2 ;  /* 0x0000000113137824 */ /* 0x000fc600010e061c */
[----:B------:R2:W-:Y:S01]  /*eccd0*/  STL.64 [R1+0x3e40], R6 ;  /* 0x003e400601007387 */ /* 0x0005e20000100a00 */
[----:B-1----:R-:W-:-:S03]  /*ecce0*/  IMAD.MOV.U32 R5, RZ, RZ, R10 ;  /* 0x000000ffff057224 */ /* 0x002fc600078e000a */
[----:B--2---:R-:W2:Y:S01]  /*eccf0*/  LDL.LU.64 R6, [R1+0x7248] ;  /* 0x0072480001067983 */ /* 0x004ea20000300a00 */
[----:B----4-:R-:W-:-:S03]  /*ecd00*/  IADD3 R10, P4, PT, R11, R21, RZ ;  /* 0x000000150b0a7210 */ /* 0x010fc60007f9e0ff */
[----:B------:R1:W-:Y:S04]  /*ecd10*/  STL [R1+0x7220], R21 ;  /* 0x0072201501007387 */ /* 0x0003e80000100800 */
[----:B-1----:R-:W3:Y:S04]  /*ecd20*/  LDL.LU R21, [R1+0xb0] ;  /* 0x0000b00001157983 */ /* 0x002ee80000300800 */
[----:B------:R1:W-:Y:S04]  /*ecd30*/  STL.64 [R1+0x3e38], R18 ;  /* 0x003e381201007387 */ /* 0x0003e80000100a00 */
[----:B-1----:R0:W4:Y:S01]  /*ecd40*/  LDL.LU R19, [R1+0x7240] ;  /* 0x0072400001137983 */ /* 0x0021220000300800 */
[----:B---3--:R-:W-:-:S05]  /*ecd50*/  IADD3 R18, P2, PT, R21, R23, RZ ;  /* 0x0000001715127210 */ /* 0x008fca0007f5e0ff */
[----:B------:R4:W-:Y:S04]  /*ecd60*/  STL [R1+0x3e20], R18 ;  /* 0x003e201201007387 */ /* 0x0009e80000100800 */
[----:B----4-:R-:W3:Y:S01]  /*ecd70*/  LDL.LU.64 R18, [R1+0x7238] ;  /* 0x0072380001127983 */ /* 0x010ee20000300a00 */
[----:B------:R-:W-:Y:S01]  /*ecd80*/  IADD3 R4, P3, PT, R11, R20, RZ ;  /* 0x000000140b047210 */ /* 0x000fe20007f7e0ff */
[----:B------:R-:W-:-:S04]  /*ecd90*/  IMAD.MOV.U32 R11, RZ, RZ, R5 ;  /* 0x000000ffff0b7224 */ /* 0x000fc800078e0005 */
[----:B---3--:R-:W-:-:S05]  /*ecda0*/  IMAD.X R5, R11, 0x1, R18, P3 ;  /* 0x000000010b057824 */ /* 0x008fca00018e0612 */
[----:B------:R1:W-:Y:S04]  /*ecdb0*/  STL.64 [R1+0x3e30], R4 ;  /* 0x003e300401007387 */ /* 0x0003e80000100a00 */
[----:B-1----:R-:W3:Y:S04]  /*ecdc0*/  LDL.LU.64 R4, [R1+0x7230] ;  /* 0x0072300001047983 */ /* 0x002ee80000300a00 */
[----:B---3--:R1:W-:Y:S02]  /*ecdd0*/  STL.64 [R1+0x7218], R4 ;  /* 0x0072180401007387 */ /* 0x0083e40000100a00 */
[----:B-1----:R-:W-:-:S04]  /*ecde0*/  IMAD.MOV.U32 R5, RZ, RZ, R11 ;  /* 0x000000ffff057224 */ /* 0x002fc800078e000b */
[----:B------:R-:W-:-:S05]  /*ecdf0*/  IMAD.X R11, R5, 0x1, R19, P4 ;  /* 0x00000001050b7824 */ /* 0x000fca00020e0613 */
[----:B------:R1:W-:Y:S04]  /*ece00*/  STL.64 [R1+0x3e28], R10 ;  /* 0x003e280a01007387 */ /* 0x0003e80000100a00 */
[----:B-1----:R-:W3:Y:S04]  /*ece10*/  LDL.LU.64 R10, [R1+0x7228] ;  /* 0x00722800010a7983 */ /* 0x002ee80000300a00 */
[----:B------:R-:W-:Y:S04]  /*ece20*/  STL.64 [R1+0x7208], R18 ;  /* 0x0072081201007387 */ /* 0x000fe80000100a00 */
[----:B------:R-:W-:Y:S04]  /*ece30*/  STL [R1+0x7210], R19 ;  /* 0x0072101301007387 */ /* 0x000fe80000100800 */
[----:B---3--:R1:W-:Y:S04]  /*ece40*/  STL.64 [R1+0x7200], R10 ;  /* 0x0072000a01007387 */ /* 0x0083e80000100a00 */
[----:B-1----:R0:W3:Y:S01]  /*ece50*/  LDL.64 R10, [R1+0x3e20] ;  /* 0x003e2000010a7983 */ /* 0x0020e20000100a00 */
[----:B------:R-:W-:-:S02]  /*ece60*/  IADD3 R4, P3, PT, R21, R16, RZ ;  /* 0x0000001015047210 */ /* 0x000fc40007f7e0ff */
[----:B------:R-:W-:Y:S01]  /*ece70*/  IADD3 R18, P4, PT, R21, R17, RZ ;  /* 0x0000001115127210 */ /* 0x000fe20007f9e0ff */
[----:B---3--:R-:W-:-:S05]  /*ece80*/  IMAD.X R11, R5, 0x1, R22, P2 ;  /* 0x00000001050b7824 */ /* 0x008fca00010e0616 */
[----:B------:R1:W-:Y:S02]  /*ece90*/  STL [R1+0x3e24], R11 ;  /* 0x003e240b01007387 */ /* 0x0003e40000100800 */
[----:B-1----:R-:W-:-:S04]  /*ecea0*/  IMAD.MOV.U32 R11, RZ, RZ, R5 ;  /* 0x000000ffff0b7224 */ /* 0x002fc800078e0005 */
[C---:B------:R-:W-:Y:S02]  /*eceb0*/  IMAD.X R5, R11.reuse, 0x1, R14, P3 ;  /* 0x000000010b057824 */ /* 0x040fe400018e060e */
[----:B------:R-:W-:-:S03]  /*ecec0*/  IMAD.X R19, R11, 0x1, R15, P4 ;  /* 0x000000010b137824 */ /* 0x000fc600020e060f */
[----:B------:R1:W-:Y:S01]  /*eced0*/  STL.64 [R1+0x3e18], R4 ;  /* 0x003e180401007387 */ /* 0x0003e20000100a00 */
[----:B------:R-:W-:-:S03]  /*ecee0*/  IADD3 R10, P2, PT, R21, R25, RZ ;  /* 0x00000019150a7210 */ /* 0x000fc60007f5e0ff */
[----:B------:R3:W-:Y:S01]  /*ecef0*/  STL.64 [R1+0x71f8], R14 ;  /* 0x0071f80e01007387 */ /* 0x0007e20000100a00 */
[----:B-1----:R-:W-:-:S03]  /*ecf00*/  IADD3 R4, P3, PT, R21, R27, RZ ;  /* 0x0000001b15047210 */ /* 0x002fc60007f7e0ff */
[----:B---3--:R-:W3:Y:S04]  /*ecf10*/  LDL R15, [R1+0xb4] ;  /* 0x0000b400010f7983 */ /* 0x008ee80000100800 */
[----:B------:R1:W-:Y:S02]  /*ecf20*/  STL.64 [R1+0x3e10], R18 ;  /* 0x003e101201007387 */ /* 0x0003e40000100a00 */
[----:B-1----:R-:W-:Y:S02]  /*ecf30*/  IADD3 R18, P4, PT, R21, R29, RZ ;  /* 0x0000001d15127210 */ /* 0x002fe40007f9e0ff */
[----:B------:R-:W4:Y:S01]  /*ecf40*/  LDL.LU R21, [R1+0x7220] ;  /* 0x0072200001157983 */ /* 0x000f220000300800 */
[----:B------:R-:W-:-:S04]  /*ecf50*/  IMAD.MOV.U32 R19, RZ, RZ, R11 ;  /* 0x000000ffff137224 */ /* 0x000fc800078e000b */
[C---:B------:R-:W-:Y:S02]  /*ecf60*/  IMAD.X R11, R19.reuse, 0x1, R24, P2 ;  /* 0x00000001130b7824 */ /* 0x040fe400010e0618 */
[----:B------:R-:W-:-:S03]  /*ecf70*/  IMAD.X R5, R19, 0x1, R26, P3 ;  /* 0x0000000113057824 */ /* 0x000fc600018e061a */
[----:B------:R-:W-:Y:S04]  /*ecf80*/  STL.64 [R1+0x3e08], R10 ;  /* 0x003e080a01007387 */ /* 0x000fe80000100a00 */
[----:B------:R1:W-:Y:S01]  /*ecf90*/  STL.64 [R1+0x3e00], R4 ;  /* 0x003e000401007387 */ /* 0x0003e20000100a00 */
[----:B------:R-:W-:-:S03]  /*ecfa0*/  IMAD.X R19, R19, 0x1, R28, P4 ;  /* 0x0000000113137824 */ /* 0x000fc600020e061c */
[----:B-1----:R-:W2:Y:S01]  /*ecfb0*/  LDL.LU.64 R4, [R1+0x7218] ;  /* 0x0072180001047983 */ /* 0x002ea20000300a00 */
[C---:B---3--:R-:W-:Y:S02]  /*ecfc0*/  IADD3 R10, P2, PT, R15.reuse, R20, RZ ;  /* 0x000000140f0a7210 */ /* 0x048fe40007f5e0ff */
[----:B----4-:R-:W-:Y:S02]  /*ecfd0*/  IADD3 R14, P3, PT, R15, R21, RZ ;  /* 0x000000150f0e7210 */ /* 0x010fe40007f7e0ff */
[----:B------:R-:W3:Y:S04]  /*ecfe0*/  LDL R15, [R1+0x408] ;  /* 0x00040800010f7983 */ /* 0x000ee80000100800 */
[----:B------:R1:W-:Y:S04]  /*ecff0*/  STL [R1+0x71f0], R21 ;  /* 0x0071f01501007387 */ /* 0x0003e80000100800 */
[----:B-1----:R-:W4:Y:S04]  /*ed000*/  LDL.LU R21, [R1+0xb4] ;  /* 0x0000b40001157983 */ /* 0x002f280000300800 */
[----:B------:R1:W-:Y:S04]  /*ed010*/  STL.64 [R1+0x3df8], R18 ;  /* 0x003df81201007387 */ /* 0x0003e80000100a00 */
[----:B-1----:R0:W2:Y:S01]  /*ed020*/  LDL.LU R19, [R1+0x7210] ;  /* 0x0072100001137983 */ /* 0x0020a20000300800 */
[----:B----4-:R-:W-:-:S05]  /*ed030*/  IADD3 R18, P4, PT, R21, R23, RZ ;  /* 0x0000001715127210 */ /* 0x010fca0007f9e0ff */
[----:B------:R2:W-:Y:S04]  /*ed040*/  STL [R1+0x3de0], R18 ;  /* 0x003de01201007387 */ /* 0x0005e80000100800 */
[----:B--2---:R-:W3:Y:S02]  /*ed050*/  LDL.LU.64 R18, [R1+0x7208] ;  /* 0x0072080001127983 */ /* 0x004ee40000300a00 */
[----:B---3--:R-:W-:-:S05]  /*ed060*/  IMAD.X R11, R15, 0x1, R18, P2 ;  /* 0x000000010f0b7824 */ /* 0x008fca00010e0612 */
[----:B------:R1:W-:Y:S04]  /*ed070*/  STL.64 [R1+0x3df0], R10 ;  /* 0x003df00a01007387 */ /* 0x0003e80000100a00 */
[----:B-1----:R-:W2:Y:S01]  /*ed080*/  LDL.LU.64 R10, [R1+0x7200] ;  /* 0x00720000010a7983 */ /* 0x002ea20000300a00 */
[----:B------:R-:W-:-:S03]  /*ed090*/  IMAD.X R15, R15, 0x1, R19, P3 ;  /* 0x000000010f0f7824 */ /* 0x000fc600018e0613 */
[----:B--2---:R1:W-:Y:S04]  /*ed0a0*/  STL.64 [R1+0x71e8], R10 ;  /* 0x0071e80a01007387 */ /* 0x0043e80000100a00 */
[----:B-1----:R-:W2:Y:S01]  /*ed0b0*/  LDL.LU R11, [R1+0x3fc] ;  /* 0x0003fc00010b7983 */ /* 0x002ea20000300800 */
[----:B------:R-:W-:-:S03]  /*ed0c0*/  IADD3 R10, P2, PT, R21, R16, RZ ;  /* 0x00000010150a7210 */ /* 0x000fc60007f5e0ff */
[----:B------:R1:W-:Y:S04]  /*ed0d0*/  STL [R1+0x71c8], R16 ;  /* 0x0071c81001007387 */ /* 0x0003e80000100800 */
[----:B-1----:R-:W3:Y:S04]  /*ed0e0*/  LDL.LU R16, [R1+0xb8] ;  /* 0x0000b80001107983 */ /* 0x002ee80000300800 */
[----:B------:R1:W-:Y:S04]  /*ed0f0*/  STL.64 [R1+0x3de8], R14 ;  /* 0x003de80e01007387 */ /* 0x0003e80000100a00 */
[----:B-1----:R-:W4:Y:S04]  /*ed100*/  LDL.LU.64 R14, [R1+0x71f8] ;  /* 0x0071f800010e7983 */ /* 0x002f280000300a00 */
[----:B------:R-:W-:Y:S04]  /*ed110*/  STL.64 [R1+0x71d0], R18 ;  /* 0x0071d01201007387 */ /* 0x000fe80000100a00 */
[----:B------:R1:W-:Y:S04]  /*ed120*/  STL [R1+0x71d8], R3 ;  /* 0x0071d80301007387 */ /* 0x0003e80000100800 */
[----:B-1----:R-:W4:Y:S04]  /*ed130*/  LDL.LU R3, [R1+0x408] ;  /* 0x0004080001037983 */ /* 0x002f280000300800 */
[----:B------:R1:W-:Y:S04]  /*ed140*/  STL.64 [R1+0x71c0], R8 ;  /* 0x0071c00801007387 */ /* 0x0003e80000100a00 */
[----:B-1----:R0:W2:Y:S01]  /*ed150*/  LDL.64 R8, [R1+0x3de0] ;  /* 0x003de00001087983 */ /* 0x0020a20000100a00 */
[----:B------:R-:W-:-:S03]  /*ed160*/  IADD3 R18, P3, PT, R21, R17, RZ ;  /* 0x0000001115127210 */ /* 0x000fc60007f7e0ff */
[----:B------:R1:W-:Y:S02]  /*ed170*/  STL.64 [R1+0x71e0], R22 ;  /* 0x0071e01601007387 */ /* 0x0003e40000100a00 */
[C---:B----4-:R-:W-:Y:S02]  /*ed180*/  IMAD.X R19, R3.reuse, 0x1, R15, P3 ;  /* 0x0000000103137824 */ /* 0x050fe400018e060f */
[C---:B--2---:R-:W-:Y:S02]  /*ed190*/  IMAD.X R9, R3.reuse, 0x1, R22, P4 ;  /* 0x0000000103097824 */ /* 0x044fe400020e0616 */
[----:B-1----:R-:W-:Y:S02]  /*ed1a0*/  IMAD.MOV.U32 R22, RZ, RZ, R11 ;  /* 0x000000ffff167224 */ /* 0x002fe400078e000b */
[----:B------:R-:W-:Y:S01]  /*ed1b0*/  IMAD.X R11, R3, 0x1, R14, P2 ;  /* 0x00000001030b7824 */ /* 0x000fe200010e060e */
[----:B------:R-:W-:Y:S01]  /*ed1c0*/  STL [R1+0x3de4], R9 ;  /* 0x003de40901007387 */ /* 0x000fe20000100800 */
[----:B------:R-:W-:-:S03]  /*ed1d0*/  IADD3 R8, P4, PT, R21, R25, RZ ;  /* 0x0000001915087210 */ /* 0x000fc60007f9e0ff */
[----:B------:R1:W-:Y:S04]  /*ed1e0*/  STL.64 [R1+0x3dd8], R10 ;  /* 0x003dd80a01007387 */ /* 0x0003e80000100a00 */
[----:B------:R2:W-:Y:S01]  /*ed1f0*/  STL.64 [R1+0x3dd0], R18 ;  /* 0x003dd01201007387 */ /* 0x0005e20000100a00 */
[C---:B-1----:R-:W-:Y:S02]  /*ed200*/  IADD3 R10, P2, PT, R21.reuse, R27, RZ ;  /* 0x0000001b150a7210 */ /* 0x042fe40007f5e0ff */
[----:B--2---:R-:W-:Y:S02]  /*ed210*/  IADD3 R18, P3, PT, R21, R29, RZ ;  /* 0x0000001d15127210 */ /* 0x004fe40007f7e0ff */
[----:B------:R-:W3:Y:S01]  /*ed220*/  LDL.LU R21, [R1+0x71f0] ;  /* 0x0071f00001157983 */ /* 0x000ee20000300800 */
[----:B------:R-:W-:-:S02]  /*ed230*/  IMAD.X R9, R3, 0x1, R24, P4 ;  /* 0x0000000103097824 */ /* 0x000fc400020e0618 */
[----:B------:R-:W-:Y:S02]  /*ed240*/  IMAD.X R11, R3, 0x1, R26, P2 ;  /* 0x00000001030b7824 */ /* 0x000fe400010e061a */
[----:B------:R-:W-:Y:S01]  /*ed250*/  IMAD.MOV.U32 R19, RZ, RZ, R22 ;  /* 0x000000ffff137224 */ /* 0x000fe200078e0016 */
[----:B------:R1:W-:Y:S04]  /*ed260*/  STL.64 [R1+0x3dc8], R8 ;  /* 0x003dc80801007387 */ /* 0x0003e80000100a00 */
[----:B-1----:R-:W2:Y:S04]  /*ed270*/  LDL R9, [R1+0x404] ;  /* 0x0004040001097983 */ /* 0x002ea80000100800 */
[----:B------:R1:W-:Y:S04]  /*ed280*/  STL.64 [R1+0x3dc0], R10 ;  /* 0x003dc00a01007387 */ /* 0x0003e80000100a00 */
[----:B-1----:R-:W4:Y:S01]  /*ed290*/  LDL.LU.64 R10, [R1+0x71e8] ;  /* 0x0071e800010a7983 */ /* 0x002f220000300a00 */
[----:B---3--:R-:W-:-:S05]  /*ed2a0*/  IADD3 R22, P2, PT, R16, R21, RZ ;  /* 0x0000001510167210 */ /* 0x008fca0007f5e0ff */
[----:B------:R1:W-:Y:S04]  /*ed2b0*/  STL [R1+0x3da8], R22 ;  /* 0x003da81601007387 */ /* 0x0003e80000100800 */
[----:B-1----:R-:W3:Y:S04]  /*ed2c0*/  LDL.LU.64 R22, [R1+0x71e0] ;  /* 0x0071e00001167983 */ /* 0x002ee80000300a00 */
[----:B------:R1:W-:Y:S02]  /*ed2d0*/  STL.64 [R1+0x71b0], R20 ;  /* 0x0071b01401007387 */ /* 0x0003e40000100a00 */
[----:B-1----:R-:W-:-:S02]  /*ed2e0*/  IMAD.MOV.U32 R21, RZ, RZ, R19 ;  /* 0x000000ffff157224 */ /* 0x002fc400078e0013 */
[----:B------:R-:W-:Y:S02]  /*ed2f0*/  IMAD.X R19, R3, 0x1, R28, P3 ;  /* 0x0000000103137824 */ /* 0x000fe400018e061c */
[----:B------:R-:W2:Y:S04]  /*ed300*/  LDL.LU R3, [R1+0x71d8] ;  /* 0x0071d80001037983 */ /* 0x000ea80000300800 */
[----:B------:R1:W-:Y:S04]  /*ed310*/  STL.64 [R1+0x3db8], R18 ;  /* 0x003db81201007387 */ /* 0x0003e80000100a00 */
[----:B-1----:R-:W2:Y:S04]  /*ed320*/  LDL.LU.64 R18, [R1+0x71d0] ;  /* 0x0071d00001127983 */ /* 0x002ea80000300a00 */
[----:B------:R1:W-:Y:S04]  /*ed330*/  STL.64 [R1+0x71b8], R28 ;  /* 0x0071b81c01007387 */ /* 0x0003e80000100a00 */
[----:B-1----:R0:W4:Y:S01]  /*ed340*/  LDL.64 R28, [R1+0x3da8] ;  /* 0x003da800011c7983 */ /* 0x0021220000100a00 */
[----:B------:R-:W-:-:S02]  /*ed350*/  IADD3 R8, P4, PT, R16, R20, RZ ;  /* 0x0000001410087210 */ /* 0x000fc40007f9e0ff */
[----:B---3--:R-:W-:-:S03]  /*ed360*/  IADD3 R20, P3, PT, R16, R23, RZ ;  /* 0x0000001710147210 */ /* 0x008fc60007f7e0ff */
[----:B--2---:R-:W-:Y:S02]  /*ed370*/  IMAD.X R9, R9, 0x1, R18, P4 ;  /* 0x0000000109097824 */ /* 0x004fe400020e0612 */
[----:B----4-:R-:W-:Y:S02]  /*ed380*/  IMAD.MOV.U32 R29, RZ, RZ, R21 ;  /* 0x000000ffff1d7224 */ /* 0x010fe400078e0015 */
[----:B------:R-:W-:Y:S02]  /*ed390*/  IMAD.MOV.U32 R21, RZ, RZ, R16 ;  /* 0x000000ffff157224 */ /* 0x000fe400078e0010 */
[----:B------:R-:W2:Y:S04]  /*ed3a0*/  LDL.LU R16, [R1+0x71c8] ;  /* 0x0071c80001107983 */ /* 0x000ea80000300800 */
[----:B------:R1:W-:Y:S04]  /*ed3b0*/  STL.64 [R1+0x3db0], R8 ;  /* 0x003db00801007387 */ /* 0x0003e80000100a00 */
[----:B-1----:R-:W3:Y:S04]  /*ed3c0*/  LDL.LU.64 R8, [R1+0x71c0] ;  /* 0x0071c00001087983 */ /* 0x002ee80000300a00 */
[----:B---3--:R-:W-:Y:S04]  /*ed3d0*/  STL.64 [R1+0x71a0], R8 ;  /* 0x0071a00801007387 */ /* 0x008fe80000100a00 */
[----:B------:R1:W-:Y:S04]  /*ed3e0*/  STL [R1+0x7198], R18 ;  /* 0x0071981201007387 */ /* 0x0003e80000100800 */
[----:B-1----:R-:W3:Y:S04]  /*ed3f0*/  LDL.LU R18, [R1+0x404] ;  /* 0x0004040001127983 */ /* 0x002ee80000300800 */
[----:B------:R1:W-:Y:S01]  /*ed400*/  STL.64 [R1+0x71a8], R6 ;  /* 0x0071a80601007387 */ /* 0x0003e20000100a00 */
[----:B--2---:R-:W-:Y:S01]  /*ed410*/  IADD3 R8, P4, PT, R21, R16, RZ ;  /* 0x0000001015087210 */ /* 0x004fe20007f9e0ff */
[----:B-1----:R-:W-:-:S02]  /*ed420*/  IMAD.MOV.U32 R6, RZ, RZ, R29 ;  /* 0x000000ffff067224 */ /* 0x002fc400078e001d */
[----:B---3--:R-:W-:Y:S01]  /*ed430*/  IMAD.X R29, R18, 0x1, R19, P2 ;  /* 0x00000001121d7824 */ /* 0x008fe200010e0613 */
[----:B------:R-:W-:-:S04]  /*ed440*/  IADD3 R28, P2, PT, R21, R17, RZ ;  /* 0x00000011151c7210 */ /* 0x000fc80007f5e0ff */
[----:B------:R-:W-:Y:S04]  /*ed450*/  STL [R1+0x3dac], R29 ;  /* 0x003dac1d01007387 */ /* 0x000fe80000100800 */
[----:B------:R1:W-:Y:S01]  /*ed460*/  STL.64 [R1+0x7190], R16 ;  /* 0x0071901001007387 */ /* 0x0003e20000100a00 */
[C---:B------:R-:W-:Y:S02]  /*ed470*/  IMAD.X R9, R18.reuse, 0x1, R14, P4 ;  /* 0x0000000112097824 */ /* 0x040fe400020e060e */
[----:B-1----:R-:W-:Y:S02]  /*ed480*/  IMAD.MOV.U32 R17, RZ, RZ, R21 ;  /* 0x000000ffff117224 */ /* 0x002fe400078e0015 */
[C---:B------:R-:W-:Y:S02]  /*ed490*/  IMAD.X R21, R18.reuse, 0x1, R22, P3 ;  /* 0x0000000112157824 */ /* 0x040fe400018e0616 */
[----:B------:R-:W-:-:S03]  /*ed4a0*/  IMAD.X R29, R18, 0x1, R15, P2 ;  /* 0x00000001121d7824 */ /* 0x000fc600010e060f */
[----:B------:R1:W-:Y:S04]  /*ed4b0*/  STL.64 [R1+0x3da0], R20 ;  /* 0x003da01401007387 */ /* 0x0003e80000100a00 */
[----:B------:R-:W-:Y:S01]  /*ed4c0*/  STL.64 [R1+0x3d98], R8 ;  /* 0x003d980801007387 */ /* 0x000fe20000100a00 */
[----:B-1----:R-:W-:-:S03]  /*ed4d0*/  IADD3 R20, P3, PT, R17, R25, RZ ;  /* 0x0000001911147210 */ /* 0x002fc60007f7e0ff */
[----:B------:R1:W-:Y:S02]  /*ed4e0*/  STL.64 [R1+0x3d90], R28 ;  /* 0x003d901c01007387 */ /* 0x0003e40000100a00 */
[----:B------:R-:W-:Y:S02]  /*ed4f0*/  IMAD.X R21, R18, 0x1, R24, P3 ;  /* 0x0000000112157824 */ /* 0x000fe400018e0618 */
[----:B-1----:R-:W2:Y:S04]  /*ed500*/  LDL.LU.64 R28, [R1+0x71b8] ;  /* 0x0071b800011c7983 */ /* 0x002ea80000300a00 */
[----:B------:R1:W-:Y:S04]  /*ed510*/  STL.64 [R1+0x7188], R14 ;  /* 0x0071880e01007387 */ /* 0x0003e80000100a00 */
[----:B-1----:R-:W3:Y:S04]  /*ed520*/  LDL R15, [R1+0xbc] ;  /* 0x0000bc00010f7983 */ /* 0x002ee80000100800 */
[----:B------:R1:W-:Y:S04]  /*ed530*/  STL.64 [R1+0x3d88], R20 ;  /* 0x003d881401007387 */ /* 0x0003e80000100a00 */
[----:B-1----:R-:W3:Y:S01]  /*ed540*/  LDL.LU.64 R20, [R1+0x71b0] ;  /* 0x0071b00001147983 */ /* 0x002ee20000300a00 */
[----:B------:R-:W-:-:S05]  /*ed550*/  IADD3 R8, P4, PT, R17, R27, RZ ;  /* 0x0000001b11087210 */ /* 0x000fca0007f9e0ff */
[----:B------:R-:W-:Y:S01]  /*ed560*/  IMAD.X R9, R18, 0x1, R26, P4 ;  /* 0x0000000112097824 */ /* 0x000fe200020e061a */
[----:B--2---:R-:W-:Y:S01]  /*ed570*/  IADD3 R16, P2, PT, R17, R29, RZ ;  /* 0x0000001d11107210 */ /* 0x004fe20007f5e0ff */
[----:B------:R-:W-:Y:S01]  /*ed580*/  IMAD.MOV.U32 R17, RZ, RZ, R6 ;  /* 0x000000ffff117224 */ /* 0x000fe200078e0006 */
[----:B---3--:R-:W-:-:S05]  /*ed590*/  IADD3 R6, P3, PT, R15, R20, RZ ;  /* 0x000000140f067210 */ /* 0x008fca0007f7e0ff */
[----:B------:R1:W-:Y:S01]  /*ed5a0*/  STL [R1+0x3d70], R6 ;  /* 0x003d700601007387 */ /* 0x0003e20000100800 */
[----:B------:R-:W-:-:S03]  /*ed5b0*/  IADD3 R14, P4, PT, R15, R21, RZ ;  /* 0x000000150f0e7210 */ /* 0x000fc60007f9e0ff */
[----:B-1----:R-:W2:Y:S04]  /*ed5c0*/  LDL.LU.64 R6, [R1+0x71a8] ;  /* 0x0071a80001067983 */ /* 0x002ea80000300a00 */
[----:B------:R1:W-:Y:S04]  /*ed5d0*/  STL.64 [R1+0x3d80], R8 ;  /* 0x003d800801007387 */ /* 0x0003e80000100a00 */
[----:B-1----:R-:W3:Y:S04]  /*ed5e0*/  LDL.LU.64 R8, [R1+0x71a0] ;  /* 0x0071a00001087983 */ /* 0x002ee80000300a00 */
[----:B------:R-:W-:Y:S04]  /*ed5f0*/  STL.64 [R1+0x7180], R26 ;  /* 0x0071801a01007387 */ /* 0x000fe80000100a00 */
[----:B------:R1:W-:Y:S04]  /*ed600*/  STL [R1+0x7178], R21 ;  /* 0x0071781501007387 */ /* 0x0003e80000100800 */
[----:B-1----:R-:W4:Y:S01]  /*ed610*/  LDL.LU R21, [R1+0xbc] ;  /* 0x0000bc0001157983 */ /* 0x002f220000300800 */
[----:B------:R-:W-:-:S02]  /*ed620*/  IMAD.MOV.U32 R15, RZ, RZ, R17 ;  /* 0x000000ffff0f7224 */ /* 0x000fc400078e0011 */
[----:B------:R-:W-:Y:S02]  /*ed630*/  IMAD.X R17, R18, 0x1, R28, P2 ;  /* 0x0000000112117824 */ /* 0x000fe400010e061c */
[----:B------:R-:W2:Y:S04]  /*ed640*/  LDL.LU R18, [R1+0x7198] ;  /* 0x0071980001127983 */ /* 0x000ea80000300800 */
[----:B------:R1:W-:Y:S04]  /*ed650*/  STL.64 [R1+0x3d78], R16 ;  /* 0x003d781001007387 */ /* 0x0003e80000100a00 */
[----:B-1----:R-:W2:Y:S04]  /*ed660*/  LDL.LU.64 R16, [R1+0x7190] ;  /* 0x0071900001107983 */ /* 0x002ea80000300a00 */
[----:B------:R1:W-:Y:S04]  /*ed670*/  STL.64 [R1+0x7168], R4 ;  /* 0x0071680401007387 */ /* 0x0003e80000100a00 */
[----:B-1----:R0:W2:Y:S04]  /*ed680*/  LDL.64 R4, [R1+0x3d70] ;  /* 0x003d700001047983 */ /* 0x0020a80000100a00 */
[----:B------:R1:W-:Y:S01]  /*ed690*/  STL [R1+0x7160], R23 ;  /* 0x0071601701007387 */ /* 0x0003e20000100800 */
[----:B----4-:R-:W-:-:S03]  /*ed6a0*/  IADD3 R26, P2, PT, R21, R23, RZ ;  /* 0x00000017151a7210 */ /* 0x010fc60007f5e0ff */
[----:B-1----:R-:W2:Y:S02]  /*ed6b0*/  LDL.LU R23, [R1+0x400] ;  /* 0x0004000001177983 */ /* 0x002ea40000300800 */
[----:B--2---:R-:W-:-:S05]  /*ed6c0*/  IMAD.X R5, R23, 0x1, R18, P3 ;  /* 0x0000000117057824 */ /* 0x004fca00018e0612 */
[----:B------:R1:W-:Y:S04]  /*ed6d0*/  STL [R1+0x3d74], R5 ;  /* 0x003d740501007387 */ /* 0x0003e80000100800 */
[----:B------:R-:W-:Y:S01]  /*ed6e0*/  STL.64 [R1+0x7158], R10 ;  /* 0x0071580a01007387 */ /* 0x000fe20000100a00 */
[----:B-1----:R-:W-:Y:S02]  /*ed6f0*/  IMAD.MOV.U32 R5, RZ, RZ, R15 ;  /* 0x000000ffff057224 */ /* 0x002fe400078e000f */
[----:B------:R-:W-:-:S05]  /*ed700*/  IMAD.X R15, R23, 0x1, R19, P4 ;  /* 0x00000001170f7824 */ /* 0x000fca00020e0613 */
[----:B------:R1:W-:Y:S01]  /*ed710*/  STL.64 [R1+0x3d68], R14 ;  /* 0x003d680e01007387 */ /* 0x0003e20000100a00 */
[----:B------:R-:W-:-:S03]  /*ed720*/  IMAD.X R27, R23, 0x1, R22, P2 ;  /* 0x00000001171b7824 */ /* 0x000fc600010e0616 */
[----:B-1----:R-:W2:Y:S04]  /*ed730*/  LDL.LU.64 R14, [R1+0x7188] ;  /* 0x00718800010e7983 */ /* 0x002ea80000300a00 */
[----:B------:R-:W-:Y:S04]  /*ed740*/  STL.64 [R1+0x7170], R18 ;  /* 0x0071701201007387 */ /* 0x000fe80000100a00 */
[----:B------:R1:W-:Y:S04]  /*ed750*/  STL.64 [R1+0x3d60], R26 ;  /* 0x003d601a01007387 */ /* 0x0003e80000100a00 */
[----:B-1----:R-:W4:Y:S01]  /*ed760*/  LDL.LU.64 R26, [R1+0x7180] ;  /* 0x00718000011a7983 */ /* 0x002f220000300a00 */
[C---:B------:R-:W-:Y:S01]  /*ed770*/  IADD3 R4, P3, PT, R21.reuse, R16, RZ ;  /* 0x0000001015047210 */ /* 0x040fe20007f7e0ff */
[----:B------:R-:W-:Y:S01]  /*ed780*/  IMAD.MOV.U32 R19, RZ, RZ, R5 ;  /* 0x000000ffff137224 */ /* 0x000fe200078e0005 */
[C---:B------:R-:W-:Y:S01]  /*ed790*/  IADD3 R10, P4, PT, R21.reuse, R17, RZ ;  /* 0x00000011150a7210 */ /* 0x040fe20007f9e0ff */
[----:B---3--:R1:W-:Y:S01]  /*ed7a0*/  STL.64 [R1+0x7148], R8 ;  /* 0x0071480801007387 */ /* 0x0083e20000100a00 */
[----:B------:R-:W-:Y:S01]  /*ed7b0*/  IADD3 R18, P2, PT, R21, R25, RZ ;  /* 0x0000001915127210 */ /* 0x000fe20007f5e0ff */
[----:B--2---:R-:W-:-:S02]  /*ed7c0*/  IMAD.X R5, R23, 0x1, R14, P3 ;  /* 0x0000000117057824 */ /* 0x004fc400018e060e */
[----:B------:R-:W-:-:S03]  /*ed7d0*/  IMAD.X R11, R23, 0x1, R15, P4 ;  /* 0x00000001170b7824 */ /* 0x000fc600020e060f */
[----:B------:R4:W-:Y:S04]  /*ed7e0*/  STL.64 [R1+0x3d58], R4 ;  /* 0x003d580401007387 */ /* 0x0009e80000100a00 */
[----:B-1----:R-:W2:Y:S04]  /*ed7f0*/  LDL R9, [R1+0xc0] ;  /* 0x0000c00001097983 */ /* 0x002ea80000100800 */
[----:B------:R-:W-:Y:S04]  /*ed800*/  STL.64 [R1+0x7150], R14 ;  /* 0x0071500e01007387 */ /* 0x000fe80000100a00 */
[----:B------:R1:W-:Y:S01]  /*ed810*/  STL.64 [R1+0x3d50], R10 ;  /* 0x003d500a01007387 */ /* 0x0003e20000100a00 */
[----:B----4-:R-:W-:-:S02]  /*ed820*/  IADD3 R4, P3, PT, R21, R27, RZ ;  /* 0x0000001b15047210 */ /* 0x010fc40007f7e0ff */
[----:B-1----:R-:W-:Y:S02]  /*ed830*/  IADD3 R10, P4, PT, R21, R29, RZ ;  /* 0x0000001d150a7210 */ /* 0x002fe40007f9e0ff */
[----:B------:R-:W2:Y:S01]  /*ed840*/  LDL.LU R21, [R1+0x7178] ;  /* 0x0071780001157983 */ /* 0x000ea20000300800 */
[----:B------:R-:W-:Y:S02]  /*ed850*/  IMAD.MOV.U32 R11, RZ, RZ, R19 ;  /* 0x000000ffff0b7224 */ /* 0x000fe400078e0013 */
[C---:B------:R-:W-:Y:S02]  /*ed860*/  IMAD.X R19, R23.reuse, 0x1, R24, P2 ;  /* 0x0000000117137824 */ /* 0x040fe400010e0618 */
[----:B------:R-:W-:-:S03]  /*ed870*/  IMAD.X R5, R23, 0x1, R26, P3 ;  /* 0x0000000117057824 */ /* 0x000fc600018e061a */
[----:B------:R1:W-:Y:S04]  /*ed880*/  STL.64 [R1+0x3d48], R18 ;  /* 0x003d481201007387 */ /* 0x0003e80000100a00 */
[----:B-1----:R-:W3:Y:S04]  /*ed890*/  LDL.LU.64 R18, [R1+0x7170] ;  /* 0x0071700001127983 */ /* 0x002ee80000300a00 */
[----:B------:R1:W-:Y:S04]  /*ed8a0*/  STL.64 [R1+0x3d40], R4 ;  /* 0x003d400401007387 */ /* 0x0003e80000100a00 */
[----:B-1----:R-:W4:Y:S01]  /*ed8b0*/  LDL.LU.64 R4, [R1+0x7168] ;  /* 0x0071680001047983 */ /* 0x002f220000300a00 */
[----:B--2---:R-:W-:-:S03]  /*ed8c0*/  IADD3 R8, P3, PT, R9, R21, RZ ;  /* 0x0000001509087210 */ /* 0x004fc60007f7e0ff */
[----:B------:R1:W-:Y:S02]  /*ed8d0*/  STL.64 [R1+0x7138], R20 ;  /* 0x0071381401007387 */ /* 0x0003e40000100a00 */
[----:B-1----:R-:W-:Y:S02]  /*ed8e0*/  IMAD.MOV.U32 R21, RZ, RZ, R11 ;  /* 0x000000ffff157224 */ /* 0x002fe400078e000b */
[----:B------:R-:W-:Y:S02]  /*ed8f0*/  IMAD.X R11, R23, 0x1, R28, P4 ;  /* 0x00000001170b7824 */ /* 0x000fe400020e061c */
[----:B------:R-:W2:Y:S04]  /*ed900*/  LDL.LU R23, [R1+0x7160] ;  /* 0x0071600001177983 */ /* 0x000ea80000300800 */
[----:B------:R1:W-:Y:S04]  /*ed910*/  STL.64 [R1+0x3d38], R10 ;  /* 0x003d380a01007387 */ /* 0x0003e80000100a00 */
[----:B-1----:R-:W2:Y:S01]  /*ed920*/  LDL.LU.64 R10, [R1+0x7158] ;  /* 0x00715800010a7983 */ /* 0x002ea20000300a00 */
[----:B------:R-:W-:-:S03]  /*ed930*/  IADD3 R14, P2, PT, R9, R20, RZ ;  /* 0x00000014090e7210 */ /* 0x000fc60007f5e0ff */
[----:B--2---:R-:W-:Y:S04]  /*ed940*/  STL.64 [R1+0x7140], R10 ;  /* 0x0071400a01007387 */ /* 0x004fe80000100a00 */
[----:B------:R1:W-:Y:S04]  /*ed950*/  STL [R1+0x7130], R28 ;  /* 0x0071301c01007387 */ /* 0x0003e80000100800 */
[----:B-1----:R-:W2:Y:S01]  /*ed960*/  LDL.LU R28, [R1+0xc0] ;  /* 0x0000c000011c7983 */ /* 0x002ea20000300800 */
[C---:B---3--:R-:W-:Y:S02]  /*ed970*/  IMAD.X R15, R21.reuse, 0x1, R18, P2 ;  /* 0x00000001150f7824 */ /* 0x048fe400010e0612 */
[----:B------:R-:W-:-:S03]  /*ed980*/  IMAD.X R9, R21, 0x1, R19, P3 ;  /* 0x0000000115097824 */ /* 0x000fc600018e0613 */
[----:B------:R1:W-:Y:S01]  /*ed990*/  STL.64 [R1+0x3d30], R14 ;  /* 0x003d300e01007387 */ /* 0x0003e20000100a00 */
[----:B--2---:R-:W-:-:S05]  /*ed9a0*/  IADD3 R10, P4, PT, R28, R23, RZ ;  /* 0x000000171c0a7210 */ /* 0x004fca0007f9e0ff */
[----:B------:R-:W-:Y:S04]  /*ed9b0*/  STL [R1+0x3d20], R10 ;  /* 0x003d200a01007387 */ /* 0x000fe80000100800 */
[----:B-1----:R-:W2:Y:S04]  /*ed9c0*/  LDL.LU.64 R14, [R1+0x7150] ;  /* 0x00715000010e7983 */ /* 0x002ea80000300a00 */
[----:B------:R1:W-:Y:S04]  /*ed9d0*/  STL.64 [R1+0x3d28], R8 ;  /* 0x003d280801007387 */ /* 0x0003e80000100a00 */
[----:B-1----:R-:W3:Y:S04]  /*ed9e0*/  LDL.LU.64 R8, [R1+0x7148] ;  /* 0x0071480001087983 */ /* 0x002ee80000300a00 */
[----:B------:R-:W-:Y:S04]  /*ed9f0*/  STL.64 [R1+0x7118], R18 ;  /* 0x0071181201007387 */ /* 0x000fe80000100a00 */
[----:B------:R-:W-:Y:S04]  /*eda00*/  STL [R1+0x7120], R19 ;  /* 0x0071201301007387 */ /* 0x000fe80000100800 */
[----:B---3--:R1:W-:Y:S04]  /*eda10*/  STL.64 [R1+0x7110], R8 ;  /* 0x0071100801007387 */ /* 0x0083e80000100a00 */
[----:B-1----:R0:W3:Y:S01]  /*eda20*/  LDL.64 R8, [R1+0x3d20] ;  /* 0x003d200001087983 */ /* 0x0020e20000100a00 */
[C---:B------:R-:W-:Y:S01]  /*eda30*/  IADD3 R10, P2, PT, R28.reuse, R16, RZ ;  /* 0x000000101c0a7210 */ /* 0x040fe20007f5e0ff */
[----:B------:R-:W-:Y:S01]  /*eda40*/  IMAD.MOV.U32 R18, RZ, RZ, R21 ;  /* 0x000000ffff127224 */ /* 0x000fe200078e0015 */
[----:B------:R-:W-:-:S03]  /*eda50*/  IADD3 R20, P3, PT, R28, R17, RZ ;  /* 0x000000111c147210 */ /* 0x000fc60007f7e0ff */
[C---:B--2---:R-:W-:Y:S01]  /*eda60*/  IMAD.X R11, R18.reuse, 0x1, R14, P2 ;  /* 0x00000001120b7824 */ /* 0x044fe200010e060e */
[----:B------:R1:W-:Y:S01]  /*eda70*/  STL.64 [R1+0x7128], R6 ;  /* 0x0071280601007387 */ /* 0x0003e20000100a00 */
[----:B------:R-:W-:Y:S01]  /*eda80*/  IMAD.X R21, R18, 0x1, R15, P3 ;  /* 0x0000000112157824 */ /* 0x000fe200018e060f */
[----:B-1----:R-:W-:Y:S01]  /*eda90*/  IADD3 R6, P2, PT, R28, R27, RZ ;  /* 0x0000001b1c067210 */ /* 0x002fe20007f5e0ff */
[----:B---3--:R-:W-:-:S05]  /*edaa0*/  IMAD.X R9, R18, 0x1, R22, P4 ;  /* 0x0000000112097824 */ /* 0x008fca00020e0616 */
[----:B------:R-:W-:Y:S04]  /*edab0*/  STL [R1+0x3d24], R9 ;  /* 0x003d240901007387 */ /* 0x000fe80000100800 */
[----:B------:R1:W-:Y:S01]  /*edac0*/  STL.64 [R1+0x3d18], R10 ;  /* 0x003d180a01007387 */ /* 0x0003e20000100a00 */
[----:B------:R-:W-:-:S03]  /*edad0*/  IADD3 R8, P4, PT, R28, R25, RZ ;  /* 0x000000191c087210 */ /* 0x000fc60007f9e0ff */
[----:B-1----:R-:W2:Y:S04]  /*edae0*/  LDL.LU.64 R10, [R1+0x7140] ;  /* 0x00714000010a7983 */ /* 0x002ea80000300a00 */
[----:B----4-:R1:W-:Y:S04]  /*edaf0*/  STL.64 [R1+0x7100], R4 ;  /* 0x0071000401007387 */ /* 0x0103e80000100a00 */
[----:B-1----:R-:W3:Y:S04]  /*edb00*/  LDL R5, [R1+0xc4] ;  /* 0x0000c40001057983 */ /* 0x002ee80000100800 */
[----:B------:R1:W-:Y:S04]  /*edb10*/  STL.64 [R1+0x3d10], R20 ;  /* 0x003d101401007387 */ /* 0x0003e80000100a00 */
[----:B-1----:R-:W3:Y:S04]  /*edb20*/  LDL.LU.64 R20, [R1+0x7138] ;  /* 0x0071380001147983 */ /* 0x002ee80000300a00 */
[----:B------:R1:W-:Y:S02]  /*edb30*/  STL.64 [R1+0x7108], R14 ;  /* 0x0071080e01007387 */ /* 0x0003e40000100a00 */
[----:B-1----:R-:W-:Y:S01]  /*edb40*/  IMAD.MOV.U32 R14, RZ, RZ, R18 ;  /* 0x000000ffff0e7224 */ /* 0x002fe200078e0012 */
[----:B------:R-:W-:-:S02]  /*edb50*/  IADD3 R18, P3, PT, R28, R29, RZ ;  /* 0x0000001d1c127210 */ /* 0x000fc40007f7e0ff */
[----:B------:R-:W4:Y:S01]  /*edb60*/  LDL.LU R28, [R1+0x7130] ;  /* 0x00713000011c7983 */ /* 0x000f220000300800 */
[C---:B------:R-:W-:Y:S02]  /*edb70*/  IMAD.X R9, R14.reuse, 0x1, R24, P4 ;  /* 0x000000010e097824 */ /* 0x040fe400020e0618 */
[----:B------:R-:W-:-:S03]  /*edb80*/  IMAD.X R7, R14, 0x1, R26, P2 ;  /* 0x000000010e077824 */ /* 0x000fc600010e061a */
[----:B------:R-:W-:Y:S04]  /*edb90*/  STL.64 [R1+0x3d08], R8 ;  /* 0x003d080801007387 */ /* 0x000fe80000100a00 */
[----:B------:R1:W-:Y:S04]  /*edba0*/  STL.64 [R1+0x3d00], R6 ;  /* 0x003d000601007387 */ /* 0x0003e80000100a00 */
[----:B-1----:R-:W2:Y:S01]  /*edbb0*/  LDL.LU.64 R6, [R1+0x7128] ;  /* 0x0071280001067983 */ /* 0x002ea20000300a00 */
[C---:B---3--:R-:W-:Y:S02]  /*edbc0*/  IADD3 R8, P4, PT, R5.reuse, R20, RZ ;  /* 0x0000001405087210 */ /* 0x048fe40007f9e0ff */
[----:B------:R-:W-:-:S02]  /*edbd0*/  IADD3 R4, P2, PT, R5, R21, RZ ;  /* 0x0000001505047210 */ /* 0x000fc40007f5e0ff */
[----:B------:R-:W3:Y:S04]  /*edbe0*/  LDL R5, [R1+0x3f8] ;  /* 0x0003f80001057983 */ /* 0x000ee80000100800 */
[----:B------:R1:W-:Y:S04]  /*edbf0*/  STL [R1+0x70f8], R21 ;  /* 0x0070f81501007387 */ /* 0x0003e80000100800 */
[----:B-1----:R-:W2:Y:S01]  /*edc00*/  LDL.LU R21, [R1+0xc4] ;  /* 0x0000c40001157983 */ /* 0x002ea20000300800 */
[----:B----4-:R-:W-:-:S05]  /*edc10*/  IMAD.X R19, R14, 0x1, R28, P3 ;  /* 0x000000010e137824 */ /* 0x010fca00018e061c */
[----:B------:R1:W-:Y:S04]  /*edc20*/  STL.64 [R1+0x3cf8], R18 ;  /* 0x003cf81201007387 */ /* 0x0003e80000100a00 */
[----:B-1----:R0:W4:Y:S01]  /*edc30*/  LDL.LU R19, [R1+0x7120] ;  /* 0x0071200001137983 */ /* 0x0021220000300800 */
[----:B--2---:R-:W-:-:S05]  /*edc40*/  IADD3 R18, P3, PT, R21, R23, RZ ;  /* 0x0000001715127210 */ /* 0x004fca0007f7e0ff */
[----:B------:R4:W-:Y:S04]  /*edc50*/  STL [R1+0x3ce0], R18 ;  /* 0x003ce01201007387 */ /* 0x0009e80000100800 */
[----:B----4-:R-:W3:Y:S02]  /*edc60*/  LDL.LU.64 R18, [R1+0x7118] ;  /* 0x0071180001127983 */ /* 0x010ee40000300a00 */
[----:B---3--:R-:W-:Y:S01]  /*edc70*/  IMAD.X R9, R5, 0x1, R18, P4 ;  /* 0x0000000105097824 */ /* 0x008fe200020e0612 */
[----:B------:R-:W-:Y:S01]  /*edc80*/  IADD3 R14, P4, PT, R21, R16, RZ ;  /* 0x00000010150e7210 */ /* 0x000fe20007f9e0ff */
[----:B------:R-:W-:-:S03]  /*edc90*/  IMAD.X R5, R5, 0x1, R19, P2 ;  /* 0x0000000105057824 */ /* 0x000fc600010e0613 */
[----:B------:R1:W-:Y:S04]  /*edca0*/  STL.64 [R1+0x3cf0], R8 ;  /* 0x003cf00801007387 */ /* 0x0003e80000100a00 */
[----:B-1----:R-:W2:Y:S04]  /*edcb0*/  LDL.LU.64 R8, [R1+0x7110] ;  /* 0x0071100001087983 */ /* 0x002ea80000300a00 */
[----:B------:R1:W-:Y:S04]  /*edcc0*/  STL [R1+0x3cd8], R14 ;  /* 0x003cd80e01007387 */ /* 0x0003e80000100800 */
[----:B-1----:R-:W3:Y:S04]  /*edcd0*/  LDL.LU.64 R14, [R1+0x7108] ;  /* 0x00710800010e7983 */ /* 0x002ee80000300a00 */
[----:B------:R1:W-:Y:S04]  /*edce0*/  STL [R1+0x70d8], R16 ;  /* 0x0070d81001007387 */ /* 0x0003e80000100800 */
[----:B-1----:R-:W4:Y:S04]  /*edcf0*/  LDL R16, [R1+0xc8] ;  /* 0x0000c80001107983 */ /* 0x002f280000100800 */
[----:B------:R1:W-:Y:S04]  /*edd00*/  STL.64 [R1+0x3ce8], R4 ;  /* 0x003ce80401007387 */ /* 0x0003e80000100a00 */
[----:B-1----:R-:W2:Y:S04]  /*edd10*/  LDL.LU.64 R4, [R1+0x7100] ;  /* 0x0071000001047983 */ /* 0x002ea80000300a00 */
[----:B------:R1:W-:Y:S04]  /*edd20*/  STL [R1+0x70e8], R19 ;  /* 0x0070e81301007387 */ /* 0x0003e80000100800 */
[----:B-1----:R-:W3:Y:S04]  /*edd30*/  LDL.LU R19, [R1+0x3f8] ;  /* 0x0003f80001137983 */ /* 0x002ee80000300800 */
[----:B--2---:R1:W-:Y:S04]  /*edd40*/  STL.64 [R1+0x70d0], R4 ;  /* 0x0070d00401007387 */ /* 0x0043e80000100a00 */
[----:B-1----:R0:W2:Y:S04]  /*edd50*/  LDL.64 R4, [R1+0x3ce0] ;  /* 0x003ce00001047983 */ /* 0x0020a80000100a00 */
[----:B------:R-:W-:Y:S04]  /*edd60*/  STL.64 [R1+0x70e0], R10 ;  /* 0x0070e00a01007387 */ /* 0x000fe80000100a00 */
[----:B------:R1:W-:Y:S04]  /*edd70*/  STL.64 [R1+0x70f0], R2 ;  /* 0x0070f00201007387 */ /* 0x0003e80000100a00 */
[----:B-1----:R0:W4:Y:S01]  /*edd80*/  LDL.64 R2, [R1+0x3cd8] ;  /* 0x003cd80001027983 */ /* 0x0021220000100a00 */
[----:B------:R-:W-:-:S05]  /*edd90*/  IADD3 R10, P2, PT, R21, R17, RZ ;  /* 0x00000011150a7210 */ /* 0x000fca0007f5e0ff */
[C---:B---3--:R-:W-:Y:S02]  /*edda0*/  IMAD.X R11, R19.reuse, 0x1, R15, P2 ;  /* 0x00000001130b7824 */ /* 0x048fe400010e060f */
[----:B--2---:R-:W-:Y:S01]  /*eddb0*/  IMAD.X R5, R19, 0x1, R22, P3 ;  /* 0x0000000113057824 */ /* 0x004fe200018e0616 */
[----:B------:R-:W-:-:S04]  /*eddc0*/  IADD3 R4, P3, PT, R21, R25, RZ ;  /* 0x0000001915047210 */ /* 0x000fc80007f7e0ff */
[----:B------:R1:W-:Y:S02]  /*eddd0*/  STL [R1+0x3ce4], R5 ;  /* 0x003ce40501007387 */ /* 0x0003e40000100800 */
[C---:B-1----:R-:W-:Y:S02]  /*edde0*/  IMAD.X R5, R19.reuse, 0x1, R24, P3 ;  /* 0x0000000113057824 */ /* 0x042fe400018e0618 */
[----:B----4-:R-:W-:Y:S01]  /*eddf0*/  IMAD.X R3, R19, 0x1, R14, P4 ;  /* 0x0000000113037824 */ /* 0x010fe200020e060e */
[----:B------:R-:W-:-:S04]  /*ede00*/  IADD3 R2, P4, PT, R21, R27, RZ ;  /* 0x0000001b15027210 */ /* 0x000fc80007f9e0ff */
[----:B------:R1:W-:Y:S04]  /*ede10*/  STL [R1+0x3cdc], R3 ;  /* 0x003cdc0301007387 */ /* 0x0003e80000100800 */
[----:B------:R-:W-:Y:S04]  /*ede20*/  STL.64 [R1+0x70c8], R14 ;  /* 0x0070c80e01007387 */ /* 0x000fe80000100a00 */
[----:B------:R2:W-:Y:S01]  /*ede30*/  STL.64 [R1+0x3cd0], R10 ;  /* 0x003cd00a01007387 */ /* 0x0005e20000100a00 */
[----:B-1----:R-:W-:Y:S01]  /*ede40*/  IMAD.X R3, R19, 0x1, R26, P4 ;  /* 0x0000000113037824 */ /* 0x002fe200020e061a */
[----:B--2---:R-:W-:-:S02]  /*ede50*/  IADD3 R10, P2, PT, R21, R29, RZ ;  /* 0x0000001d150a7210 */ /* 0x004fc40007f5e0ff */
[----:B------:R-:W2:Y:S04]  /*ede60*/  LDL.LU R21, [R1+0x70f8] ;  /* 0x0070f80001157983 */ /* 0x000ea80000300800 */
[----:B------:R-:W-:Y:S04]  /*ede70*/  STL.64 [R1+0x3cc8], R4 ;  /* 0x003cc80401007387 */ /* 0x000fe80000100a00 */
[----:B------:R1:W-:Y:S04]  /*ede80*/  STL.64 [R1+0x3cc0], R2 ;  /* 0x003cc00201007387 */ /* 0x0003e80000100a00 */
[----:B-1----:R-:W3:Y:S04]  /*ede90*/  LDL.LU.64 R2, [R1+0x70f0] ;  /* 0x0070f00001027983 */ /* 0x002ee80000300a00 */
[----:B------:R-:W4:Y:S01]  /*edea0*/  LDL R15, [R1+0x3f4] ;  /* 0x0003f400010f7983 */ /* 0x000f220000100800 */
[----:B------:R-:W-:Y:S01]  /*edeb0*/  IADD3 R4, P3, PT, R16, R20, RZ ;  /* 0x0000001410047210 */ /* 0x000fe20007f7e0ff */
[----:B------:R-:W-:-:S02]  /*edec0*/  IMAD.X R11, R19, 0x1, R28, P2 ;  /* 0x00000001130b7824 */ /* 0x000fc400010e061c */
[----:B--2---:R1:W-:Y:S01]  /*eded0*/  STL.64 [R1+0x70b8], R20 ;  /* 0x0070b81401007387 */ /* 0x0043e20000100a00 */
[----:B------:R-:W-:-:S03]  /*edee0*/  IADD3 R14, P4, PT, R16, R21, RZ ;  /* 0x00000015100e7210 */ /* 0x000fc60007f9e0ff */
[----:B------:R-:W2:Y:S04]  /*edef0*/  LDL.LU R19, [R1+0x70e8] ;  /* 0x0070e80001137983 */ /* 0x000ea80000300800 */
[----:B------:R0:W-:Y:S01]  /*edf00*/  STL.64 [R1+0x3cb8], R10 ;  /* 0x003cb80a01007387 */ /* 0x0001e20000100a00 */
[----:B-1----:R-:W-:-:S03]  /*edf10*/  IADD3 R20, P2, PT, R16, R23, RZ ;  /* 0x0000001710147210 */ /* 0x002fc60007f5e0ff */
[----:B0-----:R-:W3:Y:S01]  /*edf20*/  LDL.LU.64 R10, [R1+0x70e0] ;  /* 0x0070e000010a7983 */ /* 0x001ee20000300a00 */
[----:B----4-:R-:W-:-:S03]  /*edf30*/  IMAD.X R5, R15, 0x1, R18, P3 ;  /* 0x000000010f057824 */ /* 0x010fc600018e0612 */
[----:B------:R-:W-:Y:S04]  /*edf40*/  STL.64 [R1+0x70c0], R28 ;  /* 0x0070c01c01007387 */ /* 0x000fe80000100a00 */
[----:B------:R-:W4:Y:S04]  /*edf50*/  LDL.LU R16, [R1+0x70d8] ;  /* 0x0070d80001107983 */ /* 0x000f280000300800 */
[----:B------:R0:W-:Y:S04]  /*edf60*/  STL.64 [R1+0x3cb0], R4 ;  /* 0x003cb00401007387 */ /* 0x0001e80000100a00 */
[----:B0-----:R-:W3:Y:S01]  /*edf70*/  LDL.LU.64 R4, [R1+0x70d0] ;  /* 0x0070d00001047983 */ /* 0x001ee20000300a00 */
[----:B--2---:R-:W-:-:S03]  /*edf80*/  IMAD.X R15, R15, 0x1, R19, P4 ;  /* 0x000000010f0f7824 */ /* 0x004fc600020e0613 */
[----:B---3--:R-:W-:Y:S04]  /*edf90*/  STL.64 [R1+0x70a8], R4 ;  /* 0x0070a80401007387 */ /* 0x008fe80000100a00 */
[----:B------:R0:W-:Y:S04]  /*edfa0*/  STL.64 [R1+0x70b0], R10 ;  /* 0x0070b00a01007387 */ /* 0x0001e80000100a00 */
[----:B0-----:R-:W2:Y:S04]  /*edfb0*/  LDL.LU R10, [R1+0xc8] ;  /* 0x0000c800010a7983 */ /* 0x001ea80000300800 */
[----:B------:R0:W-:Y:S04]  /*edfc0*/  STL.64 [R1+0x3ca8], R14 ;  /* 0x003ca80e01007387 */ /* 0x0001e80000100a00 */
[----:B0-----:R-:W3:Y:S04]  /*edfd0*/  LDL.LU.64 R14, [R1+0x70c8] ;  /* 0x0070c800010e7983 */ /* 0x001ee80000300a00 */
[----:B------:R0:W-:Y:S04]  /*edfe0*/  STL [R1+0x70a0], R19 ;  /* 0x0070a01301007387 */ /* 0x0001e80000100800 */
[----:B0-----:R-:W3:Y:S04]  /*edff0*/  LDL.LU R19, [R1+0x3f4] ;  /* 0x0003f40001137983 */ /* 0x001ee80000300800 */
[----:B----4-:R0:W-:Y:S01]  /*ee000*/  STL.64 [R1+0x7098], R16 ;  /* 0x0070981001007387 */ /* 0x0101e20000100a00 */
[C---:B--2---:R-:W-:Y:S01]  /*ee010*/  IADD3 R28, P4, PT, R10.reuse, R17, RZ ;  /* 0x000000110a1c7210 */ /* 0x044fe20007f9e0ff */
[----:B0-----:R-:W-:Y:S01]  /*ee020*/  IMAD.MOV.U32 R17, RZ, RZ, R29 ;  /* 0x000000ffff117224 */ /* 0x001fe200078e001d */
[----:B------:R-:W-:-:S03]  /*ee030*/  IADD3 R4, P3, PT, R10, R16, RZ ;  /* 0x000000100a047210 */ /* 0x000fc60007f7e0ff */
[----:B------:R0:W-:Y:S01]  /*ee040*/  STL [R1+0x3c90], R28 ;  /* 0x003c901c01007387 */ /* 0x0001e20000100800 */
[----:B------:R-:W-:-:S03]  /*ee050*/  IMAD.MOV.U32 R16, RZ, RZ, R28 ;  /* 0x000000ffff107224 */ /* 0x000fc600078e001c */
[----:B0-----:R-:W2:Y:S01]  /*ee060*/  LDL.LU.64 R28, [R1+0x70c0] ;  /* 0x0070c000011c7983 */ /* 0x001ea20000300a00 */
[C---:B---3--:R-:W-:Y:S02]  /*ee070*/  IMAD.X R21, R19.reuse, 0x1, R22, P2 ;  /* 0x0000000113157824 */ /* 0x048fe400010e0616 */
[----:B------:R-:W-:-:S03]  /*ee080*/  IMAD.X R5, R19, 0x1, R14, P3 ;  /* 0x0000000113057824 */ /* 0x000fc600018e060e */
[----:B------:R0:W-:Y:S01]  /*ee090*/  STL.64 [R1+0x3ca0], R20 ;  /* 0x003ca01401007387 */ /* 0x0001e20000100a00 */
[----:B------:R-:W-:-:S03]  /*ee0a0*/  IMAD.X R17, R19, 0x1, R15, P4 ;  /* 0x0000000113117824 */ /* 0x000fc600020e060f */
[----:B------:R-:W-:Y:S01]  /*ee0b0*/  STL.64 [R1+0x3c98], R4 ;  /* 0x003c980401007387 */ /* 0x000fe20000100a00 */
[----:B0-----:R-:W-:-:S03]  /*ee0c0*/  IADD3 R20, P2, PT, R10, R25, RZ ;  /* 0x000000190a147210 */ /* 0x001fc60007f5e0ff */
[----:B------:R0:W-:Y:S02]  /*ee0d0*/  STL.64 [R1+0x7090], R14 ;  /* 0x0070900e01007387 */ /* 0x0001e40000100a00 */
[----:B------:R-:W-:Y:S02]  /*ee0e0*/  IMAD.X R21, R19, 0x1, R24, P2 ;  /* 0x0000000113157824 */ /* 0x000fe400010e0618 */
[----:B0-----:R-:W3:Y:S04]  /*ee0f0*/  LDL R15, [R1+0xcc] ;  /* 0x0000cc00010f7983 */ /* 0x001ee80000100800 */
[----:B------:R-:W-:Y:S04]  /*ee100*/  STL [R1+0x3c94], R17 ;  /* 0x003c941101007387 */ /* 0x000fe80000100800 */
[----:B------:R0:W-:Y:S04]  /*ee110*/  STL.64 [R1+0x3c88], R20 ;  /* 0x003c881401007387 */ /* 0x0001e80000100a00 */
[----:B0-----:R-:W3:Y:S01]  /*ee120*/  LDL.LU.64 R20, [R1+0x70b8] ;  /* 0x0070b80001147983 */ /* 0x001ee20000300a00 */
[----:B------:R-:W-:-:S05]  /*ee130*/  IADD3 R4, P3, PT, R10, R27, RZ ;  /* 0x0000001b0a047210 */ /* 0x000fca0007f7e0ff */
[----:B------:R-:W-:Y:S01]  /*ee140*/  IMAD.X R5, R19, 0x1, R26, P3 ;  /* 0x0000000113057824 */ /* 0x000fe200018e061a */
[----:B--2---:R-:W-:-:S05]  /*ee150*/  IADD3 R16, P4, PT, R10, R29, RZ ;  /* 0x0000001d0a107210 */ /* 0x004fca0007f9e0ff */
[----:B------:R-:W-:Y:S01]  /*ee160*/  IMAD.X R17, R19, 0x1, R28, P4 ;  /* 0x0000000113117824 */ /* 0x000fe200020e061c */
[----:B---3--:R-:W-:-:S05]  /*ee170*/  IADD3 R10, P2, PT, R15, R20, RZ ;  /* 0x000000140f0a7210 */ /* 0x008fca0007f5e0ff */
[----:B------:R0:W-:Y:S01]  /*ee180*/  STL [R1+0x3c70], R10 ;  /* 0x003c700a01007387 */ /* 0x0001e20000100800 */
[----:B------:R-:W-:-:S03]  /*ee190*/  IADD3 R14, P3, PT, R15, R21, RZ ;  /* 0x000000150f0e7210 */ /* 0x000fc60007f7e0ff */
[----:B0-----:R-:W2:Y:S04]  /*ee1a0*/  LDL.LU.64 R10, [R1+0x70b0] ;  /* 0x0070b000010a7983 */ /* 0x001ea80000300a00 */
[----:B------:R0:W-:Y:S04]  /*ee1b0*/  STL.64 [R1+0x3c80], R4 ;  /* 0x003c800401007387 */ /* 0x0001e80000100a00 */
[----:B0-----:R-:W3:Y:S04]  /*ee1c0*/  LDL.LU.64 R4, [R1+0x70a8] ;  /* 0x0070a80001047983 */ /* 0x001ee80000300a00 */
[----:B------:R-:W-:Y:S04]  /*ee1d0*/  STL.64 [R1+0x7088], R26 ;  /* 0x0070881a01007387 */ /* 0x000fe80000100a00 */
[----:B------:R-:W4:Y:S04]  /*ee1e0*/  LDL R15, [R1+0x3f0] ;  /* 0x0003f000010f7983 */ /* 0x000f280000100800 */
[----:B------:R0:W-:Y:S04]  /*ee1f0*/  STL [R1+0x7070], R21 ;  /* 0x0070701501007387 */ /* 0x0001e80000100800 */
[----:B0-----:R-:W2:Y:S04]  /*ee200*/  LDL.LU R21, [R1+0xcc] ;  /* 0x0000cc0001157983 */ /* 0x001ea80000300800 */
[----:B------:R-:W2:Y:S04]  /*ee210*/  LDL.LU R19, [R1+0x70a0] ;  /* 0x0070a00001137983 */ /* 0x000ea80000300800 */
[----:B------:R0:W-:Y:S04]  /*ee220*/  STL.64 [R1+0x3c78], R16 ;  /* 0x003c781001007387 */ /* 0x0001e80000100a00 */
[----:B0-----:R-:W2:Y:S04]  /*ee230*/  LDL.LU.64 R16, [R1+0x7098] ;  /* 0x0070980001107983 */ /* 0x001ea80000300a00 */
[----:B------:R0:W-:Y:S04]  /*ee240*/  STL.64 [R1+0x7080], R12 ;  /* 0x0070800c01007387 */ /* 0x0001e80000100a00 */
[----:B0-----:R0:W4:Y:S02]  /*ee250*/  LDL.64 R12, [R1+0x3c70] ;  /* 0x003c7000010c7983 */ /* 0x0011240000100a00 */
[----:B----4-:R-:W-:-:S02]  /*ee260*/  IMAD.X R13, R15, 0x1, R18, P2 ;  /* 0x000000010f0d7824 */ /* 0x010fc400010e0612 */
[----:B--2---:R-:W-:-:S03]  /*ee270*/  IMAD.X R15, R15, 0x1, R19, P3 ;  /* 0x000000010f0f7824 */ /* 0x004fc600018e0613 */
[----:B------:R-:W-:Y:S04]  /*ee280*/  STL [R1+0x3c74], R13 ;  /* 0x003c740d01007387 */ /* 0x000fe80000100800 */
[----:B------:R-:W-:Y:S04]  /*ee290*/  STL.64 [R1+0x7068], R6 ;  /* 0x0070680601007387 */ /* 0x000fe80000100a00 */
[----:B------:R-:W-:Y:S04]  /*ee2a0*/  STL.64 [R1+0x7078], R8 ;  /* 0x0070780801007387 */ /* 0x000fe80000100a00 */
[----:B------:R1:W-:Y:S04]  /*ee2b0*/  STL.64 [R1+0x3c68], R14 ;  /* 0x003c680e01007387 */ /* 0x0003e80000100a00 */
[----:B-1----:R-:W2:Y:S04]  /*ee2c0*/  LDL.LU.64 R14, [R1+0x7090] ;  /* 0x00709000010e7983 */ /* 0x002ea80000300a00 */
[----:B------:R1:W-:Y:S04]  /*ee2d0*/  STL [R1+0x7058], R19 ;  /* 0x0070581301007387 */ /* 0x0003e80000100800 */
[----:B-1----:R-:W4:Y:S01]  /*ee2e0*/  LDL.LU R19, [R1+0x3f0] ;  /* 0x0003f00001137983 */ /* 0x002f220000300800 */
[----:B------:R-:W-:-:S02]  /*ee2f0*/  IADD3 R26, P4, PT, R21, R23, RZ ;  /* 0x00000017151a7210 */ /* 0x000fc40007f9e0ff */
[----:B------:R-:W-:Y:S01]  /*ee300*/  IADD3 R8, P3, PT, R21, R17, RZ ;  /* 0x0000001115087210 */ /* 0x000fe20007f7e0ff */
[----:B------:R1:W-:Y:S04]  /*ee310*/  STL.64 [R1+0x7048], R16 ;  /* 0x0070481001007387 */ /* 0x0003e80000100a00 */
[----:B-1----:R-:W2:Y:S01]  /*ee320*/  LDL R17, [R1+0xd0] ;  /* 0x0000d00001117983 */ /* 0x002ea20000100800 */
[----:B----4-:R-:W-:-:S05]  /*ee330*/  IMAD.X R27, R19, 0x1, R22, P4 ;  /* 0x00000001131b7824 */ /* 0x010fca00020e0616 */
[----:B------:R1:W-:Y:S04]  /*ee340*/  STL.64 [R1+0x3c60], R26 ;  /* 0x003c601a01007387 */ /* 0x0003e80000100a00 */
[----:B-1----:R-:W4:Y:S01]  /*ee350*/  LDL.LU.64 R26, [R1+0x7088] ;  /* 0x00708800011a7983 */ /* 0x002f220000300a00 */
[----:B------:R-:W-:Y:S01]  /*ee360*/  IADD3 R12, P2, PT, R21, R16, RZ ;  /* 0x00000010150c7210 */ /* 0x000fe20007f5e0ff */
[----:B--2---:R-:W-:Y:S01]  /*ee370*/  IMAD.X R9, R19, 0x1, R15, P3 ;  /* 0x0000000113097824 */ /* 0x004fe200018e060f */
[----:B------:R-:W-:Y:S01]  /*ee380*/  IADD3 R6, P4, PT, R21, R25, RZ ;  /* 0x0000001915067210 */ /* 0x000fe20007f9e0ff */
[----:B------:R-:W-:Y:S02]  /*ee390*/  STL.64 [R1+0x7060], R22 ;  /* 0x0070601601007387 */ /* 0x000fe40000100a00 */
[----:B------:R-:W-:-:S02]  /*ee3a0*/  IMAD.X R13, R19, 0x1, R14, P2 ;  /* 0x00000001130d7824 */ /* 0x000fc400010e060e */
[----:B---3--:R1:W-:Y:S01]  /*ee3b0*/  STL.64 [R1+0x7050], R4 ;  /* 0x0070500401007387 */ /* 0x0083e20000100a00 */
[----:B------:R-:W-:-:S03]  /*ee3c0*/  IMAD.X R7, R19, 0x1, R24, P4 ;  /* 0x0000000113077824 */ /* 0x000fc600020e0618 */
[----:B------:R2:W-:Y:S01]  /*ee3d0*/  STL.64 [R1+0x3c58], R12 ;  /* 0x003c580c01007387 */ /* 0x0005e20000100a00 */
[----:B-1----:R-:W-:-:S03]  /*ee3e0*/  IADD3 R4, P3, PT, R21, R29, RZ ;  /* 0x0000001d15047210 */ /* 0x002fc60007f7e0ff */
[----:B--2---:R-:W2:Y:S04]  /*ee3f0*/  LDL.LU.64 R12, [R1+0x7080] ;  /* 0x00708000010c7983 */ /* 0x004ea80000300a00 */
[----:B------:R1:W-:Y:S04]  /*ee400*/  STL.64 [R1+0x3c50], R8 ;  /* 0x003c500801007387 */ /* 0x0003e80000100a00 */
[----:B-1----:R-:W3:Y:S04]  /*ee410*/  LDL.LU.64 R8, [R1+0x7078] ;  /* 0x0070780001087983 */ /* 0x002ee80000300a00 */
[----:B------:R-:W-:Y:S01]  /*ee420*/  STL.64 [R1+0x7040], R14 ;  /* 0x0070400e01007387 */ /* 0x000fe20000100a00 */
[----:B----4-:R-:W-:-:S03]  /*ee430*/  IADD3 R22, P2, PT, R21, R27, RZ ;  /* 0x0000001b15167210 */ /* 0x010fc60007f5e0ff */
[----:B------:R-:W4:Y:S02]  /*ee440*/  LDL.LU R21, [R1+0x7070] ;  /* 0x0070700001157983 */ /* 0x000f240000300800 */
[C---:B------:R-:W-:Y:S02]  /*ee450*/  IMAD.X R23, R19.reuse, 0x1, R26, P2 ;  /* 0x0000000113177824 */ /* 0x040fe400010e061a */
[----:B------:R1:W-:Y:S04]  /*ee460*/  STL.64 [R1+0x3c48], R6 ;  /* 0x003c480601007387 */ /* 0x0003e80000100a00 */
[----:B-1----:R-:W2:Y:S04]  /*ee470*/  LDL.LU.64 R6, [R1+0x7068] ;  /* 0x0070680001067983 */ /* 0x002ea80000300a00 */
[----:B------:R1:W-:Y:S04]  /*ee480*/  STL.64 [R1+0x3c40], R22 ;  /* 0x003c401601007387 */ /* 0x0003e80000100a00 */
[----:B-1----:R-:W2:Y:S04]  /*ee490*/  LDL.LU.64 R22, [R1+0x7060] ;  /* 0x0070600001167983 */ /* 0x002ea80000300a00 */
[----:B------:R1:W-:Y:S04]  /*ee4a0*/  STL [R1+0x7038], R26 ;  /* 0x0070381a01007387 */ /* 0x0003e80000100800 */
[----:B-1----:R-:W3:Y:S01]  /*ee4b0*/  LDL.LU R26, [R1+0xd0] ;  /* 0x0000d000011a7983 */ /* 0x002ee20000300800 */
[----:B------:R-:W-:Y:S01]  /*ee4c0*/  IMAD.X R5, R19, 0x1, R28, P3 ;  /* 0x0000000113057824 */ /* 0x000fe200018e061c */
[----:B------:R-:W-:-:S02]  /*ee4d0*/  IADD3 R16, P4, PT, R17, R20, RZ ;  /* 0x0000001411107210 */ /* 0x000fc40007f9e0ff */
[----:B----4-:R-:W-:Y:S04]  /*ee4e0*/  STL.64 [R1+0x7030], R20 ;  /* 0x0070301401007387 */ /* 0x010fe80000100a00 */
[----:B------:R-:W4:Y:S04]  /*ee4f0*/  LDL.LU R19, [R1+0x7058] ;  /* 0x0070580001137983 */ /* 0x000f280000300800 */
[----:B------:R1:W-:Y:S04]  /*ee500*/  STL.64 [R1+0x3c38], R4 ;  /* 0x003c380401007387 */ /* 0x0003e80000100a00 */
[----:B-1----:R-:W4:Y:S04]  /*ee510*/  LDL.LU.64 R4, [R1+0x7050] ;  /* 0x0070500001047983 */ /* 0x002f280000300a00 */
[----:B--2---:R1:W-:Y:S01]  /*ee520*/  STL [R1+0x7018], R23 ;  /* 0x0070181701007387 */ /* 0x0043e20000100800 */
[----:B---3--:R-:W-:-:S03]  /*ee530*/  IADD3 R20, P3, PT, R26, R23, RZ ;  /* 0x000000171a147210 */ /* 0x008fc60007f7e0ff */
[----:B-1----:R-:W2:Y:S01]  /*ee540*/  LDL.LU R23, [R1+0x3ec] ;  /* 0x0003ec0001177983 */ /* 0x002ea20000300800 */
[----:B------:R-:W-:Y:S01]  /*ee550*/  IADD3 R14, P2, PT, R26, R21, RZ ;  /* 0x000000151a0e7210 */ /* 0x000fe20007f5e0ff */
[----:B--2---:R-:W-:-:S04]  /*ee560*/  IMAD.X R17, R23, 0x1, R18, P4 ;  /* 0x0000000117117824 */ /* 0x004fc800020e0612 */
[C---:B----4-:R-:W-:Y:S01]  /*ee570*/  IMAD.X R15, R23.reuse, 0x1, R19, P2 ;  /* 0x00000001170f7824 */ /* 0x050fe200010e0613 */
[----:B------:R1:W-:Y:S04]  /*ee580*/  STL.64 [R1+0x3c30], R16 ;  /* 0x003c301001007387 */ /* 0x0003e80000100a00 */
[----:B-1----:R-:W2:Y:S04]  /*ee590*/  LDL.LU.64 R16, [R1+0x7048] ;  /* 0x0070480001107983 */ /* 0x002ea80000300a00 */
[----:B------:R-:W-:Y:S04]  /*ee5a0*/  STL.64 [R1+0x7020], R4 ;  /* 0x0070200401007387 */ /* 0x000fe80000100a00 */
[----:B------:R1:W-:Y:S04]  /*ee5b0*/  STL.64 [R1+0x3c28], R14 ;  /* 0x003c280e01007387 */ /* 0x0003e80000100a00 */
[----:B-1----:R-:W3:Y:S01]  /*ee5c0*/  LDL.LU.64 R14, [R1+0x7040] ;  /* 0x00704000010e7983 */ /* 0x002ee20000300a00 */
[----:B------:R-:W-:-:S03]  /*ee5d0*/  IMAD.X R21, R23, 0x1, R22, P3 ;  /* 0x0000000117157824 */ /* 0x000fc600018e0616 */
[----:B------:R1:W-:Y:S01]  /*ee5e0*/  STL.64 [R1+0x7010], R18 ;  /* 0x0070101201007387 */ /* 0x0003e20000100a00 */
[----:B--2---:R-:W-:-:S03]  /*ee5f0*/  IADD3 R4, P4, PT, R26, R16, RZ ;  /* 0x000000101a047210 */ /* 0x004fc60007f9e0ff */
[----:B------:R-:W-:Y:S01]  /*ee600*/  STL.64 [R1+0x7028], R16 ;  /* 0x0070281001007387 */ /* 0x000fe20000100a00 */
[----:B-1----:R-:W-:-:S03]  /*ee610*/  IADD3 R18, P2, PT, R26, R17, RZ ;  /* 0x000000111a127210 */ /* 0x002fc60007f5e0ff */
[----:B------:R1:W-:Y:S02]  /*ee620*/  STL.64 [R1+0x3c20], R20 ;  /* 0x003c201401007387 */ /* 0x0003e40000100a00 */
[C---:B-1----:R-:W-:Y:S01]  /*ee630*/  IADD3 R20, P3, PT, R26.reuse, R25, RZ ;  /* 0x000000191a147210 */ /* 0x042fe20007f7e0ff */
[C---:B---3--:R-:W-:Y:S02]  /*ee640*/  IMAD.X R5, R23.reuse, 0x1, R14, P4 ;  /* 0x0000000117057824 */ /* 0x048fe400020e060e */
[C---:B------:R-:W-:Y:S02]  /*ee650*/  IMAD.X R19, R23.reuse, 0x1, R15, P2 ;  /* 0x0000000117137824 */ /* 0x040fe400010e060f */
[----:B------:R-:W-:Y:S01]  /*ee660*/  IMAD.X R21, R23, 0x1, R24, P3 ;  /* 0x0000000117157824 */ /* 0x000fe200018e0618 */
[----:B------:R1:W-:Y:S04]  /*ee670*/  STL.64 [R1+0x3c18], R4 ;  /* 0x003c180401007387 */ /* 0x0003e80000100a00 */
[----:B------:R2:W-:Y:S01]  /*ee680*/  STL.64 [R1+0x7008], R14 ;  /* 0x0070080e01007387 */ /* 0x0005e20000100a00 */
[----:B-1----:R-:W-:-:S03]  /*ee690*/  IADD3 R4, P4, PT, R26, R27, RZ ;  /* 0x0000001b1a047210 */ /* 0x002fc60007f9e0ff */
[----:B--2---:R-:W2:Y:S04]  /*ee6a0*/  LDL R15, [R1+0xd4] ;  /* 0x0000d400010f7983 */ /* 0x004ea80000100800 */
[----:B------:R1:W-:Y:S02]  /*ee6b0*/  STL.64 [R1+0x3c10], R18 ;  /* 0x003c101201007387 */ /* 0x0003e40000100a00 */
[----:B-1----:R-:W-:Y:S02]  /*ee6c0*/  IADD3 R18, P2, PT, R26, R29, RZ ;  /* 0x0000001d1a127210 */ /* 0x002fe40007f5e0ff */
[----:B------:R-:W3:Y:S04]  /*ee6d0*/  LDL.LU R26, [R1+0x7038] ;  /* 0x00703800011a7983 */ /* 0x000ee80000300800 */
[----:B------:R1:W-:Y:S04]  /*ee6e0*/  STL.64 [R1+0x3c08], R20 ;  /* 0x003c081401007387 */ /* 0x0003e80000100a00 */
[----:B-1----:R-:W2:Y:S01]  /*ee6f0*/  LDL.LU.64 R20, [R1+0x7030] ;  /* 0x0070300001147983 */ /* 0x002ea20000300a00 */
[----:B---3--:R-:W-:Y:S01]  /*ee700*/  IMAD.X R5, R23, 0x1, R26, P4 ;  /* 0x0000000117057824 */ /* 0x008fe200020e061a */
[----:B--2---:R-:W-:-:S05]  /*ee710*/  IADD3 R16, P3, PT, R15, R20, RZ ;  /* 0x000000140f107210 */ /* 0x004fca0007f7e0ff */
[----:B------:R1:W-:Y:S04]  /*ee720*/  STL [R1+0x3bf0], R16 ;  /* 0x003bf01001007387 */ /* 0x0003e80000100800 */
[----:B-1----:R-:W2:Y:S04]  /*ee730*/  LDL.LU.64 R16, [R1+0x7028] ;  /* 0x0070280001107983 */ /* 0x002ea80000300a00 */
[----:B------:R1:W-:Y:S04]  /*ee740*/  STL.64 [R1+0x3c00], R4 ;  /* 0x003c000401007387 */ /* 0x0003e80000100a00 */
[----:B-1----:R-:W3:Y:S01]  /*ee750*/  LDL.LU.64 R4, [R1+0x7020] ;  /* 0x0070200001047983 */ /* 0x002ee20000300a00 */
[----:B------:R-:W-:Y:S01]  /*ee760*/  IMAD.X R19, R23, 0x1, R28, P2 ;  /* 0x0000000117137824 */ /* 0x000fe200010e061c */
[----:B------:R-:W-:-:S02]  /*ee770*/  IADD3 R14, P4, PT, R15, R21, RZ ;  /* 0x000000150f0e7210 */ /* 0x000fc40007f9e0ff */
[----:B------:R-:W4:Y:S04]  /*ee780*/  LDL R15, [R1+0x3e8] ;  /* 0x0003e800010f7983 */ /* 0x000f280000100800 */
[----:B------:R-:W-:Y:S04]  /*ee790*/  STL.64 [R1+0x6ff0], R20 ;  /* 0x006ff01401007387 */ /* 0x000fe80000100a00 */
[----:B------:R-:W2:Y:S04]  /*ee7a0*/  LDL.LU R23, [R1+0x7018] ;  /* 0x0070180001177983 */ /* 0x000ea80000300800 */
[----:B------:R1:W-:Y:S04]  /*ee7b0*/  STL.64 [R1+0x3bf8], R18 ;  /* 0x003bf81201007387 */ /* 0x0003e80000100a00 */
[----:B-1----:R-:W4:Y:S04]  /*ee7c0*/  LDL.LU.64 R18, [R1+0x7010] ;  /* 0x0070100001127983 */ /* 0x002f280000300a00 */
[----:B------:R1:W-:Y:S04]  /*ee7d0*/  STL.64 [R1+0x7000], R28 ;  /* 0x0070001c01007387 */ /* 0x0003e80000100a00 */
[----:B-1----:R0:W4:Y:S04]  /*ee7e0*/  LDL.64 R28, [R1+0x3bf0] ;  /* 0x003bf000011c7983 */ /* 0x0021280000100a00 */
[----:B---3--:R1:W-:Y:S04]  /*ee7f0*/  STL.64 [R1+0x6ff8], R4 ;  /* 0x006ff80401007387 */ /* 0x0083e80000100a00 */
[----:B-1----:R-:W3:Y:S01]  /*ee800*/  LDL.LU R4, [R1+0xd4] ;  /* 0x0000d40001047983 */ /* 0x002ee20000300800 */
[----:B----4-:R-:W-:-:S02]  /*ee810*/  IMAD.X R29, R15, 0x1, R18, P3 ;  /* 0x000000010f1d7824 */ /* 0x010fc400018e0612 */
[----:B------:R-:W-:-:S03]  /*ee820*/  IMAD.X R15, R15, 0x1, R19, P4 ;  /* 0x000000010f0f7824 */ /* 0x000fc600020e0613 */
[----:B------:R-:W-:Y:S04]  /*ee830*/  STL [R1+0x3bf4], R29 ;  /* 0x003bf41d01007387 */ /* 0x000fe80000100800 */
[----:B------:R-:W-:Y:S04]  /*ee840*/  STL.64 [R1+0x6fe0], R12 ;  /* 0x006fe00c01007387 */ /* 0x000fe80000100a00 */
[----:B------:R1:W-:Y:S04]  /*ee850*/  STL.64 [R1+0x3be8], R14 ;  /* 0x003be80e01007387 */ /* 0x0003e80000100a00 */
[----:B-1----:R-:W4:Y:S04]  /*ee860*/  LDL.LU.64 R14, [R1+0x7008] ;  /* 0x00700800010e7983 */ /* 0x002f280000300a00 */
[----:B------:R-:W-:Y:S04]  /*ee870*/  STL.64 [R1+0x6fe8], R18 ;  /* 0x006fe81201007387 */ /* 0x000fe80000100a00 */
[----:B--2---:R1:W-:Y:S01]  /*ee880*/  STL [R1+0x6fd8], R17 ;  /* 0x006fd81101007387 */ /* 0x0043e20000100800 */
[----:B---3--:R-:W-:-:S03]  /*ee890*/  IADD3 R28, P4, PT, R4, R17, RZ ;  /* 0x00000011041c7210 */ /* 0x008fc60007f9e0ff */
[----:B-1----:R-:W2:Y:S01]  /*ee8a0*/  LDL.LU R17, [R1+0x3e8] ;  /* 0x0003e80001117983 */ /* 0x002ea20000300800 */
[C---:B------:R-:W-:Y:S02]  /*ee8b0*/  IADD3 R20, P2, PT, R4.reuse, R23, RZ ;  /* 0x0000001704147210 */ /* 0x040fe40007f5e0ff */
[----:B------:R-:W-:-:S03]  /*ee8c0*/  IADD3 R12, P3, PT, R4, R16, RZ ;  /* 0x00000010040c7210 */ /* 0x000fc60007f7e0ff */
[C---:B--2---:R-:W-:Y:S02]  /*ee8d0*/  IMAD.X R21, R17.reuse, 0x1, R22, P2 ;  /* 0x0000000111157824 */ /* 0x044fe400010e0616 */
[C---:B----4-:R-:W-:Y:S02]  /*ee8e0*/  IMAD.X R13, R17.reuse, 0x1, R14, P3 ;  /* 0x00000001110d7824 */ /* 0x050fe400018e060e */
[----:B------:R-:W-:Y:S01]  /*ee8f0*/  IMAD.X R29, R17, 0x1, R15, P4 ;  /* 0x00000001111d7824 */ /* 0x000fe200020e060f */
[----:B------:R-:W-:Y:S04]  /*ee900*/  STL.64 [R1+0x3be0], R20 ;  /* 0x003be01401007387 */ /* 0x000fe80000100a00 */
[----:B------:R-:W-:Y:S04]  /*ee910*/  STL.64 [R1+0x3bd8], R12 ;  /* 0x003bd80c01007387 */ /* 0x000fe80000100a00 */
[----:B------:R1:W-:Y:S04]  /*ee920*/  STL.64 [R1+0x3bd0], R28 ;  /* 0x003bd01c01007387 */ /* 0x0003e80000100a00 */
[----:B-1----:R-:W2:Y:S01]  /*ee930*/  LDL.LU.64 R28, [R1+0x7000] ;  /* 0x00700000011c7983 */ /* 0x002ea20000300a00 */
[----:B------:R-:W-:-:S02]  /*ee940*/  IADD3 R20, P2, PT, R4, R25, RZ ;  /* 0x0000001904147210 */ /* 0x000fc40007f5e0ff */
[C---:B------:R-:W-:Y:S01]  /*ee950*/  IADD3 R12, P3, PT, R4.reuse, R27, RZ ;  /* 0x0000001b040c7210 */ /* 0x040fe20007f7e0ff */
[----:B------:R1:W-:Y:S02]  /*ee960*/  STL.64 [R1+0x6fd0], R14 ;  /* 0x006fd00e01007387 */ /* 0x0003e40000100a00 */
[----:B------:R-:W-:Y:S02]  /*ee970*/  IMAD.X R21, R17, 0x1, R24, P2 ;  /* 0x0000000111157824 */ /* 0x000fe400010e0618 */
[----:B-1----:R-:W3:Y:S01]  /*ee980*/  LDL R15, [R1+0xd8] ;  /* 0x0000d800010f7983 */ /* 0x002ee20000100800 */
[----:B--2---:R-:W-:-:S05]  /*ee990*/  IADD3 R4, P4, PT, R4, R29, RZ ;  /* 0x0000001d04047210 */ /* 0x004fca0007f9e0ff */
[----:B------:R1:W-:Y:S04]  /*ee9a0*/  STL [R1+0x3bb8], R4 ;  /* 0x003bb80401007387 */ /* 0x0003e80000100800 */
[----:B-1----:R-:W2:Y:S04]  /*ee9b0*/  LDL.LU.64 R4, [R1+0x6ff8] ;  /* 0x006ff80001047983 */ /* 0x002ea80000300a00 */
[----:B------:R1:W-:Y:S04]  /*ee9c0*/  STL.64 [R1+0x3bc8], R20 ;  /* 0x003bc81401007387 */ /* 0x0003e80000100a00 */
[----:B-1----:R-:W3:Y:S01]  /*ee9d0*/  LDL.LU.64 R20, [R1+0x6ff0] ;  /* 0x006ff00001147983 */ /* 0x002ee20000300a00 */
[----:B------:R-:W-:Y:S01]  /*ee9e0*/  IMAD.X R13, R17, 0x1, R26, P3 ;  /* 0x00000001110d7824 */ /* 0x000fe200018e061a */
[----:B---3--:R-:W-:-:S05]  /*ee9f0*/  IADD3 R18, P2, PT, R15, R20, RZ ;  /* 0x000000140f127210 */ /* 0x008fca0007f5e0ff */
[----:B------:R1:W-:Y:S04]  /*eea00*/  STL [R1+0x3bb0], R18 ;  /* 0x003bb01201007387 */ /* 0x0003e80000100800 */
[----:B-1----:R-:W3:Y:S04]  /*eea10*/  LDL.LU.64 R18, [R1+0x6fe8] ;  /* 0x006fe80001127983 */ /* 0x002ee80000300a00 */
[----:B------:R1:W-:Y:S04]  /*eea20*/  STL.64 [R1+0x3bc0], R12 ;  /* 0x003bc00c01007387 */ /* 0x0003e80000100a00 */
[----:B-1----:R-:W4:Y:S01]  /*eea30*/  LDL.LU.64 R12, [R1+0x6fe0] ;  /* 0x006fe000010c7983 */ /* 0x002f220000300a00 */
[----:B------:R-:W-:-:S03]  /*eea40*/  IADD3 R14, P3, PT, R15, R21, RZ ;  /* 0x000000150f0e7210 */ /* 0x000fc60007f7e0ff */
[----:B------:R1:W-:Y:S04]  /*eea50*/  STL.64 [R1+0x6fc8], R26 ;  /* 0x006fc81a01007387 */ /* 0x0003e80000100a00 */
[----:B------:R-:W3:Y:S04]  /*eea60*/  LDL R15, [R1+0x3e4] ;  /* 0x0003e400010f7983 */ /* 0x000ee80000100800 */
[----:B-1----:R0:W2:Y:S04]  /*eea70*/  LDL.64 R26, [R1+0x3bb8] ;  /* 0x003bb800011a7983 */ /* 0x0020a80000100a00 */
[----:B----4-:R1:W-:Y:S04]  /*eea80*/  STL.64 [R1+0x6fb8], R12 ;  /* 0x006fb80c01007387 */ /* 0x0103e80000100a00 */
[----:B-1----:R0:W3:Y:S01]  /*eea90*/  LDL.64 R12, [R1+0x3bb0] ;  /* 0x003bb000010c7983 */ /* 0x0020e20000100a00 */
[----:B--2---:R-:W-:-:S03]  /*eeaa0*/  IMAD.X R27, R17, 0x1, R28, P4 ;  /* 0x00000001111b7824 */ /* 0x004fc600020e061c */
[----:B------:R1:W-:Y:S04]  /*eeab0*/  STL [R1+0x6fb0], R21 ;  /* 0x006fb01501007387 */ /* 0x0003e80000100800 */
[----:B-1----:R-:W2:Y:S04]  /*eeac0*/  LDL.LU R21, [R1+0xd8] ;  /* 0x0000d80001157983 */ /* 0x002ea80000300800 */
[----:B------:R-:W4:Y:S04]  /*eead0*/  LDL.LU R17, [R1+0x6fd8] ;  /* 0x006fd80001117983 */ /* 0x000f280000300800 */
[----:B------:R-:W-:Y:S04]  /*eeae0*/  STL.64 [R1+0x6fc0], R28 ;  /* 0x006fc01c01007387 */ /* 0x000fe80000100a00 */
[----:B------:R-:W-:Y:S01]  /*eeaf0*/  STL [R1+0x3bbc], R27 ;  /* 0x003bbc1b01007387 */ /* 0x000fe20000100800 */
[----:B---3--:R-:W-:-:S02]  /*eeb00*/  IMAD.X R13, R15, 0x1, R18, P2 ;  /* 0x000000010f0d7824 */ /* 0x008fc400010e0612 */
[----:B------:R-:W-:-:S05]  /*eeb10*/  IMAD.X R15, R15, 0x1, R19, P3 ;  /* 0x000000010f0f7824 */ /* 0x000fca00018e0613 */
[----:B------:R1:W-:Y:S04]  /*eeb20*/  STL.64 [R1+0x3ba8], R14 ;  /* 0x003ba80e01007387 */ /* 0x0003e80000100a00 */
[----:B------:R-:W-:Y:S04]  /*eeb30*/  STL [R1+0x3bb4], R13 ;  /* 0x003bb40d01007387 */ /* 0x000fe80000100800 */
[----:B-1----:R-:W3:Y:S04]  /*eeb40*/  LDL.LU.64 R14, [R1+0x6fd0] ;  /* 0x006fd000010e7983 */ /* 0x002ee80000300a00 */
[----:B------:R1:W-:Y:S04]  /*eeb50*/  STL [R1+0x6fa0], R19 ;  /* 0x006fa01301007387 */ /* 0x0003e80000100800 */
[----:B-1----:R-:W3:Y:S01]  /*eeb60*/  LDL.LU R19, [R1+0x3e4] ;  /* 0x0003e40001137983 */ /* 0x002ee20000300800 */
[----:B--2---:R-:W-:-:S02]  /*eeb70*/  IADD3 R26, P4, PT, R21, R23, RZ ;  /* 0x00000017151a7210 */ /* 0x004fc40007f9e0ff */
[C---:B------:R-:W-:Y:S02]  /*eeb80*/  IADD3 R28, P2, PT, R21.reuse, R16, RZ ;  /* 0x00000010151c7210 */ /* 0x040fe40007f5e0ff */
[----:B----4-:R-:W-:Y:S01]  /*eeb90*/  IADD3 R12, P3, PT, R21, R17, RZ ;  /* 0x00000011150c7210 */ /* 0x010fe20007f7e0ff */
[----:B------:R-:W-:Y:S01]  /*eeba0*/  STL.64 [R1+0x6f98], R16 ;  /* 0x006f981001007387 */ /* 0x000fe20000100a00 */
[C---:B---3--:R-:W-:Y:S02]  /*eebb0*/  IMAD.X R27, R19.reuse, 0x1, R22, P4 ;  /* 0x00000001131b7824 */ /* 0x048fe400020e0616 */
[C---:B------:R-:W-:Y:S02]  /*eebc0*/  IMAD.X R29, R19.reuse, 0x1, R14, P2 ;  /* 0x00000001131d7824 */ /* 0x040fe400010e060e */
[----:B------:R-:W-:Y:S01]  /*eebd0*/  IMAD.X R13, R19, 0x1, R15, P3 ;  /* 0x00000001130d7824 */ /* 0x000fe200018e060f */
[----:B------:R1:W-:Y:S04]  /*eebe0*/  STL.64 [R1+0x3ba0], R26 ;  /* 0x003ba01a01007387 */ /* 0x0003e80000100a00 */
[----:B-1----:R-:W2:Y:S04]  /*eebf0*/  LDL.LU.64 R26, [R1+0x6fc8] ;  /* 0x006fc800011a7983 */ /* 0x002ea80000300a00 */
[----:B------:R-:W-:Y:S04]  /*eec00*/  STL.64 [R1+0x6fa8], R22 ;  /* 0x006fa81601007387 */ /* 0x000fe80000100a00 */
[----:B------:R1:W-:Y:S04]  /*eec10*/  STL.64 [R1+0x3b98], R28 ;  /* 0x003b981c01007387 */ /* 0x0003e80000100a00 */
[----:B-1----:R-:W3:Y:S04]  /*eec20*/  LDL.LU.64 R28, [R1+0x6fc0] ;  /* 0x006fc000011c7983 */ /* 0x002ee80000300a00 */
[----:B------:R1:W-:Y:S04]  /*eec30*/  STL.64 [R1+0x3b90], R12 ;  /* 0x003b900c01007387 */ /* 0x0003e80000100a00 */
[----:B-1----:R-:W4:Y:S04]  /*eec40*/  LDL.LU.64 R12, [R1+0x6fb8] ;  /* 0x006fb800010c7983 */ /* 0x002f280000300a00 */
[----:B------:R1:W-:Y:S01]  /*eec50*/  STL.64 [R1+0x6f88], R2 ;  /* 0x006f880201007387 */ /* 0x0003e20000100a00 */
[----:B------:R-:W-:-:S03]  /*eec60*/  IADD3 R16, P4, PT, R21, R25, RZ ;  /* 0x0000001915107210 */ /* 0x000fc60007f9e0ff */
[----:B-1----:R-:W3:Y:S01]  /*eec70*/  LDL R3, [R1+0xdc] ;  /* 0x0000dc0001037983 */ /* 0x002ee20000100800 */
[----:B--2---:R-:W-:-:S03]  /*eec80*/  IADD3 R22, P2, PT, R21, R27, RZ ;  /* 0x0000001b15167210 */ /* 0x004fc60007f5e0ff */
[----:B----4-:R3:W-:Y:S04]  /*eec90*/  STL.64 [R1+0x6f78], R12 ;  /* 0x006f780c01007387 */ /* 0x0107e80000100a00 */
[----:B------:R1:W-:Y:S01]  /*eeca0*/  STL.64 [R1+0x6f70], R14 ;  /* 0x006f700e01007387 */ /* 0x0003e20000100a00 */
[----:B---3--:R-:W-:-:S03]  /*eecb0*/  IADD3 R12, P3, PT, R21, R29, RZ ;  /* 0x0000001d150c7210 */ /* 0x008fc60007f7e0ff */
[----:B-1----:R-:W2:Y:S04]  /*eecc0*/  LDL R14, [R1+0x3e0] ;  /* 0x0003e000010e7983 */ /* 0x002ea80000100800 */
[----:B------:R-:W-:Y:S04]  /*eecd0*/  STL [R1+0x6f80], R15 ;  /* 0x006f800f01007387 */ /* 0x000fe80000100800 */
[----:B------:R-:W3:Y:S01]  /*eece0*/  LDL.LU R21, [R1+0x6fb0] ;  /* 0x006fb00001157983 */ /* 0x000ee20000300800 */
[C---:B------:R-:W-:Y:S02]  /*eecf0*/  IMAD.X R17, R19.reuse, 0x1, R24, P4 ;  /* 0x0000000113117824 */ /* 0x040fe400020e0618 */
[C---:B------:R-:W-:Y:S01]  /*eed00*/  IMAD.X R23, R19.reuse, 0x1, R26, P2 ;  /* 0x0000000113177824 */ /* 0x040fe200010e061a */
[----:B------:R-:W-:Y:S04]  /*eed10*/  STL.64 [R1+0x6f90], R24 ;  /* 0x006f901801007387 */ /* 0x000fe80000100a00 */
[----:B------:R1:W-:Y:S01]  /*eed20*/  STL.64 [R1+0x3b88], R16 ;  /* 0x003b881001007387 */ /* 0x0003e20000100a00 */
[----:B------:R-:W-:-:S03]  /*eed30*/  IMAD.X R13, R19, 0x1, R28, P3 ;  /* 0x00000001130d7824 */ /* 0x000fc600018e061c */
[----:B------:R4:W-:Y:S01]  /*eed40*/  STL.64 [R1+0x3b80], R22 ;  /* 0x003b801601007387 */ /* 0x0009e20000100a00 */
[----:B-1----:R-:W-:-:S03]  /*eed50*/  IADD3 R16, P4, PT, R3, R20, RZ ;  /* 0x0000001403107210 */ /* 0x002fc60007f9e0ff */
[----:B----4-:R-:W4:Y:S02]  /*eed60*/  LDL.LU.64 R22, [R1+0x6fa8] ;  /* 0x006fa80001167983 */ /* 0x010f240000300a00 */
[C---:B--2---:R-:W-:Y:S01]  /*eed70*/  IMAD.X R17, R14.reuse, 0x1, R18, P4 ;  /* 0x000000010e117824 */ /* 0x044fe200020e0612 */
[----:B---3--:R-:W-:Y:S01]  /*eed80*/  IADD3 R2, P2, PT, R3, R21, RZ ;  /* 0x0000001503027210 */ /* 0x008fe20007f5e0ff */
[----:B------:R1:W-:Y:S04]  /*eed90*/  STL [R1+0x6f68], R21 ;  /* 0x006f681501007387 */ /* 0x0003e80000100800 */
[----:B-1----:R-:W2:Y:S04]  /*eeda0*/  LDL.LU R21, [R1+0xdc] ;  /* 0x0000dc0001157983 */ /* 0x002ea80000300800 */
[----:B------:R-:W3:Y:S04]  /*eedb0*/  LDL.LU R19, [R1+0x6fa0] ;  /* 0x006fa00001137983 */ /* 0x000ee80000300800 */
[----:B------:R-:W-:Y:S04]  /*eedc0*/  STL.64 [R1+0x3b78], R12 ;  /* 0x003b780c01007387 */ /* 0x000fe80000100a00 */
[----:B------:R1:W-:Y:S04]  /*eedd0*/  STL.64 [R1+0x3b70], R16 ;  /* 0x003b701001007387 */ /* 0x0003e80000100a00 */
[----:B-1----:R-:W2:Y:S01]  /*eede0*/  LDL.LU.64 R16, [R1+0x6f98] ;  /* 0x006f980001107983 */ /* 0x002ea20000300a00 */
[----:B---3--:R-:W-:Y:S01]  /*eedf0*/  IMAD.X R3, R14, 0x1, R19, P2 ;  /* 0x000000010e037824 */ /* 0x008fe200010e0613 */
[----:B--2---:R-:W-:-:S02]  /*eee00*/  IADD3 R24, P4, PT, R21, R16, RZ ;  /* 0x0000001015187210 */ /* 0x004fc40007f9e0ff */
[----:B------:R-:W-:-:S03]  /*eee10*/  IADD3 R14, P2, PT, R21, R17, RZ ;  /* 0x00000011150e7210 */ /* 0x000fc60007f5e0ff */
[----:B------:R1:W-:Y:S04]  /*eee20*/  STL [R1+0x3b58], R24 ;  /* 0x003b581801007387 */ /* 0x0003e80000100800 */
[----:B-1----:R-:W2:Y:S04]  /*eee30*/  LDL.LU.64 R24, [R1+0x6f90] ;  /* 0x006f900001187983 */ /* 0x002ea80000300a00 */
[----:B------:R1:W-:Y:S04]  /*eee40*/  STL.64 [R1+0x3b68], R2 ;  /* 0x003b680201007387 */ /* 0x0003e80000100a00 */
[----:B-1----:R-:W3:Y:S04]  /*eee50*/  LDL.LU.64 R2, [R1+0x6f88] ;  /* 0x006f880001027983 */ /* 0x002ee80000300a00 */
[----:B------:R1:W-:Y:S04]  /*eee60*/  STL.64 [R1+0x6f60], R18 ;  /* 0x006f601201007387 */ /* 0x0003e80000100a00 */
[----:B-1----:R0:W2:Y:S04]  /*eee70*/  LDL.64 R18, [R1+0x3b58] ;  /* 0x003b580001127983 */ /* 0x0020a80000100a00 */
[----:B------:R-:W-:Y:S04]  /*eee80*/  STL [R1+0x3b50], R14 ;  /* 0x003b500e01007387 */ /* 0x000fe80000100800 */
[----:B------:R0:W2:Y:S04]  /*eee90*/  LDL.LU R15, [R1+0x6f80] ;  /* 0x006f8000010f7983 */ /* 0x0000a80000300800 */
[----:B------:R1:W-:Y:S04]  /*eeea0*/  STL [R1+0x6f58], R17 ;  /* 0x006f581101007387 */ /* 0x0003e80000100800 */
[----:B-1----:R-:W2:Y:S01]  /*eeeb0*/  LDL.LU R17, [R1+0x3e0] ;  /* 0x0003e00001117983 */ /* 0x002ea20000300800 */
[----:B----4-:R-:W-:-:S05]  /*eeec0*/  IADD3 R12, P3, PT, R21, R23, RZ ;  /* 0x00000017150c7210 */ /* 0x010fca0007f7e0ff */
[----:B--2---:R-:W-:-:S05]  /*eeed0*/  IMAD.X R13, R17, 0x1, R22, P3 ;  /* 0x00000001110d7824 */ /* 0x004fca00018e0616 */
[----:B------:R1:W-:Y:S04]  /*eeee0*/  STL.64 [R1+0x3b60], R12 ;  /* 0x003b600c01007387 */ /* 0x0003e80000100a00 */
[----:B-1----:R-:W2:Y:S01]  /*eeef0*/  LDL.LU.64 R12, [R1+0x6f78] ;  /* 0x006f7800010c7983 */ /* 0x002ea20000300a00 */
[----:B------:R-:W-:-:S03]  /*eef00*/  IADD3 R14, P3, PT, R21, R25, RZ ;  /* 0x00000019150e7210 */ /* 0x000fc60007f7e0ff */
[----:B--2---:R1:W-:Y:S04]  /*eef10*/  STL.64 [R1+0x6f40], R12 ;  /* 0x006f400c01007387 */ /* 0x0043e80000100a00 */
[----:B-1----:R-:W2:Y:S04]  /*eef20*/  LDL R13, [R1+0xe0] ;  /* 0x0000e000010d7983 */ /* 0x002ea80000100800 */
[----:B------:R1:W-:Y:S04]  /*eef30*/  STL.64 [R1+0x6f50], R6 ;  /* 0x006f500601007387 */ /* 0x0003e80000100a00 */
[----:B-1----:R0:W4:Y:S04]  /*eef40*/  LDL.64 R6, [R1+0x3b50] ;  /* 0x003b500001067983 */ /* 0x0021280000100a00 */
[----:B------:R1:W-:Y:S04]  /*eef50*/  STL [R1+0x3b48], R14 ;  /* 0x003b480e01007387 */ /* 0x0003e80000100800 */
[----:B-1----:R-:W2:Y:S02]  /*eef60*/  LDL.LU.64 R14, [R1+0x6f70] ;  /* 0x006f7000010e7983 */ /* 0x002ea40000300a00 */
[----:B--2---:R-:W-:-:S02]  /*eef70*/  IMAD.X R19, R17, 0x1, R14, P4 ;  /* 0x0000000111137824 */ /* 0x004fc400020e060e */
[----:B----4-:R-:W-:-:S03]  /*eef80*/  IMAD.X R7, R17, 0x1, R15, P2 ;  /* 0x0000000111077824 */ /* 0x010fc600010e060f */
[----:B------:R-:W-:Y:S04]  /*eef90*/  STL [R1+0x3b5c], R19 ;  /* 0x003b5c1301007387 */ /* 0x000fe80000100800 */
[----:B------:R1:W-:Y:S01]  /*eefa0*/  STL.64 [R1+0x6f48], R14 ;  /* 0x006f480e01007387 */ /* 0x0003e20000100a00 */
[C---:B------:R-:W-:Y:S02]  /*eefb0*/  IADD3 R18, P4, PT, R21.reuse, R27, RZ ;  /* 0x0000001b15127210 */ /* 0x040fe40007f9e0ff */
[----:B------:R-:W-:Y:S01]  /*eefc0*/  IADD3 R6, P2, PT, R21, R29, RZ ;  /* 0x0000001d15067210 */ /* 0x000fe20007f5e0ff */
[----:B-1----:R0:W2:Y:S04]  /*eefd0*/  LDL.64 R14, [R1+0x3b48] ;  /* 0x003b4800010e7983 */ /* 0x0020a80000100a00 */
[----:B------:R1:W-:Y:S04]  /*eefe0*/  STL [R1+0x3b54], R7 ;  /* 0x003b540701007387 */ /* 0x0003e80000100800 */
[----:B------:R-:W4:Y:S01]  /*eeff0*/  LDL.LU R21, [R1+0x6f68] ;  /* 0x006f680001157983 */ /* 0x000f220000300800 */
[----:B------:R-:W-:-:S02]  /*ef000*/  IMAD.X R19, R17, 0x1, R26, P4 ;  /* 0x0000000111137824 */ /* 0x000fc400020e061a */
[C---:B-1----:R-:W-:Y:S02]  /*ef010*/  IMAD.X R7, R17.reuse, 0x1, R28, P2 ;  /* 0x0000000111077824 */ /* 0x042fe400010e061c */
[----:B--2---:R-:W-:Y:S01]  /*ef020*/  IMAD.X R15, R17, 0x1, R24, P3 ;  /* 0x00000001110f7824 */ /* 0x004fe200018e0618 */
[----:B------:R-:W-:-:S04]  /*ef030*/  IADD3 R14, P3, PT, R13, R20, RZ ;  /* 0x000000140d0e7210 */ /* 0x000fc80007f7e0ff */
[----:B------:R-:W-:Y:S04]  /*ef040*/  STL [R1+0x3b4c], R15 ;  /* 0x003b4c0f01007387 */ /* 0x000fe80000100800 */
[----:B------:R1:W-:Y:S01]  /*ef050*/  STL.64 [R1+0x3b40], R18 ;  /* 0x003b401201007387 */ /* 0x0003e20000100a00 */
[----:B----4-:R-:W-:-:S03]  /*ef060*/  IADD3 R12, P4, PT, R13, R21, RZ ;  /* 0x000000150d0c7210 */ /* 0x010fc60007f9e0ff */
[----:B-1----:R-:W2:Y:S04]  /*ef070*/  LDL.LU.64 R18, [R1+0x6f60] ;  /* 0x006f600001127983 */ /* 0x002ea80000300a00 */
[----:B------:R-:W-:Y:S04]  /*ef080*/  STL.64 [R1+0x6f38], R26 ;  /* 0x006f381a01007387 */ /* 0x000fe80000100a00 */
[----:B------:R-:W2:Y:S04]  /*ef090*/  LDL R13, [R1+0x3dc] ;  /* 0x0003dc00010d7983 */ /* 0x000ea80000100800 */
[----:B------:R-:W-:Y:S04]  /*ef0a0*/  STL.64 [R1+0x6f30], R20 ;  /* 0x006f301401007387 */ /* 0x000fe80000100a00 */
[----:B------:R-:W4:Y:S04]  /*ef0b0*/  LDL.LU R17, [R1+0x6f58] ;  /* 0x006f580001117983 */ /* 0x000f280000300800 */
[----:B------:R1:W-:Y:S04]  /*ef0c0*/  STL.64 [R1+0x3b38], R6 ;  /* 0x003b380601007387 */ /* 0x0003e80000100a00 */
[----:B-1----:R-:W3:Y:S04]  /*ef0d0*/  LDL.LU.64 R6, [R1+0x6f50] ;  /* 0x006f500001067983 */ /* 0x002ee80000300a00 */
[----:B------:R1:W-:Y:S04]  /*ef0e0*/  STL [R1+0x6f28], R28 ;  /* 0x006f281c01007387 */ /* 0x0003e80000100800 */
[----:B-1----:R-:W4:Y:S01]  /*ef0f0*/  LDL.LU R28, [R1+0xe0] ;  /* 0x0000e000011c7983 */ /* 0x002f220000300800 */
[----:B--2---:R-:W-:-:S02]  /*ef100*/  IMAD.X R15, R13, 0x1, R18, P3 ;  /* 0x000000010d0f7824 */ /* 0x004fc400018e0612 */
[----:B------:R-:W-:-:S03]  /*ef110*/  IMAD.X R13, R13, 0x1, R19, P4 ;  /* 0x000000010d0d7824 */ /* 0x000fc600020e0613 */
[----:B------:R1:W-:Y:S04]  /*ef120*/  STL.64 [R1+0x3b30], R14 ;  /* 0x003b300e01007387 */ /* 0x0003e80000100a00 */
[----:B-1----:R-:W2:Y:S04]  /*ef130*/  LDL.LU.64 R14, [R1+0x6f48] ;  /* 0x006f4800010e7983 */ /* 0x002ea80000300a00 */
[----:B------:R1:W-:Y:S04]  /*ef140*/  STL.64 [R1+0x3b28], R12 ;  /* 0x003b280c01007387 */ /* 0x0003e80000100a00 */
[----:B-1----:R-:W2:Y:S04]  /*ef150*/  LDL.LU.64 R12, [R1+0x6f40] ;  /* 0x006f4000010c7983 */ /* 0x002ea80000300a00 */
[----:B---3--:R-:W-:Y:S04]  /*ef160*/  STL.64 [R1+0x6f18], R6 ;  /* 0x006f180601007387 */ /* 0x008fe80000100a00 */
[----:B------:R-:W-:Y:S04]  /*ef170*/  STL.64 [R1+0x6f20], R8 ;  /* 0x006f200801007387 */ /* 0x000fe80000100a00 */
[----:B------:R1:W-:Y:S04]  /*ef180*/  STL.64 [R1+0x6f10], R18 ;  /* 0x006f101201007387 */ /* 0x0003e80000100a00 */
[----:B-1----:R-:W3:Y:S01]  /*ef190*/  LDL.LU R18, [R1+0x3dc] ;  /* 0x0003dc0001127983 */ /* 0x002ee20000300800 */
[----:B----4-:R-:W-:-:S03]  /*ef1a0*/  IADD3 R26, P2, PT, R28, R23, RZ ;  /* 0x000000171c1a7210 */ /* 0x010fc60007f5e0ff */
[----:B------:R-:W-:Y:S01]  /*ef1b0*/  STL.64 [R1+0x6f08], R16 ;  /* 0x006f081001007387 */ /* 0x000fe20000100a00 */
[----:B------:R-:W-:Y:S01]  /*ef1c0*/  IADD3 R20, P3, PT, R28, R16, RZ ;  /* 0x000000101c147210 */ /* 0x000fe20007f7e0ff */
[----:B---3--:R-:W-:-:S05]  /*ef1d0*/  IMAD.X R27, R18, 0x1, R22, P2 ;  /* 0x00000001121b7824 */ /* 0x008fca00010e0616 */
[----:B------:R1:W-:Y:S01]  /*ef1e0*/  STL.64 [R1+0x3b20], R26 ;  /* 0x003b201a01007387 */ /* 0x0003e20000100a00 */
[----:B--2---:R-:W-:-:S03]  /*ef1f0*/  IMAD.X R21, R18, 0x1, R14, P3 ;  /* 0x0000000112157824 */ /* 0x004fc600018e060e */
[----:B-1----:R-:W2:Y:S04]  /*ef200*/  LDL.LU.64 R26, [R1+0x6f38] ;  /* 0x006f3800011a7983 */ /* 0x002ea80000300a00 */
[----:B------:R1:W-:Y:S04]  /*ef210*/  STL.64 [R1+0x6ef8], R4 ;  /* 0x006ef80401007387 */ /* 0x0003e80000100a00 */
[----:B-1----:R-:W3:Y:S04]  /*ef220*/  LDL R5, [R1+0xe4] ;  /* 0x0000e40001057983 */ /* 0x002ee80000100800 */
[----:B------:R1:W-:Y:S04]  /*ef230*/  STL.64 [R1+0x3b18], R20 ;  /* 0x003b181401007387 */ /* 0x0003e80000100a00 */
[----:B-1----:R-:W3:Y:S01]  /*ef240*/  LDL.LU.64 R20, [R1+0x6f30] ;  /* 0x006f300001147983 */ /* 0x002ee20000300a00 */
[----:B------:R-:W-:-:S02]  /*ef250*/  IADD3 R6, P4, PT, R28, R17, RZ ;  /* 0x000000111c067210 */ /* 0x000fc40007f9e0ff */
[----:B------:R-:W-:-:S03]  /*ef260*/  IADD3 R16, P2, PT, R28, R25, RZ ;  /* 0x000000191c107210 */ /* 0x000fc60007f5e0ff */
[C---:B------:R-:W-:Y:S01]  /*ef270*/  IMAD.X R7, R18.reuse, 0x1, R15, P4 ;  /* 0x0000000112077824 */ /* 0x040fe200020e060f */
[----:B------:R1:W-:Y:S01]  /*ef280*/  STL.64 [R1+0x6ef0], R14 ;  /* 0x006ef00e01007387 */ /* 0x0003e20000100a00 */
[----:B------:R-:W-:-:S03]  /*ef290*/  IMAD.X R17, R18, 0x1, R24, P2 ;  /* 0x0000000112117824 */ /* 0x000fc600010e0618 */
[----:B-1----:R-:W4:Y:S04]  /*ef2a0*/  LDL R14, [R1+0x3d8] ;  /* 0x0003d800010e7983 */ /* 0x002f280000100800 */
[----:B------:R1:W-:Y:S02]  /*ef2b0*/  STL.64 [R1+0x3b10], R6 ;  /* 0x003b100601007387 */ /* 0x0003e40000100a00 */
[C---:B-1----:R-:W-:Y:S02]  /*ef2c0*/  IADD3 R6, P4, PT, R28.reuse, R29, RZ ;  /* 0x0000001d1c067210 */ /* 0x042fe40007f9e0ff */
[----:B--2---:R-:W-:Y:S02]  /*ef2d0*/  IADD3 R8, P3, PT, R28, R27, RZ ;  /* 0x0000001b1c087210 */ /* 0x004fe40007f7e0ff */
[----:B------:R-:W2:Y:S03]  /*ef2e0*/  LDL.LU R28, [R1+0x6f28] ;  /* 0x006f2800011c7983 */ /* 0x000ea60000300800 */
        /* <DEDUP_REMOVED lines=8> */
[----:B--2---:R-:W-:-:S05]  /*ef370*/  IMAD.X R7, R18, 0x1, R28, P4 ;  /* 0x0000000112077824 */ /* 0x004fca00020e061c */
[----:B------:R1:W-:Y:S04]  /*ef380*/  STL.64 [R1+0x3af8], R6 ;  /* 0x003af80601007387 */ /* 0x0003e80000100a00 */
[----:B-1----:R-:W2:Y:S01]  /*ef390*/  LDL.LU.64 R6, [R1+0x6f18] ;  /* 0x006f180001067983 */ /* 0x002ea20000300a00 */
[----:B---3--:R-:W-:-:S05]  /*ef3a0*/  IADD3 R18, P4, PT, R21, R23, RZ ;  /* 0x0000001715127210 */ /* 0x008fca0007f9e0ff */
[----:B------:R1:W-:Y:S04]  /*ef3b0*/  STL [R1+0x3ae0], R18 ;  /* 0x003ae01201007387 */ /* 0x0003e80000100800 */
[----:B-1----:R-:W4:Y:S01]  /*ef3c0*/  LDL.LU.64 R18, [R1+0x6f10] ;  /* 0x006f100001127983 */ /* 0x002f220000300a00 */
[----:B------:R-:W-:-:S05]  /*ef3d0*/  IADD3 R16, P2, PT, R5, R20, RZ ;  /* 0x0000001405107210 */ /* 0x000fca0007f5e0ff */
[----:B----4-:R-:W-:-:S05]  /*ef3e0*/  IMAD.X R17, R14, 0x1, R18, P2 ;  /* 0x000000010e117824 */ /* 0x010fca00010e0612 */
[----:B------:R1:W-:Y:S04]  /*ef3f0*/  STL.64 [R1+0x3af0], R16 ;  /* 0x003af01001007387 */ /* 0x0003e80000100a00 */
[----:B-1----:R-:W3:Y:S01]  /*ef400*/  LDL.LU.64 R16, [R1+0x6f08] ;  /* 0x006f080001107983 */ /* 0x002ee20000300a00 */
[----:B------:R-:W-:Y:S01]  /*ef410*/  IMAD.X R5, R14, 0x1, R19, P3 ;  /* 0x000000010e057824 */ /* 0x000fe200018e0613 */
[----:B---3--:R-:W-:-:S05]  /*ef420*/  IADD3 R24, P2, PT, R21, R16, RZ ;  /* 0x0000001015187210 */ /* 0x008fca0007f5e0ff */
[----:B------:R1:W-:Y:S04]  /*ef430*/  STL [R1+0x3ad8], R24 ;  /* 0x003ad81801007387 */ /* 0x0003e80000100800 */
[----:B-1----:R-:W3:Y:S04]  /*ef440*/  LDL.LU.64 R24, [R1+0x6f00] ;  /* 0x006f000001187983 */ /* 0x002ee80000300a00 */
[----:B------:R1:W-:Y:S04]  /*ef450*/  STL.64 [R1+0x3ae8], R4 ;  /* 0x003ae80401007387 */ /* 0x0003e80000100a00 */
[----:B-1----:R-:W4:Y:S04]  /*ef460*/  LDL.LU.64 R4, [R1+0x6ef8] ;  /* 0x006ef80001047983 */ /* 0x002f280000300a00 */
[----:B------:R1:W-:Y:S04]  /*ef470*/  STL [R1+0x6ed8], R19 ;  /* 0x006ed81301007387 */ /* 0x0003e80000100800 */
[----:B-1----:R-:W2:Y:S04]  /*ef480*/  LDL.LU R19, [R1+0x3d8] ;  /* 0x0003d80001137983 */ /* 0x002ea80000300800 */
[----:B----4-:R1:W-:Y:S04]  /*ef490*/  STL.64 [R1+0x6ec8], R4 ;  /* 0x006ec80401007387 */ /* 0x0103e80000100a00 */
[----:B-1----:R0:W2:Y:S01]  /*ef4a0*/  LDL.64 R4, [R1+0x3ae0] ;  /* 0x003ae00001047983 */ /* 0x0020a20000100a00 */
[----:B------:R-:W-:-:S05]  /*ef4b0*/  IADD3 R14, P3, PT, R21, R17, RZ ;  /* 0x00000011150e7210 */ /* 0x000fca0007f7e0ff */
[----:B------:R1:W-:Y:S04]  /*ef4c0*/  STL [R1+0x3ad0], R14 ;  /* 0x003ad00e01007387 */ /* 0x0003e80000100800 */
[----:B-1----:R-:W4:Y:S04]  /*ef4d0*/  LDL.LU.64 R14, [R1+0x6ef0] ;  /* 0x006ef000010e7983 */ /* 0x002f280000300a00 */
[----:B------:R1:W-:Y:S04]  /*ef4e0*/  STL.64 [R1+0x6ed0], R16 ;  /* 0x006ed01001007387 */ /* 0x0003e80000100a00 */
[----:B-1----:R0:W4:Y:S04]  /*ef4f0*/  LDL.64 R16, [R1+0x3ad0] ;  /* 0x003ad00001107983 */ /* 0x0021280000100a00 */
[----:B------:R1:W-:Y:S01]  /*ef500*/  STL.64 [R1+0x6ee0], R22 ;  /* 0x006ee01601007387 */ /* 0x0003e20000100a00 */
[----:B--2---:R-:W-:-:S03]  /*ef510*/  IMAD.X R5, R19, 0x1, R22, P4 ;  /* 0x0000000113057824 */ /* 0x004fc600020e0616 */
[----:B-1----:R0:W2:Y:S01]  /*ef520*/  LDL.64 R22, [R1+0x3ad8] ;  /* 0x003ad80001167983 */ /* 0x0020a20000100a00 */
[----:B---3--:R-:W-:-:S03]  /*ef530*/  IADD3 R4, P4, PT, R21, R25, RZ ;  /* 0x0000001915047210 */ /* 0x008fc60007f9e0ff */
[----:B------:R1:W-:Y:S02]  /*ef540*/  STL [R1+0x3ae4], R5 ;  /* 0x003ae40501007387 */ /* 0x0003e40000100800 */
[C---:B-1----:R-:W-:Y:S02]  /*ef550*/  IMAD.X R5, R19.reuse, 0x1, R24, P4 ;  /* 0x0000000113057824 */ /* 0x042fe400020e0618 */
[----:B----4-:R-:W-:Y:S01]  /*ef560*/  IMAD.X R17, R19, 0x1, R15, P3 ;  /* 0x0000000113117824 */ /* 0x010fe200018e060f */
[----:B------:R-:W-:Y:S01]  /*ef570*/  IADD3 R16, P3, PT, R21, R29, RZ ;  /* 0x0000001d15107210 */ /* 0x000fe20007f7e0ff */
[----:B--2---:R-:W-:Y:S01]  /*ef580*/  IMAD.X R23, R19, 0x1, R14, P2 ;  /* 0x0000000113177824 */ /* 0x004fe200010e060e */
[----:B------:R-:W-:-:S04]  /*ef590*/  IADD3 R22, P2, PT, R21, R27, RZ ;  /* 0x0000001b15167210 */ /* 0x000fc80007f5e0ff */
[----:B------:R1:W-:Y:S04]  /*ef5a0*/  STL [R1+0x3adc], R23 ;  /* 0x003adc1701007387 */ /* 0x0003e80000100800 */
[----:B------:R2:W-:Y:S01]  /*ef5b0*/  STL.64 [R1+0x6ec0], R14 ;  /* 0x006ec00e01007387 */ /* 0x0005e20000100a00 */
[----:B-1----:R-:W-:-:S03]  /*ef5c0*/  IMAD.X R23, R19, 0x1, R26, P2 ;  /* 0x0000000113177824 */ /* 0x002fc600010e061a */
[----:B--2---:R-:W2:Y:S04]  /*ef5d0*/  LDL R15, [R1+0xe8] ;  /* 0x0000e800010f7983 */ /* 0x004ea80000100800 */
[----:B------:R1:W-:Y:S04]  /*ef5e0*/  STL [R1+0x3ad4], R17 ;  /* 0x003ad41101007387 */ /* 0x0003e80000100800 */
[----:B------:R-:W3:Y:S04]  /*ef5f0*/  LDL.LU R21, [R1+0x6ee8] ;  /* 0x006ee80001157983 */ /* 0x000ee80000300800 */
[----:B------:R-:W-:Y:S01]  /*ef600*/  STL.64 [R1+0x3ac8], R4 ;  /* 0x003ac80401007387 */ /* 0x000fe20000100a00 */
[----:B-1----:R-:W-:-:S03]  /*ef610*/  IMAD.X R17, R19, 0x1, R28, P3 ;  /* 0x0000000113117824 */ /* 0x002fc600018e061c */
[----:B------:R1:W-:Y:S04]  /*ef620*/  STL.64 [R1+0x3ac0], R22 ;  /* 0x003ac01601007387 */ /* 0x0003e80000100a00 */
[----:B-1----:R-:W4:Y:S04]  /*ef630*/  LDL.LU.64 R22, [R1+0x6ee0] ;  /* 0x006ee00001167983 */ /* 0x002f280000300a00 */
[----:B------:R-:W-:Y:S04]  /*ef640*/  STL.64 [R1+0x6eb8], R26 ;  /* 0x006eb81a01007387 */ /* 0x000fe80000100a00 */
[----:B------:R-:W3:Y:S04]  /*ef650*/  LDL.LU R19, [R1+0x6ed8] ;  /* 0x006ed80001137983 */ /* 0x000ee80000300800 */
[----:B------:R1:W-:Y:S04]  /*ef660*/  STL.64 [R1+0x3ab8], R16 ;  /* 0x003ab81001007387 */ /* 0x0003e80000100a00 */
[----:B-1----:R-:W3:Y:S04]  /*ef670*/  LDL.LU.64 R16, [R1+0x6ed0] ;  /* 0x006ed00001107983 */ /* 0x002ee80000300a00 */
[----:B------:R1:W-:Y:S04]  /*ef680*/  STL [R1+0x6eb0], R28 ;  /* 0x006eb01c01007387 */ /* 0x0003e80000100800 */
[----:B-1----:R-:W4:Y:S04]  /*ef690*/  LDL.LU R28, [R1+0xe8] ;  /* 0x0000e800011c7983 */ /* 0x002f280000300800 */
[----:B------:R-:W3:Y:S01]  /*ef6a0*/  LDL R27, [R1+0x3d4] ;  /* 0x0003d400011b7983 */ /* 0x000ee20000100800 */
[----:B--2---:R-:W-:-:S05]  /*ef6b0*/  IADD3 R4, P4, PT, R15, R20, RZ ;  /* 0x000000140f047210 */ /* 0x004fca0007f9e0ff */
[----:B---3--:R-:W-:-:S05]  /*ef6c0*/  IMAD.X R5, R27, 0x1, R18, P4 ;  /* 0x000000011b057824 */ /* 0x008fca00020e0612 */
[----:B------:R1:W-:Y:S04]  /*ef6d0*/  STL.64 [R1+0x3ab0], R4 ;  /* 0x003ab00401007387 */ /* 0x0003e80000100a00 */
[----:B-1----:R-:W2:Y:S01]  /*ef6e0*/  LDL.LU.64 R4, [R1+0x6ec8] ;  /* 0x006ec80001047983 */ /* 0x002ea20000300a00 */
[----:B------:R-:W-:Y:S02]  /*ef6f0*/  IADD3 R14, P2, PT, R15, R21, RZ ;  /* 0x000000150f0e7210 */ /* 0x000fe40007f5e0ff */
[----:B----4-:R-:W-:-:S03]  /*ef700*/  IADD3 R26, P3, PT, R28, R23, RZ ;  /* 0x000000171c1a7210 */ /* 0x010fc60007f7e0ff */
[C---:B------:R-:W-:Y:S02]  /*ef710*/  IMAD.X R15, R27.reuse, 0x1, R19, P2 ;  /* 0x000000011b0f7824 */ /* 0x040fe400010e0613 */
[----:B------:R-:W-:Y:S01]  /*ef720*/  IMAD.X R27, R27, 0x1, R22, P3 ;  /* 0x000000011b1b7824 */ /* 0x000fe200018e0616 */
[----:B--2---:R-:W-:Y:S04]  /*ef730*/  STL.64 [R1+0x6ea8], R4 ;  /* 0x006ea80401007387 */ /* 0x004fe80000100a00 */
[----:B------:R-:W-:Y:S04]  /*ef740*/  STL.64 [R1+0x6ea0], R2 ;  /* 0x006ea00201007387 */ /* 0x000fe80000100a00 */
[----:B------:R1:W-:Y:S04]  /*ef750*/  STL.64 [R1+0x3aa8], R14 ;  /* 0x003aa80e01007387 */ /* 0x0003e80000100a00 */
[----:B-1----:R-:W2:Y:S04]  /*ef760*/  LDL.LU.64 R14, [R1+0x6ec0] ;  /* 0x006ec000010e7983 */ /* 0x002ea80000300a00 */
[----:B------:R1:W-:Y:S04]  /*ef770*/  STL.64 [R1+0x6e90], R18 ;  /* 0x006e901201007387 */ /* 0x0003e80000100a00 */
[----:B------:R3:W-:Y:S01]  /*ef780*/  STL.64 [R1+0x6e88], R16 ;  /* 0x006e881001007387 */ /* 0x0007e20000100a00 */
[----:B-1----:R-:W-:-:S03]  /*ef790*/  IADD3 R18, P2, PT, R28, R17, RZ ;  /* 0x000000111c127210 */ /* 0x002fc60007f5e0ff */
[----:B---3--:R-:W3:Y:S04]  /*ef7a0*/  LDL R17, [R1+0xec] ;  /* 0x0000ec0001117983 */ /* 0x008ee80000100800 */
[----:B------:R1:W-:Y:S04]  /*ef7b0*/  STL.64 [R1+0x3aa0], R26 ;  /* 0x003aa01a01007387 */ /* 0x0003e80000100a00 */
[----:B-1----:R-:W4:Y:S04]  /*ef7c0*/  LDL.LU.64 R26, [R1+0x6eb8] ;  /* 0x006eb800011a7983 */ /* 0x002f280000300a00 */
[----:B------:R1:W-:Y:S04]  /*ef7d0*/  STL [R1+0x6e98], R22 ;  /* 0x006e981601007387 */ /* 0x0003e80000100800 */
[----:B-1----:R-:W2:Y:S01]  /*ef7e0*/  LDL.LU R22, [R1+0x3d4] ;  /* 0x0003d40001167983 */ /* 0x002ea20000300800 */
[----:B------:R-:W-:-:S02]  /*ef7f0*/  IADD3 R2, P4, PT, R28, R16, RZ ;  /* 0x000000101c027210 */ /* 0x000fc40007f9e0ff */
[----:B------:R-:W-:-:S03]  /*ef800*/  IADD3 R4, P3, PT, R28, R25, RZ ;  /* 0x000000191c047210 */ /* 0x000fc60007f7e0ff */
[C---:B--2---:R-:W-:Y:S02]  /*ef810*/  IMAD.X R3, R22.reuse, 0x1, R14, P4 ;  /* 0x0000000116037824 */ /* 0x044fe400020e060e */
[----:B------:R-:W-:-:S03]  /*ef820*/  IMAD.X R19, R22, 0x1, R15, P2 ;  /* 0x0000000116137824 */ /* 0x000fc600010e060f */
[----:B------:R4:W-:Y:S01]  /*ef830*/  STL.64 [R1+0x3a98], R2 ;  /* 0x003a980201007387 */ /* 0x0009e20000100a00 */
[----:B------:R-:W-:-:S03]  /*ef840*/  IMAD.X R5, R22, 0x1, R24, P3 ;  /* 0x0000000116057824 */ /* 0x000fc600018e0618 */
[----:B------:R-:W-:Y:S04]  /*ef850*/  STL.64 [R1+0x6e80], R14 ;  /* 0x006e800e01007387 */ /* 0x000fe80000100a00 */
[----:B------:R1:W-:Y:S01]  /*ef860*/  STL.64 [R1+0x3a90], R18 ;  /* 0x003a901201007387 */ /* 0x0003e20000100a00 */
[----:B----4-:R-:W-:-:S05]  /*ef870*/  IADD3 R2, P4, PT, R28, R27, RZ ;  /* 0x0000001b1c027210 */ /* 0x010fca0007f9e0ff */
[----:B------:R-:W-:Y:S01]  /*ef880*/  IMAD.X R3, R22, 0x1, R26, P4 ;  /* 0x0000000116037824 */ /* 0x000fe200020e061a */
[----:B-1----:R-:W-:Y:S02]  /*ef890*/  IADD3 R18, P2, PT, R28, R29, RZ ;  /* 0x0000001d1c127210 */ /* 0x002fe40007f5e0ff */
[----:B------:R-:W2:Y:S04]  /*ef8a0*/  LDL.LU R28, [R1+0x6eb0] ;  /* 0x006eb000011c7983 */ /* 0x000ea80000300800 */
[----:B------:R1:W-:Y:S04]  /*ef8b0*/  STL.64 [R1+0x3a88], R4 ;  /* 0x003a880401007387 */ /* 0x0003e80000100a00 */
[----:B-1----:R-:W4:Y:S04]  /*ef8c0*/  LDL.LU.64 R4, [R1+0x6ea8] ;  /* 0x006ea80001047983 */ /* 0x002f280000300a00 */
[----:B------:R1:W-:Y:S04]  /*ef8d0*/  STL.64 [R1+0x3a80], R2 ;  /* 0x003a800201007387 */ /* 0x0003e80000100a00 */
[----:B-1----:R-:W4:Y:S04]  /*ef8e0*/  LDL.LU.64 R2, [R1+0x6ea0] ;  /* 0x006ea00001027983 */ /* 0x002f280000300a00 */
[----:B------:R1:W-:Y:S04]  /*ef8f0*/  STL [R1+0x6e78], R26 ;  /* 0x006e781a01007387 */ /* 0x0003e80000100800 */
[----:B-1----:R-:W4:Y:S01]  /*ef900*/  LDL.LU R26, [R1+0xec] ;  /* 0x0000ec00011a7983 */ /* 0x002f220000300800 */
[----:B---3--:R-:W-:-:S03]  /*ef910*/  IADD3 R16, P3, PT, R17, R20, RZ ;  /* 0x0000001411107210 */ /* 0x008fc60007f7e0ff */
[----:B------:R-:W-:Y:S01]  /*ef920*/  STL.64 [R1+0x6e70], R20 ;  /* 0x006e701401007387 */ /* 0x000fe20000100a00 */
[----:B--2---:R-:W-:-:S03]  /*ef930*/  IMAD.X R19, R22, 0x1, R28, P2 ;  /* 0x0000000116137824 */ /* 0x004fc600010e061c */
[----:B------:R-:W2:Y:S04]  /*ef940*/  LDL.LU R22, [R1+0x6e98] ;  /* 0x006e980001167983 */ /* 0x000ea80000300800 */
[----:B------:R1:W-:Y:S04]  /*ef950*/  STL.64 [R1+0x3a78], R18 ;  /* 0x003a781201007387 */ /* 0x0003e80000100a00 */
[----:B-1----:R-:W3:Y:S04]  /*ef960*/  LDL.LU.64 R18, [R1+0x6e90] ;  /* 0x006e900001127983 */ /* 0x002ee80000300a00 */
[----:B------:R1:W-:Y:S01]  /*ef970*/  STL [R1+0x6e58], R23 ;  /* 0x006e581701007387 */ /* 0x0003e20000100800 */
[----:B----4-:R-:W-:-:S03]  /*ef980*/  IADD3 R20, P2, PT, R26, R23, RZ ;  /* 0x000000171a147210 */ /* 0x010fc60007f5e0ff */
[----:B-1----:R-:W3:Y:S01]  /*ef990*/  LDL.LU R23, [R1+0x3d0] ;  /* 0x0003d00001177983 */ /* 0x002ee20000300800 */
[----:B------:R-:W-:Y:S01]  /*ef9a0*/  IADD3 R14, P4, PT, R26, R21, RZ ;  /* 0x000000151a0e7210 */ /* 0x000fe20007f9e0ff */
[----:B---3--:R-:W-:-:S04]  /*ef9b0*/  IMAD.X R17, R23, 0x1, R18, P3 ;  /* 0x0000000117117824 */ /* 0x008fc800018e0612 */
[C---:B------:R-:W-:Y:S01]  /*ef9c0*/  IMAD.X R15, R23.reuse, 0x1, R19, P4 ;  /* 0x00000001170f7824 */ /* 0x040fe200020e0613 */
[----:B------:R1:W-:Y:S04]  /*ef9d0*/  STL.64 [R1+0x3a70], R16 ;  /* 0x003a701001007387 */ /* 0x0003e80000100a00 */
[----:B-1----:R-:W3:Y:S04]  /*ef9e0*/  LDL.LU.64 R16, [R1+0x6e88] ;  /* 0x006e880001107983 */ /* 0x002ee80000300a00 */
[----:B------:R-:W-:Y:S04]  /*ef9f0*/  STL.64 [R1+0x6e60], R10 ;  /* 0x006e600a01007387 */ /* 0x000fe80000100a00 */
[----:B------:R-:W-:Y:S04]  /*efa00*/  STL.64 [R1+0x6e68], R8 ;  /* 0x006e680801007387 */ /* 0x000fe80000100a00 */
[----:B------:R1:W-:Y:S04]  /*efa10*/  STL.64 [R1+0x3a68], R14 ;  /* 0x003a680e01007387 */ /* 0x0003e80000100a00 */
[----:B-1----:R-:W4:Y:S01]  /*efa20*/  LDL.LU.64 R14, [R1+0x6e80] ;  /* 0x006e8000010e7983 */ /* 0x002f220000300a00 */
[----:B--2---:R-:W-:-:S03]  /*efa30*/  IMAD.X R21, R23, 0x1, R22, P2 ;  /* 0x0000000117157824 */ /* 0x004fc600010e0616 */
[----:B------:R-:W-:Y:S04]  /*efa40*/  STL.64 [R1+0x6e50], R18 ;  /* 0x006e501201007387 */ /* 0x000fe80000100a00 */
[----:B------:R1:W-:Y:S02]  /*efa50*/  STL.64 [R1+0x3a60], R20 ;  /* 0x003a601401007387 */ /* 0x0003e40000100a00 */
[----:B-1----:R-:W-:-:S05]  /*efa60*/  IADD3 R20, P2, PT, R26, R25, RZ ;  /* 0x000000191a147210 */ /* 0x002fca0007f5e0ff */
[----:B------:R-:W-:Y:S01]  /*efa70*/  IMAD.X R21, R23, 0x1, R24, P2 ;  /* 0x0000000117157824 */ /* 0x000fe200010e0618 */
[C---:B---3--:R-:W-:Y:S02]  /*efa80*/  IADD3 R10, P3, PT, R26.reuse, R16, RZ ;  /* 0x000000101a0a7210 */ /* 0x048fe40007f7e0ff */
[----:B------:R-:W-:-:S03]  /*efa90*/  IADD3 R18, P4, PT, R26, R17, RZ ;  /* 0x000000111a127210 */ /* 0x000fc60007f9e0ff */
[C---:B----4-:R-:W-:Y:S02]  /*efaa0*/  IMAD.X R11, R23.reuse, 0x1, R14, P3 ;  /* 0x00000001170b7824 */ /* 0x050fe400018e060e */
[----:B------:R-:W-:-:S03]  /*efab0*/  IMAD.X R19, R23, 0x1, R15, P4 ;  /* 0x0000000117137824 */ /* 0x000fc600020e060f */
        /* <DEDUP_REMOVED lines=9> */
[----:B------:R-:W-:Y:S01]  /*efb50*/  IMAD.X R19, R23, 0x1, R28, P4 ;  /* 0x0000000117137824 */ /* 0x000fe200020e061c */
[----:B--2---:R-:W-:-:S05]  /*efb60*/  IADD3 R8, P2, PT, R15, R20, RZ ;  /* 0x000000140f087210 */ /* 0x004fca0007f5e0ff */
[----:B------:R1:W-:Y:S04]  /*efb70*/  STL [R1+0x3a30], R8 ;  /* 0x003a300801007387 */ /* 0x0003e80000100800 */
[----:B-1----:R-:W2:Y:S01]  /*efb80*/  LDL.LU.64 R8, [R1+0x6e68] ;  /* 0x006e680001087983 */ /* 0x002ea20000300a00 */
[----:B---3--:R-:W-:Y:S01]  /*efb90*/  IMAD.X R11, R23, 0x1, R26, P3 ;  /* 0x00000001170b7824 */ /* 0x008fe200018e061a */
[----:B------:R-:W-:-:S04]  /*efba0*/  IADD3 R14, P3, PT, R15, R21, RZ ;  /* 0x000000150f0e7210 */ /* 0x000fc80007f7e0ff */
[----:B------:R1:W-:Y:S04]  /*efbb0*/  STL.64 [R1+0x3a40], R10 ;  /* 0x003a400a01007387 */ /* 0x0003e80000100a00 */
[----:B-1----:R-:W3:Y:S04]  /*efbc0*/  LDL.LU.64 R10, [R1+0x6e60] ;  /* 0x006e6000010a7983 */ /* 0x002ee80000300a00 */
[----:B------:R-:W-:Y:S04]  /*efbd0*/  STL.64 [R1+0x6e40], R26 ;  /* 0x006e401a01007387 */ /* 0x000fe80000100a00 */
[----:B------:R1:W-:Y:S04]  /*efbe0*/  STL [R1+0x6e28], R21 ;  /* 0x006e281501007387 */ /* 0x0003e80000100800 */
[----:B-1----:R-:W4:Y:S04]  /*efbf0*/  LDL.LU R21, [R1+0xf0] ;  /* 0x0000f00001157983 */ /* 0x002f280000300800 */
[----:B------:R-:W4:Y:S04]  /*efc00*/  LDL.LU R23, [R1+0x6e58] ;  /* 0x006e580001177983 */ /* 0x000f280000300800 */
[----:B------:R1:W-:Y:S04]  /*efc10*/  STL.64 [R1+0x3a38], R18 ;  /* 0x003a381201007387 */ /* 0x0003e80000100a00 */
[----:B-1----:R-:W3:Y:S04]  /*efc20*/  LDL.LU.64 R18, [R1+0x6e50] ;  /* 0x006e500001127983 */ /* 0x002ee80000300a00 */
[----:B--2---:R1:W-:Y:S04]  /*efc30*/  STL.64 [R1+0x6e38], R8 ;  /* 0x006e380801007387 */ /* 0x0043e80000100a00 */
[----:B-1----:R0:W3:Y:S04]  /*efc40*/  LDL.64 R8, [R1+0x3a30] ;  /* 0x003a300001087983 */ /* 0x0020e80000100a00 */
[----:B------:R-:W-:Y:S04]  /*efc50*/  STL.64 [R1+0x6e30], R6 ;  /* 0x006e300601007387 */ /* 0x000fe80000100a00 */
[----:B------:R-:W3:Y:S01]  /*efc60*/  LDL R27, [R1+0x3cc] ;  /* 0x0003cc00011b7983 */ /* 0x000ee20000100800 */
[----:B----4-:R-:W-:Y:S01]  /*efc70*/  IADD3 R26, P4, PT, R21, R23, RZ ;  /* 0x00000017151a7210 */ /* 0x010fe20007f9e0ff */
[----:B---3--:R-:W-:-:S02]  /*efc80*/  IMAD.X R9, R27, 0x1, R18, P2 ;  /* 0x000000011b097824 */ /* 0x008fc400010e0612 */
[C---:B------:R-:W-:Y:S02]  /*efc90*/  IMAD.X R15, R27.reuse, 0x1, R19, P3 ;  /* 0x000000011b0f7824 */ /* 0x040fe400018e0613 */
[----:B------:R-:W-:Y:S01]  /*efca0*/  IMAD.X R27, R27, 0x1, R22, P4 ;  /* 0x000000011b1b7824 */ /* 0x000fe200020e0616 */
[----:B------:R-:W-:Y:S04]  /*efcb0*/  STL [R1+0x3a34], R9 ;  /* 0x003a340901007387 */ /* 0x000fe80000100800 */
[----:B------:R1:W-:Y:S04]  /*efcc0*/  STL.64 [R1+0x3a28], R14 ;  /* 0x003a280e01007387 */ /* 0x0003e80000100a00 */
[----:B-1----:R-:W2:Y:S04]  /*efcd0*/  LDL.LU.64 R14, [R1+0x6e48] ;  /* 0x006e4800010e7983 */ /* 0x002ea80000300a00 */
[----:B------:R-:W-:Y:S04]  /*efce0*/  STL.64 [R1+0x6e20], R18 ;  /* 0x006e201201007387 */ /* 0x000fe80000100a00 */
[----:B------:R-:W-:Y:S04]  /*efcf0*/  STL.64 [R1+0x6e08], R16 ;  /* 0x006e081001007387 */ /* 0x000fe80000100a00 */
[----:B------:R1:W-:Y:S04]  /*efd00*/  STL.64 [R1+0x3a20], R26 ;  /* 0x003a201a01007387 */ /* 0x0003e80000100a00 */
[----:B-1----:R-:W3:Y:S04]  /*efd10*/  LDL.LU.64 R26, [R1+0x6e40] ;  /* 0x006e4000011a7983 */ /* 0x002ee80000300a00 */
[----:B------:R1:W-:Y:S04]  /*efd20*/  STL [R1+0x6e18], R22 ;  /* 0x006e181601007387 */ /* 0x0003e80000100800 */
[----:B-1----:R-:W2:Y:S01]  /*efd30*/  LDL.LU R22, [R1+0x3cc] ;  /* 0x0003cc0001167983 */ /* 0x002ea20000300800 */
[----:B------:R-:W-:-:S02]  /*efd40*/  IADD3 R8, P2, PT, R21, R16, RZ ;  /* 0x0000001015087210 */ /* 0x000fc40007f5e0ff */
[C---:B------:R-:W-:Y:S01]  /*efd50*/  IADD3 R6, P3, PT, R21.reuse, R17, RZ ;  /* 0x0000001115067210 */ /* 0x040fe20007f7e0ff */
[----:B------:R1:W-:Y:S01]  /*efd60*/  STL.64 [R1+0x6e10], R4 ;  /* 0x006e100401007387 */ /* 0x0003e20000100a00 */
[----:B------:R-:W-:Y:S01]  /*efd70*/  IADD3 R16, P4, PT, R21, R25, RZ ;  /* 0x0000001915107210 */ /* 0x000fe20007f9e0ff */
[C---:B--2---:R-:W-:Y:S02]  /*efd80*/  IMAD.X R9, R22.reuse, 0x1, R14, P2 ;  /* 0x0000000116097824 */ /* 0x044fe400010e060e */
[----:B------:R-:W-:-:S03]  /*efd90*/  IMAD.X R7, R22, 0x1, R15, P3 ;  /* 0x0000000116077824 */ /* 0x000fc600018e060f */
[----:B------:R2:W-:Y:S01]  /*efda0*/  STL.64 [R1+0x3a18], R8 ;  /* 0x003a180801007387 */ /* 0x0005e20000100a00 */
[C---:B---3--:R-:W-:Y:S02]  /*efdb0*/  IADD3 R18, P2, PT, R21.reuse, R27, RZ ;  /* 0x0000001b15127210 */ /* 0x048fe40007f5e0ff */
[----:B-1----:R-:W-:Y:S01]  /*efdc0*/  IADD3 R4, P3, PT, R21, R29, RZ ;  /* 0x0000001d15047210 */ /* 0x002fe20007f7e0ff */
[----:B--2---:R-:W2:Y:S04]  /*efdd0*/  LDL.LU.64 R8, [R1+0x6e38] ;  /* 0x006e380001087983 */ /* 0x004ea80000300a00 */
[----:B------:R1:W-:Y:S04]  /*efde0*/  STL.64 [R1+0x3a10], R6 ;  /* 0x003a100601007387 */ /* 0x0003e80000100a00 */
[----:B-1----:R-:W3:Y:S04]  /*efdf0*/  LDL.LU.64 R6, [R1+0x6e30] ;  /* 0x006e300001067983 */ /* 0x002ee80000300a00 */
[----:B------:R1:W-:Y:S04]  /*efe00*/  STL.64 [R1+0x6e00], R14 ;  /* 0x006e000e01007387 */ /* 0x0003e80000100a00 */
[----:B-1----:R-:W4:Y:S04]  /*efe10*/  LDL R15, [R1+0xf4] ;  /* 0x0000f400010f7983 */ /* 0x002f280000100800 */
[----:B------:R-:W2:Y:S01]  /*efe20*/  LDL.LU R21, [R1+0x6e28] ;  /* 0x006e280001157983 */ /* 0x000ea20000300800 */
[----:B------:R-:W-:-:S02]  /*efe30*/  IMAD.X R17, R22, 0x1, R24, P4 ;  /* 0x0000000116117824 */ /* 0x000fc400020e0618 */
[----:B------:R-:W-:-:S03]  /*efe40*/  IMAD.X R19, R22, 0x1, R26, P2 ;  /* 0x0000000116137824 */ /* 0x000fc600010e061a */
[----:B------:R-:W-:Y:S04]  /*efe50*/  STL.64 [R1+0x3a08], R16 ;  /* 0x003a081001007387 */ /* 0x000fe80000100a00 */
[----:B------:R1:W-:Y:S04]  /*efe60*/  STL.64 [R1+0x3a00], R18 ;  /* 0x003a001201007387 */ /* 0x0003e80000100a00 */
[----:B-1----:R-:W3:Y:S04]  /*efe70*/  LDL.LU.64 R18, [R1+0x6e20] ;  /* 0x006e200001127983 */ /* 0x002ee80000300a00 */
[----:B------:R-:W-:Y:S01]  /*efe80*/  STL.64 [R1+0x6df8], R26 ;  /* 0x006df81a01007387 */ /* 0x000fe20000100a00 */
[----:B----4-:R-:W-:-:S02]  /*efe90*/  IADD3 R16, P4, PT, R15, R20, RZ ;  /* 0x000000140f107210 */ /* 0x010fc40007f9e0ff */
[----:B--2---:R-:W-:Y:S02]  /*efea0*/  IADD3 R14, P2, PT, R15, R21, RZ ;  /* 0x000000150f0e7210 */ /* 0x004fe40007f5e0ff */
[----:B------:R-:W3:Y:S01]  /*efeb0*/  LDL R15, [R1+0x3c8] ;  /* 0x0003c800010f7983 */ /* 0x000ee20000100800 */
[----:B------:R-:W-:-:S03]  /*efec0*/  IMAD.X R5, R22, 0x1, R28, P3 ;  /* 0x0000000116057824 */ /* 0x000fc600018e061c */
[----:B------:R-:W-:Y:S04]  /*efed0*/  STL.64 [R1+0x6df0], R20 ;  /* 0x006df01401007387 */ /* 0x000fe80000100a00 */
[----:B------:R-:W2:Y:S04]  /*efee0*/  LDL.LU R22, [R1+0x6e18] ;  /* 0x006e180001167983 */ /* 0x000ea80000300800 */
[----:B------:R1:W-:Y:S04]  /*efef0*/  STL.64 [R1+0x39f8], R4 ;  /* 0x0039f80401007387 */ /* 0x0003e80000100a00 */
[----:B-1----:R-:W4:Y:S04]  /*eff00*/  LDL.LU.64 R4, [R1+0x6e10] ;  /* 0x006e100001047983 */ /* 0x002f280000300a00 */
[----:B------:R1:W-:Y:S04]  /*eff10*/  STL [R1+0x6de8], R28 ;  /* 0x006de81c01007387 */ /* 0x0003e80000100800 */
[----:B-1----:R-:W2:Y:S01]  /*eff20*/  LDL.LU R28, [R1+0xf4] ;  /* 0x0000f400011c7983 */ /* 0x002ea20000300800 */
[----:B---3--:R-:W-:-:S05]  /*eff30*/  IMAD.X R17, R15, 0x1, R18, P4 ;  /* 0x000000010f117824 */ /* 0x008fca00020e0612 */
[----:B------:R1:W-:Y:S04]  /*eff40*/  STL.64 [R1+0x39f0], R16 ;  /* 0x0039f01001007387 */ /* 0x0003e80000100a00 */
[----:B-1----:R-:W2:Y:S01]  /*eff50*/  LDL.LU.64 R16, [R1+0x6e08] ;  /* 0x006e080001107983 */ /* 0x002ea20000300a00 */
[----:B------:R-:W-:-:S05]  /*eff60*/  IMAD.X R15, R15, 0x1, R19, P2 ;  /* 0x000000010f0f7824 */ /* 0x000fca00010e0613 */
[----:B------:R1:W-:Y:S01]  /*eff70*/  STL.64 [R1+0x39e8], R14 ;  /* 0x0039e80e01007387 */ /* 0x0003e20000100a00 */
[----:B--2---:R-:W-:-:S05]  /*eff80*/  IADD3 R20, P4, PT, R28, R16, RZ ;  /* 0x000000101c147210 */ /* 0x004fca0007f9e0ff */
[----:B------:R-:W-:Y:S04]  /*eff90*/  STL [R1+0x39d8], R20 ;  /* 0x0039d81401007387 */ /* 0x000fe80000100800 */
[----:B-1----:R-:W2:Y:S04]  /*effa0*/  LDL.LU.64 R14, [R1+0x6e00] ;  /* 0x006e0000010e7983 */ /* 0x002ea80000300a00 */
[----:B------:R1:W-:Y:S04]  /*effb0*/  STL [R1+0x6dd8], R19 ;  /* 0x006dd81301007387 */ /* 0x0003e80000100800 */
[----:B-1----:R-:W3:Y:S01]  /*effc0*/  LDL.LU R19, [R1+0x3c8] ;  /* 0x0003c80001137983 */ /* 0x002ee20000300800 */
[----:B------:R-:W-:-:S03]  /*effd0*/  IADD3 R26, P3, PT, R28, R23, RZ ;  /* 0x000000171c1a7210 */ /* 0x000fc60007f7e0ff */
[----:B------:R-:W-:Y:S02]  /*effe0*/  STL.64 [R1+0x6dd0], R16 ;  /* 0x006dd01001007387 */ /* 0x000fe40000100a00 */
[----:B---3--:R-:W-:-:S05]  /*efff0*/  IMAD.X R27, R19, 0x1, R22, P3 ;  /* 0x00000001131b7824 */ /* 0x008fca00018e0616 */
[----:B------:R1:W-:Y:S04]  /*f0000*/  STL.64 [R1+0x39e0], R26 ;  /* 0x0039e01a01007387 */ /* 0x0003e80000100a00 */
[----:B-1----:R-:W3:Y:S04]  /*f0010*/  LDL.LU.64 R26, [R1+0x6df8] ;  /* 0x006df800011a7983 */ /* 0x002ee80000300a00 */
[----:B------:R1:W-:Y:S04]  /*f0020*/  STL.64 [R1+0x6de0], R22 ;  /* 0x006de01601007387 */ /* 0x0003e80000100a00 */
[----:B-1----:R0:W3:Y:S01]  /*f0030*/  LDL.64 R22, [R1+0x39d8] ;  /* 0x0039d80001167983 */ /* 0x0020e20000100a00 */
[----:B------:R-:W-:-:S02]  /*f0040*/  IADD3 R20, P2, PT, R28, R17, RZ ;  /* 0x000000111c147210 */ /* 0x000fc40007f5e0ff */
[----:B------:R-:W-:-:S03]  /*f0050*/  IADD3 R16, P3, PT, R28, R25, RZ ;  /* 0x000000191c107210 */ /* 0x000fc60007f7e0ff */
[C---:B--2---:R-:W-:Y:S02]  /*f0060*/  IMAD.X R21, R19.reuse, 0x1, R15, P2 ;  /* 0x0000000113157824 */ /* 0x044fe400010e060f */
[C---:B------:R-:W-:Y:S02]  /*f0070*/  IMAD.X R17, R19.reuse, 0x1, R24, P3 ;  /* 0x0000000113117824 */ /* 0x040fe400018e0618 */
[----:B---3--:R-:W-:Y:S01]  /*f0080*/  IMAD.X R23, R19, 0x1, R14, P4 ;  /* 0x0000000113177824 */ /* 0x008fe200020e060e */
[----:B------:R-:W-:-:S04]  /*f0090*/  IADD3 R22, P4, PT, R28, R27, RZ ;  /* 0x0000001b1c167210 */ /* 0x000fc80007f9e0ff */
[----:B------:R1:W-:Y:S04]  /*f00a0*/  STL [R1+0x39dc], R23 ;  /* 0x0039dc1701007387 */ /* 0x0003e80000100800 */
[----:B------:R2:W-:Y:S01]  /*f00b0*/  STL.64 [R1+0x39d0], R20 ;  /* 0x0039d01401007387 */ /* 0x0005e20000100a00 */
[----:B-1----:R-:W-:-:S03]  /*f00c0*/  IMAD.X R23, R19, 0x1, R26, P4 ;  /* 0x0000000113177824 */ /* 0x002fc600020e061a */
[----:B--2---:R-:W2:Y:S04]  /*f00d0*/  LDL.LU.64 R20, [R1+0x6df0] ;  /* 0x006df00001147983 */ /* 0x004ea80000300a00 */
[----:B------:R1:W-:Y:S04]  /*f00e0*/  STL.64 [R1+0x6db8], R14 ;  /* 0x006db80e01007387 */ /* 0x0003e80000100a00 */
[----:B------:R3:W-:Y:S01]  /*f00f0*/  STL [R1+0x6dc0], R15 ;  /* 0x006dc00f01007387 */ /* 0x0007e20000100800 */
[----:B-1----:R-:W-:-:S03]  /*f0100*/  IADD3 R14, P2, PT, R28, R29, RZ ;  /* 0x0000001d1c0e7210 */ /* 0x002fc60007f5e0ff */
[----:B------:R-:W4:Y:S04]  /*f0110*/  LDL.LU R28, [R1+0x6de8] ;  /* 0x006de800011c7983 */ /* 0x000f280000300800 */
[----:B---3--:R-:W3:Y:S04]  /*f0120*/  LDL R15, [R1+0xf8] ;  /* 0x0000f800010f7983 */ /* 0x008ee80000100800 */
[----:B------:R-:W-:Y:S04]  /*f0130*/  STL.64 [R1+0x6dc8], R24 ;  /* 0x006dc81801007387 */ /* 0x000fe80000100a00 */
[----:B------:R-:W-:Y:S04]  /*f0140*/  STL.64 [R1+0x39c8], R16 ;  /* 0x0039c81001007387 */ /* 0x000fe80000100a00 */
[----:B------:R1:W-:Y:S04]  /*f0150*/  STL.64 [R1+0x39c0], R22 ;  /* 0x0039c01601007387 */ /* 0x0003e80000100a00 */
[----:B-1----:R-:W4:Y:S04]  /*f0160*/  LDL.LU.64 R22, [R1+0x6de0] ;  /* 0x006de00001167983 */ /* 0x002f280000300a00 */
[----:B------:R-:W4:Y:S04]  /*f0170*/  LDL R25, [R1+0x3c4] ;  /* 0x0003c40001197983 */ /* 0x000f280000100800 */
[----:B--2---:R1:W-:Y:S01]  /*f0180*/  STL [R1+0x6db0], R21 ;  /* 0x006db01501007387 */ /* 0x0043e20000100800 */
[----:B---3--:R-:W-:-:S02]  /*f0190*/  IADD3 R16, P3, PT, R15, R20, RZ ;  /* 0x000000140f107210 */ /* 0x008fc40007f7e0ff */
[----:B------:R-:W-:Y:S01]  /*f01a0*/  IADD3 R24, P4, PT, R15, R21, RZ ;  /* 0x000000150f187210 */ /* 0x000fe20007f9e0ff */
[----:B----4-:R-:W-:Y:S01]  /*f01b0*/  IMAD.X R15, R19, 0x1, R28, P2 ;  /* 0x00000001130f7824 */ /* 0x010fe200010e061c */
[----:B-1----:R-:W2:Y:S04]  /*f01c0*/  LDL.LU R21, [R1+0xf8] ;  /* 0x0000f80001157983 */ /* 0x002ea80000300800 */
[----:B------:R-:W3:Y:S04]  /*f01d0*/  LDL.LU R19, [R1+0x6dd8] ;  /* 0x006dd80001137983 */ /* 0x000ee80000300800 */
[----:B------:R-:W-:Y:S01]  /*f01e0*/  STL.64 [R1+0x39b8], R14 ;  /* 0x0039b80e01007387 */ /* 0x000fe20000100a00 */
[----:B------:R-:W-:-:S05]  /*f01f0*/  IMAD.X R17, R25, 0x1, R18, P3 ;  /* 0x0000000119117824 */ /* 0x000fca00018e0612 */
[----:B------:R1:W-:Y:S04]  /*f0200*/  STL.64 [R1+0x39b0], R16 ;  /* 0x0039b01001007387 */ /* 0x0003e80000100a00 */
[----:B-1----:R-:W2:Y:S04]  /*f0210*/  LDL.LU.64 R16, [R1+0x6dd0] ;  /* 0x006dd00001107983 */ /* 0x002ea80000300a00 */
[----:B------:R-:W-:Y:S01]  /*f0220*/  STL.64 [R1+0x6da8], R8 ;  /* 0x006da80801007387 */ /* 0x000fe20000100a00 */
[----:B---3--:R-:W-:-:S05]  /*f0230*/  IMAD.X R25, R25, 0x1, R19, P4 ;  /* 0x0000000119197824 */ /* 0x008fca00020e0613 */
[----:B------:R1:W-:Y:S04]  /*f0240*/  STL.64 [R1+0x39a8], R24 ;  /* 0x0039a81801007387 */ /* 0x0003e80000100a00 */
[----:B-1----:R-:W3:Y:S04]  /*f0250*/  LDL.LU.64 R24, [R1+0x6dc8] ;  /* 0x006dc80001187983 */ /* 0x002ee80000300a00 */
[----:B------:R2:W-:Y:S02]  /*f0260*/  STL.64 [R1+0x6d98], R18 ;  /* 0x006d981201007387 */ /* 0x0005e40000100a00 */
[----:B--2---:R-:W-:-:S02]  /*f0270*/  IADD3 R18, P4, PT, R21, R17, RZ ;  /* 0x0000001115127210 */ /* 0x004fc40007f9e0ff */
[----:B------:R1:W-:Y:S04]  /*f0280*/  STL [R1+0x6da0], R17 ;  /* 0x006da01101007387 */ /* 0x0003e80000100800 */
[----:B-1----:R-:W2:Y:S01]  /*f0290*/  LDL.LU R17, [R1+0x3c4] ;  /* 0x0003c40001117983 */ /* 0x002ea20000300800 */
[----:B------:R-:W-:-:S05]  /*f02a0*/  IADD3 R14, P2, PT, R21, R23, RZ ;  /* 0x00000017150e7210 */ /* 0x000fca0007f5e0ff */
[----:B--2---:R-:W-:-:S05]  /*f02b0*/  IMAD.X R15, R17, 0x1, R22, P2 ;  /* 0x00000001110f7824 */ /* 0x004fca00010e0616 */
[----:B------:R1:W-:Y:S04]  /*f02c0*/  STL.64 [R1+0x39a0], R14 ;  /* 0x0039a00e01007387 */ /* 0x0003e80000100a00 */
[----:B-1----:R0:W2:Y:S01]  /*f02d0*/  LDL.LU R15, [R1+0x6dc0] ;  /* 0x006dc000010f7983 */ /* 0x0020a20000300800 */
[----:B---3--:R-:W-:-:S05]  /*f02e0*/  IADD3 R14, P2, PT, R21, R25, RZ ;  /* 0x00000019150e7210 */ /* 0x008fca0007f5e0ff */
[----:B------:R2:W-:Y:S04]  /*f02f0*/  STL [R1+0x3988], R14 ;  /* 0x0039880e01007387 */ /* 0x0005e80000100800 */
[----:B--2---:R-:W2:Y:S01]  /*f0300*/  LDL.LU.64 R14, [R1+0x6db8] ;  /* 0x006db800010e7983 */ /* 0x004ea20000300a00 */
[----:B------:R-:W-:-:S05]  /*f0310*/  IADD3 R8, P3, PT, R21, R16, RZ ;  /* 0x0000001015087210 */ /* 0x000fca0007f7e0ff */
[C---:B--2---:R-:W-:Y:S02]  /*f0320*/  IMAD.X R9, R17.reuse, 0x1, R14, P3 ;  /* 0x0000000111097824 */ /* 0x044fe400018e060e */
[----:B------:R-:W-:-:S03]  /*f0330*/  IMAD.X R19, R17, 0x1, R15, P4 ;  /* 0x0000000111137824 */ /* 0x000fc600020e060f */
[----:B------:R-:W-:Y:S04]  /*f0340*/  STL.64 [R1+0x3998], R8 ;  /* 0x0039980801007387 */ /* 0x000fe80000100a00 */
[----:B------:R1:W-:Y:S04]  /*f0350*/  STL.64 [R1+0x6d88], R14 ;  /* 0x006d880e01007387 */ /* 0x0003e80000100a00 */
[----:B-1----:R-:W2:Y:S04]  /*f0360*/  LDL R15, [R1+0xfc] ;  /* 0x0000fc00010f7983 */ /* 0x002ea80000100800 */
[----:B------:R-:W-:Y:S04]  /*f0370*/  STL.64 [R1+0x3990], R18 ;  /* 0x0039901201007387 */ /* 0x000fe80000100a00 */
[----:B------:R1:W-:Y:S04]  /*f0380*/  STL.64 [R1+0x6d90], R4 ;  /* 0x006d900401007387 */ /* 0x0003e80000100a00 */
[----:B-1----:R0:W3:Y:S01]  /*f0390*/  LDL.64 R4, [R1+0x3988] ;  /* 0x0039880001047983 */ /* 0x0020e20000100a00 */
[----:B------:R-:W-:-:S02]  /*f03a0*/  IADD3 R8, P3, PT, R21, R27, RZ ;  /* 0x0000001b15087210 */ /* 0x000fc40007f7e0ff */
[----:B------:R-:W-:Y:S02]  /*f03b0*/  IADD3 R18, P4, PT, R21, R29, RZ ;  /* 0x0000001d15127210 */ /* 0x000fe40007f9e0ff */
[----:B------:R-:W2:Y:S01]  /*f03c0*/  LDL.LU R21, [R1+0x6db0] ;  /* 0x006db00001157983 */ /* 0x000ea20000300800 */
[C---:B------:R-:W-:Y:S02]  /*f03d0*/  IMAD.X R9, R17.reuse, 0x1, R26, P3 ;  /* 0x0000000111097824 */ /* 0x040fe400018e061a */
[----:B---3--:R-:W-:-:S05]  /*f03e0*/  IMAD.X R5, R17, 0x1, R24, P2 ;  /* 0x0000000111057824 */ /* 0x008fca00010e0618 */
[----:B------:R1:W-:Y:S04]  /*f03f0*/  STL [R1+0x398c], R5 ;  /* 0x00398c0501007387 */ /* 0x0003e80000100800 */
[----:B-1----:R-:W3:Y:S04]  /*f0400*/  LDL R5, [R1+0x3c0] ;  /* 0x0003c00001057983 */ /* 0x002ee80000100800 */
[----:B------:R1:W-:Y:S04]  /*f0410*/  STL.64 [R1+0x3980], R8 ;  /* 0x0039800801007387 */ /* 0x0003e80000100a00 */
[----:B-1----:R-:W4:Y:S01]  /*f0420*/  LDL.LU.64 R8, [R1+0x6da8] ;  /* 0x006da80001087983 */ /* 0x002f220000300a00 */
[----:B------:R-:W-:Y:S01]  /*f0430*/  IMAD.X R19, R17, 0x1, R28, P4 ;  /* 0x0000000111137824 */ /* 0x000fe200020e061c */
[----:B--2---:R-:W-:-:S02]  /*f0440*/  IADD3 R14, P3, PT, R15, R21, RZ ;  /* 0x000000150f0e7210 */ /* 0x004fc40007f7e0ff */
[----:B----4-:R-:W-:Y:S04]  /*f0450*/  STL.64 [R1+0x6d78], R8 ;  /* 0x006d780801007387 */ /* 0x010fe80000100a00 */
[----:B------:R1:W-:Y:S04]  /*f0460*/  STL [R1+0x6d70], R21 ;  /* 0x006d701501007387 */ /* 0x0003e80000100800 */
[----:B-1----:R-:W2:Y:S04]  /*f0470*/  LDL.LU R21, [R1+0xfc] ;  /* 0x0000fc0001157983 */ /* 0x002ea80000300800 */
[----:B------:R-:W4:Y:S04]  /*f0480*/  LDL.LU R17, [R1+0x6da0] ;  /* 0x006da00001117983 */ /* 0x000f280000300800 */
[----:B------:R1:W-:Y:S04]  /*f0490*/  STL.64 [R1+0x3978], R18 ;  /* 0x0039781201007387 */ /* 0x0003e80000100a00 */
[----:B-1----:R-:W3:Y:S01]  /*f04a0*/  LDL.LU.64 R18, [R1+0x6d98] ;  /* 0x006d980001127983 */ /* 0x002ee20000300a00 */
[----:B------:R-:W-:-:S03]  /*f04b0*/  IADD3 R4, P2, PT, R15, R20, RZ ;  /* 0x000000140f047210 */ /* 0x000fc60007f5e0ff */
[----:B------:R1:W-:Y:S01]  /*f04c0*/  STL.64 [R1+0x6d80], R28 ;  /* 0x006d801c01007387 */ /* 0x0003e20000100a00 */
[----:B--2---:R-:W-:Y:S01]  /*f04d0*/  IADD3 R8, P4, PT, R21, R23, RZ ;  /* 0x0000001715087210 */ /* 0x004fe20007f9e0ff */
[----:B---3--:R-:W-:Y:S01]  /*f04e0*/  IMAD.X R5, R5, 0x1, R18, P2 ;  /* 0x0000000105057824 */ /* 0x008fe200010e0612 */
[----:B-1----:R-:W-:-:S04]  /*f04f0*/  IADD3 R28, P2, PT, R21, R16, RZ ;  /* 0x00000010151c7210 */ /* 0x002fc80007f5e0ff */
[----:B------:R1:W-:Y:S04]  /*f0500*/  STL.64 [R1+0x3970], R4 ;  /* 0x0039700401007387 */ /* 0x0003e80000100a00 */
[----:B------:R-:W-:Y:S04]  /*f0510*/  STL [R1+0x3960], R8 ;  /* 0x0039600801007387 */ /* 0x000fe80000100800 */
[----:B-1----:R-:W2:Y:S04]  /*f0520*/  LDL.LU.64 R4, [R1+0x6d90] ;  /* 0x006d900001047983 */ /* 0x002ea80000300a00 */
[----:B------:R1:W-:Y:S04]  /*f0530*/  STL [R1+0x6d58], R16 ;  /* 0x006d581001007387 */ /* 0x0003e80000100800 */
[----:B-1----:R-:W3:Y:S02]  /*f0540*/  LDL.LU R16, [R1+0x3c0] ;  /* 0x0003c00001107983 */ /* 0x002ee40000300800 */
[----:B---3--:R-:W-:-:S05]  /*f0550*/  IMAD.X R15, R16, 0x1, R19, P3 ;  /* 0x00000001100f7824 */ /* 0x008fca00018e0613 */
[----:B------:R1:W-:Y:S04]  /*f0560*/  STL.64 [R1+0x3968], R14 ;  /* 0x0039680e01007387 */ /* 0x0003e80000100a00 */
[----:B-1----:R-:W3:Y:S04]  /*f0570*/  LDL.LU.64 R14, [R1+0x6d88] ;  /* 0x006d8800010e7983 */ /* 0x002ee80000300a00 */
[----:B------:R1:W-:Y:S04]  /*f0580*/  STL.64 [R1+0x6d60], R18 ;  /* 0x006d601201007387 */ /* 0x0003e80000100a00 */
[----:B-1----:R0:W3:Y:S01]  /*f0590*/  LDL.64 R18, [R1+0x3960] ;  /* 0x0039600001127983 */ /* 0x0020e20000100a00 */
[----:B----4-:R-:W-:-:S03]  /*f05a0*/  IADD3 R8, P3, PT, R21, R17, RZ ;  /* 0x0000001115087210 */ /* 0x010fc60007f7e0ff */
[----:B--2---:R-:W-:Y:S04]  /*f05b0*/  STL.64 [R1+0x6d68], R4 ;  /* 0x006d680401007387 */ /* 0x004fe80000100a00 */
[----:B------:R1:W-:Y:S04]  /*f05c0*/  STL.64 [R1+0x6d50], R2 ;  /* 0x006d500201007387 */ /* 0x0003e80000100a00 */
[----:B-1----:R-:W2:Y:S01]  /*f05d0*/  LDL R3, [R1+0x100] ;  /* 0x0001000001037983 */ /* 0x002ea20000100800 */
[C---:B---3--:R-:W-:Y:S02]  /*f05e0*/  IMAD.X R29, R16.reuse, 0x1, R14, P2 ;  /* 0x00000001101d7824 */ /* 0x048fe400010e060e */
[----:B------:R-:W-:-:S02]  /*f05f0*/  IMAD.X R9, R16, 0x1, R15, P3 ;  /* 0x0000000110097824 */ /* 0x000fc400018e060f */
[----:B------:R-:W-:-:S05]  /*f0600*/  IMAD.X R19, R16, 0x1, R22, P4 ;  /* 0x0000000110137824 */ /* 0x000fca00020e0616 */
[----:B------:R-:W-:Y:S04]  /*f0610*/  STL [R1+0x3964], R19 ;  /* 0x0039641301007387 */ /* 0x000fe80000100800 */
[----:B------:R1:W-:Y:S04]  /*f0620*/  STL.64 [R1+0x3958], R28 ;  /* 0x0039581c01007387 */ /* 0x0003e80000100a00 */
[----:B-1----:R-:W3:Y:S04]  /*f0630*/  LDL.LU.64 R28, [R1+0x6d80] ;  /* 0x006d8000011c7983 */ /* 0x002ee80000300a00 */
[----:B------:R1:W-:Y:S04]  /*f0640*/  STL.64 [R1+0x3950], R8 ;  /* 0x0039500801007387 */ /* 0x0003e80000100a00 */
[----:B-1----:R-:W4:Y:S01]  /*f0650*/  LDL.LU.64 R8, [R1+0x6d78] ;  /* 0x006d780001087983 */ /* 0x002f220000300a00 */
[----:B------:R-:W-:-:S02]  /*f0660*/  IADD3 R4, P4, PT, R21, R25, RZ ;  /* 0x0000001915047210 */ /* 0x000fc40007f9e0ff */
[----:B------:R-:W-:-:S03]  /*f0670*/  IADD3 R18, P2, PT, R21, R27, RZ ;  /* 0x0000001b15127210 */ /* 0x000fc60007f5e0ff */
[C---:B------:R-:W-:Y:S02]  /*f0680*/  IMAD.X R5, R16.reuse, 0x1, R24, P4 ;  /* 0x0000000110057824 */ /* 0x040fe400020e0618 */
[----:B------:R-:W-:Y:S01]  /*f0690*/  IMAD.X R19, R16, 0x1, R26, P2 ;  /* 0x0000000110137824 */ /* 0x000fe200010e061a */
[----:B--2---:R-:W-:Y:S01]  /*f06a0*/  IADD3 R2, P4, PT, R3, R20, RZ ;  /* 0x0000001403027210 */ /* 0x004fe20007f9e0ff */
[----:B----4-:R3:W-:Y:S04]  /*f06b0*/  STL.64 [R1+0x6d40], R8 ;  /* 0x006d400801007387 */ /* 0x0107e80000100a00 */
[----:B------:R-:W-:Y:S04]  /*f06c0*/  STL.64 [R1+0x6d38], R14 ;  /* 0x006d380e01007387 */ /* 0x000fe80000100a00 */
[----:B------:R-:W-:Y:S01]  /*f06d0*/  STL [R1+0x6d48], R15 ;  /* 0x006d480f01007387 */ /* 0x000fe20000100800 */
[----:B---3--:R-:W-:-:S03]  /*f06e0*/  IADD3 R8, P3, PT, R21, R29, RZ ;  /* 0x0000001d15087210 */ /* 0x008fc60007f7e0ff */
[----:B------:R-:W2:Y:S04]  /*f06f0*/  LDL.LU R21, [R1+0x6d70] ;  /* 0x006d700001157983 */ /* 0x000ea80000300800 */
[----:B------:R1:W-:Y:S04]  /*f0700*/  STL.64 [R1+0x3948], R4 ;  /* 0x0039480401007387 */ /* 0x0003e80000100a00 */
[----:B-1----:R-:W3:Y:S04]  /*f0710*/  LDL.LU.64 R4, [R1+0x6d68] ;  /* 0x006d680001047983 */ /* 0x002ee80000300a00 */
[----:B------:R-:W4:Y:S04]  /*f0720*/  LDL R3, [R1+0x3bc] ;  /* 0x0003bc0001037983 */ /* 0x000f280000100800 */
[----:B------:R1:W-:Y:S04]  /*f0730*/  STL.64 [R1+0x3940], R18 ;  /* 0x0039401201007387 */ /* 0x0003e80000100a00 */
[----:B-1----:R-:W4:Y:S01]  /*f0740*/  LDL.LU.64 R18, [R1+0x6d60] ;  /* 0x006d600001127983 */ /* 0x002f220000300a00 */
[----:B------:R-:W-:-:S03]  /*f0750*/  IMAD.X R9, R16, 0x1, R28, P3 ;  /* 0x0000000110097824 */ /* 0x000fc600018e061c */
[----:B------:R1:W-:Y:S04]  /*f0760*/  STL [R1+0x6d30], R26 ;  /* 0x006d301a01007387 */ /* 0x0003e80000100800 */
[----:B-1----:R-:W2:Y:S04]  /*f0770*/  LDL.LU R26, [R1+0x100] ;  /* 0x00010000011a7983 */ /* 0x002ea80000300800 */
[----:B------:R-:W2:Y:S04]  /*f0780*/  LDL.LU R16, [R1+0x6d58] ;  /* 0x006d580001107983 */ /* 0x000ea80000300800 */
[----:B------:R-:W-:Y:S01]  /*f0790*/  STL.64 [R1+0x3938], R8 ;  /* 0x0039380801007387 */ /* 0x000fe20000100a00 */
[----:B----4-:R-:W-:-:S05]  /*f07a0*/  IMAD.X R3, R3, 0x1, R18, P4 ;  /* 0x0000000103037824 */ /* 0x010fca00020e0612 */
[----:B------:R1:W-:Y:S04]  /*f07b0*/  STL.64 [R1+0x3930], R2 ;  /* 0x0039300201007387 */ /* 0x0003e80000100a00 */
[----:B-1----:R-:W4:Y:S01]  /*f07c0*/  LDL.LU.64 R2, [R1+0x6d50] ;  /* 0x006d500001027983 */ /* 0x002f220000300a00 */
[----:B--2---:R-:W-:-:S03]  /*f07d0*/  IADD3 R14, P2, PT, R26, R21, RZ ;  /* 0x000000151a0e7210 */ /* 0x004fc60007f5e0ff */
[----:B----4-:R1:W-:Y:S04]  /*f07e0*/  STL.64 [R1+0x6d28], R2 ;  /* 0x006d280201007387 */ /* 0x0103e80000100a00 */
[----:B------:R2:W-:Y:S01]  /*f07f0*/  STL [R1+0x6d20], R16 ;  /* 0x006d201001007387 */ /* 0x0005e20000100800 */
[----:B-1----:R-:W-:-:S03]  /*f0800*/  IADD3 R2, P4, PT, R26, R16, RZ ;  /* 0x000000101a027210 */ /* 0x002fc60007f9e0ff */
[----:B--2---:R-:W2:Y:S01]  /*f0810*/  LDL.LU R16, [R1+0x3bc] ;  /* 0x0003bc0001107983 */ /* 0x004ea20000300800 */
[----:B------:R-:W-:Y:S01]  /*f0820*/  IADD3 R8, P3, PT, R26, R23, RZ ;  /* 0x000000171a087210 */ /* 0x000fe20007f7e0ff */
[----:B--2---:R-:W-:-:S05]  /*f0830*/  IMAD.X R15, R16, 0x1, R19, P2 ;  /* 0x00000001100f7824 */ /* 0x004fca00010e0613 */
[----:B------:R1:W-:Y:S04]  /*f0840*/  STL.64 [R1+0x3928], R14 ;  /* 0x0039280e01007387 */ /* 0x0003e80000100a00 */
[----:B-1----:R0:W2:Y:S01]  /*f0850*/  LDL.LU R15, [R1+0x6d48] ;  /* 0x006d4800010f7983 */ /* 0x0020a20000300800 */
[----:B------:R-:W-:Y:S01]  /*f0860*/  IMAD.X R9, R16, 0x1, R22, P3 ;  /* 0x0000000110097824 */ /* 0x000fe200018e0616 */
[C---:B------:R-:W-:Y:S02]  /*f0870*/  IADD3 R14, P3, PT, R26.reuse, R25, RZ ;  /* 0x000000191a0e7210 */ /* 0x040fe40007f7e0ff */
[----:B------:R-:W-:Y:S04]  /*f0880*/  STL.64 [R1+0x6d18], R18 ;  /* 0x006d181201007387 */ /* 0x000fe80000100a00 */
[----:B------:R1:W-:Y:S04]  /*f0890*/  STL.64 [R1+0x3920], R8 ;  /* 0x0039200801007387 */ /* 0x0003e80000100a00 */
[----:B-1----:R-:W4:Y:S04]  /*f08a0*/  LDL.LU.64 R8, [R1+0x6d40] ;  /* 0x006d400001087983 */ /* 0x002f280000300a00 */
[----:B------:R2:W-:Y:S04]  /*f08b0*/  STL [R1+0x3908], R14 ;  /* 0x0039080e01007387 */ /* 0x0005e80000100800 */
[----:B--2---:R-:W2:Y:S01]  /*f08c0*/  LDL.LU.64 R14, [R1+0x6d38] ;  /* 0x006d3800010e7983 */ /* 0x004ea20000300a00 */
[----:B------:R-:W-:Y:S01]  /*f08d0*/  IADD3 R18, P2, PT, R26, R17, RZ ;  /* 0x000000111a127210 */ /* 0x000fe20007f5e0ff */
[----:B--2---:R-:W-:-:S04]  /*f08e0*/  IMAD.X R3, R16, 0x1, R14, P4 ;  /* 0x0000000110037824 */ /* 0x004fc800020e060e */
[----:B------:R-:W-:Y:S01]  /*f08f0*/  IMAD.X R19, R16, 0x1, R15, P2 ;  /* 0x0000000110137824 */ /* 0x000fe200010e060f */
[----:B------:R1:W-:Y:S04]  /*f0900*/  STL.64 [R1+0x3918], R2 ;  /* 0x0039180201007387 */ /* 0x0003e80000100a00 */
[----:B-1----:R-:W2:Y:S04]  /*f0910*/  LDL R3, [R1+0x104] ;  /* 0x0001040001037983 */ /* 0x002ea80000100800 */
[----:B------:R1:W-:Y:S01]  /*f0920*/  STL.64 [R1+0x6d10], R14 ;  /* 0x006d100e01007387 */ /* 0x0003e20000100a00 */
[----:B------:R-:W-:-:S03]  /*f0930*/  IADD3 R2, P4, PT, R26, R27, RZ ;  /* 0x0000001b1a027210 */ /* 0x000fc60007f9e0ff */
[----:B-1----:R0:W2:Y:S04]  /*f0940*/  LDL.64 R14, [R1+0x3908] ;  /* 0x00390800010e7983 */ /* 0x0020a80000100a00 */
[----:B------:R1:W-:Y:S02]  /*f0950*/  STL.64 [R1+0x3910], R18 ;  /* 0x0039101201007387 */ /* 0x0003e40000100a00 */
[----:B-1----:R-:W-:Y:S02]  /*f0960*/  IADD3 R18, P2, PT, R26, R29, RZ ;  /* 0x0000001d1a127210 */ /* 0x002fe40007f5e0ff */
[----:B------:R-:W4:Y:S01]  /*f0970*/  LDL.LU R26, [R1+0x6d30] ;  /* 0x006d3000011a7983 */ /* 0x000f220000300800 */
[----:B--2---:R-:W-:Y:S01]  /*f0980*/  IMAD.X R15, R16, 0x1, R24, P3 ;  /* 0x00000001100f7824 */ /* 0x004fe200018e0618 */
[----:B------:R-:W-:-:S04]  /*f0990*/  IADD3 R14, P3, PT, R3, R20, RZ ;  /* 0x00000014030e7210 */ /* 0x000fc80007f7e0ff */
[----:B------:R-:W-:Y:S04]  /*f09a0*/  STL [R1+0x390c], R15 ;  /* 0x00390c0f01007387 */ /* 0x000fe80000100800 */
[----:B---3--:R-:W-:Y:S04]  /*f09b0*/  STL.64 [R1+0x6d08], R4 ;  /* 0x006d080401007387 */ /* 0x008fe80000100a00 */
[----:B------:R1:W-:Y:S01]  /*f09c0*/  STL [R1+0x6cf4], R20 ;  /* 0x006cf41401007387 */ /* 0x0003e20000100800 */
[----:B----4-:R-:W-:-:S03]  /*f09d0*/  IMAD.X R3, R16, 0x1, R26, P4 ;  /* 0x0000000110037824 */ /* 0x010fc600020e061a */
[----:B-1----:R-:W2:Y:S04]  /*f09e0*/  LDL.LU R20, [R1+0x104] ;  /* 0x0001040001147983 */ /* 0x002ea80000300800 */
[----:B------:R1:W-:Y:S04]  /*f09f0*/  STL.64 [R1+0x3900], R2 ;  /* 0x0039000201007387 */ /* 0x0003e80000100a00 */
[----:B-1----:R-:W3:Y:S01]  /*f0a00*/  LDL.LU.64 R2, [R1+0x6d28] ;  /* 0x006d280001027983 */ /* 0x002ee20000300a00 */
[----:B------:R-:W-:-:S03]  /*f0a10*/  IMAD.X R19, R16, 0x1, R28, P2 ;  /* 0x0000000110137824 */ /* 0x000fc600010e061c */
[----:B---3--:R1:W-:Y:S04]  /*f0a20*/  STL.64 [R1+0x6cf8], R2 ;  /* 0x006cf80201007387 */ /* 0x0083e80000100a00 */
[----:B-1----:R-:W3:Y:S04]  /*f0a30*/  LDL R3, [R1+0x3b8] ;  /* 0x0003b80001037983 */ /* 0x002ee80000100800 */
[----:B------:R-:W4:Y:S04]  /*f0a40*/  LDL.LU R16, [R1+0x6d20] ;  /* 0x006d200001107983 */ /* 0x000f280000300800 */
[----:B------:R1:W-:Y:S04]  /*f0a50*/  STL.64 [R1+0x38f8], R18 ;  /* 0x0038f81201007387 */ /* 0x0003e80000100a00 */
[----:B-1----:R-:W3:Y:S01]  /*f0a60*/  LDL.LU.64 R18, [R1+0x6d18] ;  /* 0x006d180001127983 */ /* 0x002ee20000300a00 */
[----:B--2---:R-:W-:-:S02]  /*f0a70*/  IADD3 R2, P4, PT, R20, R21, RZ ;  /* 0x0000001514027210 */ /* 0x004fc40007f9e0ff */
[----:B------:R-:W-:Y:S01]  /*f0a80*/  IADD3 R4, P2, PT, R20, R23, RZ ;  /* 0x0000001714047210 */ /* 0x000fe20007f5e0ff */
[----:B------:R-:W-:Y:S01]  /*f0a90*/  STL.64 [R1+0x6d00], R28 ;  /* 0x006d001c01007387 */ /* 0x000fe20000100a00 */
[C---:B---3--:R-:W-:Y:S02]  /*f0aa0*/  IMAD.X R15, R3.reuse, 0x1, R18, P3 ;  /* 0x00000001030f7824 */ /* 0x048fe400018e0612 */
[----:B------:R-:W-:-:S03]  /*f0ab0*/  IMAD.X R3, R3, 0x1, R19, P4 ;  /* 0x0000000103037824 */ /* 0x000fc600020e0613 */
[----:B------:R1:W-:Y:S04]  /*f0ac0*/  STL.64 [R1+0x38f0], R14 ;  /* 0x0038f00e01007387 */ /* 0x0003e80000100a00 */
[----:B------:R4:W-:Y:S04]  /*f0ad0*/  STL [R1+0x38e0], R4 ;  /* 0x0038e00401007387 */ /* 0x0009e80000100800 */
[----:B-1----:R-:W2:Y:S04]  /*f0ae0*/  LDL.LU.64 R14, [R1+0x6d10] ;  /* 0x006d1000010e7983 */ /* 0x002ea80000300a00 */
[----:B------:R1:W-:Y:S01]  /*f0af0*/  STL [R1+0x6cf0], R19 ;  /* 0x006cf01301007387 */ /* 0x0003e20000100800 */
[----:B----4-:R-:W-:-:S03]  /*f0b00*/  IADD3 R4, P3, PT, R20, R16, RZ ;  /* 0x0000001014047210 */ /* 0x010fc60007f7e0ff */
[----:B-1----:R-:W2:Y:S04]  /*f0b10*/  LDL.LU R19, [R1+0x3b8] ;  /* 0x0003b80001137983 */ /* 0x002ea80000300800 */
[----:B------:R1:W-:Y:S04]  /*f0b20*/  STL.64 [R1+0x38e8], R2 ;  /* 0x0038e80201007387 */ /* 0x0003e80000100a00 */
[----:B------:R3:W-:Y:S01]  /*f0b30*/  STL.64 [R1+0x6ce8], R16 ;  /* 0x006ce81001007387 */ /* 0x0007e20000100a00 */
[----:B-1----:R-:W-:-:S03]  /*f0b40*/  IADD3 R2, P4, PT, R20, R17, RZ ;  /* 0x0000001114027210 */ /* 0x002fc60007f9e0ff */
[----:B---3--:R0:W3:Y:S01]  /*f0b50*/  LDL.64 R16, [R1+0x38e0] ;  /* 0x0038e00001107983 */ /* 0x0080e20000100a00 */
[C---:B--2---:R-:W-:Y:S01]  /*f0b60*/  IMAD.X R5, R19.reuse, 0x1, R14, P3 ;  /* 0x0000000113057824 */ /* 0x044fe200018e060e */
[----:B------:R-:W-:Y:S01]  /*f0b70*/  IADD3 R28, P3, PT, R20, R27, RZ ;  /* 0x0000001b141c7210 */ /* 0x000fe20007f7e0ff */
[C---:B------:R-:W-:Y:S02]  /*f0b80*/  IMAD.X R3, R19.reuse, 0x1, R15, P4 ;  /* 0x0000000113037824 */ /* 0x040fe400020e060f */
[----:B---3--:R-:W-:-:S05]  /*f0b90*/  IMAD.X R17, R19, 0x1, R22, P2 ;  /* 0x0000000113117824 */ /* 0x008fca00010e0616 */
[----:B------:R-:W-:Y:S04]  /*f0ba0*/  STL [R1+0x38e4], R17 ;  /* 0x0038e41101007387 */ /* 0x000fe80000100800 */
[----:B------:R1:W-:Y:S04]  /*f0bb0*/  STL.64 [R1+0x38d8], R4 ;  /* 0x0038d80401007387 */ /* 0x0003e80000100a00 */
[----:B-1----:R-:W2:Y:S04]  /*f0bc0*/  LDL.LU.64 R4, [R1+0x6d08] ;  /* 0x006d080001047983 */ /* 0x002ea80000300a00 */
[----:B------:R1:W-:Y:S04]  /*f0bd0*/  STL [R1+0x38c0], R28 ;  /* 0x0038c01c01007387 */ /* 0x0003e80000100800 */
[----:B-1----:R-:W3:Y:S04]  /*f0be0*/  LDL.LU.64 R28, [R1+0x6d00] ;  /* 0x006d0000011c7983 */ /* 0x002ee80000300a00 */
[----:B------:R1:W-:Y:S04]  /*f0bf0*/  STL.64 [R1+0x38d0], R2 ;  /* 0x0038d00201007387 */ /* 0x0003e80000100a00 */
[----:B-1----:R-:W4:Y:S01]  /*f0c00*/  LDL.LU.64 R2, [R1+0x6cf8] ;  /* 0x006cf80001027983 */ /* 0x002f220000300a00 */
[----:B------:R-:W-:-:S03]  /*f0c10*/  IADD3 R16, P2, PT, R20, R25, RZ ;  /* 0x0000001914107210 */ /* 0x000fc60007f5e0ff */
[----:B------:R3:W-:Y:S04]  /*f0c20*/  STL.64 [R1+0x6cc8], R14 ;  /* 0x006cc80e01007387 */ /* 0x0007e80000100a00 */
[----:B------:R1:W-:Y:S01]  /*f0c30*/  STL [R1+0x6cd0], R15 ;  /* 0x006cd00f01007387 */ /* 0x0003e20000100800 */
[----:B------:R-:W-:Y:S01]  /*f0c40*/  IMAD.X R17, R19, 0x1, R24, P2 ;  /* 0x0000000113117824 */ /* 0x000fe200010e0618 */
[----:B---3--:R-:W-:Y:S02]  /*f0c50*/  IADD3 R14, P4, PT, R20, R29, RZ ;  /* 0x0000001d140e7210 */ /* 0x008fe40007f9e0ff */
[----:B------:R-:W3:Y:S04]  /*f0c60*/  LDL.LU R20, [R1+0x6cf4] ;  /* 0x006cf40001147983 */ /* 0x000ee80000300800 */
[----:B-1----:R-:W3:Y:S04]  /*f0c70*/  LDL R15, [R1+0x108] ;  /* 0x00010800010f7983 */ /* 0x002ee80000100800 */
[----:B----4-:R-:W-:Y:S04]  /*f0c80*/  STL.64 [R1+0x6cd8], R2 ;  /* 0x006cd80201007387 */ /* 0x010fe80000100a00 */
[----:B------:R1:W-:Y:S04]  /*f0c90*/  STL [R1+0x6ce0], R3 ;  /* 0x006ce00301007387 */ /* 0x0003e80000100800 */
[----:B-1----:R0:W4:Y:S04]  /*f0ca0*/  LDL.64 R2, [R1+0x38c0] ;  /* 0x0038c00001027983 */ /* 0x0021280000100a00 */
[----:B------:R1:W-:Y:S04]  /*f0cb0*/  STL.64 [R1+0x38c8], R16 ;  /* 0x0038c81001007387 */ /* 0x0003e80000100a00 */
[----:B-1----:R-:W2:Y:S01]  /*f0cc0*/  LDL R17, [R1+0x3b4] ;  /* 0x0003b40001117983 */ /* 0x002ea20000100800 */
[----:B---3--:R-:W-:Y:S01]  /*f0cd0*/  IADD3 R16, P2, PT, R15, R20, RZ ;  /* 0x000000140f107210 */ /* 0x008fe20007f5e0ff */
[----:B----4-:R-:W-:Y:S01]  /*f0ce0*/  IMAD.X R3, R19, 0x1, R26, P3 ;  /* 0x0000000113037824 */ /* 0x010fe200018e061a */
[----:B------:R-:W-:Y:S01]  /*f0cf0*/  IADD3 R2, P3, PT, R15, R21, RZ ;  /* 0x000000150f027210 */ /* 0x000fe20007f7e0ff */
[----:B------:R-:W-:-:S03]  /*f0d00*/  IMAD.X R15, R19, 0x1, R28, P4 ;  /* 0x00000001130f7824 */ /* 0x000fc600020e061c */
[----:B------:R-:W-:Y:S04]  /*f0d10*/  STL [R1+0x38c4], R3 ;  /* 0x0038c40301007387 */ /* 0x000fe80000100800 */
[----:B------:R-:W3:Y:S04]  /*f0d20*/  LDL.LU R19, [R1+0x6cf0] ;  /* 0x006cf00001137983 */ /* 0x000ee80000300800 */
[----:B------:R1:W-:Y:S01]  /*f0d30*/  STL [R1+0x6cc0], R28 ;  /* 0x006cc01c01007387 */ /* 0x0003e20000100800 */
[----:B--2---:R-:W-:-:S03]  /*f0d40*/  IMAD.X R17, R17, 0x1, R18, P2 ;  /* 0x0000000111117824 */ /* 0x004fc600010e0612 */
[----:B-1----:R-:W2:Y:S04]  /*f0d50*/  LDL.LU R28, [R1+0x108] ;  /* 0x00010800011c7983 */ /* 0x002ea80000300800 */
[----:B------:R-:W-:Y:S04]  /*f0d60*/  STL.64 [R1+0x38b8], R14 ;  /* 0x0038b80e01007387 */ /* 0x000fe80000100a00 */
[----:B------:R1:W-:Y:S04]  /*f0d70*/  STL.64 [R1+0x38b0], R16 ;  /* 0x0038b01001007387 */ /* 0x0003e80000100a00 */
[----:B-1----:R-:W4:Y:S04]  /*f0d80*/  LDL.LU.64 R16, [R1+0x6ce8] ;  /* 0x006ce80001107983 */ /* 0x002f280000300a00 */
[----:B------:R1:W-:Y:S04]  /*f0d90*/  STL [R1+0x6cb0], R18 ;  /* 0x006cb01201007387 */ /* 0x0003e80000100800 */
[----:B-1----:R-:W3:Y:S04]  /*f0da0*/  LDL.LU R18, [R1+0x3b4] ;  /* 0x0003b40001127983 */ /* 0x002ee80000300800 */
[----:B------:R-:W-:Y:S01]  /*f0db0*/  STL.64 [R1+0x6cb8], R4 ;  /* 0x006cb80401007387 */ /* 0x000fe20000100a00 */
[----:B---3--:R-:W-:-:S05]  /*f0dc0*/  IMAD.X R3, R18, 0x1, R19, P3 ;  /* 0x0000000112037824 */ /* 0x008fca00018e0613 */
[----:B------:R1:W-:Y:S04]  /*f0dd0*/  STL.64 [R1+0x38a8], R2 ;  /* 0x0038a80201007387 */ /* 0x0003e80000100a00 */
[----:B-1----:R0:W3:Y:S01]  /*f0de0*/  LDL.LU R3, [R1+0x6ce0] ;  /* 0x006ce00001037983 */ /* 0x0020e20000300800 */
[C---:B--2---:R-:W-:Y:S02]  /*f0df0*/  IADD3 R14, P4, PT, R28.reuse, R23, RZ ;  /* 0x000000171c0e7210 */ /* 0x044fe40007f9e0ff */
[C---:B----4-:R-:W-:Y:S02]  /*f0e00*/  IADD3 R2, P3, PT, R28.reuse, R17, RZ ;  /* 0x000000111c027210 */ /* 0x050fe40007f7e0ff */
[----:B------:R-:W-:Y:S01]  /*f0e10*/  IADD3 R4, P2, PT, R28, R16, RZ ;  /* 0x000000101c047210 */ /* 0x000fe20007f5e0ff */
[----:B------:R-:W-:-:S02]  /*f0e20*/  IMAD.X R15, R18, 0x1, R22, P4 ;  /* 0x00000001120f7824 */ /* 0x000fc400020e0616 */
[----:B------:R3:W-:Y:S04]  /*f0e30*/  STL [R1+0x3890], R2 ;  /* 0x0038900201007387 */ /* 0x0007e80000100800 */
[----:B---3--:R-:W2:Y:S04]  /*f0e40*/  LDL.LU.64 R2, [R1+0x6cd8] ;  /* 0x006cd80001027983 */ /* 0x008ea80000300a00 */
[----:B------:R1:W-:Y:S04]  /*f0e50*/  STL.64 [R1+0x6ca8], R16 ;  /* 0x006ca81001007387 */ /* 0x0003e80000100a00 */
[----:B-1----:R0:W3:Y:S04]  /*f0e60*/  LDL.64 R16, [R1+0x3890] ;  /* 0x0038900001107983 */ /* 0x0020e80000100a00 */
[----:B------:R1:W-:Y:S04]  /*f0e70*/  STL.64 [R1+0x38a0], R14 ;  /* 0x0038a00e01007387 */ /* 0x0003e80000100a00 */
[----:B-1----:R0:W4:Y:S01]  /*f0e80*/  LDL.LU R15, [R1+0x6cd0] ;  /* 0x006cd000010f7983 */ /* 0x0021220000300800 */
[----:B------:R-:W-:-:S05]  /*f0e90*/  IADD3 R14, P4, PT, R28, R25, RZ ;  /* 0x000000191c0e7210 */ /* 0x000fca0007f9e0ff */
[----:B------:R4:W-:Y:S04]  /*f0ea0*/  STL [R1+0x3888], R14 ;  /* 0x0038880e01007387 */ /* 0x0009e80000100800 */
[----:B----4-:R-:W4:Y:S04]  /*f0eb0*/  LDL.LU.64 R14, [R1+0x6cc8] ;  /* 0x006cc800010e7983 */ /* 0x010f280000300a00 */
[----:B------:R1:W-:Y:S01]  /*f0ec0*/  STL.64 [R1+0x6ca0], R8 ;  /* 0x006ca00801007387 */ /* 0x0003e20000100a00 */
[C---:B----4-:R-:W-:Y:S02]  /*f0ed0*/  IMAD.X R5, R18.reuse, 0x1, R14, P2 ;  /* 0x0000000112057824 */ /* 0x050fe400010e060e */
[----:B---3--:R-:W-:-:S03]  /*f0ee0*/  IMAD.X R17, R18, 0x1, R15, P3 ;  /* 0x0000000112117824 */ /* 0x008fc600018e060f */
[----:B------:R3:W-:Y:S04]  /*f0ef0*/  STL.64 [R1+0x3898], R4 ;  /* 0x0038980401007387 */ /* 0x0007e80000100a00 */
[----:B-1----:R0:W4:Y:S04]  /*f0f00*/  LDL.64 R8, [R1+0x3888] ;  /* 0x0038880001087983 */ /* 0x0021280000100a00 */
[----:B------:R1:W-:Y:S01]  /*f0f10*/  STL.64 [R1+0x6c98], R14 ;  /* 0x006c980e01007387 */ /* 0x0003e20000100a00 */
[C---:B------:R-:W-:Y:S02]  /*f0f20*/  IADD3 R16, P3, PT, R28.reuse, R29, RZ ;  /* 0x0000001d1c107210 */ /* 0x040fe40007f7e0ff */
[----:B---3--:R-:W-:Y:S01]  /*f0f30*/  IADD3 R4, P2, PT, R28, R27, RZ ;  /* 0x0000001b1c047210 */ /* 0x008fe20007f5e0ff */
[----:B-1----:R-:W3:Y:S04]  /*f0f40*/  LDL R15, [R1+0x10c] ;  /* 0x00010c00010f7983 */ /* 0x002ee80000100800 */
[----:B------:R1:W-:Y:S04]  /*f0f50*/  STL [R1+0x3894], R17 ;  /* 0x0038941101007387 */ /* 0x0003e80000100800 */
[----:B------:R-:W1:Y:S01]  /*f0f60*/  LDL.LU R28, [R1+0x6cc0] ;  /* 0x006cc000011c7983 */ /* 0x000e620000300800 */
[----:B------:R-:W-:-:S02]  /*f0f70*/  IMAD.X R5, R18, 0x1, R26, P2 ;  /* 0x0000000112057824 */ /* 0x000fc400010e061a */
[----:B----4-:R-:W-:-:S05]  /*f0f80*/  IMAD.X R9, R18, 0x1, R24, P4 ;  /* 0x0000000112097824 */ /* 0x010fca00020e0618 */
[----:B------:R-:W-:Y:S04]  /*f0f90*/  STL [R1+0x388c], R9 ;  /* 0x00388c0901007387 */ /* 0x000fe80000100800 */
[----:B------:R4:W-:Y:S01]  /*f0fa0*/  STL.64 [R1+0x3880], R4 ;  /* 0x0038800401007387 */ /* 0x0009e20000100a00 */
[C---:B---3--:R-:W-:Y:S02]  /*f0fb0*/  IADD3 R8, P4, PT, R15.reuse, R20, RZ ;  /* 0x000000140f087210 */ /* 0x048fe40007f9e0ff */
[----:B------:R-:W-:Y:S01]  /*f0fc0*/  IADD3 R14, P2, PT, R15, R21, RZ ;  /* 0x000000150f0e7210 */ /* 0x000fe20007f5e0ff */
[----:B-1----:R-:W-:Y:S01]  /*f0fd0*/  IMAD.X R17, R18, 0x1, R28, P3 ;  /* 0x0000000112117824 */ /* 0x002fe200018e061c */
[----:B----4-:R-:W3:Y:S04]  /*f0fe0*/  LDL.LU.64 R4, [R1+0x6cb8] ;  /* 0x006cb80001047983 */ /* 0x010ee80000300a00 */
[----:B------:R-:W4:Y:S04]  /*f0ff0*/  LDL R15, [R1+0x3b0] ;  /* 0x0003b000010f7983 */ /* 0x000f280000100800 */
[----:B------:R-:W-:Y:S04]  /*f1000*/  STL.64 [R1+0x6c80], R20 ;  /* 0x006c801401007387 */ /* 0x000fe80000100a00 */
[----:B------:R-:W4:Y:S04]  /*f1010*/  LDL.LU R18, [R1+0x6cb0] ;  /* 0x006cb00001127983 */ /* 0x000f280000300800 */
[----:B------:R1:W-:Y:S04]  /*f1020*/  STL.64 [R1+0x3878], R16 ;  /* 0x0038781001007387 */ /* 0x0003e80000100a00 */
[----:B-1----:R-:W2:Y:S04]  /*f1030*/  LDL.LU.64 R16, [R1+0x6ca8] ;  /* 0x006ca80001107983 */ /* 0x002ea80000300a00 */
[----:B------:R-:W-:Y:S04]  /*f1040*/  STL.64 [R1+0x6c90], R28 ;  /* 0x006c901c01007387 */ /* 0x000fe80000100a00 */
[----:B---3--:R1:W-:Y:S01]  /*f1050*/  STL.64 [R1+0x6c88], R4 ;  /* 0x006c880401007387 */ /* 0x0083e20000100a00 */
[----:B----4-:R-:W-:-:S02]  /*f1060*/  IMAD.X R9, R15, 0x1, R18, P4 ;  /* 0x000000010f097824 */ /* 0x010fc400020e0612 */
[----:B------:R-:W-:Y:S01]  /*f1070*/  IMAD.X R15, R15, 0x1, R19, P2 ;  /* 0x000000010f0f7824 */ /* 0x000fe200010e0613 */
[----:B-1----:R-:W3:Y:S04]  /*f1080*/  LDL.LU R4, [R1+0x10c] ;  /* 0x00010c0001047983 */ /* 0x002ee80000300800 */
[----:B------:R1:W-:Y:S04]  /*f1090*/  STL.64 [R1+0x3870], R8 ;  /* 0x0038700801007387 */ /* 0x0003e80000100a00 */
[----:B-1----:R-:W4:Y:S04]  /*f10a0*/  LDL.LU.64 R8, [R1+0x6ca0] ;  /* 0x006ca00001087983 */ /* 0x002f280000300a00 */
[----:B--2---:R-:W-:Y:S04]  /*f10b0*/  STL.64 [R1+0x6c70], R2 ;  /* 0x006c700201007387 */ /* 0x004fe80000100a00 */
[----:B------:R1:W-:Y:S04]  /*f10c0*/  STL.64 [R1+0x3868], R14 ;  /* 0x0038680e01007387 */ /* 0x0003e80000100a00 */
[----:B-1----:R-:W2:Y:S04]  /*f10d0*/  LDL.LU.64 R14, [R1+0x6c98] ;  /* 0x006c9800010e7983 */ /* 0x002ea80000300a00 */
[----:B------:R1:W-:Y:S04]  /*f10e0*/  STL [R1+0x6c68], R19 ;  /* 0x006c681301007387 */ /* 0x0003e80000100800 */
[----:B-1----:R-:W2:Y:S01]  /*f10f0*/  LDL.LU R19, [R1+0x3b0] ;  /* 0x0003b00001137983 */ /* 0x002ea20000300800 */
[----:B---3--:R-:W-:-:S02]  /*f1100*/  IADD3 R20, P3, PT, R4, R23, RZ ;  /* 0x0000001704147210 */ /* 0x008fc40007f7e0ff */
[C---:B------:R-:W-:Y:S02]  /*f1110*/  IADD3 R2, P4, PT, R4.reuse, R16, RZ ;  /* 0x0000001004027210 */ /* 0x040fe40007f9e0ff */
[C---:B------:R-:W-:Y:S01]  /*f1120*/  IADD3 R28, P2, PT, R4.reuse, R17, RZ ;  /* 0x00000011041c7210 */ /* 0x040fe20007f5e0ff */
[----:B----4-:R-:W-:Y:S01]  /*f1130*/  STL.64 [R1+0x6c78], R8 ;  /* 0x006c780801007387 */ /* 0x010fe20000100a00 */
[C---:B--2---:R-:W-:Y:S02]  /*f1140*/  IMAD.X R21, R19.reuse, 0x1, R22, P3 ;  /* 0x0000000113157824 */ /* 0x044fe400018e0616 */
[C---:B------:R-:W-:Y:S02]  /*f1150*/  IMAD.X R3, R19.reuse, 0x1, R14, P4 ;  /* 0x0000000113037824 */ /* 0x040fe400020e060e */
        /* <DEDUP_REMOVED lines=21> */
[----:B------:R1:W-:Y:S04]  /*f12b0*/  STL.64 [R1+0x6c50], R26 ;  /* 0x006c501a01007387 */ /* 0x0003e80000100a00 */
[----:B-1----:R0:W2:Y:S04]  /*f12c0*/  LDL.64 R26, [R1+0x3830] ;  /* 0x00383000011a7983 */ /* 0x0020a80000100a00 */
[----:B----4-:R1:W-:Y:S04]  /*f12d0*/  STL.64 [R1+0x6c58], R2 ;  /* 0x006c580201007387 */ /* 0x0103e80000100a00 */
[----:B-1----:R0:W4:Y:S01]  /*f12e0*/  LDL.64 R2, [R1+0x3838] ;  /* 0x0038380001027983 */ /* 0x0021220000100a00 */
[----:B------:R-:W-:-:S03]  /*f12f0*/  IADD3 R14, P4, PT, R15, R21, RZ ;  /* 0x000000150f0e7210 */ /* 0x000fc60007f9e0ff */
[----:B------:R1:W-:Y:S04]  /*f1300*/  STL [R1+0x6c48], R21 ;  /* 0x006c481501007387 */ /* 0x0003e80000100800 */
[----:B-1----:R-:W2:Y:S01]  /*f1310*/  LDL.LU R21, [R1+0x110] ;  /* 0x0001100001157983 */ /* 0x002ea20000300800 */
[----:B----4-:R-:W-:-:S03]  /*f1320*/  IMAD.X R3, R19, 0x1, R28, P2 ;  /* 0x0000000113037824 */ /* 0x010fc600010e061c */
[----:B------:R-:W4:Y:S04]  /*f1330*/  LDL.LU R19, [R1+0x6c68] ;  /* 0x006c680001137983 */ /* 0x000f280000300800 */
[----:B------:R1:W-:Y:S04]  /*f1340*/  STL [R1+0x383c], R3 ;  /* 0x00383c0301007387 */ /* 0x0003e80000100800 */
[----:B-1----:R-:W3:Y:S01]  /*f1350*/  LDL R3, [R1+0x3ac] ;  /* 0x0003ac0001037983 */ /* 0x002ee20000100800 */
[----:B--2---:R-:W-:Y:S01]  /*f1360*/  IADD3 R2, P2, PT, R21, R23, RZ ;  /* 0x0000001715027210 */ /* 0x004fe20007f5e0ff */
[----:B---3--:R-:W-:-:S02]  /*f1370*/  IMAD.X R27, R3, 0x1, R18, P3 ;  /* 0x00000001031b7824 */ /* 0x008fc400018e0612 */
[----:B----4-:R-:W-:-:S03]  /*f1380*/  IMAD.X R15, R3, 0x1, R19, P4 ;  /* 0x00000001030f7824 */ /* 0x010fc600020e0613 */
[----:B------:R-:W-:Y:S04]  /*f1390*/  STL [R1+0x3834], R27 ;  /* 0x0038341b01007387 */ /* 0x000fe80000100800 */
[----:B------:R1:W-:Y:S01]  /*f13a0*/  STL.64 [R1+0x3828], R14 ;  /* 0x0038280e01007387 */ /* 0x0003e20000100a00 */
[----:B------:R-:W-:-:S03]  /*f13b0*/  IMAD.X R3, R3, 0x1, R22, P2 ;  /* 0x0000000103037824 */ /* 0x000fc600010e0616 */
[----:B-1----:R-:W2:Y:S04]  /*f13c0*/  LDL.LU.64 R14, [R1+0x6c60] ;  /* 0x006c6000010e7983 */ /* 0x002ea80000300a00 */
[----:B------:R1:W-:Y:S04]  /*f13d0*/  STL.64 [R1+0x6c40], R18 ;  /* 0x006c401201007387 */ /* 0x0003e80000100a00 */
[----:B------:R-:W-:Y:S01]  /*f13e0*/  STL.64 [R1+0x6c28], R16 ;  /* 0x006c281001007387 */ /* 0x000fe20000100a00 */
[----:B-1----:R-:W-:-:S05]  /*f13f0*/  IADD3 R18, P4, PT, R21, R17, RZ ;  /* 0x0000001115127210 */ /* 0x002fca0007f9e0ff */
[----:B------:R-:W-:Y:S04]  /*f1400*/  STL [R1+0x3810], R18 ;  /* 0x0038101201007387 */ /* 0x000fe80000100800 */
[----:B------:R1:W-:Y:S04]  /*f1410*/  STL.64 [R1+0x3820], R2 ;  /* 0x0038200201007387 */ /* 0x0003e80000100a00 */
[----:B-1----:R-:W3:Y:S04]  /*f1420*/  LDL.LU.64 R2, [R1+0x6c58] ;  /* 0x006c580001027983 */ /* 0x002ee80000300a00 */
[----:B------:R1:W-:Y:S04]  /*f1430*/  STL [R1+0x6c38], R22 ;  /* 0x006c381601007387 */ /* 0x0003e80000100800 */
[----:B-1----:R-:W2:Y:S01]  /*f1440*/  LDL.LU R22, [R1+0x3ac] ;  /* 0x0003ac0001167983 */ /* 0x002ea20000300800 */
[----:B------:R-:W-:-:S05]  /*f1450*/  IADD3 R26, P3, PT, R21, R16, RZ ;  /* 0x00000010151a7210 */ /* 0x000fca0007f7e0ff */
[----:B--2---:R-:W-:-:S05]  /*f1460*/  IMAD.X R27, R22, 0x1, R14, P3 ;  /* 0x00000001161b7824 */ /* 0x004fca00018e060e */
[----:B------:R1:W-:Y:S04]  /*f1470*/  STL.64 [R1+0x3818], R26 ;  /* 0x0038181a01007387 */ /* 0x0003e80000100a00 */
[----:B-1----:R-:W2:Y:S04]  /*f1480*/  LDL.LU.64 R26, [R1+0x6c50] ;  /* 0x006c5000011a7983 */ /* 0x002ea80000300a00 */
[----:B------:R1:W-:Y:S04]  /*f1490*/  STL.64 [R1+0x6c30], R4 ;  /* 0x006c300401007387 */ /* 0x0003e80000100a00 */
[----:B-1----:R0:W4:Y:S04]  /*f14a0*/  LDL.64 R4, [R1+0x3810] ;  /* 0x0038100001047983 */ /* 0x0021280000100a00 */
[----:B------:R1:W-:Y:S01]  /*f14b0*/  STL.64 [R1+0x6c20], R14 ;  /* 0x006c200e01007387 */ /* 0x0003e20000100a00 */
[----:B------:R-:W-:-:S02]  /*f14c0*/  IADD3 R16, P2, PT, R21, R25, RZ ;  /* 0x0000001915107210 */ /* 0x000fc40007f5e0ff */
[C---:B--2---:R-:W-:Y:S01]  /*f14d0*/  IADD3 R18, P3, PT, R21.reuse, R27, RZ ;  /* 0x0000001b15127210 */ /* 0x044fe20007f7e0ff */
[C---:B----4-:R-:W-:Y:S01]  /*f14e0*/  IMAD.X R5, R22.reuse, 0x1, R15, P4 ;  /* 0x0000000116057824 */ /* 0x050fe200020e060f */
[----:B------:R-:W-:Y:S01]  /*f14f0*/  IADD3 R4, P4, PT, R21, R29, RZ ;  /* 0x0000001d15047210 */ /* 0x000fe20007f9e0ff */
[----:B-1----:R-:W2:Y:S04]  /*f1500*/  LDL R15, [R1+0x114] ;  /* 0x00011400010f7983 */ /* 0x002ea80000100800 */
[----:B------:R1:W-:Y:S04]  /*f1510*/  STL [R1+0x3814], R5 ;  /* 0x0038140501007387 */ /* 0x0003e80000100800 */
[----:B------:R-:W4:Y:S01]  /*f1520*/  LDL.LU R21, [R1+0x6c48] ;  /* 0x006c480001157983 */ /* 0x000f220000300800 */
[----:B------:R-:W-:-:S02]  /*f1530*/  IMAD.X R17, R22, 0x1, R24, P2 ;  /* 0x0000000116117824 */ /* 0x000fc400010e0618 */
[----:B------:R-:W-:-:S03]  /*f1540*/  IMAD.X R19, R22, 0x1, R26, P3 ;  /* 0x0000000116137824 */ /* 0x000fc600018e061a */
[----:B------:R-:W-:Y:S04]  /*f1550*/  STL.64 [R1+0x3808], R16 ;  /* 0x0038081001007387 */ /* 0x000fe80000100a00 */
[----:B------:R0:W-:Y:S01]  /*f1560*/  STL.64 [R1+0x3800], R18 ;  /* 0x0038001201007387 */ /* 0x0001e20000100a00 */
[----:B-1----:R-:W-:-:S03]  /*f1570*/  IMAD.X R5, R22, 0x1, R28, P4 ;  /* 0x0000000116057824 */ /* 0x002fc600020e061c */
[----:B0-----:R-:W3:Y:S04]  /*f1580*/  LDL.LU.64 R18, [R1+0x6c40] ;  /* 0x006c400001127983 */ /* 0x001ee80000300a00 */
[----:B------:R-:W-:Y:S01]  /*f1590*/  STL.64 [R1+0x6c18], R26 ;  /* 0x006c181a01007387 */ /* 0x000fe20000100a00 */
[----:B--2---:R-:W-:-:S03]  /*f15a0*/  IADD3 R16, P2, PT, R15, R20, RZ ;  /* 0x000000140f107210 */ /* 0x004fc60007f5e0ff */
[----:B----4-:R0:W-:Y:S04]  /*f15b0*/  STL.64 [R1+0x6c08], R20 ;  /* 0x006c081401007387 */ /* 0x0101e80000100a00 */
[----:B0-----:R-:W2:Y:S04]  /*f15c0*/  LDL.LU R20, [R1+0x114] ;  /* 0x0001140001147983 */ /* 0x001ea80000300800 */
[----:B------:R-:W4:Y:S04]  /*f15d0*/  LDL.LU R22, [R1+0x6c38] ;  /* 0x006c380001167983 */ /* 0x000f280000300800 */
[----:B------:R0:W-:Y:S04]  /*f15e0*/  STL.64 [R1+0x37f8], R4 ;  /* 0x0037f80401007387 */ /* 0x0001e80000100a00 */
[----:B0-----:R-:W2:Y:S04]  /*f15f0*/  LDL.LU.64 R4, [R1+0x6c30] ;  /* 0x006c300001047983 */ /* 0x001ea80000300a00 */
[----:B------:R-:W-:Y:S04]  /*f1600*/  STL.64 [R1+0x6c10], R28 ;  /* 0x006c101c01007387 */ /* 0x000fe80000100a00 */
[----:B------:R-:W3:Y:S02]  /*f1610*/  LDL R27, [R1+0x3a8] ;  /* 0x0003a800011b7983 */ /* 0x000ee40000100800 */
[----:B---3--:R-:W-:-:S05]  /*f1620*/  IMAD.X R17, R27, 0x1, R18, P2 ;  /* 0x000000011b117824 */ /* 0x008fca00010e0612 */
[----:B------:R0:W-:Y:S04]  /*f1630*/  STL.64 [R1+0x37f0], R16 ;  /* 0x0037f01001007387 */ /* 0x0001e80000100a00 */
[----:B0-----:R-:W3:Y:S01]  /*f1640*/  LDL.LU.64 R16, [R1+0x6c28] ;  /* 0x006c280001107983 */ /* 0x001ee20000300a00 */
[----:B------:R-:W-:Y:S02]  /*f1650*/  IADD3 R14, P3, PT, R15, R21, RZ ;  /* 0x000000150f0e7210 */ /* 0x000fe40007f7e0ff */
[----:B--2---:R-:W-:-:S03]  /*f1660*/  IADD3 R26, P4, PT, R20, R23, RZ ;  /* 0x00000017141a7210 */ /* 0x004fc60007f9e0ff */
[C---:B------:R-:W-:Y:S02]  /*f1670*/  IMAD.X R15, R27.reuse, 0x1, R19, P3 ;  /* 0x000000011b0f7824 */ /* 0x040fe400018e0613 */
[----:B----4-:R-:W-:-:S03]  /*f1680*/  IMAD.X R27, R27, 0x1, R22, P4 ;  /* 0x000000011b1b7824 */ /* 0x010fc600020e0616 */
[----:B------:R0:W-:Y:S01]  /*f1690*/  STL.64 [R1+0x37e8], R14 ;  /* 0x0037e80e01007387 */ /* 0x0001e20000100a00 */
[----:B---3--:R-:W-:-:S05]  /*f16a0*/  IADD3 R28, P2, PT, R20, R16, RZ ;  /* 0x00000010141c7210 */ /* 0x008fca0007f5e0ff */
[----:B------:R-:W-:Y:S04]  /*f16b0*/  STL [R1+0x37d8], R28 ;  /* 0x0037d81c01007387 */ /* 0x000fe80000100800 */
[----:B0-----:R-:W2:Y:S04]  /*f16c0*/  LDL.LU.64 R14, [R1+0x6c20] ;  /* 0x006c2000010e7983 */ /* 0x001ea80000300a00 */
[----:B------:R0:W-:Y:S04]  /*f16d0*/  STL.64 [R1+0x6c00], R18 ;  /* 0x006c001201007387 */ /* 0x0001e80000100a00 */
[----:B0-----:R0:W2:Y:S04]  /*f16e0*/  LDL.64 R18, [R1+0x37d8] ;  /* 0x0037d80001127983 */ /* 0x0010a80000100a00 */
[----:B------:R-:W-:Y:S04]  /*f16f0*/  STL.64 [R1+0x6bf0], R16 ;  /* 0x006bf01001007387 */ /* 0x000fe80000100a00 */
[----:B------:R1:W-:Y:S04]  /*f1700*/  STL.64 [R1+0x37e0], R26 ;  /* 0x0037e01a01007387 */ /* 0x0003e80000100a00 */
[----:B-1----:R-:W3:Y:S04]  /*f1710*/  LDL.LU.64 R26, [R1+0x6c18] ;  /* 0x006c1800011a7983 */ /* 0x002ee80000300a00 */
[----:B------:R1:W-:Y:S04]  /*f1720*/  STL [R1+0x6bf8], R22 ;  /* 0x006bf81601007387 */ /* 0x0003e80000100800 */
[----:B-1----:R-:W2:Y:S01]  /*f1730*/  LDL.LU R22, [R1+0x3a8] ;  /* 0x0003a80001167983 */ /* 0x002ea20000300800 */
[----:B------:R-:W-:-:S03]  /*f1740*/  IADD3 R28, P3, PT, R20, R17, RZ ;  /* 0x00000011141c7210 */ /* 0x000fc60007f7e0ff */
[----:B------:R1:W-:Y:S04]  /*f1750*/  STL.64 [R1+0x6be0], R8 ;  /* 0x006be00801007387 */ /* 0x0003e80000100a00 */
[----:B-1----:R-:W4:Y:S04]  /*f1760*/  LDL R9, [R1+0x118] ;  /* 0x0001180001097983 */ /* 0x002f280000100800 */
[----:B------:R-:W-:Y:S01]  /*f1770*/  STL.64 [R1+0x6be8], R6 ;  /* 0x006be80601007387 */ /* 0x000fe20000100a00 */
[C---:B--2---:R-:W-:Y:S02]  /*f1780*/  IMAD.X R19, R22.reuse, 0x1, R14, P2 ;  /* 0x0000000116137824 */ /* 0x044fe400010e060e */
[----:B------:R-:W-:-:S03]  /*f1790*/  IMAD.X R29, R22, 0x1, R15, P3 ;  /* 0x00000001161d7824 */ /* 0x000fc600018e060f */
[----:B------:R-:W-:Y:S04]  /*f17a0*/  STL [R1+0x37dc], R19 ;  /* 0x0037dc1301007387 */ /* 0x000fe80000100800 */
[----:B------:R1:W-:Y:S04]  /*f17b0*/  STL.64 [R1+0x37d0], R28 ;  /* 0x0037d01c01007387 */ /* 0x0003e80000100a00 */
[----:B-1----:R-:W2:Y:S01]  /*f17c0*/  LDL.LU.64 R28, [R1+0x6c10] ;  /* 0x006c1000011c7983 */ /* 0x002ea20000300a00 */
[C---:B------:R-:W-:Y:S02]  /*f17d0*/  IADD3 R16, P4, PT, R20.reuse, R25, RZ ;  /* 0x0000001914107210 */ /* 0x040fe40007f9e0ff */
[----:B---3--:R-:W-:-:S03]  /*f17e0*/  IADD3 R18, P2, PT, R20, R27, RZ ;  /* 0x0000001b14127210 */ /* 0x008fc60007f5e0ff */
[C---:B------:R-:W-:Y:S02]  /*f17f0*/  IMAD.X R17, R22.reuse, 0x1, R24, P4 ;  /* 0x0000000116117824 */ /* 0x040fe400020e0618 */
[----:B------:R-:W-:Y:S01]  /*f1800*/  IMAD.X R19, R22, 0x1, R26, P2 ;  /* 0x0000000116137824 */ /* 0x000fe200010e061a */
[----:B--2---:R-:W-:-:S05]  /*f1810*/  IADD3 R20, P3, PT, R20, R29, RZ ;  /* 0x0000001d14147210 */ /* 0x004fca0007f7e0ff */
[----:B------:R1:W-:Y:S04]  /*f1820*/  STL [R1+0x37b8], R20 ;  /* 0x0037b81401007387 */ /* 0x0003e80000100800 */
[----:B-1----:R-:W4:Y:S04]  /*f1830*/  LDL.LU.64 R20, [R1+0x6c08] ;  /* 0x006c080001147983 */ /* 0x002f280000300a00 */
[----:B------:R-:W-:Y:S04]  /*f1840*/  STL.64 [R1+0x37c8], R16 ;  /* 0x0037c81001007387 */ /* 0x000fe80000100a00 */
[----:B------:R1:W-:Y:S04]  /*f1850*/  STL.64 [R1+0x37c0], R18 ;  /* 0x0037c01201007387 */ /* 0x0003e80000100a00 */
[----:B-1----:R-:W2:Y:S04]  /*f1860*/  LDL.LU.64 R18, [R1+0x6c00] ;  /* 0x006c000001127983 */ /* 0x002ea80000300a00 */
[----:B------:R1:W-:Y:S04]  /*f1870*/  STL.64 [R1+0x6bd8], R26 ;  /* 0x006bd81a01007387 */ /* 0x0003e80000100a00 */
[----:B-1----:R0:W3:Y:S01]  /*f1880*/  LDL.64 R26, [R1+0x37b8] ;  /* 0x0037b800011a7983 */ /* 0x0020e20000100a00 */
[----:B----4-:R-:W-:-:S03]  /*f1890*/  IADD3 R8, P2, PT, R9, R21, RZ ;  /* 0x0000001509087210 */ /* 0x010fc60007f5e0ff */
[----:B------:R1:W-:Y:S04]  /*f18a0*/  STL [R1+0x6bd0], R21 ;  /* 0x006bd01501007387 */ /* 0x0003e80000100800 */
[----:B-1----:R-:W4:Y:S01]  /*f18b0*/  LDL.LU R21, [R1+0x118] ;  /* 0x0001180001157983 */ /* 0x002f220000300800 */
[----:B---3--:R-:W-:-:S03]  /*f18c0*/  IMAD.X R27, R22, 0x1, R28, P3 ;  /* 0x00000001161b7824 */ /* 0x008fc600018e061c */
[----:B------:R-:W3:Y:S04]  /*f18d0*/  LDL.LU R22, [R1+0x6bf8] ;  /* 0x006bf80001167983 */ /* 0x000ee80000300800 */
[----:B------:R1:W-:Y:S04]  /*f18e0*/  STL [R1+0x37bc], R27 ;  /* 0x0037bc1b01007387 */ /* 0x0003e80000100800 */
[----:B-1----:R-:W2:Y:S01]  /*f18f0*/  LDL R27, [R1+0x3a4] ;  /* 0x0003a400011b7983 */ /* 0x002ea20000100800 */
[----:B------:R-:W-:-:S05]  /*f1900*/  IADD3 R16, P4, PT, R9, R20, RZ ;  /* 0x0000001409107210 */ /* 0x000fca0007f9e0ff */
[----:B--2---:R-:W-:-:S05]  /*f1910*/  IMAD.X R17, R27, 0x1, R18, P4 ;  /* 0x000000011b117824 */ /* 0x004fca00020e0612 */
[----:B------:R1:W-:Y:S04]  /*f1920*/  STL.64 [R1+0x37b0], R16 ;  /* 0x0037b01001007387 */ /* 0x0003e80000100a00 */
[----:B-1----:R-:W4:Y:S01]  /*f1930*/  LDL.LU.64 R16, [R1+0x6bf0] ;  /* 0x006bf00001107983 */ /* 0x002f220000300a00 */
[----:B------:R-:W-:Y:S01]  /*f1940*/  IMAD.X R9, R27, 0x1, R19, P2 ;  /* 0x000000011b097824 */ /* 0x000fe200010e0613 */
[----:B----4-:R-:W-:-:S05]  /*f1950*/  IADD3 R6, P4, PT, R21, R16, RZ ;  /* 0x0000001015067210 */ /* 0x010fca0007f9e0ff */
[----:B------:R1:W-:Y:S04]  /*f1960*/  STL [R1+0x3798], R6 ;  /* 0x0037980601007387 */ /* 0x0003e80000100800 */
[----:B-1----:R-:W2:Y:S04]  /*f1970*/  LDL.LU.64 R6, [R1+0x6be8] ;  /* 0x006be80001067983 */ /* 0x002ea80000300a00 */
[----:B------:R1:W-:Y:S04]  /*f1980*/  STL.64 [R1+0x37a8], R8 ;  /* 0x0037a80801007387 */ /* 0x0003e80000100a00 */
[----:B-1----:R-:W4:Y:S01]  /*f1990*/  LDL.LU.64 R8, [R1+0x6be0] ;  /* 0x006be00001087983 */ /* 0x002f220000300a00 */
[----:B------:R-:W-:-:S03]  /*f19a0*/  IADD3 R26, P3, PT, R21, R23, RZ ;  /* 0x00000017151a7210 */ /* 0x000fc60007f7e0ff */
[----:B----4-:R1:W-:Y:S04]  /*f19b0*/  STL.64 [R1+0x6bc8], R8 ;  /* 0x006bc80801007387 */ /* 0x0103e80000100a00 */
[----:B-1----:R0:W4:Y:S04]  /*f19c0*/  LDL.64 R8, [R1+0x3798] ;  /* 0x0037980001087983 */ /* 0x0021280000100a00 */
[----:B------:R1:W-:Y:S04]  /*f19d0*/  STL.64 [R1+0x6bb0], R18 ;  /* 0x006bb01201007387 */ /* 0x0003e80000100a00 */
[----:B-1----:R-:W2:Y:S01]  /*f19e0*/  LDL.LU R18, [R1+0x370] ;  /* 0x0003700001127983 */ /* 0x002ea20000300800 */
[----:B---3--:R-:W-:-:S03]  /*f19f0*/  IMAD.X R27, R27, 0x1, R22, P3 ;  /* 0x000000011b1b7824 */ /* 0x008fc600018e0616 */
[----:B--2---:R-:W-:Y:S04]  /*f1a00*/  STL.64 [R1+0x6bb8], R18 ;  /* 0x006bb81201007387 */ /* 0x004fe80000100a00 */
[----:B------:R-:W-:Y:S04]  /*f1a10*/  STL.64 [R1+0x6ba8], R16 ;  /* 0x006ba81001007387 */ /* 0x000fe80000100a00 */
[----:B------:R1:W-:Y:S04]  /*f1a20*/  STL.64 [R1+0x37a0], R26 ;  /* 0x0037a01a01007387 */ /* 0x0003e80000100a00 */
[----:B-1----:R-:W2:Y:S04]  /*f1a30*/  LDL.LU.64 R26, [R1+0x6bd8] ;  /* 0x006bd800011a7983 */ /* 0x002ea80000300a00 */
[----:B------:R1:W-:Y:S04]  /*f1a40*/  STL [R1+0x6bc0], R22 ;  /* 0x006bc01601007387 */ /* 0x0003e80000100800 */
[----:B-1----:R-:W4:Y:S01]  /*f1a50*/  LDL.LU R22, [R1+0x3a4] ;  /* 0x0003a40001167983 */ /* 0x002f220000300800 */
[----:B------:R-:W-:-:S02]  /*f1a60*/  IADD3 R18, P2, PT, R21, R17, RZ ;  /* 0x0000001115127210 */ /* 0x000fc40007f5e0ff */
[----:B------:R-:W-:Y:S01]  /*f1a70*/  IADD3 R16, P3, PT, R21, R25, RZ ;  /* 0x0000001915107210 */ /* 0x000fe20007f7e0ff */
[C---:B----4-:R-:W-:Y:S02]  /*f1a80*/  IMAD.X R9, R22.reuse, 0x1, R14, P4 ;  /* 0x0000000116097824 */ /* 0x050fe400020e060e */
[----:B------:R-:W-:-:S03]  /*f1a90*/  IMAD.X R19, R22, 0x1, R15, P2 ;  /* 0x0000000116137824 */ /* 0x000fc600010e060f */
[----:B------:R-:W-:Y:S04]  /*f1aa0*/  STL [R1+0x379c], R9 ;  /* 0x00379c0901007387 */ /* 0x000fe80000100800 */
[----:B------:R1:W-:Y:S01]  /*f1ab0*/  STL.64 [R1+0x6b98], R14 ;  /* 0x006b980e01007387 */ /* 0x0003e20000100a00 */
[----:B--2---:R-:W-:-:S03]  /*f1ac0*/  IADD3 R8, P4, PT, R21, R27, RZ ;  /* 0x0000001b15087210 */ /* 0x004fc60007f9e0ff */
[----:B-1----:R-:W2:Y:S04]  /*f1ad0*/  LDL R15, [R1+0x11c] ;  /* 0x00011c00010f7983 */ /* 0x002ea80000100800 */
[----:B------:R1:W-:Y:S02]  /*f1ae0*/  STL.64 [R1+0x3790], R18 ;  /* 0x0037901201007387 */ /* 0x0003e40000100a00 */
[----:B-1----:R-:W-:Y:S02]  /*f1af0*/  IADD3 R18, P2, PT, R21, R29, RZ ;  /* 0x0000001d15127210 */ /* 0x002fe40007f5e0ff */
[----:B------:R-:W3:Y:S01]  /*f1b00*/  LDL.LU R21, [R1+0x6bd0] ;  /* 0x006bd00001157983 */ /* 0x000ee20000300800 */
[C---:B------:R-:W-:Y:S02]  /*f1b10*/  IMAD.X R17, R22.reuse, 0x1, R24, P3 ;  /* 0x0000000116117824 */ /* 0x040fe400018e0618 */
[C---:B------:R-:W-:Y:S01]  /*f1b20*/  IMAD.X R9, R22.reuse, 0x1, R26, P4 ;  /* 0x0000000116097824 */ /* 0x040fe200020e061a */
[----:B------:R1:W-:Y:S01]  /*f1b30*/  STL.64 [R1+0x6ba0], R24 ;  /* 0x006ba01801007387 */ /* 0x0003e20000100a00 */
[----:B------:R-:W-:-:S03]  /*f1b40*/  IMAD.X R19, R22, 0x1, R28, P2 ;  /* 0x0000000116137824 */ /* 0x000fc600010e061c */
[----:B-1----:R-:W4:Y:S04]  /*f1b50*/  LDL R24, [R1+0x3a0] ;  /* 0x0003a00001187983 */ /* 0x002f280000100800 */
[----:B------:R-:W-:Y:S04]  /*f1b60*/  STL.64 [R1+0x3788], R16 ;  /* 0x0037881001007387 */ /* 0x000fe80000100a00 */
[----:B------:R1:W-:Y:S04]  /*f1b70*/  STL.64 [R1+0x3780], R8 ;  /* 0x0037800801007387 */ /* 0x0003e80000100a00 */
[----:B-1----:R-:W4:Y:S01]  /*f1b80*/  LDL.LU.64 R8, [R1+0x6bc8] ;  /* 0x006bc80001087983 */ /* 0x002f220000300a00 */
[----:B--2---:R-:W-:-:S03]  /*f1b90*/  IADD3 R16, P3, PT, R15, R20, RZ ;  /* 0x000000140f107210 */ /* 0x004fc60007f7e0ff */
[----:B---3--:R1:W-:Y:S04]  /*f1ba0*/  STL.64 [R1+0x6b88], R20 ;  /* 0x006b881401007387 */ /* 0x0083e80000100a00 */
[----:B-1----:R-:W2:Y:S04]  /*f1bb0*/  LDL.LU R20, [R1+0x11c] ;  /* 0x00011c0001147983 */ /* 0x002ea80000300800 */
[----:B------:R-:W3:Y:S04]  /*f1bc0*/  LDL.LU R22, [R1+0x6bc0] ;  /* 0x006bc00001167983 */ /* 0x000ee80000300800 */
[----:B------:R1:W-:Y:S04]  /*f1bd0*/  STL.64 [R1+0x3778], R18 ;  /* 0x0037781201007387 */ /* 0x0003e80000100a00 */
[----:B-1----:R-:W2:Y:S04]  /*f1be0*/  LDL.LU.64 R18, [R1+0x6bb8] ;  /* 0x006bb80001127983 */ /* 0x002ea80000300a00 */
[----:B------:R2:W-:Y:S02]  /*f1bf0*/  STL.64 [R1+0x6b90], R28 ;  /* 0x006b901c01007387 */ /* 0x0005e40000100a00 */
[----:B--2---:R-:W-:Y:S01]  /*f1c00*/  IMAD.MOV.U32 R29, RZ, RZ, R18 ;  /* 0x000000ffff1d7224 */ /* 0x004fe200078e0012 */
[----:B------:R-:W-:-:S05]  /*f1c10*/  IADD3 R18, P2, PT, R20, R23, RZ ;  /* 0x0000001714127210 */ /* 0x000fca0007f5e0ff */
[----:B------:R1:W-:Y:S04]  /*f1c20*/  STL [R1+0x3760], R18 ;  /* 0x0037601201007387 */ /* 0x0003e80000100800 */
[----:B-1----:R-:W4:Y:S02]  /*f1c30*/  LDL.LU.64 R18, [R1+0x6bb0] ;  /* 0x006bb00001127983 */ /* 0x002f240000300a00 */
[----:B----4-:R-:W-:-:S05]  /*f1c40*/  IMAD.X R17, R24, 0x1, R18, P3 ;  /* 0x0000000118117824 */ /* 0x010fca00018e0612 */
[----:B------:R1:W-:Y:S04]  /*f1c50*/  STL.64 [R1+0x3770], R16 ;  /* 0x0037701001007387 */ /* 0x0003e80000100a00 */
[----:B-1----:R-:W2:Y:S04]  /*f1c60*/  LDL.LU.64 R16, [R1+0x6ba8] ;  /* 0x006ba80001107983 */ /* 0x002ea80000300a00 */
[----:B------:R1:W-:Y:S04]  /*f1c70*/  STL [R1+0x6b78], R18 ;  /* 0x006b781201007387 */ /* 0x0003e80000100800 */
[----:B-1----:R-:W4:Y:S01]  /*f1c80*/  LDL.LU R18, [R1+0x3a0] ;  /* 0x0003a00001127983 */ /* 0x002f220000300800 */
[----:B------:R-:W-:-:S02]  /*f1c90*/  IADD3 R14, P4, PT, R15, R21, RZ ;  /* 0x000000150f0e7210 */ /* 0x000fc40007f9e0ff */
[----:B--2---:R-:W-:-:S05]  /*f1ca0*/  IADD3 R24, P3, PT, R20, R16, RZ ;  /* 0x0000001014187210 */ /* 0x004fca0007f7e0ff */
[----:B------:R1:W-:Y:S01]  /*f1cb0*/  STL [R1+0x3758], R24 ;  /* 0x0037581801007387 */ /* 0x0003e20000100800 */
[----:B----4-:R-:W-:-:S03]  /*f1cc0*/  IMAD.X R15, R18, 0x1, R19, P4 ;  /* 0x00000001120f7824 */ /* 0x010fc600020e0613 */
[----:B-1----:R-:W2:Y:S04]  /*f1cd0*/  LDL.LU.64 R24, [R1+0x6ba0] ;  /* 0x006ba00001187983 */ /* 0x002ea80000300a00 */
[----:B------:R1:W-:Y:S01]  /*f1ce0*/  STL.64 [R1+0x3768], R14 ;  /* 0x0037680e01007387 */ /* 0x0003e20000100a00 */
[----:B------:R-:W-:-:S03]  /*f1cf0*/  IADD3 R28, P4, PT, R20, R17, RZ ;  /* 0x00000011141c7210 */ /* 0x000fc60007f9e0ff */
[----:B-1----:R-:W4:Y:S04]  /*f1d00*/  LDL.LU.64 R14, [R1+0x6b98] ;  /* 0x006b9800010e7983 */ /* 0x002f280000300a00 */
[----:B------:R1:W-:Y:S04]  /*f1d10*/  STL.64 [R1+0x6b80], R12 ;  /* 0x006b800c01007387 */ /* 0x0003e80000100a00 */
[----:B-1----:R0:W2:Y:S04]  /*f1d20*/  LDL.64 R12, [R1+0x3758] ;  /* 0x00375800010c7983 */ /* 0x0020a80000100a00 */
[----:B------:R1:W-:Y:S04]  /*f1d30*/  STL.64 [R1+0x6b70], R16 ;  /* 0x006b701001007387 */ /* 0x0003e80000100a00 */
[----:B-1----:R0:W3:Y:S01]  /*f1d40*/  LDL.64 R16, [R1+0x3760] ;  /* 0x0037600001107983 */ /* 0x0020e20000100a00 */
[----:B--2---:R-:W-:-:S02]  /*f1d50*/  IMAD.MOV.U32 R13, RZ, RZ, R29 ;  /* 0x000000ffff0d7224 */ /* 0x004fc400078e001d */
[C---:B----4-:R-:W-:Y:S02]  /*f1d60*/  IMAD.X R29, R18.reuse, 0x1, R15, P4 ;  /* 0x00000001121d7824 */ /* 0x050fe400020e060f */
[----:B---3--:R-:W-:-:S05]  /*f1d70*/  IMAD.X R17, R18, 0x1, R22, P2 ;  /* 0x0000000112117824 */ /* 0x008fca00010e0616 */
[----:B------:R1:W-:Y:S02]  /*f1d80*/  STL [R1+0x3764], R17 ;  /* 0x0037641101007387 */ /* 0x0003e40000100800 */
[----:B-1----:R-:W-:Y:S02]  /*f1d90*/  IMAD.MOV.U32 R17, RZ, RZ, R13 ;  /* 0x000000ffff117224 */ /* 0x002fe400078e000d */
[----:B------:R-:W-:-:S05]  /*f1da0*/  IMAD.X R13, R18, 0x1, R14, P3 ;  /* 0x00000001120d7824 */ /* 0x000fca00018e060e */
[----:B------:R-:W-:Y:S04]  /*f1db0*/  STL [R1+0x375c], R13 ;  /* 0x00375c0d01007387 */ /* 0x000fe80000100800 */
[----:B------:R1:W-:Y:S04]  /*f1dc0*/  STL.64 [R1+0x6b60], R8 ;  /* 0x006b600801007387 */ /* 0x0003e80000100a00 */
[----:B-1----:R-:W2:Y:S04]  /*f1dd0*/  LDL R9, [R1+0x120] ;  /* 0x0001200001097983 */ /* 0x002ea80000100800 */
[----:B------:R1:W-:Y:S04]  /*f1de0*/  STL.64 [R1+0x3750], R28 ;  /* 0x0037501c01007387 */ /* 0x0003e80000100a00 */
[----:B-1----:R-:W3:Y:S01]  /*f1df0*/  LDL.LU.64 R28, [R1+0x6b90] ;  /* 0x006b9000011c7983 */ /* 0x002ee20000300a00 */
[----:B------:R-:W-:-:S02]  /*f1e00*/  IADD3 R16, P2, PT, R20, R25, RZ ;  /* 0x0000001914107210 */ /* 0x000fc40007f5e0ff */
[C---:B------:R-:W-:Y:S01]  /*f1e10*/  IADD3 R12, P3, PT, R20.reuse, R27, RZ ;  /* 0x0000001b140c7210 */ /* 0x040fe20007f7e0ff */
[----:B------:R-:W-:Y:S01]  /*f1e20*/  STL.64 [R1+0x6b68], R14 ;  /* 0x006b680e01007387 */ /* 0x000fe20000100a00 */
[----:B---3--:R-:W-:-:S05]  /*f1e30*/  IADD3 R20, P4, PT, R20, R29, RZ ;  /* 0x0000001d14147210 */ /* 0x008fca0007f9e0ff */
[----:B------:R1:W-:Y:S04]  /*f1e40*/  STL [R1+0x3738], R20 ;  /* 0x0037381401007387 */ /* 0x0003e80000100800 */
[----:B-1----:R-:W2:Y:S01]  /*f1e50*/  LDL.LU.64 R20, [R1+0x6b88] ;  /* 0x006b880001147983 */ /* 0x002ea20000300a00 */
[----:B------:R-:W-:Y:S02]  /*f1e60*/  IMAD.MOV.U32 R14, RZ, RZ, R17 ;  /* 0x000000ffff0e7224 */ /* 0x000fe400078e0011 */
[C---:B------:R-:W-:Y:S02]  /*f1e70*/  IMAD.X R17, R18.reuse, 0x1, R24, P2 ;  /* 0x0000000112117824 */ /* 0x040fe400010e0618 */
[----:B------:R-:W-:-:S03]  /*f1e80*/  IMAD.X R13, R18, 0x1, R26, P3 ;  /* 0x00000001120d7824 */ /* 0x000fc600018e061a */
[----:B------:R-:W-:Y:S04]  /*f1e90*/  STL.64 [R1+0x3748], R16 ;  /* 0x0037481001007387 */ /* 0x000fe80000100a00 */
[----:B------:R1:W-:Y:S04]  /*f1ea0*/  STL.64 [R1+0x3740], R12 ;  /* 0x0037400c01007387 */ /* 0x0003e80000100a00 */
[----:B-1----:R-:W3:Y:S01]  /*f1eb0*/  LDL.LU.64 R12, [R1+0x6b80] ;  /* 0x006b8000010c7983 */ /* 0x002ee20000300a00 */
[C---:B--2---:R-:W-:Y:S02]  /*f1ec0*/  IADD3 R16, P2, PT, R9.reuse, R20, RZ ;  /* 0x0000001409107210 */ /* 0x044fe40007f5e0ff */
[----:B------:R-:W-:Y:S01]  /*f1ed0*/  IADD3 R8, P3, PT, R9, R21, RZ ;  /* 0x0000001509087210 */ /* 0x000fe20007f7e0ff */
[----:B------:R1:W-:Y:S04]  /*f1ee0*/  STL.64 [R1+0x6b50], R20 ;  /* 0x006b501401007387 */ /* 0x0003e80000100a00 */
[----:B-1----:R0:W2:Y:S02]  /*f1ef0*/  LDL.64 R20, [R1+0x3738] ;  /* 0x0037380001147983 */ /* 0x0020a40000100a00 */
[----:B--2---:R-:W-:-:S02]  /*f1f00*/  IMAD.X R21, R18, 0x1, R28, P4 ;  /* 0x0000000112157824 */ /* 0x004fc400020e061c */
[----:B------:R-:W2:Y:S04]  /*f1f10*/  LDL.LU R18, [R1+0x6b78] ;  /* 0x006b780001127983 */ /* 0x000ea80000300800 */
[----:B------:R1:W-:Y:S04]  /*f1f20*/  STL [R1+0x6b58], R28 ;  /* 0x006b581c01007387 */ /* 0x0003e80000100800 */
[----:B-1----:R-:W4:Y:S04]  /*f1f30*/  LDL.LU R28, [R1+0x120] ;  /* 0x00012000011c7983 */ /* 0x002f280000300800 */
[----:B------:R-:W-:Y:S04]  /*f1f40*/  STL [R1+0x373c], R21 ;  /* 0x00373c1501007387 */ /* 0x000fe80000100800 */
[----:B------:R1:W-:Y:S01]  /*f1f50*/  STL [R1+0x6b38], R23 ;  /* 0x006b381701007387 */ /* 0x0003e20000100800 */
[----:B----4-:R-:W-:-:S03]  /*f1f60*/  IADD3 R20, P4, PT, R28, R23, RZ ;  /* 0x000000171c147210 */ /* 0x010fc60007f9e0ff */
[----:B-1----:R-:W2:Y:S02]  /*f1f70*/  LDL.LU R23, [R1+0x39c] ;  /* 0x00039c0001177983 */ /* 0x002ea40000300800 */
[----:B--2---:R-:W-:-:S05]  /*f1f80*/  IMAD.X R17, R23, 0x1, R18, P2 ;  /* 0x0000000117117824 */ /* 0x004fca00010e0612 */
[----:B------:R1:W-:Y:S04]  /*f1f90*/  STL.64 [R1+0x3730], R16 ;  /* 0x0037301001007387 */ /* 0x0003e80000100a00 */
[----:B-1----:R-:W2:Y:S01]  /*f1fa0*/  LDL.LU.64 R16, [R1+0x6b70] ;  /* 0x006b700001107983 */ /* 0x002ea20000300a00 */
[----:B------:R-:W-:Y:S02]  /*f1fb0*/  IMAD.MOV.U32 R21, RZ, RZ, R14 ;  /* 0x000000ffff157224 */ /* 0x000fe400078e000e */
        /* <DEDUP_REMOVED lines=8> */
[----:B-1----:R0:W4:Y:S04]  /*f2040*/  LDL.64 R8, [R1+0x3718] ;  /* 0x0037180001087983 */ /* 0x0021280000100a00 */
[----:B------:R1:W-:Y:S01]  /*f2050*/  STL.64 [R1+0x6b48], R6 ;  /* 0x006b480601007387 */ /* 0x0003e20000100a00 */
[----:B------:R-:W-:Y:S01]  /*f2060*/  IADD3 R18, P3, PT, R28, R17, RZ ;  /* 0x000000111c127210 */ /* 0x000fe20007f7e0ff */
[----:B-1----:R-:W-:-:S02]  /*f2070*/  IMAD.MOV.U32 R6, RZ, RZ, R21 ;  /* 0x000000ffff067224 */ /* 0x002fc400078e0015 */
[C---:B------:R-:W-:Y:S02]  /*f2080*/  IMAD.X R21, R23.reuse, 0x1, R22, P4 ;  /* 0x0000000117157824 */ /* 0x040fe400020e0616 */
[----:B--2---:R-:W-:-:S03]  /*f2090*/  IMAD.X R19, R23, 0x1, R15, P3 ;  /* 0x0000000117137824 */ /* 0x004fc600018e060f */
[----:B------:R1:W-:Y:S02]  /*f20a0*/  STL.64 [R1+0x3720], R20 ;  /* 0x0037201401007387 */ /* 0x0003e40000100a00 */
[----:B-1----:R-:W-:-:S05]  /*f20b0*/  IADD3 R20, P4, PT, R28, R25, RZ ;  /* 0x000000191c147210 */ /* 0x002fca0007f9e0ff */
[C---:B------:R-:W-:Y:S02]  /*f20c0*/  IMAD.X R21, R23.reuse, 0x1, R24, P4 ;  /* 0x0000000117157824 */ /* 0x040fe400020e0618 */
[----:B----4-:R-:W-:Y:S01]  /*f20d0*/  IMAD.X R9, R23, 0x1, R14, P2 ;  /* 0x0000000117097824 */ /* 0x010fe200010e060e */
[----:B------:R-:W-:-:S04]  /*f20e0*/  IADD3 R8, P2, PT, R28, R27, RZ ;  /* 0x0000001b1c087210 */ /* 0x000fc80007f5e0ff */
[----:B------:R-:W-:Y:S04]  /*f20f0*/  STL [R1+0x371c], R9 ;  /* 0x00371c0901007387 */ /* 0x000fe80000100800 */
[----:B------:R1:W-:Y:S04]  /*f2100*/  STL.64 [R1+0x6b28], R14 ;  /* 0x006b280e01007387 */ /* 0x0003e80000100a00 */
[----:B-1----:R-:W2:Y:S04]  /*f2110*/  LDL R15, [R1+0x124] ;  /* 0x00012400010f7983 */ /* 0x002ea80000100800 */
[----:B------:R1:W-:Y:S02]  /*f2120*/  STL.64 [R1+0x3710], R18 ;  /* 0x0037101201007387 */ /* 0x0003e40000100a00 */
[----:B-1----:R-:W-:-:S02]  /*f2130*/  IADD3 R18, P3, PT, R28, R29, RZ ;  /* 0x0000001d1c127210 */ /* 0x002fc40007f7e0ff */
[----:B------:R-:W4:Y:S04]  /*f2140*/  LDL.LU R28, [R1+0x6b58] ;  /* 0x006b5800011c7983 */ /* 0x000f280000300800 */
        /* <DEDUP_REMOVED lines=8> */
[----:B-1----:R-:W2:Y:S01]  /*f21d0*/  LDL.LU.64 R8, [R1+0x6b40] ;  /* 0x006b400001087983 */ /* 0x002ea20000300a00 */
[----:B------:R-:W-:Y:S01]  /*f21e0*/  IADD3 R14, P2, PT, R15, R21, RZ ;  /* 0x000000150f0e7210 */ /* 0x000fe20007f5e0ff */
[----:B------:R-:W-:-:S02]  /*f21f0*/  IMAD.MOV.U32 R15, RZ, RZ, R19 ;  /* 0x000000ffff0f7224 */ /* 0x000fc400078e0013 */
[----:B----4-:R-:W-:Y:S01]  /*f2200*/  IMAD.X R19, R23, 0x1, R28, P3 ;  /* 0x0000000117137824 */ /* 0x010fe200018e061c */
[----:B------:R1:W-:Y:S04]  /*f2210*/  STL [R1+0x6b10], R21 ;  /* 0x006b101501007387 */ /* 0x0003e80000100800 */
[----:B-1----:R-:W4:Y:S04]  /*f2220*/  LDL.LU R21, [R1+0x124] ;  /* 0x0001240001157983 */ /* 0x002f280000300800 */
[----:B------:R-:W4:Y:S04]  /*f2230*/  LDL.LU R23, [R1+0x6b38] ;  /* 0x006b380001177983 */ /* 0x000f280000300800 */
[----:B------:R1:W-:Y:S04]  /*f2240*/  STL.64 [R1+0x36f8], R18 ;  /* 0x0036f81201007387 */ /* 0x0003e80000100a00 */
[----:B-1----:R-:W3:Y:S04]  /*f2250*/  LDL.LU.64 R18, [R1+0x6b30] ;  /* 0x006b300001127983 */ /* 0x002ee80000300a00 */
[----:B------:R1:W-:Y:S04]  /*f2260*/  STL.64 [R1+0x6b18], R28 ;  /* 0x006b181c01007387 */ /* 0x0003e80000100a00 */
[----:B-1----:R0:W3:Y:S04]  /*f2270*/  LDL.64 R28, [R1+0x36f0] ;  /* 0x0036f000011c7983 */ /* 0x0020e80000100a00 */
[----:B--2---:R-:W-:Y:S04]  /*f2280*/  STL.64 [R1+0x6b20], R8 ;  /* 0x006b200801007387 */ /* 0x004fe80000100a00 */
[----:B------:R1:W-:Y:S04]  /*f2290*/  STL.64 [R1+0x6b08], R6 ;  /* 0x006b080601007387 */ /* 0x0003e80000100a00 */
[----:B-1----:R-:W3:Y:S01]  /*f22a0*/  LDL R7, [R1+0x398] ;  /* 0x0003980001077983 */ /* 0x002ee20000100800 */
[----:B------:R-:W-:Y:S01]  /*f22b0*/  IMAD.MOV.U32 R9, RZ, RZ, R15 ;  /* 0x000000ffff097224 */ /* 0x000fe200078e000f */
[----:B----4-:R-:W-:Y:S01]  /*f22c0*/  IADD3 R6, P3, PT, R21, R23, RZ ;  /* 0x0000001715067210 */ /* 0x010fe20007f7e0ff */
[----:B---3--:R-:W-:-:S02]  /*f22d0*/  IMAD.X R29, R7, 0x1, R18, P4 ;  /* 0x00000001071d7824 */ /* 0x008fc400020e0612 */
[----:B------:R-:W-:-:S03]  /*f22e0*/  IMAD.X R15, R7, 0x1, R19, P2 ;  /* 0x00000001070f7824 */ /* 0x000fc600010e0613 */
[----:B------:R-:W-:Y:S04]  /*f22f0*/  STL [R1+0x36f4], R29 ;  /* 0x0036f41d01007387 */ /* 0x000fe80000100800 */
[----:B------:R1:W-:Y:S01]  /*f2300*/  STL.64 [R1+0x36e8], R14 ;  /* 0x0036e80e01007387 */ /* 0x0003e20000100a00 */
[----:B------:R-:W-:Y:S01]  /*f2310*/  IADD3 R28, P2, PT, R21, R17, RZ ;  /* 0x00000011151c7210 */ /* 0x000fe20007f5e0ff */
[----:B------:R-:W-:Y:S02]  /*f2320*/  IMAD.X R7, R7, 0x1, R22, P3 ;  /* 0x0000000107077824 */ /* 0x000fe400018e0616 */
[----:B-1----:R-:W2:Y:S04]  /*f2330*/  LDL.LU.64 R14, [R1+0x6b28] ;  /* 0x006b2800010e7983 */ /* 0x002ea80000300a00 */
[----:B------:R-:W-:Y:S04]  /*f2340*/  STL.64 [R1+0x6b00], R18 ;  /* 0x006b001201007387 */ /* 0x000fe80000100a00 */
[----:B------:R1:W-:Y:S04]  /*f2350*/  STL.64 [R1+0x6af0], R16 ;  /* 0x006af01001007387 */ /* 0x0003e80000100a00 */
[----:B-1----:R-:W3:Y:S04]  /*f2360*/  LDL R17, [R1+0x128] ;  /* 0x0001280001117983 */ /* 0x002ee80000100800 */
[----:B------:R1:W-:Y:S04]  /*f2370*/  STL [R1+0x6af8], R22 ;  /* 0x006af81601007387 */ /* 0x0003e80000100800 */
[----:B-1----:R-:W2:Y:S01]  /*f2380*/  LDL.LU R22, [R1+0x398] ;  /* 0x0003980001167983 */ /* 0x002ea20000300800 */
[----:B------:R-:W-:Y:S01]  /*f2390*/  IADD3 R8, P4, PT, R21, R16, RZ ;  /* 0x0000001015087210 */ /* 0x000fe20007f9e0ff */
[----:B------:R-:W-:-:S02]  /*f23a0*/  IMAD.MOV.U32 R29, RZ, RZ, R9 ;  /* 0x000000ffff1d7224 */ /* 0x000fc400078e0009 */
[----:B------:R-:W-:Y:S02]  /*f23b0*/  STL.64 [R1+0x36e0], R6 ;  /* 0x0036e00601007387 */ /* 0x000fe40000100a00 */
[----:B------:R-:W-:Y:S02]  /*f23c0*/  IMAD.MOV.U32 R19, RZ, RZ, R29 ;  /* 0x000000ffff137224 */ /* 0x000fe400078e001d */
[C---:B--2---:R-:W-:Y:S02]  /*f23d0*/  IMAD.X R9, R22.reuse, 0x1, R14, P4 ;  /* 0x0000000116097824 */ /* 0x044fe400020e060e */
[----:B------:R-:W-:-:S03]  /*f23e0*/  IMAD.X R29, R22, 0x1, R15, P2 ;  /* 0x00000001161d7824 */ /* 0x000fc600010e060f */
[----:B------:R1:W-:Y:S04]  /*f23f0*/  STL.64 [R1+0x36d8], R8 ;  /* 0x0036d80801007387 */ /* 0x0003e80000100a00 */
[----:B-1----:R-:W2:Y:S04]  /*f2400*/  LDL.LU.64 R8, [R1+0x6b20] ;  /* 0x006b200001087983 */ /* 0x002ea80000300a00 */
[----:B------:R1:W-:Y:S04]  /*f2410*/  STL.64 [R1+0x36d0], R28 ;  /* 0x0036d01c01007387 */ /* 0x0003e80000100a00 */
[----:B-1----:R-:W4:Y:S01]  /*f2420*/  LDL.LU.64 R28, [R1+0x6b18] ;  /* 0x006b1800011c7983 */ /* 0x002f220000300a00 */
[----:B------:R-:W-:-:S03]  /*f2430*/  IADD3 R6, P3, PT, R21, R25, RZ ;  /* 0x0000001915067210 */ /* 0x000fc60007f7e0ff */
[----:B------:R4:W-:Y:S01]  /*f2440*/  STL.64 [R1+0x6ae8], R14 ;  /* 0x006ae80e01007387 */ /* 0x0009e20000100a00 */
[C---:B------:R-:W-:Y:S01]  /*f2450*/  IADD3 R18, P4, PT, R21.reuse, R27, RZ ;  /* 0x0000001b15127210 */ /* 0x040fe20007f9e0ff */
[----:B------:R-:W-:Y:S01]  /*f2460*/  IMAD.X R7, R22, 0x1, R24, P3 ;  /* 0x0000000116077824 */ /* 0x000fe200018e0618 */
[----:B----4-:R-:W-:Y:S02]  /*f2470*/  IADD3 R14, P2, PT, R21, R29, RZ ;  /* 0x0000001d150e7210 */ /* 0x010fe40007f5e0ff */
[----:B------:R-:W4:Y:S04]  /*f2480*/  LDL.LU R21, [R1+0x6b10] ;  /* 0x006b100001157983 */ /* 0x000f280000300800 */
[----:B------:R1:W-:Y:S04]  /*f2490*/  STL.64 [R1+0x36c8], R6 ;  /* 0x0036c80601007387 */ /* 0x0003e80000100a00 */
[----:B------:R-:W-:Y:S04]  /*f24a0*/  STL [R1+0x36b8], R14 ;  /* 0x0036b80e01007387 */ /* 0x000fe80000100800 */
[----:B-1----:R-:W2:Y:S01]  /*f24b0*/  LDL.LU.64 R6, [R1+0x6b08] ;  /* 0x006b080001067983 */ /* 0x002ea20000300a00 */
[----:B---3--:R-:W-:Y:S01]  /*f24c0*/  IADD3 R16, P3, PT, R17, R20, RZ ;  /* 0x0000001411107210 */ /* 0x008fe20007f7e0ff */
[----:B------:R-:W-:-:S02]  /*f24d0*/  IMAD.MOV.U32 R17, RZ, RZ, R19 ;  /* 0x000000ffff117224 */ /* 0x000fc400078e0013 */
[----:B------:R-:W-:-:S05]  /*f24e0*/  IMAD.X R19, R22, 0x1, R26, P4 ;  /* 0x0000000116137824 */ /* 0x000fca00020e061a */
[----:B------:R1:W-:Y:S04]  /*f24f0*/  STL.64 [R1+0x36c0], R18 ;  /* 0x0036c01201007387 */ /* 0x0003e80000100a00 */
[----:B-1----:R-:W3:Y:S04]  /*f2500*/  LDL.LU.64 R18, [R1+0x6b00] ;  /* 0x006b000001127983 */ /* 0x002ee80000300a00 */
[----:B--2---:R1:W-:Y:S04]  /*f2510*/  STL.64 [R1+0x6ad8], R6 ;  /* 0x006ad80601007387 */ /* 0x0043e80000100a00 */
[----:B-1----:R-:W2:Y:S04]  /*f2520*/  LDL.LU R6, [R1+0x128] ;  /* 0x0001280001067983 */ /* 0x002ea80000300800 */
[----:B------:R-:W3:Y:S04]  /*f2530*/  LDL R15, [R1+0x394] ;  /* 0x00039400010f7983 */ /* 0x000ee80000100800 */
[----:B----4-:R1:W-:Y:S01]  /*f2540*/  STL.64 [R1+0x6ad0], R20 ;  /* 0x006ad01401007387 */ /* 0x0103e20000100a00 */
[----:B--2---:R-:W-:-:S03]  /*f2550*/  IADD3 R14, P4, PT, R6, R21, RZ ;  /* 0x00000015060e7210 */ /* 0x004fc60007f9e0ff */
[----:B-1----:R0:W2:Y:S02]  /*f2560*/  LDL.64 R20, [R1+0x36b8] ;  /* 0x0036b80001147983 */ /* 0x0020a40000100a00 */
[----:B--2---:R-:W-:Y:S02]  /*f2570*/  IMAD.X R21, R22, 0x1, R28, P2 ;  /* 0x0000000116157824 */ /* 0x004fe400010e061c */
[----:B------:R-:W2:Y:S04]  /*f2580*/  LDL.LU R22, [R1+0x6af8] ;  /* 0x006af80001167983 */ /* 0x000ea80000300800 */
[----:B------:R-:W-:Y:S04]  /*f2590*/  STL.64 [R1+0x6ae0], R28 ;  /* 0x006ae01c01007387 */ /* 0x000fe80000100a00 */
[----:B------:R1:W-:Y:S02]  /*f25a0*/  STL [R1+0x36bc], R21 ;  /* 0x0036bc1501007387 */ /* 0x0003e40000100800 */
[----:B-1----:R-:W-:-:S02]  /*f25b0*/  IMAD.MOV.U32 R21, RZ, RZ, R17 ;  /* 0x000000ffff157224 */ /* 0x002fc400078e0011 */
[----:B---3--:R-:W-:-:S05]  /*f25c0*/  IMAD.X R17, R15, 0x1, R18, P3 ;  /* 0x000000010f117824 */ /* 0x008fca00018e0612 */
[----:B------:R1:W-:Y:S04]  /*f25d0*/  STL.64 [R1+0x36b0], R16 ;  /* 0x0036b01001007387 */ /* 0x0003e80000100a00 */
[----:B-1----:R-:W3:Y:S01]  /*f25e0*/  LDL.LU.64 R16, [R1+0x6af0] ;  /* 0x006af00001107983 */ /* 0x002ee20000300a00 */
[----:B------:R-:W-:-:S05]  /*f25f0*/  IMAD.X R15, R15, 0x1, R19, P4 ;  /* 0x000000010f0f7824 */ /* 0x000fca00020e0613 */
[----:B------:R1:W-:Y:S01]  /*f2600*/  STL.64 [R1+0x36a8], R14 ;  /* 0x0036a80e01007387 */ /* 0x0003e20000100a00 */
[----:B---3--:R-:W-:-:S05]  /*f2610*/  IADD3 R28, P3, PT, R6, R16, RZ ;  /* 0x00000010061c7210 */ /* 0x008fca0007f7e0ff */
[----:B------:R-:W-:Y:S04]  /*f2620*/  STL [R1+0x3698], R28 ;  /* 0x0036981c01007387 */ /* 0x000fe80000100800 */
[----:B-1----:R-:W3:Y:S04]  /*f2630*/  LDL.LU.64 R14, [R1+0x6ae8] ;  /* 0x006ae800010e7983 */ /* 0x002ee80000300a00 */
[----:B------:R1:W-:Y:S04]  /*f2640*/  STL [R1+0x6ac0], R19 ;  /* 0x006ac01301007387 */ /* 0x0003e80000100800 */
[----:B-1----:R-:W2:Y:S01]  /*f2650*/  LDL.LU R19, [R1+0x394] ;  /* 0x0003940001137983 */ /* 0x002ea20000300800 */
[----:B------:R-:W-:-:S02]  /*f2660*/  IADD3 R20, P2, PT, R6, R23, RZ ;  /* 0x0000001706147210 */ /* 0x000fc40007f5e0ff */
[----:B------:R-:W-:Y:S01]  /*f2670*/  IADD3 R28, P4, PT, R6, R17, RZ ;  /* 0x00000011061c7210 */ /* 0x000fe20007f9e0ff */
[----:B------:R1:W-:Y:S04]  /*f2680*/  STL.64 [R1+0x6ab8], R16 ;  /* 0x006ab81001007387 */ /* 0x0003e80000100a00 */
[----:B------:R4:W-:Y:S01]  /*f2690*/  STL.64 [R1+0x6ac8], R8 ;  /* 0x006ac80801007387 */ /* 0x0009e20000100a00 */
[----:B-1----:R-:W-:Y:S02]  /*f26a0*/  IMAD.MOV.U32 R17, RZ, RZ, R21 ;  /* 0x000000ffff117224 */ /* 0x002fe400078e0015 */
[----:B--2---:R-:W-:-:S05]  /*f26b0*/  IMAD.X R21, R19, 0x1, R22, P2 ;  /* 0x0000000113157824 */ /* 0x004fca00010e0616 */
[----:B------:R-:W-:Y:S04]  /*f26c0*/  STL.64 [R1+0x36a0], R20 ;  /* 0x0036a01401007387 */ /* 0x000fe80000100a00 */
[----:B----4-:R0:W2:Y:S01]  /*f26d0*/  LDL.64 R8, [R1+0x3698] ;  /* 0x0036980001087983 */ /* 0x0100a20000100a00 */
[C---:B---3--:R-:W-:Y:S02]  /*f26e0*/  IMAD.X R29, R19.reuse, 0x1, R15, P4 ;  /* 0x00000001131d7824 */ /* 0x048fe400020e060f */
[----:B--2---:R-:W-:-:S05]  /*f26f0*/  IMAD.X R9, R19, 0x1, R14, P3 ;  /* 0x0000000113097824 */ /* 0x004fca00018e060e */
[----:B------:R-:W-:Y:S04]  /*f2700*/  STL [R1+0x369c], R9 ;  /* 0x00369c0901007387 */ /* 0x000fe80000100800 */
[----:B------:R1:W-:Y:S04]  /*f2710*/  STL.64 [R1+0x3690], R28 ;  /* 0x0036901c01007387 */ /* 0x0003e80000100a00 */
[----:B-1----:R-:W2:Y:S01]  /*f2720*/  LDL.LU.64 R28, [R1+0x6ae0] ;  /* 0x006ae000011c7983 */ /* 0x002ea20000300a00 */
[C---:B------:R-:W-:Y:S02]  /*f2730*/  IADD3 R20, P2, PT, R6.reuse, R25, RZ ;  /* 0x0000001906147210 */ /* 0x040fe40007f5e0ff */
[C---:B------:R-:W-:Y:S01]  /*f2740*/  IADD3 R8, P3, PT, R6.reuse, R27, RZ ;  /* 0x0000001b06087210 */ /* 0x040fe20007f7e0ff */
[----:B------:R-:W-:Y:S01]  /*f2750*/  STL.64 [R1+0x6aa0], R14 ;  /* 0x006aa00e01007387 */ /* 0x000fe20000100a00 */
[----:B--2---:R-:W-:-:S05]  /*f2760*/  IADD3 R6, P4, PT, R6, R29, RZ ;  /* 0x0000001d06067210 */ /* 0x004fca0007f9e0ff */
[----:B------:R1:W-:Y:S04]  /*f2770*/  STL [R1+0x3678], R6 ;  /* 0x0036780601007387 */ /* 0x0003e80000100800 */
[----:B-1----:R-:W2:Y:S01]  /*f2780*/  LDL.LU.64 R6, [R1+0x6ad8] ;  /* 0x006ad80001067983 */ /* 0x002ea20000300a00 */
[----:B------:R-:W-:-:S03]  /*f2790*/  IMAD.X R21, R19, 0x1, R24, P2 ;  /* 0x0000000113157824 */ /* 0x000fc600010e0618 */
[----:B--2---:R1:W-:Y:S04]  /*f27a0*/  STL.64 [R1+0x6aa8], R6 ;  /* 0x006aa80601007387 */ /* 0x0043e80000100a00 */
[----:B-1----:R0:W2:Y:S01]  /*f27b0*/  LDL.64 R6, [R1+0x3678] ;  /* 0x0036780001067983 */ /* 0x0020a20000100a00 */
[----:B------:R-:W-:-:S03]  /*f27c0*/  IMAD.MOV.U32 R14, RZ, RZ, R17 ;  /* 0x000000ffff0e7224 */ /* 0x000fc600078e0011 */
[----:B--2---:R-:W2:Y:S04]  /*f27d0*/  LDL R7, [R1+0x12c] ;  /* 0x00012c0001077983 */ /* 0x004ea80000100800 */
[----:B------:R1:W-:Y:S04]  /*f27e0*/  STL.64 [R1+0x3688], R20 ;  /* 0x0036881401007387 */ /* 0x0003e80000100a00 */
[----:B-1----:R-:W2:Y:S04]  /*f27f0*/  LDL.LU.64 R20, [R1+0x6ad0] ;  /* 0x006ad00001147983 */ /* 0x002ea80000300a00 */
[----:B------:R-:W-:Y:S04]  /*f2800*/  STL.64 [R1+0x6ab0], R24 ;  /* 0x006ab01801007387 */ /* 0x000fe80000100a00 */
[----:B------:R-:W3:Y:S01]  /*f2810*/  LDL R17, [R1+0x390] ;  /* 0x0003900001117983 */ /* 0x000ee20000100800 */
[----:B------:R-:W-:-:S05]  /*f2820*/  IMAD.X R9, R19, 0x1, R26, P3 ;  /* 0x0000000113097824 */ /* 0x000fca00018e061a */
[----:B------:R1:W-:Y:S04]  /*f2830*/  STL.64 [R1+0x3680], R8 ;  /* 0x0036800801007387 */ /* 0x0003e80000100a00 */
[----:B-1----:R-:W4:Y:S01]  /*f2840*/  LDL.LU.64 R8, [R1+0x6ac8] ;  /* 0x006ac80001087983 */ /* 0x002f220000300a00 */
[C---:B--2---:R-:W-:Y:S02]  /*f2850*/  IADD3 R16, P2, PT, R7.reuse, R20, RZ ;  /* 0x0000001407107210 */ /* 0x044fe40007f5e0ff */
[----:B------:R-:W-:Y:S01]  /*f2860*/  IADD3 R24, P3, PT, R7, R21, RZ ;  /* 0x0000001507187210 */ /* 0x000fe20007f7e0ff */
[----:B------:R-:W-:Y:S01]  /*f2870*/  IMAD.X R7, R19, 0x1, R28, P4 ;  /* 0x0000000113077824 */ /* 0x000fe200020e061c */
[----:B------:R1:W-:Y:S01]  /*f2880*/  STL [R1+0x6a98], R21 ;  /* 0x006a981501007387 */ /* 0x0003e20000100800 */
[----:B---3--:R-:W-:-:S03]  /*f2890*/  IMAD.X R17, R17, 0x1, R18, P2 ;  /* 0x0000000111117824 */ /* 0x008fc600010e0612 */
[----:B-1----:R-:W2:Y:S04]  /*f28a0*/  LDL.LU R21, [R1+0x12c] ;  /* 0x00012c0001157983 */ /* 0x002ea80000300800 */
[----:B------:R-:W3:Y:S04]  /*f28b0*/  LDL.LU R19, [R1+0x6ac0] ;  /* 0x006ac00001137983 */ /* 0x000ee80000300800 */
[----:B------:R-:W-:Y:S04]  /*f28c0*/  STL [R1+0x367c], R7 ;  /* 0x00367c0701007387 */ /* 0x000fe80000100800 */
[----:B------:R1:W-:Y:S04]  /*f28d0*/  STL.64 [R1+0x3670], R16 ;  /* 0x0036701001007387 */ /* 0x0003e80000100a00 */
[----:B-1----:R-:W2:Y:S04]  /*f28e0*/  LDL.LU.64 R16, [R1+0x6ab8] ;  /* 0x006ab80001107983 */ /* 0x002ea80000300a00 */
[----:B------:R2:W-:Y:S02]  /*f28f0*/  STL.64 [R1+0x6a90], R4 ;  /* 0x006a900401007387 */ /* 0x0005e40000100a00 */
[----:B--2---:R-:W-:-:S02]  /*f2900*/  IADD3 R4, P2, PT, R21, R16, RZ ;  /* 0x0000001015047210 */ /* 0x004fc40007f5e0ff */
[----:B------:R1:W-:Y:S04]  /*f2910*/  STL [R1+0x6a88], R16 ;  /* 0x006a881001007387 */ /* 0x0003e80000100800 */
[----:B-1----:R-:W3:Y:S01]  /*f2920*/  LDL.LU R16, [R1+0x390] ;  /* 0x0003900001107983 */ /* 0x002ee20000300800 */
[----:B------:R-:W-:Y:S01]  /*f2930*/  IADD3 R6, P4, PT, R21, R23, RZ ;  /* 0x0000001715067210 */ /* 0x000fe20007f9e0ff */
[----:B---3--:R-:W-:-:S04]  /*f2940*/  IMAD.X R25, R16, 0x1, R19, P3 ;  /* 0x0000000110197824 */ /* 0x008fc800018e0613 */
[C---:B------:R-:W-:Y:S01]  /*f2950*/  IMAD.X R7, R16.reuse, 0x1, R22, P4 ;  /* 0x0000000110077824 */ /* 0x040fe200020e0616 */
[----:B------:R1:W-:Y:S04]  /*f2960*/  STL.64 [R1+0x3668], R24 ;  /* 0x0036681801007387 */ /* 0x0003e80000100a00 */
[----:B-1----:R-:W2:Y:S04]  /*f2970*/  LDL.LU.64 R24, [R1+0x6ab0] ;  /* 0x006ab00001187983 */ /* 0x002ea80000300a00 */
[----:B------:R-:W-:Y:S04]  /*f2980*/  STL.64 [R1+0x6a80], R18 ;  /* 0x006a801201007387 */ /* 0x000fe80000100a00 */
[----:B------:R1:W-:Y:S04]  /*f2990*/  STL.64 [R1+0x3660], R6 ;  /* 0x0036600601007387 */ /* 0x0003e80000100a00 */
[----:B-1----:R-:W3:Y:S04]  /*f29a0*/  LDL.LU.64 R6, [R1+0x6aa8] ;  /* 0x006aa80001067983 */ /* 0x002ee80000300a00 */
[----:B---3--:R1:W-:Y:S02]  /*f29b0*/  STL.64 [R1+0x6a70], R6 ;  /* 0x006a700601007387 */ /* 0x0083e40000100a00 */
[----:B-1----:R-:W-:Y:S01]  /*f29c0*/  IMAD.MOV.U32 R6, RZ, RZ, R14 ;  /* 0x000000ffff067224 */ /* 0x002fe200078e000e */
[C---:B--2---:R-:W-:Y:S01]  /*f29d0*/  IADD3 R14, P4, PT, R21.reuse, R25, RZ ;  /* 0x00000019150e7210 */ /* 0x044fe20007f9e0ff */
[----:B------:R-:W2:Y:S04]  /*f29e0*/  LDL R7, [R1+0x130] ;  /* 0x0001300001077983 */ /* 0x000ea80000100800 */
[----:B------:R1:W-:Y:S04]  /*f29f0*/  STL [R1+0x3648], R14 ;  /* 0x0036480e01007387 */ /* 0x0003e80000100800 */
[----:B-1----:R-:W3:Y:S01]  /*f2a00*/  LDL.LU.64 R14, [R1+0x6aa0] ;  /* 0x006aa000010e7983 */ /* 0x002ee20000300a00 */
[----:B------:R-:W-:Y:S01]  /*f2a10*/  IADD3 R18, P3, PT, R21, R17, RZ ;  /* 0x0000001115127210 */ /* 0x000fe20007f7e0ff */
[----:B---3--:R-:W-:-:S04]  /*f2a20*/  IMAD.X R5, R16, 0x1, R14, P2 ;  /* 0x0000000110057824 */ /* 0x008fc800010e060e */
[----:B------:R-:W-:Y:S01]  /*f2a30*/  IMAD.X R19, R16, 0x1, R15, P3 ;  /* 0x0000000110137824 */ /* 0x000fe200018e060f */
[----:B------:R-:W-:Y:S04]  /*f2a40*/  STL.64 [R1+0x3658], R4 ;  /* 0x0036580401007387 */ /* 0x000fe80000100a00 */
[----:B------:R1:W-:Y:S04]  /*f2a50*/  STL.64 [R1+0x6a78], R14 ;  /* 0x006a780e01007387 */ /* 0x0003e80000100a00 */
[----:B-1----:R0:W3:Y:S04]  /*f2a60*/  LDL.64 R14, [R1+0x3648] ;  /* 0x00364800010e7983 */ /* 0x0020e80000100a00 */
[----:B------:R1:W-:Y:S01]  /*f2a70*/  STL.64 [R1+0x3650], R18 ;  /* 0x0036501201007387 */ /* 0x0003e20000100a00 */
[----:B------:R-:W-:-:S02]  /*f2a80*/  IADD3 R4, P2, PT, R21, R27, RZ ;  /* 0x0000001b15047210 */ /* 0x000fc40007f5e0ff */
[----:B-1----:R-:W-:Y:S02]  /*f2a90*/  IADD3 R18, P3, PT, R21, R29, RZ ;  /* 0x0000001d15127210 */ /* 0x002fe40007f7e0ff */
[----:B------:R-:W4:Y:S01]  /*f2aa0*/  LDL.LU R21, [R1+0x6a98] ;  /* 0x006a980001157983 */ /* 0x000f220000300800 */
[C---:B------:R-:W-:Y:S02]  /*f2ab0*/  IMAD.X R5, R16.reuse, 0x1, R26, P2 ;  /* 0x0000000110057824 */ /* 0x040fe400010e061a */
[C---:B------:R-:W-:Y:S02]  /*f2ac0*/  IMAD.X R19, R16.reuse, 0x1, R28, P3 ;  /* 0x0000000110137824 */ /* 0x040fe400018e061c */
[----:B---3--:R-:W-:Y:S01]  /*f2ad0*/  IMAD.X R15, R16, 0x1, R24, P4 ;  /* 0x00000001100f7824 */ /* 0x008fe200020e0618 */
[----:B--2---:R-:W-:-:S04]  /*f2ae0*/  IADD3 R14, P4, PT, R7, R20, RZ ;  /* 0x00000014070e7210 */ /* 0x004fc80007f9e0ff */
[----:B------:R1:W-:Y:S04]  /*f2af0*/  STL [R1+0x364c], R15 ;  /* 0x00364c0f01007387 */ /* 0x0003e80000100800 */
[----:B------:R2:W-:Y:S01]  /*f2b00*/  STL.64 [R1+0x3640], R4 ;  /* 0x0036400401007387 */ /* 0x0005e20000100a00 */
[----:B-1----:R-:W-:Y:S01]  /*f2b10*/  IMAD.MOV.U32 R15, RZ, RZ, R6 ;  /* 0x000000ffff0f7224 */ /* 0x002fe200078e0006 */
[----:B----4-:R-:W-:Y:S02]  /*f2b20*/  IADD3 R6, P2, PT, R7, R21, RZ ;  /* 0x0000001507067210 */ /* 0x010fe40007f5e0ff */
[----:B--2---:R-:W2:Y:S04]  /*f2b30*/  LDL.LU.64 R4, [R1+0x6a90] ;  /* 0x006a900001047983 */ /* 0x004ea80000300a00 */
[----:B------:R-:W-:Y:S04]  /*f2b40*/  STL.64 [R1+0x6a68], R26 ;  /* 0x006a681a01007387 */ /* 0x000fe80000100a00 */
[----:B------:R-:W3:Y:S04]  /*f2b50*/  LDL R7, [R1+0x38c] ;  /* 0x00038c0001077983 */ /* 0x000ee80000100800 */
[----:B------:R1:W-:Y:S04]  /*f2b60*/  STL.64 [R1+0x6a58], R20 ;  /* 0x006a581401007387 */ /* 0x0003e80000100a00 */
[----:B-1----:R-:W4:Y:S04]  /*f2b70*/  LDL.LU R20, [R1+0x130] ;  /* 0x0001300001147983 */ /* 0x002f280000300800 */
[----:B------:R-:W2:Y:S04]  /*f2b80*/  LDL.LU R16, [R1+0x6a88] ;  /* 0x006a880001107983 */ /* 0x000ea80000300800 */
[----:B------:R1:W-:Y:S04]  /*f2b90*/  STL.64 [R1+0x3638], R18 ;  /* 0x0036381201007387 */ /* 0x0003e80000100a00 */
[----:B-1----:R-:W3:Y:S04]  /*f2ba0*/  LDL.LU.64 R18, [R1+0x6a80] ;  /* 0x006a800001127983 */ /* 0x002ee80000300a00 */
[----:B------:R1:W-:Y:S02]  /*f2bb0*/  STL.64 [R1+0x6a60], R28 ;  /* 0x006a601c01007387 */ /* 0x0003e40000100a00 */
[----:B-1----:R-:W-:Y:S01]  /*f2bc0*/  IMAD.MOV.U32 R29, RZ, RZ, R15 ;  /* 0x000000ffff1d7224 */ /* 0x002fe200078e000f */
[----:B----4-:R-:W-:Y:S01]  /*f2bd0*/  IADD3 R26, P3, PT, R20, R23, RZ ;  /* 0x00000017141a7210 */ /* 0x010fe20007f7e0ff */
[----:B---3--:R-:W-:-:S02]  /*f2be0*/  IMAD.X R15, R7, 0x1, R18, P4 ;  /* 0x00000001070f7824 */ /* 0x008fc400020e0612 */
[----:B------:R-:W-:-:S03]  /*f2bf0*/  IMAD.X R7, R7, 0x1, R19, P2 ;  /* 0x0000000107077824 */ /* 0x000fc600010e0613 */
[----:B------:R1:W-:Y:S04]  /*f2c00*/  STL.64 [R1+0x3630], R14 ;  /* 0x0036300e01007387 */ /* 0x0003e80000100a00 */
[----:B------:R-:W-:Y:S04]  /*f2c10*/  STL [R1+0x3620], R26 ;  /* 0x0036201a01007387 */ /* 0x000fe80000100800 */
[----:B-1----:R-:W3:Y:S04]  /*f2c20*/  LDL.LU.64 R14, [R1+0x6a78] ;  /* 0x006a7800010e7983 */ /* 0x002ee80000300a00 */
[----:B------:R1:W-:Y:S04]  /*f2c30*/  STL.64 [R1+0x3628], R6 ;  /* 0x0036280601007387 */ /* 0x0003e80000100a00 */
[----:B-1----:R-:W4:Y:S01]  /*f2c40*/  LDL.LU.64 R6, [R1+0x6a70] ;  /* 0x006a700001067983 */ /* 0x002f220000300a00 */
[----:B--2---:R-:W-:-:S02]  /*f2c50*/  IADD3 R26, P4, PT, R20, R16, RZ ;  /* 0x00000010141a7210 */ /* 0x004fc40007f9e0ff */
[----:B------:R-:W-:Y:S01]  /*f2c60*/  IADD3 R28, P2, PT, R20, R17, RZ ;  /* 0x00000011141c7210 */ /* 0x000fe20007f5e0ff */
[----:B----4-:R-:W-:Y:S04]  /*f2c70*/  STL.64 [R1+0x6a50], R6 ;  /* 0x006a500601007387 */ /* 0x010fe80000100a00 */
[----:B------:R1:W-:Y:S04]  /*f2c80*/  STL [R1+0x6a48], R19 ;  /* 0x006a481301007387 */ /* 0x0003e80000100800 */
[----:B-1----:R-:W3:Y:S04]  /*f2c90*/  LDL.LU R19, [R1+0x38c] ;  /* 0x00038c0001137983 */ /* 0x002ee80000300800 */
[----:B------:R1:W-:Y:S04]  /*f2ca0*/  STL.64 [R1+0x6a40], R16 ;  /* 0x006a401001007387 */ /* 0x0003e80000100a00 */
[----:B-1----:R0:W2:Y:S01]  /*f2cb0*/  LDL.64 R16, [R1+0x3620] ;  /* 0x0036200001107983 */ /* 0x0020a20000100a00 */
[----:B------:R-:W-:-:S03]  /*f2cc0*/  IMAD.MOV.U32 R7, RZ, RZ, R29 ;  /* 0x000000ffff077224 */ /* 0x000fc600078e001d */
[----:B------:R1:W-:Y:S01]  /*f2cd0*/  STL.64 [R1+0x6a30], R8 ;  /* 0x006a300801007387 */ /* 0x0003e20000100a00 */
[C---:B---3--:R-:W-:Y:S02]  /*f2ce0*/  IMAD.X R27, R19.reuse, 0x1, R14, P4 ;  /* 0x00000001131b7824 */ /* 0x048fe400020e060e */
[C---:B------:R-:W-:Y:S02]  /*f2cf0*/  IMAD.X R29, R19.reuse, 0x1, R15, P2 ;  /* 0x00000001131d7824 */ /* 0x040fe400010e060f */
[----:B--2---:R-:W-:-:S05]  /*f2d00*/  IMAD.X R17, R19, 0x1, R22, P3 ;  /* 0x0000000113117824 */ /* 0x004fca00018e0616 */
[----:B------:R-:W-:Y:S04]  /*f2d10*/  STL [R1+0x3624], R17 ;  /* 0x0036241101007387 */ /* 0x000fe80000100800 */
[----:B-1----:R-:W2:Y:S04]  /*f2d20*/  LDL R9, [R1+0x134] ;  /* 0x0001340001097983 */ /* 0x002ea80000100800 */
[----:B------:R1:W-:Y:S04]  /*f2d30*/  STL.64 [R1+0x3618], R26 ;  /* 0x0036181a01007387 */ /* 0x0003e80000100a00 */
[----:B-1----:R-:W3:Y:S04]  /*f2d40*/  LDL.LU.64 R26, [R1+0x6a68] ;  /* 0x006a6800011a7983 */ /* 0x002ee80000300a00 */
[----:B------:R-:W-:Y:S04]  /*f2d50*/  STL.64 [R1+0x6a38], R4 ;  /* 0x006a380401007387 */ /* 0x000fe80000100a00 */
[----:B------:R1:W-:Y:S04]  /*f2d60*/  STL.64 [R1+0x3610], R28 ;  /* 0x0036101c01007387 */ /* 0x0003e80000100a00 */
[----:B-1----:R-:W4:Y:S01]  /*f2d70*/  LDL.LU.64 R28, [R1+0x6a60] ;  /* 0x006a6000011c7983 */ /* 0x002f220000300a00 */
[----:B------:R-:W-:Y:S01]  /*f2d80*/  IADD3 R16, P3, PT, R20, R25, RZ ;  /* 0x0000001914107210 */ /* 0x000fe20007f7e0ff */
[----:B------:R-:W-:-:S04]  /*f2d90*/  IMAD.MOV.U32 R4, RZ, RZ, R7 ;  /* 0x000000ffff047224 */ /* 0x000fc800078e0007 */
[----:B------:R-:W-:Y:S01]  /*f2da0*/  IMAD.X R17, R19, 0x1, R24, P3 ;  /* 0x0000000113117824 */ /* 0x000fe200018e0618 */
[----:B---3--:R-:W-:-:S05]  /*f2db0*/  IADD3 R6, P4, PT, R20, R27, RZ ;  /* 0x0000001b14067210 */ /* 0x008fca0007f9e0ff */
[----:B------:R-:W-:Y:S01]  /*f2dc0*/  IMAD.X R7, R19, 0x1, R26, P4 ;  /* 0x0000000113077824 */ /* 0x000fe200020e061a */
[----:B----4-:R-:W-:-:S05]  /*f2dd0*/  IADD3 R20, P2, PT, R20, R29, RZ ;  /* 0x0000001d14147210 */ /* 0x010fca0007f5e0ff */
[----:B------:R1:W-:Y:S04]  /*f2de0*/  STL [R1+0x35f8], R20 ;  /* 0x0035f81401007387 */ /* 0x0003e80000100800 */
[----:B-1----:R-:W2:Y:S04]  /*f2df0*/  LDL.LU.64 R20, [R1+0x6a58] ;  /* 0x006a580001147983 */ /* 0x002ea80000300a00 */
[----:B------:R-:W-:Y:S04]  /*f2e00*/  STL.64 [R1+0x3608], R16 ;  /* 0x0036081001007387 */ /* 0x000fe80000100a00 */
[----:B------:R1:W-:Y:S04]  /*f2e10*/  STL.64 [R1+0x3600], R6 ;  /* 0x0036000601007387 */ /* 0x0003e80000100a00 */
[----:B-1----:R-:W3:Y:S01]  /*f2e20*/  LDL.LU.64 R6, [R1+0x6a50] ;  /* 0x006a500001067983 */ /* 0x002ee20000300a00 */
[----:B--2---:R-:W-:-:S02]  /*f2e30*/  IADD3 R16, P3, PT, R9, R20, RZ ;  /* 0x0000001409107210 */ /* 0x004fc40007f7e0ff */
[----:B------:R-:W-:Y:S02]  /*f2e40*/  IADD3 R8, P4, PT, R9, R21, RZ ;  /* 0x0000001509087210 */ /* 0x000fe40007f9e0ff */
[----:B------:R-:W2:Y:S04]  /*f2e50*/  LDL R9, [R1+0x388] ;  /* 0x0003880001097983 */ /* 0x000ea80000100800 */
[----:B---3--:R-:W-:Y:S04]  /*f2e60*/  STL.64 [R1+0x6a28], R6 ;  /* 0x006a280601007387 */ /* 0x008fe80000100a00 */
[----:B------:R1:W-:Y:S04]  /*f2e70*/  STL.64 [R1+0x6a18], R20 ;  /* 0x006a181401007387 */ /* 0x0003e80000100a00 */
[----:B-1----:R0:W3:Y:S01]  /*f2e80*/  LDL.64 R20, [R1+0x35f8] ;  /* 0x0035f80001147983 */ /* 0x0020e20000100a00 */
[----:B--2---:R-:W-:-:S02]  /*f2e90*/  IMAD.X R17, R9, 0x1, R18, P3 ;  /* 0x0000000109117824 */ /* 0x004fc400018e0612 */
[----:B---3--:R-:W-:Y:S02]  /*f2ea0*/  IMAD.X R21, R19, 0x1, R28, P2 ;  /* 0x0000000113157824 */ /* 0x008fe400010e061c */
[----:B------:R-:W2:Y:S04]  /*f2eb0*/  LDL.LU R19, [R1+0x6a48] ;  /* 0x006a480001137983 */ /* 0x000ea80000300800 */
[----:B------:R1:W-:Y:S04]  /*f2ec0*/  STL [R1+0x6a20], R28 ;  /* 0x006a201c01007387 */ /* 0x0003e80000100800 */
[----:B------:R-:W-:Y:S04]  /*f2ed0*/  STL [R1+0x35fc], R21 ;  /* 0x0035fc1501007387 */ /* 0x000fe80000100800 */
[----:B-1----:R-:W3:Y:S04]  /*f2ee0*/  LDL.LU R28, [R1+0x134] ;  /* 0x00013400011c7983 */ /* 0x002ee80000300800 */
[----:B------:R1:W-:Y:S04]  /*f2ef0*/  STL.64 [R1+0x35f0], R16 ;  /* 0x0035f01001007387 */ /* 0x0003e80000100a00 */
[----:B-1----:R-:W3:Y:S01]  /*f2f00*/  LDL.LU.64 R16, [R1+0x6a40] ;  /* 0x006a400001107983 */ /* 0x002ee20000300a00 */
[----:B------:R-:W-:-:S02]  /*f2f10*/  IMAD.MOV.U32 R7, RZ, RZ, R4 ;  /* 0x000000ffff077224 */ /* 0x000fc400078e0004 */
[----:B--2---:R-:W-:Y:S01]  /*f2f20*/  IMAD.X R9, R9, 0x1, R19, P4 ;  /* 0x0000000109097824 */ /* 0x004fe200020e0613 */
[----:B---3--:R-:W-:-:S05]  /*f2f30*/  IADD3 R4, P3, PT, R28, R16, RZ ;  /* 0x000000101c047210 */ /* 0x008fca0007f7e0ff */
[----:B------:R1:W-:Y:S04]  /*f2f40*/  STL [R1+0x35d8], R4 ;  /* 0x0035d80401007387 */ /* 0x0003e80000100800 */
[----:B-1----:R-:W2:Y:S04]  /*f2f50*/  LDL.LU.64 R4, [R1+0x6a38] ;  /* 0x006a380001047983 */ /* 0x002ea80000300a00 */
[----:B------:R1:W-:Y:S04]  /*f2f60*/  STL.64 [R1+0x35e8], R8 ;  /* 0x0035e80801007387 */ /* 0x0003e80000100a00 */
[----:B-1----:R-:W3:Y:S01]  /*f2f70*/  LDL.LU.64 R8, [R1+0x6a30] ;  /* 0x006a300001087983 */ /* 0x002ee20000300a00 */
[----:B------:R-:W-:-:S03]  /*f2f80*/  IADD3 R20, P2, PT, R28, R23, RZ ;  /* 0x000000171c147210 */ /* 0x000fc60007f5e0ff */
[----:B---3--:R1:W-:Y:S04]  /*f2f90*/  STL.64 [R1+0x6a08], R8 ;  /* 0x006a080801007387 */ /* 0x0083e80000100a00 */
[----:B-1----:R0:W3:Y:S04]  /*f2fa0*/  LDL.64 R8, [R1+0x35d8] ;  /* 0x0035d80001087983 */ /* 0x0020e80000100a00 */
[----:B--2---:R-:W-:Y:S04]  /*f2fb0*/  STL.64 [R1+0x6a10], R4 ;  /* 0x006a100401007387 */ /* 0x004fe80000100a00 */
[----:B------:R1:W-:Y:S04]  /*f2fc0*/  STL [R1+0x6a00], R19 ;  /* 0x006a001301007387 */ /* 0x0003e80000100800 */
[----:B-1----:R-:W2:Y:S01]  /*f2fd0*/  LDL.LU R19, [R1+0x388] ;  /* 0x0003880001137983 */ /* 0x002ea20000300800 */
[----:B------:R-:W-:Y:S01]  /*f2fe0*/  IADD3 R6, P4, PT, R28, R17, RZ ;  /* 0x000000111c067210 */ /* 0x000fe20007f9e0ff */
[----:B------:R-:W-:-:S02]  /*f2ff0*/  IMAD.MOV.U32 R4, RZ, RZ, R7 ;  /* 0x000000ffff047224 */ /* 0x000fc400078e0007 */
[C---:B--2---:R-:W-:Y:S02]  /*f3000*/  IMAD.X R21, R19.reuse, 0x1, R22, P2 ;  /* 0x0000000113157824 */ /* 0x044fe400010e0616 */
[C---:B---3--:R-:W-:Y:S02]  /*f3010*/  IMAD.X R9, R19.reuse, 0x1, R14, P3 ;  /* 0x0000000113097824 */ /* 0x048fe400018e060e */
[----:B------:R-:W-:Y:S01]  /*f3020*/  IMAD.X R7, R19, 0x1, R15, P4 ;  /* 0x0000000113077824 */ /* 0x000fe200020e060f */
[----:B------:R-:W-:Y:S04]  /*f3030*/  STL.64 [R1+0x35e0], R20 ;  /* 0x0035e01401007387 */ /* 0x000fe80000100a00 */
[----:B------:R-:W-:Y:S04]  /*f3040*/  STL [R1+0x35dc], R9 ;  /* 0x0035dc0901007387 */ /* 0x000fe80000100800 */
[----:B------:R1:W-:Y:S04]  /*f3050*/  STL.64 [R1+0x35d0], R6 ;  /* 0x0035d00601007387 */ /* 0x0003e80000100a00 */
[----:B-1----:R-:W2:Y:S01]  /*f3060*/  LDL.LU.64 R6, [R1+0x6a28] ;  /* 0x006a280001067983 */ /* 0x002ea20000300a00 */
[----:B------:R-:W-:-:S02]  /*f3070*/  IADD3 R20, P2, PT, R28, R25, RZ ;  /* 0x000000191c147210 */ /* 0x000fc40007f5e0ff */
[----:B------:R-:W-:-:S03]  /*f3080*/  IADD3 R8, P3, PT, R28, R27, RZ ;  /* 0x0000001b1c087210 */ /* 0x000fc60007f7e0ff */
[----:B------:R-:W-:Y:S01]  /*f3090*/  IMAD.X R21, R19, 0x1, R24, P2 ;  /* 0x0000000113157824 */ /* 0x000fe200010e0618 */
[----:B--2---:R1:W-:Y:S04]  /*f30a0*/  STL.64 [R1+0x69f8], R6 ;  /* 0x0069f80601007387 */ /* 0x0043e80000100a00 */
[----:B-1----:R-:W2:Y:S04]  /*f30b0*/  LDL R7, [R1+0x138] ;  /* 0x0001380001077983 */ /* 0x002ea80000100800 */
[----:B------:R1:W-:Y:S04]  /*f30c0*/  STL.64 [R1+0x69e8], R14 ;  /* 0x0069e80e01007387 */ /* 0x0003e80000100a00 */
[----:B------:R-:W-:Y:S01]  /*f30d0*/  STL [R1+0x69f0], R15 ;  /* 0x0069f00f01007387 */ /* 0x000fe20000100800 */
[----:B-1----:R-:W-:-:S03]  /*f30e0*/  IADD3 R14, P4, PT, R28, R29, RZ ;  /* 0x0000001d1c0e7210 */ /* 0x002fc60007f9e0ff */
[----:B------:R-:W3:Y:S04]  /*f30f0*/  LDL.LU R28, [R1+0x6a20] ;  /* 0x006a2000011c7983 */ /* 0x000ee80000300800 */
        /* <DEDUP_REMOVED lines=9> */
[----:B------:R1:W-:Y:S04]  /*f3190*/  STL.64 [R1+0x69e0], R26 ;  /* 0x0069e01a01007387 */ /* 0x0003e80000100a00 */
[----:B-1----:R0:W2:Y:S01]  /*f31a0*/  LDL.64 R26, [R1+0x35b0] ;  /* 0x0035b000011a7983 */ /* 0x0020a20000100a00 */
[----:B------:R-:W-:Y:S01]  /*f31b0*/  IADD3 R6, P3, PT, R7, R21, RZ ;  /* 0x0000001507067210 */ /* 0x000fe20007f7e0ff */
[----:B------:R-:W-:-:S02]  /*f31c0*/  IMAD.MOV.U32 R7, RZ, RZ, R15 ;  /* 0x000000ffff077224 */ /* 0x000fc400078e000f */
[----:B--2---:R-:W2:Y:S04]  /*f31d0*/  LDL R27, [R1+0x384] ;  /* 0x00038400011b7983 */ /* 0x004ea80000100800 */
[----:B------:R1:W-:Y:S04]  /*f31e0*/  STL [R1+0x69d8], R21 ;  /* 0x0069d81501007387 */ /* 0x0003e80000100800 */
[----:B-1----:R-:W4:Y:S01]  /*f31f0*/  LDL.LU R21, [R1+0x138] ;  /* 0x0001380001157983 */ /* 0x002f220000300800 */
[----:B---3--:R-:W-:-:S03]  /*f3200*/  IMAD.X R15, R19, 0x1, R28, P4 ;  /* 0x00000001130f7824 */ /* 0x008fc600020e061c */
[----:B------:R-:W3:Y:S04]  /*f3210*/  LDL.LU R19, [R1+0x6a00] ;  /* 0x006a000001137983 */ /* 0x000ee80000300800 */
[----:B------:R1:W-:Y:S04]  /*f3220*/  STL.64 [R1+0x35b8], R14 ;  /* 0x0035b80e01007387 */ /* 0x0003e80000100a00 */
[----:B-1----:R-:W3:Y:S01]  /*f3230*/  LDL.LU R15, [R1+0x37c] ;  /* 0x00037c00010f7983 */ /* 0x002ee20000300800 */
[----:B--2---:R-:W-:-:S05]  /*f3240*/  IMAD.X R27, R27, 0x1, R18, P2 ;  /* 0x000000011b1b7824 */ /* 0x004fca00010e0612 */
[----:B------:R-:W-:Y:S04]  /*f3250*/  STL [R1+0x35b4], R27 ;  /* 0x0035b41b01007387 */ /* 0x000fe80000100800 */
[----:B------:R1:W-:Y:S01]  /*f3260*/  STL [R1+0x69c8], R16 ;  /* 0x0069c81001007387 */ /* 0x0003e20000100800 */
[----:B----4-:R-:W-:-:S03]  /*f3270*/  IADD3 R26, P2, PT, R21, R16, RZ ;  /* 0x00000010151a7210 */ /* 0x010fc60007f5e0ff */
[----:B-1----:R-:W3:Y:S01]  /*f3280*/  LDL.LU R16, [R1+0x384] ;  /* 0x0003840001107983 */ /* 0x002ee20000300800 */
[----:B------:R-:W-:Y:S02]  /*f3290*/  IMAD.MOV.U32 R27, RZ, RZ, R7 ;  /* 0x000000ffff1b7224 */ /* 0x000fe400078e0007 */
[----:B---3--:R-:W-:-:S05]  /*f32a0*/  IMAD.X R7, R16, 0x1, R19, P3 ;  /* 0x0000000110077824 */ /* 0x008fca00018e0613 */
[----:B------:R1:W-:Y:S04]  /*f32b0*/  STL.64 [R1+0x35a8], R6 ;  /* 0x0035a80601007387 */ /* 0x0003e80000100a00 */
[----:B-1----:R-:W2:Y:S01]  /*f32c0*/  LDL.LU.64 R6, [R1+0x69f8] ;  /* 0x0069f80001067983 */ /* 0x002ea20000300a00 */
[----:B------:R-:W-:-:S03]  /*f32d0*/  IADD3 R14, P4, PT, R21, R23, RZ ;  /* 0x00000017150e7210 */ /* 0x000fc60007f9e0ff */
[----:B--2---:R-:W-:Y:S04]  /*f32e0*/  STL.64 [R1+0x69d0], R6 ;  /* 0x0069d00601007387 */ /* 0x004fe80000100a00 */
[----:B------:R1:W-:Y:S02]  /*f32f0*/  STL.64 [R1+0x69c0], R18 ;  /* 0x0069c01201007387 */ /* 0x0003e40000100a00 */
[----:B-1----:R-:W-:Y:S02]  /*f3300*/  IMAD.MOV.U32 R19, RZ, RZ, R15 ;  /* 0x000000ffff137224 */ /* 0x002fe400078e000f */
[----:B------:R-:W-:-:S05]  /*f3310*/  IMAD.X R15, R16, 0x1, R22, P4 ;  /* 0x00000001100f7824 */ /* 0x000fca00020e0616 */
[----:B------:R1:W-:Y:S04]  /*f3320*/  STL.64 [R1+0x35a0], R14 ;  /* 0x0035a00e01007387 */ /* 0x0003e80000100a00 */
[----:B-1----:R0:W2:Y:S01]  /*f3330*/  LDL.LU R15, [R1+0x69f0] ;  /* 0x0069f000010f7983 */ /* 0x0020a20000300800 */
[----:B------:R-:W-:-:S05]  /*f3340*/  IADD3 R14, P4, PT, R21, R25, RZ ;  /* 0x00000019150e7210 */ /* 0x000fca0007f9e0ff */
[----:B------:R2:W-:Y:S04]  /*f3350*/  STL [R1+0x3588], R14 ;  /* 0x0035880e01007387 */ /* 0x0005e80000100800 */
[----:B--2---:R-:W2:Y:S01]  /*f3360*/  LDL.LU.64 R14, [R1+0x69e8] ;  /* 0x0069e800010e7983 */ /* 0x004ea20000300a00 */
[----:B------:R-:W-:Y:S01]  /*f3370*/  IMAD.MOV.U32 R7, RZ, RZ, R27 ;  /* 0x000000ffff077224 */ /* 0x000fe200078e001b */
[----:B------:R-:W-:Y:S01]  /*f3380*/  IADD3 R18, P3, PT, R21, R17, RZ ;  /* 0x0000001115127210 */ /* 0x000fe20007f7e0ff */
[----:B--2---:R-:W-:-:S05]  /*f3390*/  IMAD.X R27, R16, 0x1, R14, P2 ;  /* 0x00000001101b7824 */ /* 0x004fca00010e060e */
[----:B------:R1:W-:Y:S04]  /*f33a0*/  STL.64 [R1+0x3598], R26 ;  /* 0x0035981a01007387 */ /* 0x0003e80000100a00 */
[----:B-1----:R-:W2:Y:S04]  /*f33b0*/  LDL.LU.64 R26, [R1+0x69e0] ;  /* 0x0069e000011a7983 */ /* 0x002ea80000300a00 */
[----:B------:R1:W-:Y:S04]  /*f33c0*/  STL.64 [R1+0x69b0], R4 ;  /* 0x0069b00401007387 */ /* 0x0003e80000100a00 */
[----:B-1----:R-:W3:Y:S04]  /*f33d0*/  LDL R5, [R1+0x13c] ;  /* 0x00013c0001057983 */ /* 0x002ee80000100800 */
[----:B------:R1:W-:Y:S01]  /*f33e0*/  STL.64 [R1+0x69b8], R8 ;  /* 0x0069b80801007387 */ /* 0x0003e20000100a00 */
[----:B------:R-:W-:-:S02]  /*f33f0*/  IMAD.MOV.U32 R4, RZ, RZ, R7 ;  /* 0x000000ffff047224 */ /* 0x000fc400078e0007 */
[----:B------:R-:W-:Y:S02]  /*f3400*/  IMAD.MOV.U32 R7, RZ, RZ, R19 ;  /* 0x000000ffff077224 */ /* 0x000fe400078e0013 */
[----:B------:R-:W-:Y:S01]  /*f3410*/  IMAD.X R19, R16, 0x1, R15, P3 ;  /* 0x0000000110137824 */ /* 0x000fe200018e060f */
[----:B-1----:R0:W4:Y:S04]  /*f3420*/  LDL.64 R8, [R1+0x3588] ;  /* 0x0035880001087983 */ /* 0x0021280000100a00 */
[----:B------:R1:W-:Y:S02]  /*f3430*/  STL.64 [R1+0x3590], R18 ;  /* 0x0035901201007387 */ /* 0x0003e40000100a00 */
[C---:B-1----:R-:W-:Y:S02]  /*f3440*/  IADD3 R18, P3, PT, R21.reuse, R29, RZ ;  /* 0x0000001d15127210 */ /* 0x042fe40007f7e0ff */
[----:B--2---:R-:W-:-:S02]  /*f3450*/  IADD3 R6, P2, PT, R21, R27, RZ ;  /* 0x0000001b15067210 */ /* 0x004fc40007f5e0ff */
[----:B------:R-:W2:Y:S01]  /*f3460*/  LDL.LU R21, [R1+0x69d8] ;  /* 0x0069d80001157983 */ /* 0x000ea20000300800 */
[C---:B------:R-:W-:Y:S02]  /*f3470*/  IMAD.X R19, R16.reuse, 0x1, R28, P3 ;  /* 0x0000000110137824 */ /* 0x040fe400018e061c */
[----:B----4-:R-:W-:-:S05]  /*f3480*/  IMAD.X R9, R16, 0x1, R24, P4 ;  /* 0x0000000110097824 */ /* 0x010fca00020e0618 */
[----:B------:R1:W-:Y:S02]  /*f3490*/  STL [R1+0x358c], R9 ;  /* 0x00358c0901007387 */ /* 0x0003e40000100800 */
[----:B-1----:R-:W-:Y:S02]  /*f34a0*/  IMAD.MOV.U32 R9, RZ, RZ, R7 ;  /* 0x000000ffff097224 */ /* 0x002fe400078e0007 */
[----:B------:R-:W-:Y:S01]  /*f34b0*/  IMAD.X R7, R16, 0x1, R26, P2 ;  /* 0x0000000110077824 */ /* 0x000fe200010e061a */
[----:B---3--:R-:W-:-:S04]  /*f34c0*/  IADD3 R8, P4, PT, R5, R20, RZ ;  /* 0x0000001405087210 */ /* 0x008fc80007f9e0ff */
[----:B------:R1:W-:Y:S04]  /*f34d0*/  STL.64 [R1+0x3580], R6 ;  /* 0x0035800601007387 */ /* 0x0003e80000100a00 */
[----:B-1----:R-:W3:Y:S04]  /*f34e0*/  LDL.LU.64 R6, [R1+0x69d0] ;  /* 0x0069d00001067983 */ /* 0x002ee80000300a00 */
[----:B------:R1:W-:Y:S02]  /*f34f0*/  STL.64 [R1+0x69a8], R26 ;  /* 0x0069a81a01007387 */ /* 0x0003e40000100a00 */
[----:B-1----:R-:W-:Y:S01]  /*f3500*/  IMAD.MOV.U32 R26, RZ, RZ, R4 ;  /* 0x000000ffff1a7224 */ /* 0x002fe200078e0004 */
[----:B--2---:R-:W-:-:S02]  /*f3510*/  IADD3 R4, P2, PT, R5, R21, RZ ;  /* 0x0000001505047210 */ /* 0x004fc40007f5e0ff */
[----:B------:R-:W2:Y:S04]  /*f3520*/  LDL R5, [R1+0x380] ;  /* 0x0003800001057983 */ /* 0x000ea80000100800 */
[----:B------:R1:W-:Y:S04]  /*f3530*/  STL [R1+0x6998], R21 ;  /* 0x0069981501007387 */ /* 0x0003e80000100800 */
[----:B-1----:R-:W4:Y:S04]  /*f3540*/  LDL.LU R21, [R1+0x13c] ;  /* 0x00013c0001157983 */ /* 0x002f280000300800 */
[----:B------:R-:W2:Y:S04]  /*f3550*/  LDL.LU R16, [R1+0x69c8] ;  /* 0x0069c80001107983 */ /* 0x000ea80000300800 */
[----:B------:R1:W-:Y:S04]  /*f3560*/  STL.64 [R1+0x3578], R18 ;  /* 0x0035781201007387 */ /* 0x0003e80000100a00 */
[----:B-1----:R-:W2:Y:S04]  /*f3570*/  LDL.LU.64 R18, [R1+0x69c0] ;  /* 0x0069c00001127983 */ /* 0x002ea80000300a00 */
[----:B------:R1:W-:Y:S02]  /*f3580*/  STL.64 [R1+0x69a0], R28 ;  /* 0x0069a01c01007387 */ /* 0x0003e40000100a00 */
[----:B-1----:R-:W-:-:S02]  /*f3590*/  IMAD.MOV.U32 R29, RZ, RZ, R9 ;  /* 0x000000ffff1d7224 */ /* 0x002fc400078e0009 */
[----:B------:R-:W-:Y:S01]  /*f35a0*/  IMAD.MOV.U32 R28, RZ, RZ, R26 ;  /* 0x000000ffff1c7224 */ /* 0x000fe200078e001a */
[----:B----4-:R-:W-:Y:S01]  /*f35b0*/  IADD3 R26, P3, PT, R21, R23, RZ ;  /* 0x00000017151a7210 */ /* 0x010fe20007f7e0ff */
[----:B--2---:R-:W-:-:S05]  /*f35c0*/  IMAD.X R9, R5, 0x1, R18, P4 ;  /* 0x0000000105097824 */ /* 0x004fca00020e0612 */
[----:B------:R1:W-:Y:S04]  /*f35d0*/  STL.64 [R1+0x3570], R8 ;  /* 0x0035700801007387 */ /* 0x0003e80000100a00 */
[----:B------:R-:W-:Y:S04]  /*f35e0*/  STL [R1+0x3560], R26 ;  /* 0x0035601a01007387 */ /* 0x000fe80000100800 */
[----:B-1----:R-:W2:Y:S01]  /*f35f0*/  LDL.LU.64 R8, [R1+0x69b8] ;  /* 0x0069b80001087983 */ /* 0x002ea20000300a00 */
[----:B------:R-:W-:Y:S02]  /*f3600*/  IMAD.X R5, R5, 0x1, R19, P2 ;  /* 0x0000000105057824 */ /* 0x000fe400010e0613 */
[----:B------:R-:W-:-:S03]  /*f3610*/  IMAD.MOV.U32 R27, RZ, RZ, R28 ;  /* 0x000000ffff1b7224 */ /* 0x000fc600078e001c */
[----:B------:R1:W-:Y:S01]  /*f3620*/  STL.64 [R1+0x3568], R4 ;  /* 0x0035680401007387 */ /* 0x0003e20000100a00 */
[----:B------:R-:W-:-:S03]  /*f3630*/  IADD3 R28, P2, PT, R21, R17, RZ ;  /* 0x00000011151c7210 */ /* 0x000fc60007f5e0ff */
[----:B-1----:R-:W4:Y:S04]  /*f3640*/  LDL.LU.64 R4, [R1+0x69b0] ;  /* 0x0069b00001047983 */ /* 0x002f280000300a00 */
[----:B------:R-:W-:Y:S04]  /*f3650*/  STL.64 [R1+0x6988], R18 ;  /* 0x0069881201007387 */ /* 0x000fe80000100a00 */
[----:B--2---:R1:W-:Y:S04]  /*f3660*/  STL.64 [R1+0x6990], R8 ;  /* 0x0069900801007387 */ /* 0x0043e80000100a00 */
[----:B-1----:R0:W2:Y:S04]  /*f3670*/  LDL.64 R8, [R1+0x3560] ;  /* 0x0035600001087983 */ /* 0x0020a80000100a00 */
[----:B------:R1:W-:Y:S04]  /*f3680*/  STL [R1+0x6980], R17 ;  /* 0x0069801101007387 */ /* 0x0003e80000100800 */
[----:B-1----:R-:W2:Y:S01]  /*f3690*/  LDL.LU R17, [R1+0x380] ;  /* 0x0003800001117983 */ /* 0x002ea20000300800 */
[----:B------:R-:W-:Y:S01]  /*f36a0*/  IADD3 R26, P4, PT, R21, R16, RZ ;  /* 0x00000010151a7210 */ /* 0x000fe20007f9e0ff */
[----:B------:R-:W-:-:S02]  /*f36b0*/  IMAD.MOV.U32 R19, RZ, RZ, R29 ;  /* 0x000000ffff137224 */ /* 0x000fc400078e001d */
[----:B------:R-:W-:Y:S02]  /*f36c0*/  IMAD.MOV.U32 R29, RZ, RZ, R27 ;  /* 0x000000ffff1d7224 */ /* 0x000fe400078e001b */
[C---:B--2---:R-:W-:Y:S02]  /*f36d0*/  IMAD.X R9, R17.reuse, 0x1, R22, P3 ;  /* 0x0000000111097824 */ /* 0x044fe400018e0616 */
[----:B------:R-:W-:-:S03]  /*f36e0*/  IMAD.X R27, R17, 0x1, R14, P4 ;  /* 0x00000001111b7824 */ /* 0x000fc600020e060e */
[----:B------:R-:W-:Y:S04]  /*f36f0*/  STL [R1+0x3564], R9 ;  /* 0x0035640901007387 */ /* 0x000fe80000100800 */
[----:B------:R1:W-:Y:S04]  /*f3700*/  STL.64 [R1+0x3558], R26 ;  /* 0x0035581a01007387 */ /* 0x0003e80000100a00 */
[----:B-1----:R-:W2:Y:S04]  /*f3710*/  LDL.LU.64 R26, [R1+0x69a8] ;  /* 0x0069a800011a7983 */ /* 0x002ea80000300a00 */
[----:B---3--:R1:W-:Y:S02]  /*f3720*/  STL.64 [R1+0x6970], R6 ;  /* 0x0069700601007387 */ /* 0x0083e40000100a00 */
[----:B-1----:R-:W-:-:S02]  /*f3730*/  IMAD.MOV.U32 R6, RZ, RZ, R19 ;  /* 0x000000ffff067224 */ /* 0x002fc400078e0013 */
[----:B------:R-:W-:Y:S02]  /*f3740*/  IMAD.MOV.U32 R19, RZ, RZ, R29 ;  /* 0x000000ffff137224 */ /* 0x000fe400078e001d */
[----:B------:R-:W-:Y:S01]  /*f3750*/  IMAD.X R29, R17, 0x1, R15, P2 ;  /* 0x00000001111d7824 */ /* 0x000fe200010e060f */
[----:B------:R-:W3:Y:S04]  /*f3760*/  LDL R7, [R1+0x140] ;  /* 0x0001400001077983 */ /* 0x000ee80000100800 */
[----:B------:R1:W-:Y:S04]  /*f3770*/  STL.64 [R1+0x3550], R28 ;  /* 0x0035501c01007387 */ /* 0x0003e80000100a00 */
[----:B-1----:R-:W3:Y:S01]  /*f3780*/  LDL.LU.64 R28, [R1+0x69a0] ;  /* 0x0069a000011c7983 */ /* 0x002ee20000300a00 */
[----:B------:R-:W-:-:S03]  /*f3790*/  IADD3 R8, P3, PT, R21, R25, RZ ;  /* 0x0000001915087210 */ /* 0x000fc60007f7e0ff */
[----:B------:R1:W-:Y:S02]  /*f37a0*/  STL.64 [R1+0x6978], R14 ;  /* 0x0069780e01007387 */ /* 0x0003e40000100a00 */
[----:B------:R-:W-:Y:S02]  /*f37b0*/  IMAD.X R9, R17, 0x1, R24, P3 ;  /* 0x0000000111097824 */ /* 0x000fe400018e0618 */
[----:B-1----:R-:W-:Y:S01]  /*f37c0*/  IMAD.MOV.U32 R15, RZ, RZ, R19 ;  /* 0x000000ffff0f7224 */ /* 0x002fe200078e0013 */
[----:B--2---:R-:W-:-:S05]  /*f37d0*/  IADD3 R18, P4, PT, R21, R27, RZ ;  /* 0x0000001b15127210 */ /* 0x004fca0007f9e0ff */
[----:B------:R-:W-:Y:S01]  /*f37e0*/  IMAD.X R19, R17, 0x1, R26, P4 ;  /* 0x0000000111137824 */ /* 0x000fe200020e061a */
[----:B---3--:R-:W-:Y:S02]  /*f37f0*/  IADD3 R14, P2, PT, R21, R29, RZ ;  /* 0x0000001d150e7210 */ /* 0x008fe40007f5e0ff */
[----:B------:R-:W2:Y:S04]  /*f3800*/  LDL.LU R21, [R1+0x6998] ;  /* 0x0069980001157983 */ /* 0x000ea80000300800 */
[----:B------:R1:W-:Y:S04]  /*f3810*/  STL.64 [R1+0x3548], R8 ;  /* 0x0035480801007387 */ /* 0x0003e80000100a00 */
[----:B------:R-:W-:Y:S04]  /*f3820*/  STL [R1+0x3538], R14 ;  /* 0x0035380e01007387 */ /* 0x000fe80000100800 */
[----:B-1----:R-:W3:Y:S04]  /*f3830*/  LDL.LU.64 R8, [R1+0x6990] ;  /* 0x0069900001087983 */ /* 0x002ee80000300a00 */
[----:B------:R1:W-:Y:S04]  /*f3840*/  STL.64 [R1+0x3540], R18 ;  /* 0x0035401201007387 */ /* 0x0003e80000100a00 */
[----:B-1----:R-:W3:Y:S04]  /*f3850*/  LDL.LU.64 R18, [R1+0x6988] ;  /* 0x0069880001127983 */ /* 0x002ee80000300a00 */
[----:B------:R1:W-:Y:S04]  /*f3860*/  STL.64 [R1+0x6968], R26 ;  /* 0x0069681a01007387 */ /* 0x0003e80000100a00 */
[----:B-1----:R0:W3:Y:S01]  /*f3870*/  LDL.64 R26, [R1+0x3538] ;  /* 0x00353800011a7983 */ /* 0x0020e20000100a00 */
[----:B------:R-:W-:-:S03]  /*f3880*/  IADD3 R14, P3, PT, R7, R20, RZ ;  /* 0x00000014070e7210 */ /* 0x000fc60007f7e0ff */
[----:B--2---:R1:W-:Y:S01]  /*f3890*/  STL [R1+0x6958], R21 ;  /* 0x0069581501007387 */ /* 0x0043e20000100800 */
[----:B---3--:R-:W-:Y:S01]  /*f38a0*/  IMAD.MOV.U32 R27, RZ, RZ, R6 ;  /* 0x000000ffff1b7224 */ /* 0x008fe200078e0006 */
[----:B------:R-:W-:Y:S02]  /*f38b0*/  IADD3 R6, P4, PT, R7, R21, RZ ;  /* 0x0000001507067210 */ /* 0x000fe40007f9e0ff */
[----:B-1----:R-:W2:Y:S01]  /*f38c0*/  LDL.LU R21, [R1+0x140] ;  /* 0x0001400001157983 */ /* 0x002ea20000300800 */
[----:B------:R-:W-:Y:S02]  /*f38d0*/  IMAD.MOV.U32 R7, RZ, RZ, R27 ;  /* 0x000000ffff077224 */ /* 0x000fe400078e001b */
[----:B------:R-:W-:Y:S02]  /*f38e0*/  IMAD.X R27, R17, 0x1, R28, P2 ;  /* 0x00000001111b7824 */ /* 0x000fe400010e061c */
[----:B------:R-:W3:Y:S04]  /*f38f0*/  LDL.LU R17, [R1+0x6980] ;  /* 0x0069800001117983 */ /* 0x000ee80000300800 */
[----:B------:R-:W-:Y:S04]  /*f3900*/  STL.64 [R1+0x6960], R28 ;  /* 0x0069601c01007387 */ /* 0x000fe80000100a00 */
[----:B------:R1:W-:Y:S02]  /*f3910*/  STL [R1+0x353c], R27 ;  /* 0x00353c1b01007387 */ /* 0x0003e40000100800 */
[----:B-1----:R-:W-:-:S02]  /*f3920*/  IMAD.MOV.U32 R27, RZ, RZ, R15 ;  /* 0x000000ffff1b7224 */ /* 0x002fc400078e000f */
[----:B------:R-:W-:Y:S02]  /*f3930*/  IMAD.MOV.U32 R29, RZ, RZ, R7 ;  /* 0x000000ffff1d7224 */ /* 0x000fe400078e0007 */
[----:B------:R-:W-:Y:S02]  /*f3940*/  IMAD.X R15, R7, 0x1, R18, P3 ;  /* 0x00000001070f7824 */ /* 0x000fe400018e0612 */
[----:B------:R-:W-:-:S03]  /*f3950*/  IMAD.X R7, R29, 0x1, R19, P4 ;  /* 0x000000011d077824 */ /* 0x000fc600020e0613 */
[----:B------:R1:W-:Y:S04]  /*f3960*/  STL.64 [R1+0x3530], R14 ;  /* 0x0035300e01007387 */ /* 0x0003e80000100a00 */
[----:B-1----:R-:W3:Y:S04]  /*f3970*/  LDL.LU.64 R14, [R1+0x6978] ;  /* 0x00697800010e7983 */ /* 0x002ee80000300a00 */
[----:B------:R1:W-:Y:S04]  /*f3980*/  STL.64 [R1+0x3528], R6 ;  /* 0x0035280601007387 */ /* 0x0003e80000100a00 */
[----:B-1----:R-:W3:Y:S01]  /*f3990*/  LDL.LU.64 R6, [R1+0x6970] ;  /* 0x0069700001067983 */ /* 0x002ee20000300a00 */
[----:B--2---:R-:W-:-:S02]  /*f39a0*/  IADD3 R26, P2, PT, R21, R23, RZ ;  /* 0x00000017151a7210 */ /* 0x004fc40007f5e0ff */
[C---:B------:R-:W-:Y:S01]  /*f39b0*/  IADD3 R28, P3, PT, R21.reuse, R16, RZ ;  /* 0x00000010151c7210 */ /* 0x040fe20007f7e0ff */
[----:B---3--:R1:W-:Y:S04]  /*f39c0*/  STL.64 [R1+0x6948], R6 ;  /* 0x0069480601007387 */ /* 0x0083e80000100a00 */
[----:B------:R2:W-:Y:S01]  /*f39d0*/  STL.64 [R1+0x6940], R18 ;  /* 0x0069401201007387 */ /* 0x0005e20000100a00 */
[----:B-1----:R-:W-:-:S03]  /*f39e0*/  IADD3 R6, P4, PT, R21, R17, RZ ;  /* 0x0000001115067210 */ /* 0x002fc60007f9e0ff */
[----:B--2---:R-:W2:Y:S04]  /*f39f0*/  LDL.LU R18, [R1+0x1b4] ;  /* 0x0001b40001127983 */ /* 0x004ea80000300800 */
[----:B------:R1:W-:Y:S01]  /*f3a00*/  STL.64 [R1+0x6950], R16 ;  /* 0x0069501001007387 */ /* 0x0003e20000100a00 */
[----:B------:R-:W-:Y:S02]  /*f3a10*/  IMAD.MOV.U32 R19, RZ, RZ, R27 ;  /* 0x000000ffff137224 */ /* 0x000fe400078e001b */
[----:B------:R-:W-:Y:S01]  /*f3a20*/  IMAD.X R27, R29, 0x1, R22, P2 ;  /* 0x000000011d1b7824 */ /* 0x000fe200010e0616 */
[----:B------:R-:W-:Y:S01]  /*f3a30*/  STL [R1+0x3510], R6 ;  /* 0x0035100601007387 */ /* 0x000fe20000100800 */
[----:B-1----:R-:W-:-:S03]  /*f3a40*/  IMAD.MOV.U32 R17, RZ, RZ, R29 ;  /* 0x000000ffff117224 */ /* 0x002fc600078e001d */
[----:B------:R1:W-:Y:S01]  /*f3a50*/  STL.64 [R1+0x3520], R26 ;  /* 0x0035201a01007387 */ /* 0x0003e20000100a00 */
[----:B------:R-:W-:-:S03]  /*f3a60*/  IMAD.X R29, R17, 0x1, R14, P3 ;  /* 0x00000001111d7824 */ /* 0x000fc600018e060e */
[----:B-1----:R-:W3:Y:S04]  /*f3a70*/  LDL.LU.64 R26, [R1+0x6968] ;  /* 0x00696800011a7983 */ /* 0x002ee80000300a00 */
[----:B------:R1:W-:Y:S04]  /*f3a80*/  STL.64 [R1+0x3518], R28 ;  /* 0x0035181c01007387 */ /* 0x0003e80000100a00 */
[----:B-1----:R-:W4:Y:S04]  /*f3a90*/  LDL.LU.64 R28, [R1+0x6960] ;  /* 0x00696000011c7983 */ /* 0x002f280000300a00 */
[----:B------:R1:W-:Y:S04]  /*f3aa0*/  STL.64 [R1+0x6938], R8 ;  /* 0x0069380801007387 */ /* 0x0003e80000100a00 */
[----:B-1----:R0:W4:Y:S04]  /*f3ab0*/  LDL.64 R8, [R1+0x3510] ;  /* 0x0035100001087983 */ /* 0x0021280000100a00 */
[----:B------:R1:W-:Y:S01]  /*f3ac0*/  STL.64 [R1+0x6930], R14 ;  /* 0x0069300e01007387 */ /* 0x0003e20000100a00 */
[C---:B------:R-:W-:Y:S01]  /*f3ad0*/  IADD3 R16, P2, PT, R21.reuse, R25, RZ ;  /* 0x0000001915107210 */ /* 0x040fe20007f5e0ff */
[----:B--2---:R-:W-:Y:S01]  /*f3ae0*/  IMAD.MOV.U32 R7, RZ, RZ, R18 ;  /* 0x000000ffff077224 */ /* 0x004fe200078e0012 */
[----:B---3--:R-:W-:Y:S01]  /*f3af0*/  IADD3 R6, P3, PT, R21, R27, RZ ;  /* 0x0000001b15067210 */ /* 0x008fe20007f7e0ff */
[----:B----4-:R-:W-:Y:S01]  /*f3b00*/  IMAD.X R9, R17, 0x1, R15, P4 ;  /* 0x0000000111097824 */ /* 0x010fe200020e060f */
[----:B------:R-:W-:Y:S01]  /*f3b10*/  IADD3 R18, P4, PT, R21, R29, RZ ;  /* 0x0000001d15127210 */ /* 0x000fe20007f9e0ff */
[----:B-1----:R-:W2:Y:S04]  /*f3b20*/  LDL R15, [R1+0x144] ;  /* 0x00014400010f7983 */ /* 0x002ea80000100800 */
[----:B------:R1:W-:Y:S04]  /*f3b30*/  STL [R1+0x3514], R9 ;  /* 0x0035140901007387 */ /* 0x0003e80000100800 */
[----:B------:R-:W3:Y:S01]  /*f3b40*/  LDL.LU R21, [R1+0x6958] ;  /* 0x0069580001157983 */ /* 0x000ee20000300800 */
[----:B------:R-:W-:-:S02]  /*f3b50*/  IMAD.MOV.U32 R14, RZ, RZ, R19 ;  /* 0x000000ffff0e7224 */ /* 0x000fc400078e0013 */
[----:B------:R-:W-:-:S04]  /*f3b60*/  IMAD.MOV.U32 R19, RZ, RZ, R17 ;  /* 0x000000ffff137224 */ /* 0x000fc800078e0011 */
[C---:B------:R-:W-:Y:S02]  /*f3b70*/  IMAD.X R17, R19.reuse, 0x1, R24, P2 ;  /* 0x0000000113117824 */ /* 0x040fe400010e0618 */
[----:B-1----:R-:W-:Y:S02]  /*f3b80*/  IMAD.MOV.U32 R9, RZ, RZ, R7 ;  /* 0x000000ffff097224 */ /* 0x002fe400078e0007 */
[C---:B------:R-:W-:Y:S01]  /*f3b90*/  IMAD.X R7, R19.reuse, 0x1, R26, P3 ;  /* 0x0000000113077824 */ /* 0x040fe200018e061a */
[----:B------:R1:W-:Y:S01]  /*f3ba0*/  STL.64 [R1+0x3508], R16 ;  /* 0x0035081001007387 */ /* 0x0003e20000100a00 */
[----:B------:R-:W-:-:S03]  /*f3bb0*/  IMAD.X R19, R19, 0x1, R28, P4 ;  /* 0x0000000113137824 */ /* 0x000fc600020e061c */
[----:B-1----:R-:W4:Y:S04]  /*f3bc0*/  LDL.LU.64 R16, [R1+0x6950] ;  /* 0x0069500001107983 */ /* 0x002f280000300a00 */
[----:B------:R1:W-:Y:S04]  /*f3bd0*/  STL.64 [R1+0x3500], R6 ;  /* 0x0035000601007387 */ /* 0x0003e80000100a00 */
[----:B-1----:R-:W4:Y:S04]  /*f3be0*/  LDL.LU.64 R6, [R1+0x6948] ;  /* 0x0069480001067983 */ /* 0x002f280000300a00 */
[----:B------:R1:W-:Y:S02]  /*f3bf0*/  STL.64 [R1+0x6928], R26 ;  /* 0x0069281a01007387 */ /* 0x0003e40000100a00 */
[----:B-1----:R-:W-:Y:S01]  /*f3c00*/  IMAD.MOV.U32 R27, RZ, RZ, R14 ;  /* 0x000000ffff1b7224 */ /* 0x002fe200078e000e */
[----:B--2---:R-:W-:-:S02]  /*f3c10*/  IADD3 R8, P2, PT, R15, R20, RZ ;  /* 0x000000140f087210 */ /* 0x004fc40007f5e0ff */
[----:B---3--:R-:W-:Y:S02]  /*f3c20*/  IADD3 R14, P3, PT, R15, R21, RZ ;  /* 0x000000150f0e7210 */ /* 0x008fe40007f7e0ff */
[----:B------:R-:W2:Y:S04]  /*f3c30*/  LDL R15, [R1+0x378] ;  /* 0x00037800010f7983 */ /* 0x000ea80000100800 */
[----:B------:R1:W-:Y:S04]  /*f3c40*/  STL [R1+0x6918], R21 ;  /* 0x0069181501007387 */ /* 0x0003e80000100800 */
[----:B-1----:R-:W3:Y:S04]  /*f3c50*/  LDL.LU R21, [R1+0x144] ;  /* 0x0001440001157983 */ /* 0x002ee80000300800 */
[----:B------:R1:W-:Y:S04]  /*f3c60*/  STL.64 [R1+0x34f8], R18 ;  /* 0x0034f81201007387 */ /* 0x0003e80000100a00 */
[----:B-1----:R-:W2:Y:S01]  /*f3c70*/  LDL.LU.64 R18, [R1+0x6940] ;  /* 0x0069400001127983 */ /* 0x002ea20000300a00 */
[----:B------:R-:W-:-:S03]  /*f3c80*/  IMAD.MOV.U32 R26, RZ, RZ, R9 ;  /* 0x000000ffff1a7224 */ /* 0x000fc600078e0009 */
[----:B------:R3:W-:Y:S02]  /*f3c90*/  STL.64 [R1+0x6920], R28 ;  /* 0x0069201c01007387 */ /* 0x0007e40000100a00 */
[----:B---3--:R-:W-:Y:S01]  /*f3ca0*/  IADD3 R28, P4, PT, R21, R23, RZ ;  /* 0x00000017151c7210 */ /* 0x008fe20007f9e0ff */
[----:B--2---:R-:W-:-:S05]  /*f3cb0*/  IMAD.X R9, R15, 0x1, R18, P2 ;  /* 0x000000010f097824 */ /* 0x004fca00010e0612 */
[----:B------:R1:W-:Y:S04]  /*f3cc0*/  STL.64 [R1+0x34f0], R8 ;  /* 0x0034f00801007387 */ /* 0x0003e80000100a00 */
[----:B------:R-:W-:Y:S04]  /*f3cd0*/  STL [R1+0x34e0], R28 ;  /* 0x0034e01c01007387 */ /* 0x000fe80000100800 */
[----:B-1----:R-:W2:Y:S01]  /*f3ce0*/  LDL.LU.64 R8, [R1+0x6938] ;  /* 0x0069380001087983 */ /* 0x002ea20000300a00 */
[----:B------:R-:W-:-:S03]  /*f3cf0*/  IMAD.X R15, R15, 0x1, R19, P3 ;  /* 0x000000010f0f7824 */ /* 0x000fc600018e0613 */
[----:B------:R-:W-:Y:S04]  /*f3d00*/  STL.64 [R1+0x6908], R4 ;  /* 0x0069080401007387 */ /* 0x000fe80000100a00 */
[----:B------:R1:W-:Y:S04]  /*f3d10*/  STL.64 [R1+0x34e8], R14 ;  /* 0x0034e80e01007387 */ /* 0x0003e80000100a00 */
[----:B-1----:R-:W3:Y:S04]  /*f3d20*/  LDL.LU.64 R14, [R1+0x6930] ;  /* 0x00693000010e7983 */ /* 0x002ee80000300a00 */
[----:B--2---:R1:W-:Y:S04]  /*f3d30*/  STL.64 [R1+0x6910], R8 ;  /* 0x0069100801007387 */ /* 0x0043e80000100a00 */
[----:B-1----:R0:W2:Y:S04]  /*f3d40*/  LDL.64 R8, [R1+0x34e0] ;  /* 0x0034e00001087983 */ /* 0x0020a80000100a00 */
[----:B------:R1:W-:Y:S04]  /*f3d50*/  STL [R1+0x6900], R19 ;  /* 0x0069001301007387 */ /* 0x0003e80000100800 */
[----:B-1----:R-:W2:Y:S01]  /*f3d60*/  LDL.LU R19, [R1+0x378] ;  /* 0x0003780001137983 */ /* 0x002ea20000300800 */
[----:B------:R-:W-:Y:S01]  /*f3d70*/  IMAD.MOV.U32 R4, RZ, RZ, R26 ;  /* 0x000000ffff047224 */ /* 0x000fe200078e001a */
[C---:B----4-:R-:W-:Y:S01]  /*f3d80*/  IADD3 R26, P2, PT, R21.reuse, R16, RZ ;  /* 0x00000010151a7210 */ /* 0x050fe20007f5e0ff */
[----:B------:R-:W-:Y:S01]  /*f3d90*/  IMAD.MOV.U32 R5, RZ, RZ, R27 ;  /* 0x000000ffff057224 */ /* 0x000fe200078e001b */
[----:B------:R-:W-:Y:S01]  /*f3da0*/  IADD3 R28, P3, PT, R21, R17, RZ ;  /* 0x00000011151c7210 */ /* 0x000fe20007f7e0ff */
[----:B------:R-:W-:-:S02]  /*f3db0*/  IMAD.MOV.U32 R29, RZ, RZ, R4 ;  /* 0x000000ffff1d7224 */ /* 0x000fc400078e0004 */
[C---:B--2---:R-:W-:Y:S02]  /*f3dc0*/  IMAD.X R9, R19.reuse, 0x1, R22, P4 ;  /* 0x0000000113097824 */ /* 0x044fe400020e0616 */
[----:B---3--:R-:W-:-:S03]  /*f3dd0*/  IMAD.X R27, R19, 0x1, R14, P2 ;  /* 0x00000001131b7824 */ /* 0x008fc600010e060e */
[----:B------:R-:W-:Y:S04]  /*f3de0*/  STL [R1+0x34e4], R9 ;  /* 0x0034e40901007387 */ /* 0x000fe80000100800 */
[----:B------:R1:W-:Y:S04]  /*f3df0*/  STL.64 [R1+0x34d8], R26 ;  /* 0x0034d81a01007387 */ /* 0x0003e80000100a00 */
[----:B-1----:R-:W2:Y:S04]  /*f3e00*/  LDL.LU.64 R26, [R1+0x6928] ;  /* 0x00692800011a7983 */ /* 0x002ea80000300a00 */
[----:B------:R1:W-:Y:S02]  /*f3e10*/  STL.64 [R1+0x68f0], R6 ;  /* 0x0068f00601007387 */ /* 0x0003e40000100a00 */
[----:B-1----:R-:W-:-:S02]  /*f3e20*/  IMAD.MOV.U32 R6, RZ, RZ, R5 ;  /* 0x000000ffff067224 */ /* 0x002fc400078e0005 */
[----:B------:R-:W-:Y:S02]  /*f3e30*/  IMAD.MOV.U32 R5, RZ, RZ, R29 ;  /* 0x000000ffff057224 */ /* 0x000fe400078e001d */
[----:B------:R-:W-:Y:S01]  /*f3e40*/  IMAD.X R29, R19, 0x1, R15, P3 ;  /* 0x00000001131d7824 */ /* 0x000fe200018e060f */
[----:B------:R-:W3:Y:S04]  /*f3e50*/  LDL R7, [R1+0x148] ;  /* 0x0001480001077983 */ /* 0x000ee80000100800 */
[----:B------:R1:W-:Y:S04]  /*f3e60*/  STL.64 [R1+0x34d0], R28 ;  /* 0x0034d01c01007387 */ /* 0x0003e80000100a00 */
[----:B-1----:R-:W4:Y:S01]  /*f3e70*/  LDL.LU.64 R28, [R1+0x6920] ;  /* 0x00692000011c7983 */ /* 0x002f220000300a00 */
[----:B------:R-:W-:-:S03]  /*f3e80*/  IADD3 R8, P4, PT, R21, R25, RZ ;  /* 0x0000001915087210 */ /* 0x000fc60007f9e0ff */
[----:B------:R4:W-:Y:S02]  /*f3e90*/  STL.64 [R1+0x68f8], R14 ;  /* 0x0068f80e01007387 */ /* 0x0009e40000100a00 */
[----:B------:R-:W-:Y:S01]  /*f3ea0*/  IMAD.X R9, R19, 0x1, R24, P4 ;  /* 0x0000000113097824 */ /* 0x000fe200020e0618 */
[C---:B--2---:R-:W-:Y:S02]  /*f3eb0*/  IADD3 R4, P2, PT, R21.reuse, R27, RZ ;  /* 0x0000001b15047210 */ /* 0x044fe40007f5e0ff */
[----:B----4-:R-:W-:Y:S02]  /*f3ec0*/  IADD3 R14, P3, PT, R21, R29, RZ ;  /* 0x0000001d150e7210 */ /* 0x010fe40007f7e0ff */
[----:B------:R-:W2:Y:S04]  /*f3ed0*/  LDL.LU R21, [R1+0x6918] ;  /* 0x0069180001157983 */ /* 0x000ea80000300800 */
[----:B------:R1:W-:Y:S04]  /*f3ee0*/  STL.64 [R1+0x34c8], R8 ;  /* 0x0034c80801007387 */ /* 0x0003e80000100a00 */
[----:B------:R3:W-:Y:S04]  /*f3ef0*/  STL [R1+0x34a8], R14 ;  /* 0x0034a80e01007387 */ /* 0x0007e80000100800 */
[----:B-1----:R-:W4:Y:S01]  /*f3f00*/  LDL.LU.64 R8, [R1+0x6910] ;  /* 0x0069100001087983 */ /* 0x002f220000300a00 */
[----:B------:R-:W-:-:S02]  /*f3f10*/  IMAD.MOV.U32 R15, RZ, RZ, R5 ;  /* 0x000000ffff0f7224 */ /* 0x000fc400078e0005 */
        /* <DEDUP_REMOVED lines=8> */
[----:B----4-:R1:W-:Y:S04]  /*f3fa0*/  STL.64 [R1+0x68e8], R8 ;  /* 0x0068e80801007387 */ /* 0x0103e80000100a00 */
[----:B-1----:R0:W4:Y:S04]  /*f3fb0*/  LDL.64 R8, [R1+0x34a8] ;  /* 0x0034a80001087983 */ /* 0x0021280000100a00 */
[----:B------:R1:W-:Y:S04]  /*f3fc0*/  STL.64 [R1+0x68d0], R20 ;  /* 0x0068d01401007387 */ /* 0x0003e80000100a00 */
[----:B-1----:R-:W2:Y:S01]  /*f3fd0*/  LDL.LU R20, [R1+0x148] ;  /* 0x0001480001147983 */ /* 0x002ea20000300800 */
[----:B----4-:R-:W-:-:S03]  /*f3fe0*/  IMAD.X R9, R19, 0x1, R28, P3 ;  /* 0x0000000113097824 */ /* 0x010fc600018e061c */
[----:B------:R-:W4:Y:S04]  /*f3ff0*/  LDL.LU R19, [R1+0x6900] ;  /* 0x0069000001137983 */ /* 0x000f280000300800 */
[----:B------:R1:W-:Y:S04]  /*f4000*/  STL.64 [R1+0x68d8], R28 ;  /* 0x0068d81c01007387 */ /* 0x0003e80000100a00 */
[----:B------:R-:W-:Y:S01]  /*f4010*/  STL [R1+0x34ac], R9 ;  /* 0x0034ac0901007387 */ /* 0x000fe20000100800 */
[----:B-1----:R-:W-:Y:S02]  /*f4020*/  IMAD.MOV.U32 R29, RZ, RZ, R15 ;  /* 0x000000ffff1d7224 */ /* 0x002fe400078e000f */
[----:B--2---:R-:W-:-:S05]  /*f4030*/  IMAD.X R15, R7, 0x1, R18, P4 ;  /* 0x00000001070f7824 */ /* 0x004fca00020e0612 */
[----:B------:R1:W-:Y:S04]  /*f4040*/  STL.64 [R1+0x34b0], R14 ;  /* 0x0034b00e01007387 */ /* 0x0003e80000100a00 */
[----:B-1----:R-:W2:Y:S01]  /*f4050*/  LDL.LU.64 R14, [R1+0x68f8] ;  /* 0x0068f800010e7983 */ /* 0x002ea20000300a00 */
[----:B----4-:R-:W-:-:S05]  /*f4060*/  IMAD.X R7, R7, 0x1, R19, P2 ;  /* 0x0000000107077824 */ /* 0x010fca00010e0613 */
[----:B------:R1:W-:Y:S04]  /*f4070*/  STL.64 [R1+0x34b8], R6 ;  /* 0x0034b80601007387 */ /* 0x0003e80000100a00 */
[----:B-1----:R-:W4:Y:S01]  /*f4080*/  LDL.LU.64 R6, [R1+0x68f0] ;  /* 0x0068f00001067983 */ /* 0x002f220000300a00 */
[----:B------:R-:W-:-:S03]  /*f4090*/  IADD3 R8, P3, PT, R20, R23, RZ ;  /* 0x0000001714087210 */ /* 0x000fc60007f7e0ff */
[----:B----4-:R-:W-:Y:S04]  /*f40a0*/  STL.64 [R1+0x68c8], R6 ;  /* 0x0068c80601007387 */ /* 0x010fe80000100a00 */
[----:B------:R1:W-:Y:S04]  /*f40b0*/  STL [R1+0x68c0], R19 ;  /* 0x0068c01301007387 */ /* 0x0003e80000100800 */
[----:B-1----:R-:W4:Y:S04]  /*f40c0*/  LDL.LU R19, [R1+0x374] ;  /* 0x0003740001137983 */ /* 0x002f280000300800 */
[----:B------:R-:W-:Y:S01]  /*f40d0*/  STL.64 [R1+0x68b8], R16 ;  /* 0x0068b81001007387 */ /* 0x000fe20000100a00 */
[----:B------:R-:W-:Y:S01]  /*f40e0*/  IMAD.MOV.U32 R28, RZ, RZ, R27 ;  /* 0x000000ffff1c7224 */ /* 0x000fe200078e001b */
[----:B------:R-:W-:-:S03]  /*f40f0*/  IADD3 R26, P4, PT, R20, R16, RZ ;  /* 0x00000010141a7210 */ /* 0x000fc60007f9e0ff */
[----:B------:R-:W-:Y:S02]  /*f4100*/  IMAD.MOV.U32 R27, RZ, RZ, R28 ;  /* 0x000000ffff1b7224 */ /* 0x000fe400078e001c */
[----:B----4-:R-:W-:-:S05]  /*f4110*/  IMAD.X R9, R19, 0x1, R22, P3 ;  /* 0x0000000113097824 */ /* 0x010fca00018e0616 */
[----:B------:R1:W-:Y:S04]  /*f4120*/  STL.64 [R1+0x3480], R8 ;  /* 0x0034800801007387 */ /* 0x0003e80000100a00 */
[----:B-1----:R-:W4:Y:S01]  /*f4130*/  LDL.LU.64 R8, [R1+0x68e8] ;  /* 0x0068e80001087983 */ /* 0x002f220000300a00 */
[----:B------:R-:W-:Y:S01]  /*f4140*/  IADD3 R28, P2, PT, R20, R17, RZ ;  /* 0x00000011141c7210 */ /* 0x000fe20007f5e0ff */
[----:B------:R-:W-:Y:S02]  /*f4150*/  IMAD.MOV.U32 R17, RZ, RZ, R27 ;  /* 0x000000ffff117224 */ /* 0x000fe400078e001b */
[----:B--2---:R-:W-:Y:S02]  /*f4160*/  IMAD.X R27, R19, 0x1, R14, P4 ;  /* 0x00000001131b7824 */ /* 0x004fe400020e060e */
[----:B------:R-:W-:-:S02]  /*f4170*/  IMAD.MOV.U32 R7, RZ, RZ, R29 ;  /* 0x000000ffff077224 */ /* 0x000fc400078e001d */
[----:B------:R-:W-:Y:S01]  /*f4180*/  IMAD.X R29, R19, 0x1, R15, P2 ;  /* 0x00000001131d7824 */ /* 0x000fe200010e060f */
[----:B------:R1:W-:Y:S04]  /*f4190*/  STL.64 [R1+0x3488], R26 ;  /* 0x0034881a01007387 */ /* 0x0003e80000100a00 */
[----:B-1----:R-:W2:Y:S04]  /*f41a0*/  LDL.LU.64 R26, [R1+0x68e0] ;  /* 0x0068e000011a7983 */ /* 0x002ea80000300a00 */
[----:B----4-:R1:W-:Y:S04]  /*f41b0*/  STL.64 [R1+0x68a8], R8 ;  /* 0x0068a80801007387 */ /* 0x0103e80000100a00 */
[----:B-1----:R-:W4:Y:S04]  /*f41c0*/  LDL R9, [R1+0x14c] ;  /* 0x00014c0001097983 */ /* 0x002f280000100800 */
[----:B------:R1:W-:Y:S04]  /*f41d0*/  STL.64 [R1+0x3490], R28 ;  /* 0x0034901c01007387 */ /* 0x0003e80000100a00 */
[----:B-1----:R-:W3:Y:S01]  /*f41e0*/  LDL.LU.64 R28, [R1+0x68d8] ;  /* 0x0068d800011c7983 */ /* 0x002ee20000300a00 */
[----:B------:R-:W-:-:S02]  /*f41f0*/  IADD3 R16, P3, PT, R20, R25, RZ ;  /* 0x0000001914107210 */ /* 0x000fc40007f7e0ff */
[----:B--2---:R-:W-:Y:S01]  /*f4200*/  IADD3 R6, P4, PT, R20, R27, RZ ;  /* 0x0000001b14067210 */ /* 0x004fe20007f9e0ff */
[----:B------:R1:W-:Y:S01]  /*f4210*/  STL.64 [R1+0x68b0], R14 ;  /* 0x0068b00e01007387 */ /* 0x0003e20000100a00 */
[----:B------:R-:W-:-:S03]  /*f4220*/  IMAD.MOV.U32 R8, RZ, RZ, R7 ;  /* 0x000000ffff087224 */ /* 0x000fc600078e0007 */
[C---:B------:R-:W-:Y:S02]  /*f4230*/  IMAD.X R7, R19.reuse, 0x1, R26, P4 ;  /* 0x0000000113077824 */ /* 0x040fe400020e061a */
[----:B-1----:R-:W-:Y:S02]  /*f4240*/  IMAD.MOV.U32 R14, RZ, RZ, R17 ;  /* 0x000000ffff0e7224 */ /* 0x002fe400078e0011 */
[----:B------:R-:W-:Y:S01]  /*f4250*/  IMAD.X R17, R19, 0x1, R24, P3 ;  /* 0x0000000113117824 */ /* 0x000fe200018e0618 */
[----:B---3--:R-:W-:-:S05]  /*f4260*/  IADD3 R20, P2, PT, R20, R29, RZ ;  /* 0x0000001d14147210 */ /* 0x008fca0007f5e0ff */
[----:B------:R1:W-:Y:S04]  /*f4270*/  STL [R1+0x3468], R20 ;  /* 0x0034681401007387 */ /* 0x0003e80000100800 */
[----:B-1----:R-:W4:Y:S04]  /*f4280*/  LDL.LU.64 R20, [R1+0x68d0] ;  /* 0x0068d00001147983 */ /* 0x002f280000300a00 */
[----:B------:R-:W-:Y:S04]  /*f4290*/  STL.64 [R1+0x3498], R16 ;  /* 0x0034981001007387 */ /* 0x000fe80000100a00 */
[----:B------:R1:W-:Y:S04]  /*f42a0*/  STL.64 [R1+0x34a0], R6 ;  /* 0x0034a00601007387 */ /* 0x0003e80000100a00 */
[----:B-1----:R-:W2:Y:S04]  /*f42b0*/  LDL.LU.64 R6, [R1+0x68c8] ;  /* 0x0068c80001067983 */ /* 0x002ea80000300a00 */
[----:B------:R1:W-:Y:S04]  /*f42c0*/  STL.64 [R1+0x68a0], R26 ;  /* 0x0068a01a01007387 */ /* 0x0003e80000100a00 */
[----:B-1----:R0:W3:Y:S01]  /*f42d0*/  LDL.64 R26, [R1+0x3468] ;  /* 0x00346800011a7983 */ /* 0x0020e20000100a00 */
[----:B------:R-:W-:Y:S01]  /*f42e0*/  IMAD.MOV.U32 R17, RZ, RZ, R8 ;  /* 0x000000ffff117224 */ /* 0x000fe200078e0008 */
[----:B----4-:R-:W-:-:S02]  /*f42f0*/  IADD3 R8, P4, PT, R9, R21, RZ ;  /* 0x0000001509087210 */ /* 0x010fc40007f9e0ff */
[----:B------:R1:W-:Y:S01]  /*f4300*/  STL [R1+0x6890], R21 ;  /* 0x0068901501007387 */ /* 0x0003e20000100800 */
[----:B------:R-:W-:-:S03]  /*f4310*/  IADD3 R16, P3, PT, R9, R20, RZ ;  /* 0x0000001409107210 */ /* 0x000fc60007f7e0ff */
[----:B-1----:R-:W4:Y:S01]  /*f4320*/  LDL.LU R21, [R1+0x14c] ;  /* 0x00014c0001157983 */ /* 0x002f220000300800 */
[----:B---3--:R-:W-:-:S03]  /*f4330*/  IMAD.X R27, R19, 0x1, R28, P2 ;  /* 0x00000001131b7824 */ /* 0x008fc600010e061c */
[----:B------:R-:W3:Y:S04]  /*f4340*/  LDL.LU R19, [R1+0x68c0] ;  /* 0x0068c00001137983 */ /* 0x000ee80000300800 */
[----:B------:R1:W-:Y:S04]  /*f4350*/  STL.64 [R1+0x6898], R28 ;  /* 0x0068981c01007387 */ /* 0x0003e80000100a00 */
[----:B------:R-:W-:Y:S01]  /*f4360*/  STL [R1+0x346c], R27 ;  /* 0x00346c1b01007387 */ /* 0x000fe20000100800 */
[----:B-1----:R-:W-:Y:S02]  /*f4370*/  IMAD.MOV.U32 R29, RZ, RZ, R14 ;  /* 0x000000ffff1d7224 */ /* 0x002fe400078e000e */
[----:B------:R-:W-:-:S02]  /*f4380*/  IMAD.MOV.U32 R28, RZ, RZ, R17 ;  /* 0x000000ffff1c7224 */ /* 0x000fc400078e0011 */
[----:B------:R-:W-:-:S05]  /*f4390*/  IMAD.X R17, R29, 0x1, R18, P3 ;  /* 0x000000011d117824 */ /* 0x000fca00018e0612 */
[----:B------:R1:W-:Y:S04]  /*f43a0*/  STL.64 [R1+0x3470], R16 ;  /* 0x0034701001007387 */ /* 0x0003e80000100a00 */
[----:B-1----:R-:W4:Y:S01]  /*f43b0*/  LDL.LU.64 R16, [R1+0x68b8] ;  /* 0x0068b80001107983 */ /* 0x002f220000300a00 */
[----:B---3--:R-:W-:Y:S01]  /*f43c0*/  IMAD.X R9, R29, 0x1, R19, P4 ;  /* 0x000000011d097824 */ /* 0x008fe200020e0613 */
[----:B----4-:R-:W-:-:S05]  /*f43d0*/  IADD3 R14, P3, PT, R21, R16, RZ ;  /* 0x00000010150e7210 */ /* 0x010fca0007f7e0ff */
[----:B------:R1:W-:Y:S04]  /*f43e0*/  STL [R1+0x3448], R14 ;  /* 0x0034480e01007387 */ /* 0x0003e80000100800 */
[----:B-1----:R-:W3:Y:S04]  /*f43f0*/  LDL.LU.64 R14, [R1+0x68b0] ;  /* 0x0068b000010e7983 */ /* 0x002ee80000300a00 */
[----:B------:R1:W-:Y:S04]  /*f4400*/  STL.64 [R1+0x3478], R8 ;  /* 0x0034780801007387 */ /* 0x0003e80000100a00 */
[----:B-1----:R-:W4:Y:S01]  /*f4410*/  LDL.LU.64 R8, [R1+0x68a8] ;  /* 0x0068a80001087983 */ /* 0x002f220000300a00 */
[----:B------:R-:W-:-:S03]  /*f4420*/  IADD3 R26, P2, PT, R21, R23, RZ ;  /* 0x00000017151a7210 */ /* 0x000fc60007f5e0ff */
[----:B----4-:R1:W-:Y:S04]  /*f4430*/  STL.64 [R1+0x6888], R8 ;  /* 0x0068880801007387 */ /* 0x0103e80000100a00 */
[----:B-1----:R0:W4:Y:S04]  /*f4440*/  LDL.64 R8, [R1+0x3448] ;  /* 0x0034480001087983 */ /* 0x0021280000100a00 */
[----:B------:R-:W-:Y:S04]  /*f4450*/  STL.64 [R1+0x6878], R18 ;  /* 0x0068781201007387 */ /* 0x000fe80000100a00 */
[----:B------:R1:W-:Y:S04]  /*f4460*/  STL [R1+0x6880], R19 ;  /* 0x0068801301007387 */ /* 0x0003e80000100800 */
[----:B------:R-:W-:Y:S01]  /*f4470*/  STL.64 [R1+0x6870], R16 ;  /* 0x0068701001007387 */ /* 0x000fe20000100a00 */
[----:B-1----:R-:W-:-:S02]  /*f4480*/  IMAD.MOV.U32 R19, RZ, RZ, R29 ;  /* 0x000000ffff137224 */ /* 0x002fc400078e001d */
[----:B------:R-:W-:Y:S01]  /*f4490*/  IMAD.MOV.U32 R18, RZ, RZ, R28 ;  /* 0x000000ffff127224 */ /* 0x000fe200078e001c */
[----:B------:R-:W-:Y:S01]  /*f44a0*/  IADD3 R28, P4, PT, R21, R17, RZ ;  /* 0x00000011151c7210 */ /* 0x000fe20007f9e0ff */
[----:B------:R-:W-:-:S04]  /*f44b0*/  IMAD.X R27, R19, 0x1, R22, P2 ;  /* 0x00000001131b7824 */ /* 0x000fc800010e0616 */
[C---:B---3--:R-:W-:Y:S01]  /*f44c0*/  IMAD.X R29, R19.reuse, 0x1, R15, P4 ;  /* 0x00000001131d7824 */ /* 0x048fe200020e060f */
[----:B------:R1:W-:Y:S04]  /*f44d0*/  STL.64 [R1+0x3440], R26 ;  /* 0x0034401a01007387 */ /* 0x0003e80000100a00 */
[----:B-1----:R-:W3:Y:S04]  /*f44e0*/  LDL.LU.64 R26, [R1+0x68a0] ;  /* 0x0068a000011a7983 */ /* 0x002ee80000300a00 */
[----:B--2---:R1:W-:Y:S04]  /*f44f0*/  STL.64 [R1+0x6860], R6 ;  /* 0x0068600601007387 */ /* 0x0043e80000100a00 */
[----:B-1----:R-:W2:Y:S01]  /*f4500*/  LDL R7, [R1+0x150] ;  /* 0x0001500001077983 */ /* 0x002ea20000100800 */
[----:B----4-:R-:W-:-:S05]  /*f4510*/  IMAD.X R9, R19, 0x1, R14, P3 ;  /* 0x0000000113097824 */ /* 0x010fca00018e060e */
[----:B------:R-:W-:Y:S04]  /*f4520*/  STL [R1+0x344c], R9 ;  /* 0x00344c0901007387 */ /* 0x000fe80000100800 */
[----:B------:R1:W-:Y:S04]  /*f4530*/  STL.64 [R1+0x3450], R28 ;  /* 0x0034501c01007387 */ /* 0x0003e80000100a00 */
[----:B-1----:R-:W4:Y:S04]  /*f4540*/  LDL.LU.64 R28, [R1+0x6898] ;  /* 0x00689800011c7983 */ /* 0x002f280000300a00 */
[----:B------:R-:W-:Y:S04]  /*f4550*/  STL.64 [R1+0x6868], R10 ;  /* 0x0068680a01007387 */ /* 0x000fe80000100a00 */
[----:B------:R1:W-:Y:S01]  /*f4560*/  STL.64 [R1+0x6858], R14 ;  /* 0x0068580e01007387 */ /* 0x0003e20000100a00 */
[C---:B------:R-:W-:Y:S01]  /*f4570*/  IADD3 R16, P2, PT, R21.reuse, R25, RZ ;  /* 0x0000001915107210 */ /* 0x040fe20007f5e0ff */
[----:B-1----:R-:W-:Y:S01]  /*f4580*/  IMAD.MOV.U32 R14, RZ, RZ, R18 ;  /* 0x000000ffff0e7224 */ /* 0x002fe200078e0012 */
[----:B---3--:R-:W-:-:S02]  /*f4590*/  IADD3 R8, P3, PT, R21, R27, RZ ;  /* 0x0000001b15087210 */ /* 0x008fc40007f7e0ff */
[----:B----4-:R-:W-:Y:S02]  /*f45a0*/  IADD3 R18, P4, PT, R21, R29, RZ ;  /* 0x0000001d15127210 */ /* 0x010fe40007f9e0ff */
[----:B------:R-:W3:Y:S01]  /*f45b0*/  LDL.LU R21, [R1+0x6890] ;  /* 0x0068900001157983 */ /* 0x000ee20000300800 */
[----:B------:R-:W-:-:S04]  /*f45c0*/  IMAD.MOV.U32 R10, RZ, RZ, R19 ;  /* 0x000000ffff0a7224 */ /* 0x000fc800078e0013 */
[C---:B------:R-:W-:Y:S02]  /*f45d0*/  IMAD.X R17, R10.reuse, 0x1, R24, P2 ;  /* 0x000000010a117824 */ /* 0x040fe400010e0618 */
[----:B------:R-:W-:-:S03]  /*f45e0*/  IMAD.X R9, R10, 0x1, R26, P3 ;  /* 0x000000010a097824 */ /* 0x000fc600018e061a */
[----:B------:R2:W-:Y:S04]  /*f45f0*/  STL.64 [R1+0x3458], R16 ;  /* 0x0034581001007387 */ /* 0x0005e80000100a00 */
[----:B------:R1:W-:Y:S01]  /*f4600*/  STL.64 [R1+0x3460], R8 ;  /* 0x0034600801007387 */ /* 0x0003e20000100a00 */
[----:B------:R-:W-:Y:S01]  /*f4610*/  IMAD.X R19, R10, 0x1, R28, P4 ;  /* 0x000000010a137824 */ /* 0x000fe200020e061c */
[C---:B--2---:R-:W-:Y:S02]  /*f4620*/  IADD3 R16, P2, PT, R7.reuse, R20, RZ ;  /* 0x0000001407107210 */ /* 0x044fe40007f5e0ff */
[----:B-1----:R-:W2:Y:S01]  /*f4630*/  LDL.LU.64 R8, [R1+0x6888] ;  /* 0x0068880001087983 */ /* 0x002ea20000300a00 */
[----:B---3--:R-:W-:-:S03]  /*f4640*/  IADD3 R6, P3, PT, R7, R21, RZ ;  /* 0x0000001507067210 */ /* 0x008fc60007f7e0ff */
        /* <DEDUP_REMOVED lines=17> */
[----:B---3--:R1:W-:Y:S04]  /*f4760*/  STL.64 [R1+0x6848], R6 ;  /* 0x0068480601007387 */ /* 0x0083e80000100a00 */
[----:B-1----:R0:W3:Y:S04]  /*f4770*/  LDL.64 R6, [R1+0x3408] ;  /* 0x0034080001067983 */ /* 0x0020e80000100a00 */
[----:B------:R1:W-:Y:S04]  /*f4780*/  STL [R1+0x6840], R19 ;  /* 0x0068401301007387 */ /* 0x0003e80000100800 */
[----:B-1----:R-:W4:Y:S04]  /*f4790*/  LDL.LU R19, [R1+0x36c] ;  /* 0x00036c0001137983 */ /* 0x002f280000300800 */
[----:B------:R1:W-:Y:S04]  /*f47a0*/  STL.64 [R1+0x6830], R4 ;  /* 0x0068300401007387 */ /* 0x0003e80000100a00 */
[----:B-1----:R0:W4:Y:S01]  /*f47b0*/  LDL.64 R4, [R1+0x3400] ;  /* 0x0034000001047983 */ /* 0x0021220000100a00 */
[----:B---3--:R-:W-:Y:S01]  /*f47c0*/  IMAD.MOV.U32 R7, RZ, RZ, R14 ;  /* 0x000000ffff077224 */ /* 0x008fe200078e000e */
[----:B------:R-:W-:-:S05]  /*f47d0*/  IADD3 R14, P3, PT, R21, R17, RZ ;  /* 0x00000011150e7210 */ /* 0x000fca0007f7e0ff */
[----:B------:R1:W-:Y:S04]  /*f47e0*/  STL [R1+0x3410], R14 ;  /* 0x0034100e01007387 */ /* 0x0003e80000100800 */
[----:B-1----:R-:W3:Y:S04]  /*f47f0*/  LDL.LU.64 R14, [R1+0x6858] ;  /* 0x00685800010e7983 */ /* 0x002ee80000300a00 */
[----:B------:R1:W-:Y:S04]  /*f4800*/  STL.64 [R1+0x6838], R16 ;  /* 0x0068381001007387 */ /* 0x0003e80000100a00 */
[----:B-1----:R0:W2:Y:S01]  /*f4810*/  LDL.64 R16, [R1+0x3410] ;  /* 0x0034100001107983 */ /* 0x0020a20000100a00 */
[----:B----4-:R-:W-:-:S05]  /*f4820*/  IMAD.X R5, R19, 0x1, R22, P4 ;  /* 0x0000000113057824 */ /* 0x010fca00020e0616 */
[----:B------:R1:W-:Y:S01]  /*f4830*/  STL [R1+0x3404], R5 ;  /* 0x0034040501007387 */ /* 0x0003e20000100800 */
[----:B------:R-:W-:Y:S01]  /*f4840*/  IADD3 R4, P4, PT, R21, R25, RZ ;  /* 0x0000001915047210 */ /* 0x000fe20007f9e0ff */
[----:B-1----:R-:W-:Y:S02]  /*f4850*/  IMAD.MOV.U32 R5, RZ, RZ, R7 ;  /* 0x000000ffff057224 */ /* 0x002fe400078e0007 */
[----:B---3--:R-:W-:Y:S01]  /*f4860*/  IMAD.X R7, R19, 0x1, R14, P2 ;  /* 0x0000000113077824 */ /* 0x008fe200010e060e */
[----:B------:R-:W-:-:S04]  /*f4870*/  IADD3 R6, P2, PT, R21, R27, RZ ;  /* 0x0000001b15067210 */ /* 0x000fc80007f5e0ff */
[----:B------:R-:W-:Y:S04]  /*f4880*/  STL [R1+0x340c], R7 ;  /* 0x00340c0701007387 */ /* 0x000fe80000100800 */
[----:B------:R1:W-:Y:S01]  /*f4890*/  STL.64 [R1+0x6828], R14 ;  /* 0x0068280e01007387 */ /* 0x0003e20000100a00 */
[----:B--2---:R-:W-:Y:S01]  /*f48a0*/  IMAD.X R17, R19, 0x1, R15, P3 ;  /* 0x0000000113117824 */ /* 0x004fe200018e060f */
[----:B------:R-:W-:Y:S02]  /*f48b0*/  IADD3 R16, P3, PT, R21, R29, RZ ;  /* 0x0000001d15107210 */ /* 0x000fe40007f7e0ff */
[----:B-1----:R-:W2:Y:S04]  /*f48c0*/  LDL R15, [R1+0x154] ;  /* 0x00015400010f7983 */ /* 0x002ea80000100800 */
[----:B------:R1:W-:Y:S04]  /*f48d0*/  STL [R1+0x3414], R17 ;  /* 0x0034141101007387 */ /* 0x0003e80000100800 */
[----:B------:R-:W3:Y:S01]  /*f48e0*/  LDL.LU R21, [R1+0x6850] ;  /* 0x0068500001157983 */ /* 0x000ee20000300800 */
[----:B-1----:R-:W-:-:S02]  /*f48f0*/  IMAD.MOV.U32 R17, RZ, RZ, R5 ;  /* 0x000000ffff117224 */ /* 0x002fc400078e0005 */
[----:B------:R-:W-:-:S05]  /*f4900*/  IMAD.X R5, R19, 0x1, R24, P4 ;  /* 0x0000000113057824 */ /* 0x000fca00020e0618 */
[----:B------:R1:W-:Y:S04]  /*f4910*/  STL.64 [R1+0x3418], R4 ;  /* 0x0034180401007387 */ /* 0x0003e80000100a00 */
[----:B-1----:R-:W4:Y:S01]  /*f4920*/  LDL R5, [R1+0x368] ;  /* 0x0003680001057983 */ /* 0x002f220000100800 */
[----:B------:R-:W-:-:S05]  /*f4930*/  IMAD.X R7, R19, 0x1, R26, P2 ;  /* 0x0000000113077824 */ /* 0x000fca00010e061a */
[----:B------:R1:W-:Y:S04]  /*f4940*/  STL.64 [R1+0x3420], R6 ;  /* 0x0034200601007387 */ /* 0x0003e80000100a00 */
[----:B-1----:R-:W4:Y:S01]  /*f4950*/  LDL.LU.64 R6, [R1+0x6848] ;  /* 0x0068480001067983 */ /* 0x002f220000300a00 */
[C---:B--2---:R-:W-:Y:S02]  /*f4960*/  IADD3 R4, P4, PT, R15.reuse, R20, RZ ;  /* 0x000000140f047210 */ /* 0x044fe40007f9e0ff */
[----:B---3--:R-:W-:Y:S01]  /*f4970*/  IADD3 R14, P2, PT, R15, R21, RZ ;  /* 0x000000150f0e7210 */ /* 0x008fe20007f5e0ff */
[----:B------:R-:W-:Y:S02]  /*f4980*/  IMAD.MOV.U32 R15, RZ, RZ, R17 ;  /* 0x000000ffff0f7224 */ /* 0x000fe400078e0011 */
[----:B------:R-:W-:Y:S01]  /*f4990*/  IMAD.X R17, R19, 0x1, R28, P3 ;  /* 0x0000000113117824 */ /* 0x000fe200018e061c */
[----:B------:R-:W-:Y:S04]  /*f49a0*/  STL.64 [R1+0x6810], R20 ;  /* 0x0068101401007387 */ /* 0x000fe80000100a00 */
[----:B------:R-:W2:Y:S04]  /*f49b0*/  LDL.LU R19, [R1+0x6840] ;  /* 0x0068400001137983 */ /* 0x000ea80000300800 */
[----:B------:R1:W-:Y:S04]  /*f49c0*/  STL.64 [R1+0x33e8], R16 ;  /* 0x0033e81001007387 */ /* 0x0003e80000100a00 */
[----:B-1----:R-:W3:Y:S04]  /*f49d0*/  LDL.LU.64 R16, [R1+0x6838] ;  /* 0x0068380001107983 */ /* 0x002ee80000300a00 */
[----:B------:R1:W-:Y:S01]  /*f49e0*/  STL [R1+0x6818], R28 ;  /* 0x0068181c01007387 */ /* 0x0003e20000100800 */
[----:B----4-:R-:W-:-:S03]  /*f49f0*/  IMAD.X R5, R5, 0x1, R18, P4 ;  /* 0x0000000105057824 */ /* 0x010fc600020e0612 */
[----:B-1----:R-:W4:Y:S04]  /*f4a00*/  LDL.LU R28, [R1+0x154] ;  /* 0x00015400011c7983 */ /* 0x002f280000300800 */
[----:B------:R1:W-:Y:S04]  /*f4a10*/  STL.64 [R1+0x33f0], R4 ;  /* 0x0033f00401007387 */ /* 0x0003e80000100a00 */
[----:B-1----:R-:W2:Y:S04]  /*f4a20*/  LDL.LU.64 R4, [R1+0x6830] ;  /* 0x0068300001047983 */ /* 0x002ea80000300a00 */
[----:B--2---:R4:W-:Y:S04]  /*f4a30*/  STL.64 [R1+0x6820], R4 ;  /* 0x0068200401007387 */ /* 0x0049e80000100a00 */
[----:B---3--:R1:W-:Y:S01]  /*f4a40*/  STL [R1+0x6800], R16 ;  /* 0x0068001001007387 */ /* 0x0083e20000100800 */
[----:B----4-:R-:W-:-:S03]  /*f4a50*/  IADD3 R4, P4, PT, R28, R16, RZ ;  /* 0x000000101c047210 */ /* 0x010fc60007f9e0ff */
[----:B-1----:R-:W2:Y:S01]  /*f4a60*/  LDL.LU R16, [R1+0x368] ;  /* 0x0003680001107983 */ /* 0x002ea20000300800 */
[----:B------:R-:W-:Y:S01]  /*f4a70*/  IMAD.MOV.U32 R21, RZ, RZ, R15 ;  /* 0x000000ffff157224 */ /* 0x000fe200078e000f */
[----:B------:R-:W-:Y:S02]  /*f4a80*/  IADD3 R20, P3, PT, R28, R23, RZ ;  /* 0x000000171c147210 */ /* 0x000fe40007f7e0ff */
[----:B------:R-:W-:Y:S01]  /*f4a90*/  STL [R1+0x33e0], R4 ;  /* 0x0033e00401007387 */ /* 0x000fe20000100800 */
[----:B--2---:R-:W-:-:S05]  /*f4aa0*/  IMAD.X R15, R16, 0x1, R19, P2 ;  /* 0x00000001100f7824 */ /* 0x004fca00010e0613 */
[----:B------:R1:W-:Y:S04]  /*f4ab0*/  STL.64 [R1+0x33f8], R14 ;  /* 0x0033f80e01007387 */ /* 0x0003e80000100a00 */
[----:B-1----:R-:W2:Y:S04]  /*f4ac0*/  LDL.LU.64 R14, [R1+0x6828] ;  /* 0x00682800010e7983 */ /* 0x002ea80000300a00 */
[----:B------:R1:W-:Y:S04]  /*f4ad0*/  STL.64 [R1+0x67f8], R18 ;  /* 0x0067f81201007387 */ /* 0x0003e80000100a00 */
[----:B------:R3:W-:Y:S01]  /*f4ae0*/  STL.64 [R1+0x6808], R22 ;  /* 0x0068081601007387 */ /* 0x0007e20000100a00 */
[----:B-1----:R-:W-:-:S02]  /*f4af0*/  IMAD.MOV.U32 R19, RZ, RZ, R21 ;  /* 0x000000ffff137224 */ /* 0x002fc400078e0015 */
[----:B------:R-:W-:Y:S02]  /*f4b00*/  IMAD.X R21, R16, 0x1, R22, P3 ;  /* 0x0000000110157824 */ /* 0x000fe400018e0616 */
[----:B---3--:R0:W3:Y:S01]  /*f4b10*/  LDL.64 R22, [R1+0x33e0] ;  /* 0x0033e00001167983 */ /* 0x0080e20000100a00 */
[----:B------:R-:W-:-:S03]  /*f4b20*/  IADD3 R4, P2, PT, R28, R17, RZ ;  /* 0x000000111c047210 */ /* 0x000fc60007f5e0ff */
[----:B------:R1:W-:Y:S02]  /*f4b30*/  STL.64 [R1+0x33d8], R20 ;  /* 0x0033d81401007387 */ /* 0x0003e40000100a00 */
[----:B-1----:R-:W-:-:S05]  /*f4b40*/  IADD3 R20, P3, PT, R28, R25, RZ ;  /* 0x000000191c147210 */ /* 0x002fca0007f7e0ff */
[C---:B------:R-:W-:Y:S02]  /*f4b50*/  IMAD.X R21, R16.reuse, 0x1, R24, P3 ;  /* 0x0000000110157824 */ /* 0x040fe400018e0618 */
[----:B--2---:R-:W-:Y:S01]  /*f4b60*/  IMAD.X R5, R16, 0x1, R15, P2 ;  /* 0x0000000110057824 */ /* 0x004fe200010e060f */
[----:B------:R-:W-:Y:S01]  /*f4b70*/  IADD3 R18, P2, PT, R28, R29, RZ ;  /* 0x0000001d1c127210 */ /* 0x000fe20007f5e0ff */
[----:B---3--:R-:W-:Y:S01]  /*f4b80*/  IMAD.X R23, R16, 0x1, R14, P4 ;  /* 0x0000000110177824 */ /* 0x008fe200020e060e */
        /* <DEDUP_REMOVED lines=8> */
[----:B-1----:R-:W3:Y:S04]  /*f4c10*/  LDL.LU.64 R20, [R1+0x6810] ;  /* 0x0068100001147983 */ /* 0x002ee80000300a00 */
[----:B------:R3:W-:Y:S01]  /*f4c20*/  STL.64 [R1+0x67f0], R24 ;  /* 0x0067f01801007387 */ /* 0x0007e20000100a00 */
[----:B------:R-:W-:-:S02]  /*f4c30*/  IMAD.X R23, R16, 0x1, R26, P4 ;  /* 0x0000000110177824 */ /* 0x000fc400020e061a */
[----:B------:R-:W-:-:S03]  /*f4c40*/  IMAD.MOV.U32 R15, RZ, RZ, R19 ;  /* 0x000000ffff0f7224 */ /* 0x000fc600078e0013 */
[----:B------:R1:W-:Y:S01]  /*f4c50*/  STL.64 [R1+0x33d0], R22 ;  /* 0x0033d01601007387 */ /* 0x0003e20000100a00 */
[----:B----4-:R-:W-:Y:S01]  /*f4c60*/  IMAD.X R19, R16, 0x1, R28, P2 ;  /* 0x0000000110137824 */ /* 0x010fe200010e061c */
[----:B---3--:R-:W-:-:S05]  /*f4c70*/  IADD3 R24, P3, PT, R14, R20, RZ ;  /* 0x000000140e187210 */ /* 0x008fca0007f7e0ff */
[----:B------:R3:W-:Y:S04]  /*f4c80*/  STL [R1+0x33b0], R24 ;  /* 0x0033b01801007387 */ /* 0x0007e80000100800 */
[----:B-1----:R-:W4:Y:S04]  /*f4c90*/  LDL.LU.64 R22, [R1+0x6808] ;  /* 0x0068080001167983 */ /* 0x002f280000300a00 */
[----:B------:R-:W2:Y:S04]  /*f4ca0*/  LDL R25, [R1+0x364] ;  /* 0x0003640001197983 */ /* 0x000ea80000100800 */
[----:B------:R1:W-:Y:S01]  /*f4cb0*/  STL [R1+0x67d0], R21 ;  /* 0x0067d01501007387 */ /* 0x0003e20000100800 */
[----:B---3--:R-:W-:-:S03]  /*f4cc0*/  IADD3 R24, P4, PT, R14, R21, RZ ;  /* 0x000000150e187210 */ /* 0x008fc60007f9e0ff */
[----:B-1----:R-:W4:Y:S04]  /*f4cd0*/  LDL.LU R21, [R1+0x158] ;  /* 0x0001580001157983 */ /* 0x002f280000300800 */
[----:B------:R-:W3:Y:S04]  /*f4ce0*/  LDL.LU R16, [R1+0x6800] ;  /* 0x0068000001107983 */ /* 0x000ee80000300800 */
[----:B------:R1:W-:Y:S04]  /*f4cf0*/  STL.64 [R1+0x33a8], R18 ;  /* 0x0033a81201007387 */ /* 0x0003e80000100a00 */
[----:B-1----:R-:W2:Y:S04]  /*f4d00*/  LDL.LU.64 R18, [R1+0x67f8] ;  /* 0x0067f80001127983 */ /* 0x002ea80000300a00 */
[----:B------:R1:W-:Y:S04]  /*f4d10*/  STL.64 [R1+0x67e0], R28 ;  /* 0x0067e01c01007387 */ /* 0x0003e80000100a00 */
[----:B-1----:R0:W2:Y:S02]  /*f4d20*/  LDL.64 R28, [R1+0x33b0] ;  /* 0x0033b000011c7983 */ /* 0x0020a40000100a00 */
[----:B--2---:R-:W-:-:S04]  /*f4d30*/  IMAD.MOV.U32 R29, RZ, RZ, R15 ;  /* 0x000000ffff1d7224 */ /* 0x004fc800078e000f */
[----:B------:R-:W-:Y:S02]  /*f4d40*/  IMAD.MOV.U32 R15, RZ, RZ, R29 ;  /* 0x000000ffff0f7224 */ /* 0x000fe400078e001d */
[C---:B------:R-:W-:Y:S02]  /*f4d50*/  IMAD.X R29, R25.reuse, 0x1, R18, P3 ;  /* 0x00000001191d7824 */ /* 0x040fe400018e0612 */
[----:B------:R-:W-:-:S03]  /*f4d60*/  IMAD.X R25, R25, 0x1, R19, P4 ;  /* 0x0000000119197824 */ /* 0x000fc600020e0613 */
[----:B------:R-:W-:Y:S04]  /*f4d70*/  STL [R1+0x33b4], R29 ;  /* 0x0033b41d01007387 */ /* 0x000fe80000100800 */
[----:B------:R-:W-:Y:S04]  /*f4d80*/  STL.64 [R1+0x67d8], R6 ;  /* 0x0067d80601007387 */ /* 0x000fe80000100a00 */
[----:B------:R1:W-:Y:S04]  /*f4d90*/  STL.64 [R1+0x33b8], R24 ;  /* 0x0033b81801007387 */ /* 0x0003e80000100a00 */
[----:B-1----:R-:W2:Y:S04]  /*f4da0*/  LDL.LU.64 R24, [R1+0x67f0] ;  /* 0x0067f00001187983 */ /* 0x002ea80000300a00 */
[----:B------:R1:W-:Y:S04]  /*f4db0*/  STL [R1+0x67c0], R19 ;  /* 0x0067c01301007387 */ /* 0x0003e80000100800 */
[----:B-1----:R-:W2:Y:S01]  /*f4dc0*/  LDL.LU R19, [R1+0x364] ;  /* 0x0003640001137983 */ /* 0x002ea20000300800 */
[C---:B----4-:R-:W-:Y:S01]  /*f4dd0*/  IADD3 R14, P2, PT, R21.reuse, R23, RZ ;  /* 0x00000017150e7210 */ /* 0x050fe20007f5e0ff */
[----:B------:R-:W-:Y:S01]  /*f4de0*/  IMAD.MOV.U32 R7, RZ, RZ, R15 ;  /* 0x000000ffff077224 */ /* 0x000fe200078e000f */
[----:B------:R-:W-:Y:S01]  /*f4df0*/  IADD3 R6, P4, PT, R21, R17, RZ ;  /* 0x0000001115067210 */ /* 0x000fe20007f9e0ff */
[----:B---3--:R1:W-:Y:S04]  /*f4e00*/  STL.64 [R1+0x67b0], R16 ;  /* 0x0067b01001007387 */ /* 0x0083e80000100a00 */
[----:B-1----:R-:W3:Y:S01]  /*f4e10*/  LDL R17, [R1+0x15c] ;  /* 0x00015c0001117983 */ /* 0x002ee20000100800 */
[----:B--2---:R-:W-:-:S05]  /*f4e20*/  IMAD.X R15, R19, 0x1, R22, P2 ;  /* 0x00000001130f7824 */ /* 0x004fca00010e0616 */
[----:B------:R1:W-:Y:S04]  /*f4e30*/  STL.64 [R1+0x3380], R14 ;  /* 0x0033800e01007387 */ /* 0x0003e80000100a00 */
[----:B-1----:R-:W2:Y:S01]  /*f4e40*/  LDL.LU.64 R14, [R1+0x67e8] ;  /* 0x0067e800010e7983 */ /* 0x002ea20000300a00 */
[----:B------:R-:W-:-:S03]  /*f4e50*/  IADD3 R28, P3, PT, R21, R16, RZ ;  /* 0x00000010151c7210 */ /* 0x000fc60007f7e0ff */
[----:B------:R1:W-:Y:S02]  /*f4e60*/  STL.64 [R1+0x67c8], R22 ;  /* 0x0067c81601007387 */ /* 0x0003e40000100a00 */
[----:B-1----:R-:W-:Y:S01]  /*f4e70*/  IADD3 R22, P2, PT, R21, R25, RZ ;  /* 0x0000001915167210 */ /* 0x002fe20007f5e0ff */
[----:B------:R-:W-:Y:S02]  /*f4e80*/  IMAD.MOV.U32 R23, RZ, RZ, R7 ;  /* 0x000000ffff177224 */ /* 0x000fe400078e0007 */
[C---:B--2---:R-:W-:Y:S02]  /*f4e90*/  IMAD.X R29, R19.reuse, 0x1, R14, P3 ;  /* 0x00000001131d7824 */ /* 0x044fe400018e060e */
[----:B------:R-:W-:-:S03]  /*f4ea0*/  IMAD.X R7, R19, 0x1, R15, P4 ;  /* 0x0000000113077824 */ /* 0x000fc600020e060f */
[----:B------:R1:W-:Y:S04]  /*f4eb0*/  STL.64 [R1+0x3388], R28 ;  /* 0x0033881c01007387 */ /* 0x0003e80000100a00 */
[----:B------:R-:W-:Y:S04]  /*f4ec0*/  STL [R1+0x3398], R22 ;  /* 0x0033981601007387 */ /* 0x000fe80000100800 */
[----:B-1----:R-:W2:Y:S04]  /*f4ed0*/  LDL.LU.64 R28, [R1+0x67e0] ;  /* 0x0067e000011c7983 */ /* 0x002ea80000300a00 */
[----:B------:R-:W-:Y:S04]  /*f4ee0*/  STL.64 [R1+0x67b8], R8 ;  /* 0x0067b80801007387 */ /* 0x000fe80000100a00 */
[----:B------:R1:W-:Y:S04]  /*f4ef0*/  STL.64 [R1+0x3390], R6 ;  /* 0x0033900601007387 */ /* 0x0003e80000100a00 */
[----:B-1----:R-:W4:Y:S04]  /*f4f00*/  LDL.LU.64 R6, [R1+0x67d8] ;  /* 0x0067d80001067983 */ /* 0x002f280000300a00 */
[----:B------:R1:W-:Y:S04]  /*f4f10*/  STL.64 [R1+0x67a8], R14 ;  /* 0x0067a80e01007387 */ /* 0x0003e80000100a00 */
[----:B-1----:R0:W3:Y:S01]  /*f4f20*/  LDL.64 R14, [R1+0x3398] ;  /* 0x00339800010e7983 */ /* 0x0020e20000100a00 */
[----:B------:R-:W-:-:S02]  /*f4f30*/  IADD3 R22, P3, PT, R21, R27, RZ ;  /* 0x0000001b15167210 */ /* 0x000fc40007f7e0ff */
[----:B--2---:R-:W-:Y:S02]  /*f4f40*/  IADD3 R8, P4, PT, R21, R29, RZ ;  /* 0x0000001d15087210 */ /* 0x004fe40007f9e0ff */
[----:B------:R-:W2:Y:S01]  /*f4f50*/  LDL.LU R21, [R1+0x67d0] ;  /* 0x0067d00001157983 */ /* 0x000ea20000300800 */
[----:B---3--:R-:W-:Y:S01]  /*f4f60*/  IMAD.X R15, R19, 0x1, R24, P2 ;  /* 0x00000001130f7824 */ /* 0x008fe200010e0618 */
[----:B------:R-:W-:Y:S01]  /*f4f70*/  IADD3 R16, P2, PT, R17, R20, RZ ;  /* 0x0000001411107210 */ /* 0x000fe20007f5e0ff */
[----:B------:R-:W-:Y:S02]  /*f4f80*/  IMAD.MOV.U32 R17, RZ, RZ, R23 ;  /* 0x000000ffff117224 */ /* 0x000fe400078e0017 */
[C---:B------:R-:W-:Y:S01]  /*f4f90*/  IMAD.X R23, R19.reuse, 0x1, R26, P3 ;  /* 0x0000000113177824 */ /* 0x040fe200018e061a */
[----:B------:R-:W-:Y:S04]  /*f4fa0*/  STL [R1+0x339c], R15 ;  /* 0x00339c0f01007387 */ /* 0x000fe80000100800 */
[----:B------:R1:W-:Y:S04]  /*f4fb0*/  STL.64 [R1+0x33a0], R22 ;  /* 0x0033a01601007387 */ /* 0x0003e80000100a00 */
[----:B-1----:R-:W3:Y:S04]  /*f4fc0*/  LDL.LU.64 R22, [R1+0x67c8] ;  /* 0x0067c80001167983 */ /* 0x002ee80000300a00 */
[----:B------:R1:W-:Y:S04]  /*f4fd0*/  STL [R1+0x6798], R26 ;  /* 0x0067981a01007387 */ /* 0x0003e80000100800 */
[----:B-1----:R-:W3:Y:S04]  /*f4fe0*/  LDL.LU R26, [R1+0x15c] ;  /* 0x00015c00011a7983 */ /* 0x002ee80000300800 */
[----:B------:R-:W3:Y:S01]  /*f4ff0*/  LDL R15, [R1+0x360] ;  /* 0x00036000010f7983 */ /* 0x000ee20000100800 */
[----:B------:R-:W-:-:S03]  /*f5000*/  IMAD.X R9, R19, 0x1, R28, P4 ;  /* 0x0000000113097824 */ /* 0x000fc600020e061c */
[----:B--2---:R-:W-:Y:S04]  /*f5010*/  STL.64 [R1+0x6788], R20 ;  /* 0x0067881401007387 */ /* 0x004fe80000100a00 */
[----:B------:R-:W2:Y:S04]  /*f5020*/  LDL.LU R19, [R1+0x67c0] ;  /* 0x0067c00001137983 */ /* 0x000ea80000300800 */
[----:B------:R1:W-:Y:S04]  /*f5030*/  STL.64 [R1+0x3368], R8 ;  /* 0x0033680801007387 */ /* 0x0003e80000100a00 */
[----:B-1----:R-:W4:Y:S04]  /*f5040*/  LDL.LU.64 R8, [R1+0x67b8] ;  /* 0x0067b80001087983 */ /* 0x002f280000300a00 */
[----:B------:R1:W-:Y:S02]  /*f5050*/  STL.64 [R1+0x67a0], R28 ;  /* 0x0067a01c01007387 */ /* 0x0003e40000100a00 */
[----:B-1----:R-:W-:-:S02]  /*f5060*/  IMAD.MOV.U32 R29, RZ, RZ, R17 ;  /* 0x000000ffff1d7224 */ /* 0x002fc400078e0011 */
[----:B---3--:R-:W-:-:S05]  /*f5070*/  IMAD.X R17, R15, 0x1, R18, P2 ;  /* 0x000000010f117824 */ /* 0x008fca00010e0612 */
[----:B------:R1:W-:Y:S04]  /*f5080*/  STL.64 [R1+0x3370], R16 ;  /* 0x0033701001007387 */ /* 0x0003e80000100a00 */
[----:B-1----:R-:W3:Y:S01]  /*f5090*/  LDL.LU.64 R16, [R1+0x67b0] ;  /* 0x0067b00001107983 */ /* 0x002ee20000300a00 */
[----:B------:R-:W-:-:S03]  /*f50a0*/  IADD3 R14, P3, PT, R26, R21, RZ ;  /* 0x000000151a0e7210 */ /* 0x000fc60007f7e0ff */
[----:B------:R-:W-:Y:S02]  /*f50b0*/  STL.64 [R1+0x6790], R4 ;  /* 0x0067900401007387 */ /* 0x000fe40000100a00 */
[----:B--2---:R-:W-:Y:S02]  /*f50c0*/  IMAD.X R15, R15, 0x1, R19, P3 ;  /* 0x000000010f0f7824 */ /* 0x004fe400018e0613 */
[----:B----4-:R3:W-:Y:S02]  /*f50d0*/  STL.64 [R1+0x6778], R8 ;  /* 0x0067780801007387 */ /* 0x0107e40000100a00 */
[C---:B---3--:R-:W-:Y:S02]  /*f50e0*/  IADD3 R8, P2, PT, R26.reuse, R16, RZ ;  /* 0x000000101a087210 */ /* 0x048fe40007f5e0ff */
[----:B------:R1:W-:Y:S04]  /*f50f0*/  STL [R1+0x6770], R16 ;  /* 0x0067701001007387 */ /* 0x0003e80000100800 */
[----:B-1----:R-:W2:Y:S04]  /*f5100*/  LDL R16, [R1+0x160] ;  /* 0x0001600001107983 */ /* 0x002ea80000100800 */
[----:B------:R1:W-:Y:S04]  /*f5110*/  STL.64 [R1+0x3378], R14 ;  /* 0x0033780e01007387 */ /* 0x0003e80000100a00 */
[----:B-1----:R-:W3:Y:S04]  /*f5120*/  LDL.LU.64 R14, [R1+0x67a8] ;  /* 0x0067a800010e7983 */ /* 0x002ee80000300a00 */
[----:B------:R1:W-:Y:S04]  /*f5130*/  STL [R1+0x6774], R19 ;  /* 0x0067741301007387 */ /* 0x0003e80000100800 */
[----:B-1----:R-:W4:Y:S01]  /*f5140*/  LDL.LU R19, [R1+0x360] ;  /* 0x0003600001137983 */ /* 0x002f220000300800 */
[----:B------:R-:W-:-:S02]  /*f5150*/  IADD3 R20, P4, PT, R26, R23, RZ ;  /* 0x000000171a147210 */ /* 0x000fc40007f9e0ff */
[C---:B------:R-:W-:Y:S01]  /*f5160*/  IADD3 R28, P3, PT, R26.reuse, R17, RZ ;  /* 0x000000111a1c7210 */ /* 0x040fe20007f7e0ff */
[----:B------:R-:W-:Y:S01]  /*f5170*/  IMAD.MOV.U32 R4, RZ, RZ, R29 ;  /* 0x000000ffff047224 */ /* 0x000fe200078e001d */
[----:B------:R-:W-:Y:S01]  /*f5180*/  STL.64 [R1+0x6780], R22 ;  /* 0x0067801601007387 */ /* 0x000fe20000100a00 */
[C---:B----4-:R-:W-:Y:S02]  /*f5190*/  IMAD.X R21, R19.reuse, 0x1, R22, P4 ;  /* 0x0000000113157824 */ /* 0x050fe400020e0616 */
[C---:B---3--:R-:W-:Y:S02]  /*f51a0*/  IMAD.X R9, R19.reuse, 0x1, R14, P2 ;  /* 0x0000000113097824 */ /* 0x048fe400010e060e */
[----:B------:R-:W-:Y:S01]  /*f51b0*/  IMAD.X R29, R19, 0x1, R15, P3 ;  /* 0x00000001131d7824 */ /* 0x000fe200018e060f */
[----:B------:R-:W-:Y:S04]  /*f51c0*/  STL.64 [R1+0x3340], R20 ;  /* 0x0033401401007387 */ /* 0x000fe80000100a00 */
[----:B------:R-:W-:Y:S04]  /*f51d0*/  STL.64 [R1+0x3348], R8 ;  /* 0x0033480801007387 */ /* 0x000fe80000100a00 */
[----:B------:R1:W-:Y:S04]  /*f51e0*/  STL.64 [R1+0x3350], R28 ;  /* 0x0033501c01007387 */ /* 0x0003e80000100a00 */
[----:B-1----:R-:W3:Y:S01]  /*f51f0*/  LDL.LU.64 R28, [R1+0x67a0] ;  /* 0x0067a000011c7983 */ /* 0x002ee20000300a00 */
[----:B------:R-:W-:-:S03]  /*f5200*/  IADD3 R20, P4, PT, R26, R25, RZ ;  /* 0x000000191a147210 */ /* 0x000fc60007f9e0ff */
[----:B------:R1:W-:Y:S01]  /*f5210*/  STL.64 [R1+0x6768], R14 ;  /* 0x0067680e01007387 */ /* 0x0003e20000100a00 */
[C---:B------:R-:W-:Y:S01]  /*f5220*/  IADD3 R8, P2, PT, R26.reuse, R27, RZ ;  /* 0x0000001b1a087210 */ /* 0x040fe20007f5e0ff */
[C---:B------:R-:W-:Y:S02]  /*f5230*/  IMAD.X R21, R19.reuse, 0x1, R24, P4 ;  /* 0x0000000113157824 */ /* 0x040fe400020e0618 */
[----:B-1----:R-:W-:Y:S01]  /*f5240*/  IMAD.MOV.U32 R15, RZ, RZ, R4 ;  /* 0x000000ffff0f7224 */ /* 0x002fe200078e0004 */
[----:B---3--:R-:W-:Y:S02]  /*f5250*/  IADD3 R4, P3, PT, R26, R29, RZ ;  /* 0x0000001d1a047210 */ /* 0x008fe40007f7e0ff */
[----:B------:R-:W3:Y:S04]  /*f5260*/  LDL.LU R26, [R1+0x6798] ;  /* 0x00679800011a7983 */ /* 0x000ee80000300800 */
[----:B------:R1:W-:Y:S04]  /*f5270*/  STL [R1+0x3328], R4 ;  /* 0x0033280401007387 */ /* 0x0003e80000100800 */
[----:B-1----:R-:W4:Y:S04]  /*f5280*/  LDL.LU.64 R4, [R1+0x6790] ;  /* 0x0067900001047983 */ /* 0x002f280000300a00 */
        /* <DEDUP_REMOVED lines=8> */
[----:B------:R1:W-:Y:S04]  /*f5310*/  STL.64 [R1+0x6760], R26 ;  /* 0x0067601a01007387 */ /* 0x0003e80000100a00 */
[----:B-1----:R0:W2:Y:S01]  /*f5320*/  LDL.64 R26, [R1+0x3328] ;  /* 0x00332800011a7983 */ /* 0x0020a20000100a00 */
[----:B------:R-:W-:Y:S01]  /*f5330*/  IADD3 R14, P2, PT, R16, R21, RZ ;  /* 0x00000015100e7210 */ /* 0x000fe20007f5e0ff */
[----:B--2---:R-:W-:-:S02]  /*f5340*/  IMAD.MOV.U32 R27, RZ, RZ, R15 ;  /* 0x000000ffff1b7224 */ /* 0x004fc400078e000f */
[----:B------:R-:W2:Y:S04]  /*f5350*/  LDL R15, [R1+0x35c] ;  /* 0x00035c00010f7983 */ /* 0x000ea80000100800 */
[----:B------:R1:W-:Y:S04]  /*f5360*/  STL.64 [R1+0x6750], R20 ;  /* 0x0067501401007387 */ /* 0x0003e80000100a00 */
[----:B-1----:R0:W2:Y:S02]  /*f5370*/  LDL.64 R20, [R1+0x3330] ;  /* 0x0033300001147983 */ /* 0x0020a40000100a00 */
[----:B--2---:R-:W-:-:S02]  /*f5380*/  IMAD.MOV.U32 R21, RZ, RZ, R27 ;  /* 0x000000ffff157224 */ /* 0x004fc400078e001b */
[----:B------:R-:W-:Y:S02]  /*f5390*/  IMAD.X R27, R19, 0x1, R28, P3 ;  /* 0x00000001131b7824 */ /* 0x000fe400018e061c */
[----:B------:R-:W2:Y:S04]  /*f53a0*/  LDL.LU R19, [R1+0x6774] ;  /* 0x0067740001137983 */ /* 0x000ea80000300800 */
[----:B------:R-:W-:Y:S04]  /*f53b0*/  STL.64 [R1+0x6758], R28 ;  /* 0x0067581c01007387 */ /* 0x000fe80000100a00 */
[----:B------:R1:W-:Y:S01]  /*f53c0*/  STL [R1+0x332c], R27 ;  /* 0x00332c1b01007387 */ /* 0x0003e20000100800 */
[----:B------:R-:W-:-:S03]  /*f53d0*/  IADD3 R26, P3, PT, R16, R23, RZ ;  /* 0x00000017101a7210 */ /* 0x000fc60007f7e0ff */
[----:B------:R-:W3:Y:S01]  /*f53e0*/  LDL.LU R16, [R1+0x6770] ;  /* 0x0067700001107983 */ /* 0x000ee20000300800 */
[----:B-1----:R-:W-:Y:S02]  /*f53f0*/  IMAD.MOV.U32 R27, RZ, RZ, R21 ;  /* 0x000000ffff1b7224 */ /* 0x002fe400078e0015 */
[----:B------:R-:W-:-:S05]  /*f5400*/  IMAD.X R21, R15, 0x1, R18, P4 ;  /* 0x000000010f157824 */ /* 0x000fca00020e0612 */
        /* <DEDUP_REMOVED lines=16> */
[----:B------:R-:W-:Y:S04]  /*f5510*/  STL.64 [R1+0x6740], R22 ;  /* 0x0067401601007387 */ /* 0x000fe80000100a00 */
[----:B------:R1:W-:Y:S04]  /*f5520*/  STL.64 [R1+0x3308], R28 ;  /* 0x0033081c01007387 */ /* 0x0003e80000100a00 */
[----:B-1----:R-:W3:Y:S01]  /*f5530*/  LDL.LU.64 R28, [R1+0x6758] ;  /* 0x00675800011c7983 */ /* 0x002ee20000300a00 */
[----:B------:R-:W-:-:S02]  /*f5540*/  IMAD.MOV.U32 R23, RZ, RZ, R21 ;  /* 0x000000ffff177224 */ /* 0x000fc400078e0015 */
[----:B------:R-:W-:Y:S01]  /*f5550*/  IMAD.X R21, R19, 0x1, R15, P2 ;  /* 0x0000000113157824 */ /* 0x000fe200010e060f */
[----:B------:R-:W-:Y:S04]  /*f5560*/  STL.64 [R1+0x6730], R8 ;  /* 0x0067300801007387 */ /* 0x000fe80000100a00 */
        /* <DEDUP_REMOVED lines=37> */
[C---:B------:R-:W-:Y:S01]  /*f57c0*/  IADD3 R4, P3, PT, R28.reuse, R16, RZ ;  /* 0x000000101c047210 */ /* 0x040fe20007f7e0ff */
[----:B-1----:R-:W-:Y:S02]  /*f57d0*/  IMAD.MOV.U32 R17, RZ, RZ, R21 ;  /* 0x000000ffff117224 */ /* 0x002fe400078e0015 */
[C---:B------:R-:W-:Y:S02]  /*f57e0*/  IMAD.X R21, R23.reuse, 0x1, R22, P2 ;  /* 0x0000000117157824 */ /* 0x040fe400010e0616 */
[C---:B---3--:R-:W-:Y:S02]  /*f57f0*/  IMAD.X R5, R23.reuse, 0x1, R14, P3 ;  /* 0x0000000117057824 */ /* 0x048fe400018e060e */
[----:B------:R-:W-:Y:S01]  /*f5800*/  IMAD.X R19, R23, 0x1, R15, P4 ;  /* 0x0000000117137824 */ /* 0x000fe200020e060f */
[----:B------:R1:W-:Y:S04]  /*f5810*/  STL.64 [R1+0x32c0], R20 ;  /* 0x0032c01401007387 */ /* 0x0003e80000100a00 */
[----:B------:R-:W-:Y:S04]  /*f5820*/  STL.64 [R1+0x32c8], R4 ;  /* 0x0032c80401007387 */ /* 0x000fe80000100a00 */
[----:B------:R2:W-:Y:S01]  /*f5830*/  STL.64 [R1+0x66e0], R14 ;  /* 0x0066e00e01007387 */ /* 0x0005e20000100a00 */
[----:B-1----:R-:W-:-:S03]  /*f5840*/  IADD3 R20, P2, PT, R28, R25, RZ ;  /* 0x000000191c147210 */ /* 0x002fc60007f5e0ff */
[----:B--2---:R-:W2:Y:S04]  /*f5850*/  LDL R15, [R1+0x168] ;  /* 0x00016800010f7983 */ /* 0x004ea80000100800 */
[----:B------:R1:W-:Y:S01]  /*f5860*/  STL.64 [R1+0x32d0], R18 ;  /* 0x0032d01201007387 */ /* 0x0003e20000100a00 */
[C---:B------:R-:W-:Y:S01]  /*f5870*/  IMAD.X R21, R23.reuse, 0x1, R24, P2 ;  /* 0x0000000117157824 */ /* 0x040fe200010e0618 */
[C---:B------:R-:W-:Y:S02]  /*f5880*/  IADD3 R4, P3, PT, R28.reuse, R27, RZ ;  /* 0x0000001b1c047210 */ /* 0x040fe40007f7e0ff */
        /* <DEDUP_REMOVED lines=120> */
[----:B------:R1:W-:Y:S04]  /*f6010*/  STL.64 [R1+0x6660], R28 ;  /* 0x0066601c01007387 */ /* 0x0003e80000100a00 */
[----:B------:R-:W-:Y:S01]  /*f6020*/  STL [R1+0x322c], R21 ;  /* 0x00322c1501007387 */ /* 0x000fe20000100800 */
[----:B-1----:R-:W-:-:S02]  /*f6030*/  IMAD.MOV.U32 R28, RZ, RZ, R17 ;  /* 0x000000ffff1c7224 */ /* 0x002fc400078e0011 */
[----:B----4-:R-:W-:-:S05]  /*f6040*/  IMAD.X R17, R15, 0x1, R18, P3 ;  /* 0x000000010f117824 */ /* 0x010fca00018e0612 */
[----:B------:R1:W-:Y:S04]  /*f6050*/  STL.64 [R1+0x3230], R16 ;  /* 0x0032301001007387 */ /* 0x0003e80000100a00 */
[----:B-1----:R-:W4:Y:S04]  /*f6060*/  LDL.LU.64 R16, [R1+0x6670] ;  /* 0x0066700001107983 */ /* 0x002f280000300a00 */
[----:B------:R1:W-:Y:S02]  /*f6070*/  STL.64 [R1+0x6650], R6 ;  /* 0x0066500601007387 */ /* 0x0003e40000100a00 */
[----:B-1----:R-:W-:-:S02]  /*f6080*/  IMAD.MOV.U32 R6, RZ, RZ, R28 ;  /* 0x000000ffff067224 */ /* 0x002fc400078e001c */
[----:B---3--:R-:W-:-:S05]  /*f6090*/  IMAD.X R15, R15, 0x1, R19, P4 ;  /* 0x000000010f0f7824 */ /* 0x008fca00020e0613 */
[----:B------:R1:W-:Y:S01]  /*f60a0*/  STL.64 [R1+0x3238], R14 ;  /* 0x0032380e01007387 */ /* 0x0003e20000100a00 */
[----:B----4-:R-:W-:-:S05]  /*f60b0*/  IADD3 R28, P3, PT, R26, R16, RZ ;  /* 0x000000101a1c7210 */ /* 0x010fca0007f7e0ff */
[----:B------:R3:W-:Y:S04]  /*f60c0*/  STL [R1+0x3218], R28 ;  /* 0x0032181c01007387 */ /* 0x0007e80000100800 */
[----:B-1----:R-:W4:Y:S04]  /*f60d0*/  LDL.LU.64 R14, [R1+0x6668] ;  /* 0x00666800010e7983 */ /* 0x002f280000300a00 */
[----:B------:R1:W-:Y:S01]  /*f60e0*/  STL.64 [R1+0x6638], R18 ;  /* 0x0066381201007387 */ /* 0x0003e20000100a00 */
[----:B---3--:R-:W-:-:S03]  /*f60f0*/  IADD3 R28, P4, PT, R26, R17, RZ ;  /* 0x000000111a1c7210 */ /* 0x008fc60007f9e0ff */
[----:B-1----:R0:W4:Y:S04]  /*f6100*/  LDL.64 R18, [R1+0x3218] ;  /* 0x0032180001127983 */ /* 0x0021280000100a00 */
[----:B------:R-:W-:Y:S04]  /*f6110*/  STL.64 [R1+0x6640], R4 ;  /* 0x0066400401007387 */ /* 0x000fe80000100a00 */
[----:B------:R1:W-:Y:S04]  /*f6120*/  STL [R1+0x6630], R17 ;  /* 0x0066301101007387 */ /* 0x0003e80000100800 */
[----:B-1----:R-:W3:Y:S01]  /*f6130*/  LDL.LU R17, [R1+0x34c] ;  /* 0x00034c0001117983 */ /* 0x002ee20000300800 */
[----:B--2---:R-:W-:-:S05]  /*f6140*/  IADD3 R20, P2, PT, R26, R23, RZ ;  /* 0x000000171a147210 */ /* 0x004fca0007f5e0ff */
[C---:B---3--:R-:W-:Y:S02]  /*f6150*/  IMAD.X R21, R17.reuse, 0x1, R22, P2 ;  /* 0x0000000111157824 */ /* 0x048fe400010e0616 */
[C---:B----4-:R-:W-:Y:S02]  /*f6160*/  IMAD.X R19, R17.reuse, 0x1, R14, P3 ;  /* 0x0000000111137824 */ /* 0x050fe400018e060e */
[----:B------:R-:W-:Y:S01]  /*f6170*/  IMAD.X R29, R17, 0x1, R15, P4 ;  /* 0x00000001111d7824 */ /* 0x000fe200020e060f */
[----:B------:R-:W-:Y:S04]  /*f6180*/  STL.64 [R1+0x3210], R20 ;  /* 0x0032101401007387 */ /* 0x000fe80000100a00 */
[----:B------:R-:W-:Y:S04]  /*f6190*/  STL [R1+0x321c], R19 ;  /* 0x00321c1301007387 */ /* 0x000fe80000100800 */
[----:B------:R1:W-:Y:S04]  /*f61a0*/  STL.64 [R1+0x6628], R8 ;  /* 0x0066280801007387 */ /* 0x0003e80000100a00 */
[----:B-1----:R-:W2:Y:S04]  /*f61b0*/  LDL R9, [R1+0x174] ;  /* 0x0001740001097983 */ /* 0x002ea80000100800 */
        /* <DEDUP_REMOVED lines=21> */
[----:B------:R-:W3:Y:S04]  /*f6310*/  LDL R9, [R1+0x348] ;  /* 0x0003480001097983 */ /* 0x000ee80000100800 */
[----:B-1----:R0:W3:Y:S04]  /*f6320*/  LDL.64 R26, [R1+0x31f0] ;  /* 0x0031f000011a7983 */ /* 0x0020e80000100a00 */
[----:B------:R1:W-:Y:S04]  /*f6330*/  STL.64 [R1+0x6618], R20 ;  /* 0x0066181401007387 */ /* 0x0003e80000100a00 */
[----:B-1----:R0:W2:Y:S01]  /*f6340*/  LDL.64 R20, [R1+0x31e8] ;  /* 0x0031e80001147983 */ /* 0x0020a20000100a00 */
[----:B---3--:R-:W-:-:S02]  /*f6350*/  IMAD.X R27, R9, 0x1, R18, P2 ;  /* 0x00000001091b7824 */ /* 0x008fc400010e0612 */
[----:B------:R-:W-:Y:S02]  /*f6360*/  IMAD.X R9, R9, 0x1, R19, P3 ;  /* 0x0000000109097824 */ /* 0x000fe400018e0613 */
[----:B--2---:R-:W-:Y:S02]  /*f6370*/  IMAD.X R21, R17, 0x1, R28, P4 ;  /* 0x0000000111157824 */ /* 0x004fe400020e061c */
[----:B------:R-:W2:Y:S04]  /*f6380*/  LDL.LU R17, [R1+0x6630] ;  /* 0x0066300001117983 */ /* 0x000ea80000300800 */
[----:B------:R1:W-:Y:S04]  /*f6390*/  STL [R1+0x6608], R28 ;  /* 0x0066081c01007387 */ /* 0x0003e80000100800 */
[----:B------:R-:W-:Y:S04]  /*f63a0*/  STL [R1+0x31ec], R21 ;  /* 0x0031ec1501007387 */ /* 0x000fe80000100800 */
[----:B-1----:R-:W2:Y:S04]  /*f63b0*/  LDL.LU R28, [R1+0x174] ;  /* 0x00017400011c7983 */ /* 0x002ea80000300800 */
[----:B------:R-:W-:Y:S04]  /*f63c0*/  STL [R1+0x31f4], R27 ;  /* 0x0031f41b01007387 */ /* 0x000fe80000100800 */
[----:B------:R1:W-:Y:S04]  /*f63d0*/  STL.64 [R1+0x31f8], R8 ;  /* 0x0031f80801007387 */ /* 0x0003e80000100a00 */
[----:B-1----:R-:W3:Y:S04]  /*f63e0*/  LDL.LU.64 R8, [R1+0x6628] ;  /* 0x0066280001087983 */ /* 0x002ee80000300a00 */
[----:B---3--:R-:W-:Y:S04]  /*f63f0*/  STL.64 [R1+0x6600], R8 ;  /* 0x0066000801007387 */ /* 0x008fe80000100a00 */
[----:B------:R1:W-:Y:S04]  /*f6400*/  STL [R1+0x65f8], R19 ;  /* 0x0065f81301007387 */ /* 0x0003e80000100800 */
[----:B-1----:R-:W3:Y:S01]  /*f6410*/  LDL.LU R19, [R1+0x348] ;  /* 0x0003480001137983 */ /* 0x002ee20000300800 */
[----:B------:R-:W-:Y:S01]  /*f6420*/  IMAD.MOV.U32 R9, RZ, RZ, R14 ;  /* 0x000000ffff097224 */ /* 0x000fe200078e000e */
[----:B--2---:R-:W-:-:S05]  /*f6430*/  IADD3 R14, P3, PT, R28, R17, RZ ;  /* 0x000000111c0e7210 */ /* 0x004fca0007f7e0ff */
[----:B------:R1:W-:Y:S04]  /*f6440*/  STL [R1+0x31d0], R14 ;  /* 0x0031d00e01007387 */ /* 0x0003e80000100800 */
[----:B-1----:R-:W2:Y:S01]  /*f6450*/  LDL.LU.64 R14, [R1+0x6620] ;  /* 0x00662000010e7983 */ /* 0x002ea20000300a00 */
[C---:B------:R-:W-:Y:S02]  /*f6460*/  IADD3 R20, P4, PT, R28.reuse, R23, RZ ;  /* 0x000000171c147210 */ /* 0x040fe40007f9e0ff */
[----:B------:R-:W-:Y:S01]  /*f6470*/  IADD3 R26, P2, PT, R28, R16, RZ ;  /* 0x000000101c1a7210 */ /* 0x000fe20007f5e0ff */
[----:B------:R-:W-:Y:S02]  /*f6480*/  STL.64 [R1+0x65e8], R16 ;  /* 0x0065e81001007387 */ /* 0x000fe40000100a00 */
[----:B---3--:R-:W-:-:S05]  /*f6490*/  IMAD.X R21, R19, 0x1, R22, P4 ;  /* 0x0000000113157824 */ /* 0x008fca00020e0616 */
[----:B------:R1:W-:Y:S01]  /*f64a0*/  STL.64 [R1+0x31c0], R20 ;  /* 0x0031c01401007387 */ /* 0x0003e20000100a00 */
[----:B--2---:R-:W-:-:S03]  /*f64b0*/  IMAD.X R27, R19, 0x1, R14, P2 ;  /* 0x00000001131b7824 */ /* 0x004fc600010e060e */
[----:B-1----:R-:W2:Y:S04]  /*f64c0*/  LDL.LU.64 R20, [R1+0x6618] ;  /* 0x0066180001147983 */ /* 0x002ea80000300a00 */
[----:B----4-:R1:W-:Y:S04]  /*f64d0*/  STL.64 [R1+0x65d8], R6 ;  /* 0x0065d80601007387 */ /* 0x0103e80000100a00 */
[----:B-1----:R-:W2:Y:S04]  /*f64e0*/  LDL R7, [R1+0x178] ;  /* 0x0001780001077983 */ /* 0x002ea80000100800 */
[----:B------:R1:W-:Y:S04]  /*f64f0*/  STL.64 [R1+0x31c8], R26 ;  /* 0x0031c81a01007387 */ /* 0x0003e80000100a00 */
[----:B-1----:R-:W3:Y:S04]  /*f6500*/  LDL.LU.64 R26, [R1+0x6610] ;  /* 0x00661000011a7983 */ /* 0x002ee80000300a00 */
[----:B------:R-:W-:Y:S04]  /*f6510*/  STL.64 [R1+0x65e0], R2 ;  /* 0x0065e00201007387 */ /* 0x000fe80000100a00 */
[----:B------:R1:W-:Y:S04]  /*f6520*/  STL.64 [R1+0x65f0], R4 ;  /* 0x0065f00401007387 */ /* 0x0003e80000100a00 */
[----:B-1----:R0:W4:Y:S01]  /*f6530*/  LDL.64 R4, [R1+0x31d0] ;  /* 0x0031d00001047983 */ /* 0x0021220000100a00 */
[----:B------:R-:W-:Y:S01]  /*f6540*/  IADD3 R16, P4, PT, R28, R25, RZ ;  /* 0x000000191c107210 */ /* 0x000fe20007f9e0ff */
[----:B------:R-:W-:-:S04]  /*f6550*/  IMAD.MOV.U32 R2, RZ, RZ, R9 ;  /* 0x000000ffff027224 */ /* 0x000fc800078e0009 */
[----:B------:R-:W-:Y:S01]  /*f6560*/  IMAD.X R17, R19, 0x1, R24, P4 ;  /* 0x0000000113117824 */ /* 0x000fe200020e0618 */
[----:B---3--:R-:W-:-:S05]  /*f6570*/  IADD3 R8, P2, PT, R28, R27, RZ ;  /* 0x0000001b1c087210 */ /* 0x008fca0007f5e0ff */
[C---:B------:R-:W-:Y:S02]  /*f6580*/  IMAD.X R9, R19.reuse, 0x1, R26, P2 ;  /* 0x0000000113097824 */ /* 0x040fe400010e061a */
[----:B----4-:R-:W-:Y:S01]  /*f6590*/  IMAD.X R5, R19, 0x1, R15, P3 ;  /* 0x0000000113057824 */ /* 0x010fe200018e060f */
[----:B------:R-:W-:-:S04]  /*f65a0*/  IADD3 R4, P3, PT, R28, R29, RZ ;  /* 0x0000001d1c047210 */ /* 0x000fc80007f7e0ff */
[----:B------:R-:W-:Y:S04]  /*f65b0*/  STL [R1+0x31d4], R5 ;  /* 0x0031d40501007387 */ /* 0x000fe80000100800 */
[----:B------:R-:W3:Y:S04]  /*f65c0*/  LDL.LU R28, [R1+0x6608] ;  /* 0x00660800011c7983 */ /* 0x000ee80000300800 */
[----:B------:R1:W-:Y:S04]  /*f65d0*/  STL.64 [R1+0x31d8], R16 ;  /* 0x0031d81001007387 */ /* 0x0003e80000100a00 */
[----:B------:R4:W-:Y:S01]  /*f65e0*/  STL.64 [R1+0x31e0], R8 ;  /* 0x0031e00801007387 */ /* 0x0009e20000100a00 */
[----:B--2---:R-:W-:-:S02]  /*f65f0*/  IADD3 R6, P2, PT, R7, R21, RZ ;  /* 0x0000001507067210 */ /* 0x004fc40007f5e0ff */
[----:B-1----:R-:W-:Y:S01]  /*f6600*/  IADD3 R16, P4, PT, R7, R20, RZ ;  /* 0x0000001407107210 */ /* 0x002fe20007f9e0ff */
[----:B----4-:R-:W2:Y:S04]  /*f6610*/  LDL.LU.64 R8, [R1+0x6600] ;  /* 0x0066000001087983 */ /* 0x010ea80000300a00 */
[----:B------:R-:W-:Y:S04]  /*f6620*/  STL.64 [R1+0x65d0], R26 ;  /* 0x0065d01a01007387 */ /* 0x000fe80000100a00 */
[----:B------:R-:W4:Y:S04]  /*f6630*/  LDL R7, [R1+0x344] ;  /* 0x0003440001077983 */ /* 0x000f280000100800 */
[----:B------:R1:W-:Y:S04]  /*f6640*/  STL [R1+0x65c8], R21 ;  /* 0x0065c81501007387 */ /* 0x0003e80000100800 */
[----:B-1----:R-:W2:Y:S01]  /*f6650*/  LDL.LU R21, [R1+0x178] ;  /* 0x0001780001157983 */ /* 0x002ea20000300800 */
[----:B---3--:R-:W-:-:S03]  /*f6660*/  IMAD.X R5, R19, 0x1, R28, P3 ;  /* 0x0000000113057824 */ /* 0x008fc600018e061c */
[----:B------:R-:W3:Y:S04]  /*f6670*/  LDL.LU R19, [R1+0x65f8] ;  /* 0x0065f80001137983 */ /* 0x000ee80000300800 */
[----:B------:R1:W-:Y:S04]  /*f6680*/  STL.64 [R1+0x31a8], R4 ;  /* 0x0031a80401007387 */ /* 0x0003e80000100a00 */
[----:B-1----:R-:W2:Y:S01]  /*f6690*/  LDL.LU.64 R4, [R1+0x65f0] ;  /* 0x0065f00001047983 */ /* 0x002ea20000300a00 */
[----:B----4-:R-:W-:-:S05]  /*f66a0*/  IMAD.X R17, R7, 0x1, R18, P4 ;  /* 0x0000000107117824 */ /* 0x010fca00020e0612 */
[----:B------:R1:W-:Y:S04]  /*f66b0*/  STL.64 [R1+0x31b0], R16 ;  /* 0x0031b01001007387 */ /* 0x0003e80000100a00 */
[----:B-1----:R-:W2:Y:S01]  /*f66c0*/  LDL.LU.64 R16, [R1+0x65e8] ;  /* 0x0065e80001107983 */ /* 0x002ea20000300a00 */
[----:B------:R-:W-:Y:S02]  /*f66d0*/  IMAD.MOV.U32 R27, RZ, RZ, R2 ;  /* 0x000000ffff1b7224 */ /* 0x000fe400078e0002 */
[----:B---3--:R-:W-:Y:S01]  /*f66e0*/  IMAD.X R7, R7, 0x1, R19, P2 ;  /* 0x0000000107077824 */ /* 0x008fe200010e0613 */
        /* <DEDUP_REMOVED lines=8> */
[----:B------:R-:W-:Y:S04]  /*f6770*/  STL.64 [R1+0x65b0], R4 ;  /* 0x0065b00401007387 */ /* 0x000fe80000100a00 */
[----:B------:R1:W-:Y:S04]  /*f6780*/  STL.64 [R1+0x65a8], R18 ;  /* 0x0065a81201007387 */ /* 0x0003e80000100a00 */
[----:B-1----:R-:W4:Y:S04]  /*f6790*/  LDL.LU R18, [R1+0x344] ;  /* 0x0003440001127983 */ /* 0x002f280000300800 */
[----:B------:R-:W-:Y:S01]  /*f67a0*/  STL.64 [R1+0x65a0], R16 ;  /* 0x0065a01001007387 */ /* 0x000fe20000100a00 */
[----:B---3--:R-:W-:-:S02]  /*f67b0*/  IMAD.MOV.U32 R7, RZ, RZ, R27 ;  /* 0x000000ffff077224 */ /* 0x008fc400078e001b */
[----:B----4-:R-:W-:-:S05]  /*f67c0*/  IMAD.X R27, R18, 0x1, R22, P3 ;  /* 0x00000001121b7824 */ /* 0x010fca00018e0616 */
[----:B------:R1:W-:Y:S04]  /*f67d0*/  STL.64 [R1+0x3180], R26 ;  /* 0x0031801a01007387 */ /* 0x0003e80000100a00 */
[----:B-1----:R-:W3:Y:S01]  /*f67e0*/  LDL.LU.64 R26, [R1+0x65d0] ;  /* 0x0065d000011a7983 */ /* 0x002ee20000300a00 */
[----:B------:R-:W-:-:S03]  /*f67f0*/  IADD3 R4, P2, PT, R21, R17, RZ ;  /* 0x0000001115047210 */ /* 0x000fc60007f5e0ff */
[----:B------:R1:W-:Y:S02]  /*f6800*/  STL.64 [R1+0x65b8], R22 ;  /* 0x0065b81601007387 */ /* 0x0003e40000100a00 */
[C---:B------:R-:W-:Y:S02]  /*f6810*/  IMAD.X R5, R18.reuse, 0x1, R15, P2 ;  /* 0x0000000112057824 */ /* 0x040fe400010e060f */
[----:B-1----:R-:W-:Y:S02]  /*f6820*/  IMAD.MOV.U32 R22, RZ, RZ, R7 ;  /* 0x000000ffff167224 */ /* 0x002fe400078e0007 */
[----:B------:R-:W-:Y:S01]  /*f6830*/  IMAD.X R7, R18, 0x1, R14, P4 ;  /* 0x0000000112077824 */ /* 0x000fe200020e060e */
[----:B------:R-:W-:-:S04]  /*f6840*/  IADD3 R16, P3, PT, R21, R25, RZ ;  /* 0x0000001915107210 */ /* 0x000fc80007f7e0ff */
[----:B------:R-:W-:Y:S04]  /*f6850*/  STL [R1+0x318c], R7 ;  /* 0x00318c0701007387 */ /* 0x000fe80000100800 */
[----:B------:R1:W-:Y:S04]  /*f6860*/  STL [R1+0x6598], R14 ;  /* 0x0065980e01007387 */ /* 0x0003e80000100800 */
[----:B-1----:R-:W4:Y:S04]  /*f6870*/  LDL R14, [R1+0x17c] ;  /* 0x00017c00010e7983 */ /* 0x002f280000100800 */
[----:B------:R1:W-:Y:S02]  /*f6880*/  STL.64 [R1+0x3190], R4 ;  /* 0x0031900401007387 */ /* 0x0003e40000100a00 */
[----:B-1----:R-:W-:-:S02]  /*f6890*/  IADD3 R4, P2, PT, R21, R29, RZ ;  /* 0x0000001d15047210 */ /* 0x002fc40007f5e0ff */
[----:B---3--:R-:W-:Y:S02]  /*f68a0*/  IADD3 R6, P4, PT, R21, R27, RZ ;  /* 0x0000001b15067210 */ /* 0x008fe40007f9e0ff */
[----:B------:R-:W4:Y:S01]  /*f68b0*/  LDL.LU R21, [R1+0x65c8] ;  /* 0x0065c80001157983 */ /* 0x000f220000300800 */
[C---:B------:R-:W-:Y:S02]  /*f68c0*/  IMAD.X R17, R18.reuse, 0x1, R24, P3 ;  /* 0x0000000112117824 */ /* 0x040fe400018e0618 */
[----:B------:R-:W-:-:S03]  /*f68d0*/  IMAD.X R7, R18, 0x1, R26, P4 ;  /* 0x0000000112077824 */ /* 0x000fc600020e061a */
[----:B------:R-:W-:Y:S04]  /*f68e0*/  STL.64 [R1+0x3198], R16 ;  /* 0x0031981001007387 */ /* 0x000fe80000100a00 */
[----:B------:R1:W-:Y:S04]  /*f68f0*/  STL.64 [R1+0x31a0], R6 ;  /* 0x0031a00601007387 */ /* 0x0003e80000100a00 */
[----:B-1----:R-:W3:Y:S04]  /*f6900*/  LDL.LU.64 R6, [R1+0x65c0] ;  /* 0x0065c00001067983 */ /* 0x002ee80000300a00 */
[----:B------:R1:W-:Y:S02]  /*f6910*/  STL.64 [R1+0x6590], R26 ;  /* 0x0065901a01007387 */ /* 0x0003e40000100a00 */
[----:B-1----:R-:W-:Y:S01]  /*f6920*/  IMAD.MOV.U32 R27, RZ, RZ, R22 ;  /* 0x000000ffff1b7224 */ /* 0x002fe200078e0016 */
[----:B----4-:R-:W-:-:S05]  /*f6930*/  IADD3 R22, P4, PT, R14, R21, RZ ;  /* 0x000000150e167210 */ /* 0x010fca0007f9e0ff */
[----:B------:R1:W-:Y:S04]  /*f6940*/  STL [R1+0x3178], R22 ;  /* 0x0031781601007387 */ /* 0x0003e80000100800 */
[----:B-1----:R-:W4:Y:S01]  /*f6950*/  LDL.LU.64 R22, [R1+0x65b8] ;  /* 0x0065b80001167983 */ /* 0x002f220000300a00 */
[----:B------:R-:W-:Y:S01]  /*f6960*/  IMAD.X R5, R18, 0x1, R28, P2 ;  /* 0x0000000112057824 */ /* 0x000fe200010e061c */
[C---:B------:R-:W-:Y:S02]  /*f6970*/  IADD3 R16, P3, PT, R14.reuse, R20, RZ ;  /* 0x000000140e107210 */ /* 0x040fe40007f7e0ff */
[----:B------:R1:W-:Y:S04]  /*f6980*/  STL.64 [R1+0x6588], R20 ;  /* 0x0065881401007387 */ /* 0x0003e80000100a00 */
[----:B-1----:R0:W2:Y:S04]  /*f6990*/  LDL.64 R20, [R1+0x3178] ;  /* 0x0031780001147983 */ /* 0x0020a80000100a00 */
[----:B------:R1:W-:Y:S04]  /*f69a0*/  STL.64 [R1+0x3168], R4 ;  /* 0x0031680401007387 */ /* 0x0003e80000100a00 */
[----:B-1----:R-:W2:Y:S01]  /*f69b0*/  LDL.LU.64 R4, [R1+0x65b0] ;  /* 0x0065b00001047983 */ /* 0x002ea20000300a00 */
[----:B----4-:R-:W-:-:S05]  /*f69c0*/  IADD3 R18, P2, PT, R14, R23, RZ ;  /* 0x000000170e127210 */ /* 0x010fca0007f5e0ff */
[----:B------:R1:W-:Y:S04]  /*f69d0*/  STL [R1+0x3140], R18 ;  /* 0x0031401201007387 */ /* 0x0003e80000100800 */
[----:B-1----:R-:W4:Y:S04]  /*f69e0*/  LDL.LU.64 R18, [R1+0x65a8] ;  /* 0x0065a80001127983 */ /* 0x002f280000300a00 */
[----:B------:R1:W-:Y:S04]  /*f69f0*/  STL [R1+0x6578], R23 ;  /* 0x0065781701007387 */ /* 0x0003e80000100800 */
[----:B-1----:R-:W4:Y:S02]  /*f6a00*/  LDL.LU R23, [R1+0x340] ;  /* 0x0003400001177983 */ /* 0x002f240000300800 */
[----:B----4-:R-:W-:-:S05]  /*f6a10*/  IMAD.X R17, R23, 0x1, R18, P3 ;  /* 0x0000000117117824 */ /* 0x010fca00018e0612 */
[----:B------:R1:W-:Y:S04]  /*f6a20*/  STL.64 [R1+0x3170], R16 ;  /* 0x0031701001007387 */ /* 0x0003e80000100a00 */
[----:B-1----:R-:W4:Y:S04]  /*f6a30*/  LDL.LU.64 R16, [R1+0x65a0] ;  /* 0x0065a00001107983 */ /* 0x002f280000300a00 */
[----:B------:R-:W-:Y:S01]  /*f6a40*/  STL.64 [R1+0x6580], R8 ;  /* 0x0065800801007387 */ /* 0x000fe20000100a00 */
[----:B--2---:R-:W-:Y:S01]  /*f6a50*/  IMAD.X R21, R23, 0x1, R19, P4 ;  /* 0x0000000117157824 */ /* 0x004fe200020e0613 */
[----:B----4-:R-:W-:-:S02]  /*f6a60*/  IADD3 R26, P3, PT, R14, R16, RZ ;  /* 0x000000100e1a7210 */ /* 0x010fc40007f7e0ff */
[----:B------:R-:W2:Y:S04]  /*f6a70*/  LDL.LU R14, [R1+0x6598] ;  /* 0x00659800010e7983 */ /* 0x000ea80000300800 */
[----:B------:R1:W-:Y:S04]  /*f6a80*/  STL.64 [R1+0x6570], R18 ;  /* 0x0065701201007387 */ /* 0x0003e80000100a00 */
[----:B-1----:R-:W4:Y:S04]  /*f6a90*/  LDL.LU R19, [R1+0x17c] ;  /* 0x00017c0001137983 */ /* 0x002f280000300800 */
[----:B------:R-:W-:Y:S04]  /*f6aa0*/  STL [R1+0x317c], R21 ;  /* 0x00317c1501007387 */ /* 0x000fe80000100800 */
[----:B------:R1:W-:Y:S01]  /*f6ab0*/  STL.64 [R1+0x6568], R16 ;  /* 0x0065681001007387 */ /* 0x0003e20000100a00 */
[----:B----4-:R-:W-:-:S03]  /*f6ac0*/  IADD3 R20, P4, PT, R19, R17, RZ ;  /* 0x0000001113147210 */ /* 0x010fc60007f9e0ff */
[----:B-1----:R0:W4:Y:S01]  /*f6ad0*/  LDL.64 R16, [R1+0x3140] ;  /* 0x0031400001107983 */ /* 0x0021220000100a00 */
[----:B------:R-:W-:Y:S02]  /*f6ae0*/  IMAD.MOV.U32 R9, RZ, RZ, R27 ;  /* 0x000000ffff097224 */ /* 0x000fe400078e001b */
[C---:B--2---:R-:W-:Y:S02]  /*f6af0*/  IMAD.X R27, R23.reuse, 0x1, R14, P3 ;  /* 0x00000001171b7824 */ /* 0x044fe400018e060e */
[----:B----4-:R-:W-:-:S05]  /*f6b00*/  IMAD.X R17, R23, 0x1, R22, P2 ;  /* 0x0000000117117824 */ /* 0x010fca00010e0616 */
[----:B------:R-:W-:Y:S04]  /*f6b10*/  STL [R1+0x3144], R17 ;  /* 0x0031441101007387 */ /* 0x000fe80000100800 */
[----:B------:R1:W-:Y:S04]  /*f6b20*/  STL.64 [R1+0x3148], R26 ;  /* 0x0031481a01007387 */ /* 0x0003e80000100a00 */
[----:B-1----:R-:W2:Y:S01]  /*f6b30*/  LDL.LU.64 R26, [R1+0x6590] ;  /* 0x00659000011a7983 */ /* 0x002ea20000300a00 */
[----:B------:R-:W-:-:S03]  /*f6b40*/  IADD3 R16, P2, PT, R19, R25, RZ ;  /* 0x0000001913107210 */ /* 0x000fc60007f5e0ff */
[----:B---3--:R1:W-:Y:S01]  /*f6b50*/  STL.64 [R1+0x6558], R6 ;  /* 0x0065580601007387 */ /* 0x0083e20000100a00 */
[C---:B------:R-:W-:Y:S02]  /*f6b60*/  IMAD.X R21, R23.reuse, 0x1, R15, P4 ;  /* 0x0000000117157824 */ /* 0x040fe400020e060f */
[----:B------:R-:W-:Y:S01]  /*f6b70*/  IMAD.X R17, R23, 0x1, R24, P2 ;  /* 0x0000000117117824 */ /* 0x000fe200010e0618 */
[----:B-1----:R-:W3:Y:S04]  /*f6b80*/  LDL R7, [R1+0x180] ;  /* 0x0001800001077983 */ /* 0x002ee80000100800 */
[----:B------:R1:W-:Y:S04]  /*f6b90*/  STL.64 [R1+0x6560], R2 ;  /* 0x0065600201007387 */ /* 0x0003e80000100a00 */
[----:B------:R4:W-:Y:S01]  /*f6ba0*/  STL.64 [R1+0x3150], R20 ;  /* 0x0031501401007387 */ /* 0x0009e20000100a00 */
[----:B-1----:R-:W-:-:S03]  /*f6bb0*/  IMAD.MOV.U32 R2, RZ, RZ, R9 ;  /* 0x000000ffff027224 */ /* 0x002fc600078e0009 */
[----:B----4-:R-:W4:Y:S04]  /*f6bc0*/  LDL.LU.64 R20, [R1+0x6588] ;  /* 0x0065880001147983 */ /* 0x010f280000300a00 */
[----:B------:R-:W-:Y:S01]  /*f6bd0*/  STL.64 [R1+0x3158], R16 ;  /* 0x0031581001007387 */ /* 0x000fe20000100a00 */
[----:B--2---:R-:W-:-:S05]  /*f6be0*/  IADD3 R8, P3, PT, R19, R27, RZ ;  /* 0x0000001b13087210 */ /* 0x004fca0007f7e0ff */
[----:B------:R-:W-:-:S05]  /*f6bf0*/  IMAD.X R9, R23, 0x1, R26, P3 ;  /* 0x0000000117097824 */ /* 0x000fca00018e061a */
[----:B------:R1:W-:Y:S04]  /*f6c00*/  STL.64 [R1+0x3160], R8 ;  /* 0x0031600801007387 */ /* 0x0003e80000100a00 */
[----:B-1----:R-:W2:Y:S01]  /*f6c10*/  LDL.LU.64 R8, [R1+0x6580] ;  /* 0x0065800001087983 */ /* 0x002ea20000300a00 */
[----:B------:R-:W-:-:S05]  /*f6c20*/  IADD3 R18, P4, PT, R19, R29, RZ ;  /* 0x0000001d13127210 */ /* 0x000fca0007f9e0ff */
[----:B------:R-:W-:Y:S01]  /*f6c30*/  IMAD.X R19, R23, 0x1, R28, P4 ;  /* 0x0000000117137824 */ /* 0x000fe200020e061c */
[----:B----4-:R-:W-:Y:S04]  /*f6c40*/  STL.64 [R1+0x6540], R20 ;  /* 0x0065401401007387 */ /* 0x010fe80000100a00 */
[----:B------:R-:W4:Y:S04]  /*f6c50*/  LDL.LU R23, [R1+0x6578] ;  /* 0x0065780001177983 */ /* 0x000f280000300800 */
[----:B------:R1:W-:Y:S01]  /*f6c60*/  STL.64 [R1+0x3128], R18 ;  /* 0x0031281201007387 */ /* 0x0003e20000100a00 */
[----:B---3--:R-:W-:-:S03]  /*f6c70*/  IADD3 R6, P3, PT, R7, R21, RZ ;  /* 0x0000001507067210 */ /* 0x008fc60007f7e0ff */
[----:B-1----:R-:W3:Y:S04]  /*f6c80*/  LDL.LU.64 R18, [R1+0x6570] ;  /* 0x0065700001127983 */ /* 0x002ee80000300a00 */
[----:B--2---:R-:W-:Y:S04]  /*f6c90*/  STL.64 [R1+0x6550], R8 ;  /* 0x0065500801007387 */ /* 0x004fe80000100a00 */
[----:B------:R1:W-:Y:S04]  /*f6ca0*/  STL [R1+0x6548], R28 ;  /* 0x0065481c01007387 */ /* 0x0003e80000100800 */
[----:B-1----:R-:W4:Y:S04]  /*f6cb0*/  LDL.LU R28, [R1+0x180] ;  /* 0x00018000011c7983 */ /* 0x002f280000300800 */
[----:B------:R-:W3:Y:S01]  /*f6cc0*/  LDL R21, [R1+0x33c] ;  /* 0x00033c0001157983 */ /* 0x000ee20000100800 */
[----:B------:R-:W-:-:S05]  /*f6cd0*/  IADD3 R16, P2, PT, R7, R20, RZ ;  /* 0x0000001407107210 */ /* 0x000fca0007f5e0ff */
[----:B---3--:R-:W-:-:S05]  /*f6ce0*/  IMAD.X R17, R21, 0x1, R18, P2 ;  /* 0x0000000115117824 */ /* 0x008fca00010e0612 */
[----:B------:R1:W-:Y:S04]  /*f6cf0*/  STL.64 [R1+0x3130], R16 ;  /* 0x0031301001007387 */ /* 0x0003e80000100a00 */
[----:B-1----:R-:W2:Y:S01]  /*f6d00*/  LDL.LU.64 R16, [R1+0x6568] ;  /* 0x0065680001107983 */ /* 0x002ea20000300a00 */
[----:B------:R-:W-:Y:S02]  /*f6d10*/  IMAD.MOV.U32 R9, RZ, RZ, R2 ;  /* 0x000000ffff097224 */ /* 0x000fe400078e0002 */
[----:B------:R-:W-:Y:S01]  /*f6d20*/  IMAD.X R7, R21, 0x1, R19, P3 ;  /* 0x0000000115077824 */ /* 0x000fe200018e0613 */
[----:B----4-:R-:W-:-:S05]  /*f6d30*/  IADD3 R20, P4, PT, R28, R23, RZ ;  /* 0x000000171c147210 */ /* 0x010fca0007f9e0ff */
[----:B------:R-:W-:Y:S01]  /*f6d40*/  IMAD.X R21, R21, 0x1, R22, P4 ;  /* 0x0000000115157824 */ /* 0x000fe200020e0616 */
[----:B--2---:R-:W-:-:S05]  /*f6d50*/  IADD3 R2, P2, PT, R28, R16, RZ ;  /* 0x000000101c027210 */ /* 0x004fca0007f5e0ff */
[----:B------:R1:W-:Y:S01]  /*f6d60*/  STL [R1+0x30f0], R2 ;  /* 0x0030f00201007387 */ /* 0x0003e20000100800 */
[----:B------:R-:W-:-:S03]  /*f6d70*/  IADD3 R8, P3, PT, R28, R17, RZ ;  /* 0x000000111c087210 */ /* 0x000fc60007f7e0ff */
[----:B-1----:R-:W2:Y:S04]  /*f6d80*/  LDL.LU.64 R2, [R1+0x6560] ;  /* 0x0065600001027983 */ /* 0x002ea80000300a00 */
[----:B------:R1:W-:Y:S04]  /*f6d90*/  STL.64 [R1+0x3138], R6 ;  /* 0x0031380601007387 */ /* 0x0003e80000100a00 */
[----:B-1----:R-:W3:Y:S04]  /*f6da0*/  LDL.LU.64 R6, [R1+0x6558] ;  /* 0x0065580001067983 */ /* 0x002ee80000300a00 */
[----:B------:R1:W-:Y:S04]  /*f6db0*/  STL.64 [R1+0x6538], R4 ;  /* 0x0065380401007387 */ /* 0x0003e80000100a00 */
[----:B-1----:R0:W4:Y:S04]  /*f6dc0*/  LDL.64 R4, [R1+0x30f0] ;  /* 0x0030f00001047983 */ /* 0x0021280000100a00 */
[----:B------:R-:W-:Y:S04]  /*f6dd0*/  STL.64 [R1+0x6528], R18 ;  /* 0x0065281201007387 */ /* 0x000fe80000100a00 */
[----:B------:R-:W-:Y:S04]  /*f6de0*/  STL [R1+0x6530], R19 ;  /* 0x0065301301007387 */ /* 0x000fe80000100800 */
[----:B------:R1:W-:Y:S04]  /*f6df0*/  STL.64 [R1+0x6520], R16 ;  /* 0x0065201001007387 */ /* 0x0003e80000100a00 */
[----:B-1----:R-:W2:Y:S04]  /*f6e00*/  LDL R17, [R1+0x184] ;  /* 0x0001840001117983 */ /* 0x002ea80000100800 */
[----:B------:R1:W-:Y:S04]  /*f6e10*/  STL [R1+0x6534], R22 ;  /* 0x0065341601007387 */ /* 0x0003e80000100800 */
[----:B-1----:R-:W4:Y:S01]  /*f6e20*/  LDL.LU R22, [R1+0x33c] ;  /* 0x00033c0001167983 */ /* 0x002f220000300800 */
[----:B------:R-:W-:-:S03]  /*f6e30*/  IMAD.MOV.U32 R18, RZ, RZ, R9 ;  /* 0x000000ffff127224 */ /* 0x000fc600078e0009 */
[----:B------:R-:W-:Y:S01]  /*f6e40*/  STL.64 [R1+0x30e8], R20 ;  /* 0x0030e81401007387 */ /* 0x000fe20000100a00 */
[C---:B----4-:R-:W-:Y:S02]  /*f6e50*/  IMAD.X R5, R22.reuse, 0x1, R14, P2 ;  /* 0x0000000116057824 */ /* 0x050fe400010e060e */
[----:B------:R-:W-:-:S03]  /*f6e60*/  IMAD.X R9, R22, 0x1, R15, P3 ;  /* 0x0000000116097824 */ /* 0x000fc600018e060f */
[----:B------:R-:W-:Y:S04]  /*f6e70*/  STL [R1+0x30f4], R5 ;  /* 0x0030f40501007387 */ /* 0x000fe80000100800 */
[----:B------:R1:W-:Y:S04]  /*f6e80*/  STL.64 [R1+0x30f8], R8 ;  /* 0x0030f80801007387 */ /* 0x0003e80000100a00 */
[----:B-1----:R-:W4:Y:S01]  /*f6e90*/  LDL.LU.64 R8, [R1+0x6550] ;  /* 0x0065500001087983 */ /* 0x002f220000300a00 */
[----:B------:R-:W-:-:S03]  /*f6ea0*/  IADD3 R20, P4, PT, R28, R25, RZ ;  /* 0x000000191c147210 */ /* 0x000fc60007f9e0ff */
[----:B------:R1:W-:Y:S01]  /*f6eb0*/  STL.64 [R1+0x6510], R14 ;  /* 0x0065100e01007387 */ /* 0x0003e20000100a00 */
[----:B------:R-:W-:Y:S01]  /*f6ec0*/  IADD3 R4, P2, PT, R28, R27, RZ ;  /* 0x0000001b1c047210 */ /* 0x000fe20007f5e0ff */
[----:B------:R-:W-:Y:S02]  /*f6ed0*/  IMAD.X R21, R22, 0x1, R24, P4 ;  /* 0x0000000116157824 */ /* 0x000fe400020e0618 */
[----:B-1----:R-:W-:Y:S01]  /*f6ee0*/  IMAD.MOV.U32 R15, RZ, RZ, R18 ;  /* 0x000000ffff0f7224 */ /* 0x002fe200078e0012 */
[----:B------:R-:W-:Y:S01]  /*f6ef0*/  IADD3 R18, P3, PT, R28, R29, RZ ;  /* 0x0000001d1c127210 */ /* 0x000fe20007f7e0ff */
[----:B----4-:R1:W-:Y:S04]  /*f6f00*/  STL.64 [R1+0x6518], R8 ;  /* 0x0065180801007387 */ /* 0x0103e80000100a00 */
[----:B-1----:R-:W4:Y:S04]  /*f6f10*/  LDL R8, [R1+0x338] ;  /* 0x0003380001087983 */ /* 0x002f280000100800 */
[----:B------:R-:W2:Y:S04]  /*f6f20*/  LDL.LU R28, [R1+0x6548] ;  /* 0x00654800011c7983 */ /* 0x000ea80000300800 */
[----:B------:R1:W-:Y:S04]  /*f6f30*/  STL.64 [R1+0x3118], R20 ;  /* 0x0031181401007387 */ /* 0x0003e80000100a00 */
[----:B-1----:R-:W2:Y:S01]  /*f6f40*/  LDL.LU.64 R20, [R1+0x6540] ;  /* 0x0065400001147983 */ /* 0x002ea20000300a00 */
[----:B------:R-:W-:Y:S01]  /*f6f50*/  IMAD.X R5, R22, 0x1, R26, P2 ;  /* 0x0000000116057824 */ /* 0x000fe200010e061a */
[----:B--2---:R-:W-:-:S02]  /*f6f60*/  IADD3 R16, P4, PT, R17, R20, RZ ;  /* 0x0000001411107210 */ /* 0x004fc40007f9e0ff */
[----:B------:R1:W-:Y:S04]  /*f6f70*/  STL [R1+0x6500], R20 ;  /* 0x0065001401007387 */ /* 0x0003e80000100800 */
[----:B-1----:R-:W2:Y:S04]  /*f6f80*/  LDL.LU R20, [R1+0x184] ;  /* 0x0001840001147983 */ /* 0x002ea80000300800 */
[----:B------:R1:W-:Y:S04]  /*f6f90*/  STL.64 [R1+0x3120], R4 ;  /* 0x0031200401007387 */ /* 0x0003e80000100a00 */
[----:B-1----:R-:W2:Y:S01]  /*f6fa0*/  LDL.LU.64 R4, [R1+0x6538] ;  /* 0x0065380001047983 */ /* 0x002ea20000300a00 */
[----:B------:R-:W-:-:S03]  /*f6fb0*/  IMAD.X R19, R22, 0x1, R28, P3 ;  /* 0x0000000116137824 */ /* 0x000fc600018e061c */
[----:B--2---:R-:W-:Y:S04]  /*f6fc0*/  STL.64 [R1+0x6508], R4 ;  /* 0x0065080401007387 */ /* 0x004fe80000100a00 */
[----:B------:R-:W2:Y:S04]  /*f6fd0*/  LDL.LU R22, [R1+0x6534] ;  /* 0x0065340001167983 */ /* 0x000ea80000300800 */
[----:B------:R1:W-:Y:S04]  /*f6fe0*/  STL.64 [R1+0x30d0], R18 ;  /* 0x0030d01201007387 */ /* 0x0003e80000100a00 */
[----:B-1----:R0:W2:Y:S01]  /*f6ff0*/  LDL.LU R19, [R1+0x6530] ;  /* 0x0065300001137983 */ /* 0x0020a20000300800 */
[----:B------:R-:W-:-:S05]  /*f7000*/  IADD3 R18, P3, PT, R20, R23, RZ ;  /* 0x0000001714127210 */ /* 0x000fca0007f7e0ff */
[----:B------:R2:W-:Y:S04]  /*f7010*/  STL [R1+0x30a8], R18 ;  /* 0x0030a81201007387 */ /* 0x0005e80000100800 */
[----:B--2---:R-:W4:Y:S02]  /*f7020*/  LDL.LU.64 R18, [R1+0x6528] ;  /* 0x0065280001127983 */ /* 0x004f240000300a00 */
[----:B----4-:R-:W-:-:S05]  /*f7030*/  IMAD.X R17, R8, 0x1, R18, P4 ;  /* 0x0000000108117824 */ /* 0x010fca00020e0612 */
[----:B------:R1:W-:Y:S04]  /*f7040*/  STL.64 [R1+0x30d8], R16 ;  /* 0x0030d81001007387 */ /* 0x0003e80000100a00 */
[----:B-1----:R-:W2:Y:S02]  /*f7050*/  LDL.LU.64 R16, [R1+0x6520] ;  /* 0x0065200001107983 */ /* 0x002ea40000300a00 */
[----:B--2---:R-:W-:-:S05]  /*f7060*/  IADD3 R8, P4, PT, R20, R16, RZ ;  /* 0x0000001014087210 */ /* 0x004fca0007f9e0ff */
[----:B------:R1:W-:Y:S04]  /*f7070*/  STL [R1+0x30b0], R8 ;  /* 0x0030b00801007387 */ /* 0x0003e80000100800 */
[----:B-1----:R-:W2:Y:S04]  /*f7080*/  LDL.LU.64 R8, [R1+0x6518] ;  /* 0x0065180001087983 */ /* 0x002ea80000300a00 */
[----:B------:R1:W-:Y:S04]  /*f7090*/  STL [R1+0x64f0], R16 ;  /* 0x0064f01001007387 */ /* 0x0003e80000100800 */
[----:B-1----:R-:W4:Y:S01]  /*f70a0*/  LDL.LU R16, [R1+0x338] ;  /* 0x0003380001107983 */ /* 0x002f220000300800 */
[----:B------:R-:W-:Y:S01]  /*f70b0*/  IADD3 R14, P2, PT, R20, R21, RZ ;  /* 0x00000015140e7210 */ /* 0x000fe20007f5e0ff */
[----:B------:R-:W-:-:S04]  /*f70c0*/  IMAD.MOV.U32 R5, RZ, RZ, R15 ;  /* 0x000000ffff057224 */ /* 0x000fc800078e000f */
[----:B----4-:R-:W-:-:S05]  /*f70d0*/  IMAD.X R15, R16, 0x1, R19, P2 ;  /* 0x00000001100f7824 */ /* 0x010fca00010e0613 */
[----:B------:R1:W-:Y:S04]  /*f70e0*/  STL.64 [R1+0x30e0], R14 ;  /* 0x0030e00e01007387 */ /* 0x0003e80000100a00 */
[----:B-1----:R-:W4:Y:S04]  /*f70f0*/  LDL.LU.64 R14, [R1+0x6510] ;  /* 0x00651000010e7983 */ /* 0x002f280000300a00 */
[----:B------:R1:W-:Y:S04]  /*f7100*/  STL.64 [R1+0x64f8], R18 ;  /* 0x0064f81201007387 */ /* 0x0003e80000100a00 */
[----:B-1----:R0:W3:Y:S04]  /*f7110*/  LDL.64 R18, [R1+0x30b0] ;  /* 0x0030b00001127983 */ /* 0x0020e80000100a00 */
[----:B--2---:R1:W-:Y:S04]  /*f7120*/  STL.64 [R1+0x64e8], R8 ;  /* 0x0064e80801007387 */ /* 0x0043e80000100a00 */
[----:B-1----:R0:W2:Y:S01]  /*f7130*/  LDL.64 R8, [R1+0x30a8] ;  /* 0x0030a80001087983 */ /* 0x0020a20000100a00 */
[----:B------:R-:W-:Y:S01]  /*f7140*/  IADD3 R4, P2, PT, R20, R17, RZ ;  /* 0x0000001114047210 */ /* 0x000fe20007f5e0ff */
[----:B---3--:R-:W-:-:S04]  /*f7150*/  IMAD.MOV.U32 R19, RZ, RZ, R5 ;  /* 0x000000ffff137224 */ /* 0x008fc800078e0005 */
[C---:B----4-:R-:W-:Y:S02]  /*f7160*/  IMAD.X R5, R16.reuse, 0x1, R15, P2 ;  /* 0x0000000110057824 */ /* 0x050fe400010e060f */
[----:B--2---:R-:W-:-:S05]  /*f7170*/  IMAD.X R9, R16, 0x1, R22, P3 ;  /* 0x0000000110097824 */ /* 0x004fca00018e0616 */
[----:B------:R1:W-:Y:S02]  /*f7180*/  STL [R1+0x30ac], R9 ;  /* 0x0030ac0901007387 */ /* 0x0003e40000100800 */
[----:B-1----:R-:W-:Y:S02]  /*f7190*/  IMAD.MOV.U32 R9, RZ, RZ, R19 ;  /* 0x000000ffff097224 */ /* 0x002fe400078e0013 */
[----:B------:R-:W-:-:S05]  /*f71a0*/  IMAD.X R19, R16, 0x1, R14, P4 ;  /* 0x0000000110137824 */ /* 0x000fca00020e060e */
[----:B------:R-:W-:Y:S04]  /*f71b0*/  STL [R1+0x30b4], R19 ;  /* 0x0030b41301007387 */ /* 0x000fe80000100800 */
[----:B------:R1:W-:Y:S04]  /*f71c0*/  STL.64 [R1+0x30b8], R4 ;  /* 0x0030b80401007387 */ /* 0x0003e80000100a00 */
[----:B-1----:R-:W2:Y:S01]  /*f71d0*/  LDL.LU.64 R4, [R1+0x6508] ;  /* 0x0065080001047983 */ /* 0x002ea20000300a00 */
[C---:B------:R-:W-:Y:S02]  /*f71e0*/  IADD3 R8, P3, PT, R20.reuse, R25, RZ ;  /* 0x0000001914087210 */ /* 0x040fe40007f7e0ff */
[----:B------:R-:W-:Y:S01]  /*f71f0*/  IADD3 R18, P4, PT, R20, R27, RZ ;  /* 0x0000001b14127210 */ /* 0x000fe20007f9e0ff */
[----:B------:R1:W-:Y:S04]  /*f7200*/  STL.64 [R1+0x64d8], R14 ;  /* 0x0064d80e01007387 */ /* 0x0003e80000100a00 */
[----:B------:R-:W-:-:S02]  /*f7210*/  IMAD.X R19, R16, 0x1, R26, P4 ;  /* 0x0000000110137824 */ /* 0x000fc400020e061a */
[----:B-1----:R-:W-:Y:S01]  /*f7220*/  IMAD.MOV.U32 R15, RZ, RZ, R9 ;  /* 0x000000ffff0f7224 */ /* 0x002fe200078e0009 */
[----:B------:R-:W-:Y:S01]  /*f7230*/  IADD3 R14, P2, PT, R20, R29, RZ ;  /* 0x0000001d140e7210 */ /* 0x000fe20007f5e0ff */
[----:B------:R-:W-:Y:S01]  /*f7240*/  IMAD.X R9, R16, 0x1, R24, P3 ;  /* 0x0000000110097824 */ /* 0x000fe200018e0618 */
[----:B------:R-:W3:Y:S04]  /*f7250*/  LDL.LU R20, [R1+0x6500] ;  /* 0x0065000001147983 */ /* 0x000ee80000300800 */
[----:B--2---:R1:W-:Y:S04]  /*f7260*/  STL.64 [R1+0x64e0], R4 ;  /* 0x0064e00401007387 */ /* 0x0043e80000100a00 */
[----:B-1----:R-:W3:Y:S04]  /*f7270*/  LDL R5, [R1+0x188] ;  /* 0x0001880001057983 */ /* 0x002ee80000100800 */
[----:B------:R1:W-:Y:S04]  /*f7280*/  STL.64 [R1+0x30c0], R8 ;  /* 0x0030c00801007387 */ /* 0x0003e80000100a00 */
[----:B-1----:R-:W2:Y:S04]  /*f7290*/  LDL R9, [R1+0x334] ;  /* 0x0003340001097983 */ /* 0x002ea80000100800 */
[----:B------:R1:W-:Y:S04]  /*f72a0*/  STL.64 [R1+0x30c8], R18 ;  /* 0x0030c81201007387 */ /* 0x0003e80000100a00 */
[----:B-1----:R-:W2:Y:S04]  /*f72b0*/  LDL.LU.64 R18, [R1+0x64f8] ;  /* 0x0064f80001127983 */ /* 0x002ea80000300a00 */
[----:B------:R1:W-:Y:S01]  /*f72c0*/  STL [R1+0x64d0], R21 ;  /* 0x0064d01501007387 */ /* 0x0003e20000100800 */
[----:B---3--:R-:W-:-:S02]  /*f72d0*/  IADD3 R8, P3, PT, R5, R20, RZ ;  /* 0x0000001405087210 */ /* 0x008fc40007f7e0ff */
[----:B------:R-:W-:Y:S01]  /*f72e0*/  IADD3 R4, P4, PT, R5, R21, RZ ;  /* 0x0000001505047210 */ /* 0x000fe20007f9e0ff */
[----:B------:R-:W-:Y:S02]  /*f72f0*/  IMAD.MOV.U32 R5, RZ, RZ, R15 ;  /* 0x000000ffff057224 */ /* 0x000fe400078e000f */
[----:B------:R-:W-:Y:S01]  /*f7300*/  IMAD.X R15, R16, 0x1, R28, P2 ;  /* 0x00000001100f7824 */ /* 0x000fe200010e061c */
[----:B-1----:R-:W3:Y:S04]  /*f7310*/  LDL.LU R21, [R1+0x188] ;  /* 0x0001880001157983 */ /* 0x002ee80000300800 */
[----:B------:R-:W4:Y:S04]  /*f7320*/  LDL.LU R16, [R1+0x64f0] ;  /* 0x0064f00001107983 */ /* 0x000f280000300800 */
[----:B------:R-:W-:Y:S01]  /*f7330*/  STL.64 [R1+0x3090], R14 ;  /* 0x0030900e01007387 */ /* 0x000fe20000100a00 */
[----:B--2---:R-:W-:-:S05]  /*f7340*/  IMAD.X R9, R9, 0x1, R18, P3 ;  /* 0x0000000109097824 */ /* 0x004fca00018e0612 */
[----:B------:R1:W-:Y:S04]  /*f7350*/  STL.64 [R1+0x3098], R8 ;  /* 0x0030980801007387 */ /* 0x0003e80000100a00 */
[----:B-1----:R-:W2:Y:S04]  /*f7360*/  LDL.LU.64 R8, [R1+0x64e8] ;  /* 0x0064e80001087983 */ /* 0x002ea80000300a00 */
[----:B--2---:R3:W-:Y:S04]  /*f7370*/  STL.64 [R1+0x64c0], R8 ;  /* 0x0064c00801007387 */ /* 0x0047e80000100a00 */
[----:B----4-:R1:W-:Y:S01]  /*f7380*/  STL [R1+0x64b8], R16 ;  /* 0x0064b81001007387 */ /* 0x0103e20000100800 */
[----:B---3--:R-:W-:-:S03]  /*f7390*/  IADD3 R8, P3, PT, R21, R16, RZ ;  /* 0x0000001015087210 */ /* 0x008fc60007f7e0ff */
[----:B-1----:R-:W2:Y:S01]  /*f73a0*/  LDL.LU R16, [R1+0x334] ;  /* 0x0003340001107983 */ /* 0x002ea20000300800 */
[----:B------:R-:W-:Y:S01]  /*f73b0*/  IMAD.MOV.U32 R9, RZ, RZ, R5 ;  /* 0x000000ffff097224 */ /* 0x000fe200078e0005 */
[----:B------:R-:W-:Y:S01]  /*f73c0*/  IADD3 R14, P2, PT, R21, R23, RZ ;  /* 0x00000017150e7210 */ /* 0x000fe20007f5e0ff */
[----:B--2---:R-:W-:-:S04]  /*f73d0*/  IMAD.X R5, R16, 0x1, R19, P4 ;  /* 0x0000000110057824 */ /* 0x004fc800020e0613 */
[----:B------:R-:W-:Y:S01]  /*f73e0*/  IMAD.X R15, R16, 0x1, R22, P2 ;  /* 0x00000001100f7824 */ /* 0x000fe200010e0616 */
[----:B------:R1:W-:Y:S04]  /*f73f0*/  STL.64 [R1+0x30a0], R4 ;  /* 0x0030a00401007387 */ /* 0x0003e80000100a00 */
[----:B-1----:R-:W2:Y:S04]  /*f7400*/  LDL.LU.64 R4, [R1+0x64e0] ;  /* 0x0064e00001047983 */ /* 0x002ea80000300a00 */
[----:B------:R1:W-:Y:S04]  /*f7410*/  STL.64 [R1+0x64c8], R18 ;  /* 0x0064c81201007387 */ /* 0x0003e80000100a00 */
[----:B------:R3:W-:Y:S01]  /*f7420*/  STL.64 [R1+0x3068], R14 ;  /* 0x0030680e01007387 */ /* 0x0007e20000100a00 */
[----:B-1----:R-:W-:-:S05]  /*f7430*/  IADD3 R18, P4, PT, R21, R17, RZ ;  /* 0x0000001115127210 */ /* 0x002fca0007f9e0ff */
[----:B------:R-:W-:Y:S04]  /*f7440*/  STL [R1+0x3078], R18 ;  /* 0x0030781201007387 */ /* 0x000fe80000100800 */
[----:B---3--:R-:W3:Y:S04]  /*f7450*/  LDL.LU.64 R14, [R1+0x64d8] ;  /* 0x0064d800010e7983 */ /* 0x008ee80000300a00 */
[----:B--2---:R1:W-:Y:S02]  /*f7460*/  STL.64 [R1+0x64a0], R4 ;  /* 0x0064a00401007387 */ /* 0x0043e40000100a00 */
[----:B-1----:R-:W-:-:S02]  /*f7470*/  IMAD.MOV.U32 R4, RZ, RZ, R9 ;  /* 0x000000ffff047224 */ /* 0x002fc400078e0009 */
[----:B------:R-:W2:Y:S04]  /*f7480*/  LDL R5, [R1+0x18c] ;  /* 0x00018c0001057983 */ /* 0x000ea80000100800 */
[----:B------:R1:W-:Y:S01]  /*f7490*/  STL.64 [R1+0x64b0], R12 ;  /* 0x0064b00c01007387 */ /* 0x0003e20000100a00 */
[----:B---3--:R-:W-:-:S05]  /*f74a0*/  IMAD.X R9, R16, 0x1, R14, P3 ;  /* 0x0000000110097824 */ /* 0x008fca00018e060e */
[----:B------:R3:W-:Y:S04]  /*f74b0*/  STL.64 [R1+0x3070], R8 ;  /* 0x0030700801007387 */ /* 0x0007e80000100a00 */
[----:B-1----:R0:W4:Y:S04]  /*f74c0*/  LDL.64 R12, [R1+0x3078] ;  /* 0x00307800010c7983 */ /* 0x0021280000100a00 */
[----:B------:R1:W-:Y:S01]  /*f74d0*/  STL.64 [R1+0x64a8], R14 ;  /* 0x0064a80e01007387 */ /* 0x0003e20000100a00 */
[C---:B------:R-:W-:Y:S02]  /*f74e0*/  IADD3 R18, P2, PT, R21.reuse, R25, RZ ;  /* 0x0000001915127210 */ /* 0x040fe40007f5e0ff */
[C---:B---3--:R-:W-:Y:S01]  /*f74f0*/  IADD3 R8, P3, PT, R21.reuse, R27, RZ ;  /* 0x0000001b15087210 */ /* 0x048fe20007f7e0ff */
[----:B----4-:R-:W-:Y:S01]  /*f7500*/  IMAD.X R13, R16, 0x1, R15, P4 ;  /* 0x00000001100d7824 */ /* 0x010fe200020e060f */
[----:B------:R-:W-:-:S04]  /*f7510*/  IADD3 R12, P4, PT, R21, R29, RZ ;  /* 0x0000001d150c7210 */ /* 0x000fc80007f9e0ff */
[----:B------:R-:W-:Y:S04]  /*f7520*/  STL [R1+0x307c], R13 ;  /* 0x00307c0d01007387 */ /* 0x000fe80000100800 */
[----:B------:R-:W3:Y:S01]  /*f7530*/  LDL.LU R21, [R1+0x64d0] ;  /* 0x0064d00001157983 */ /* 0x000ee20000300800 */
[C---:B------:R-:W-:Y:S02]  /*f7540*/  IMAD.X R19, R16.reuse, 0x1, R24, P2 ;  /* 0x0000000110137824 */ /* 0x040fe400010e0618 */
[----:B------:R-:W-:Y:S02]  /*f7550*/  IMAD.X R9, R16, 0x1, R26, P3 ;  /* 0x0000000110097824 */ /* 0x000fe400018e061a */
[----:B-1----:R-:W-:Y:S01]  /*f7560*/  IMAD.MOV.U32 R15, RZ, RZ, R4 ;  /* 0x000000ffff0f7224 */ /* 0x002fe200078e0004 */
[----:B------:R1:W-:Y:S01]  /*f7570*/  STL.64 [R1+0x3080], R18 ;  /* 0x0030801201007387 */ /* 0x0003e20000100a00 */
[----:B--2---:R-:W-:-:S03]  /*f7580*/  IADD3 R14, P2, PT, R5, R20, RZ ;  /* 0x00000014050e7210 */ /* 0x004fc60007f5e0ff */
[----:B-1----:R-:W2:Y:S04]  /*f7590*/  LDL.LU.64 R18, [R1+0x64c8] ;  /* 0x0064c80001127983 */ /* 0x002ea80000300a00 */
[----:B------:R1:W-:Y:S04]  /*f75a0*/  STL.64 [R1+0x3088], R8 ;  /* 0x0030880801007387 */ /* 0x0003e80000100a00 */
[----:B-1----:R-:W4:Y:S04]  /*f75b0*/  LDL.LU.64 R8, [R1+0x64c0] ;  /* 0x0064c00001087983 */ /* 0x002f280000300a00 */
[----:B------:R1:W-:Y:S01]  /*f75c0*/  STL.64 [R1+0x6498], R26 ;  /* 0x0064981a01007387 */ /* 0x0003e20000100a00 */
[----:B---3--:R-:W-:-:S03]  /*f75d0*/  IADD3 R4, P3, PT, R5, R21, RZ ;  /* 0x0000001505047210 */ /* 0x008fc60007f7e0ff */
[----:B------:R-:W2:Y:S01]  /*f75e0*/  LDL R5, [R1+0x330] ;  /* 0x0003300001057983 */ /* 0x000ea20000100800 */
[----:B------:R-:W-:-:S03]  /*f75f0*/  IMAD.X R13, R16, 0x1, R28, P4 ;  /* 0x00000001100d7824 */ /* 0x000fc600020e061c */
[----:B------:R3:W-:Y:S01]  /*f7600*/  STL [R1+0x6488], R21 ;  /* 0x0064881501007387 */ /* 0x0007e20000100800 */
[----:B-1----:R-:W-:-:S03]  /*f7610*/  IMAD.MOV.U32 R27, RZ, RZ, R15 ;  /* 0x000000ffff1b7224 */ /* 0x002fc600078e000f */
[----:B---3--:R-:W3:Y:S04]  /*f7620*/  LDL.LU R21, [R1+0x18c] ;  /* 0x00018c0001157983 */ /* 0x008ee80000300800 */
[----:B------:R-:W3:Y:S04]  /*f7630*/  LDL.LU R16, [R1+0x64b8] ;  /* 0x0064b80001107983 */ /* 0x000ee80000300800 */
[----:B------:R1:W-:Y:S04]  /*f7640*/  STL.64 [R1+0x3050], R12 ;  /* 0x0030500c01007387 */ /* 0x0003e80000100a00 */
[----:B-1----:R-:W3:Y:S04]  /*f7650*/  LDL.LU.64 R12, [R1+0x64b0] ;  /* 0x0064b000010c7983 */ /* 0x002ee80000300a00 */
[----:B------:R-:W-:Y:S01]  /*f7660*/  STL.64 [R1+0x6490], R28 ;  /* 0x0064901c01007387 */ /* 0x000fe20000100a00 */
[----:B--2---:R-:W-:-:S02]  /*f7670*/  IMAD.X R15, R5, 0x1, R18, P2 ;  /* 0x00000001050f7824 */ /* 0x004fc400010e0612 */
[----:B------:R-:W-:-:S03]  /*f7680*/  IMAD.X R5, R5, 0x1, R19, P3 ;  /* 0x0000000105057824 */ /* 0x000fc600018e0613 */
[----:B------:R1:W-:Y:S04]  /*f7690*/  STL.64 [R1+0x3058], R14 ;  /* 0x0030580e01007387 */ /* 0x0003e80000100a00 */
[----:B-1----:R-:W2:Y:S04]  /*f76a0*/  LDL.LU.64 R14, [R1+0x64a8] ;  /* 0x0064a800010e7983 */ /* 0x002ea80000300a00 */
[----:B------:R1:W-:Y:S04]  /*f76b0*/  STL.64 [R1+0x3060], R4 ;  /* 0x0030600401007387 */ /* 0x0003e80000100a00 */
[----:B-1----:R-:W2:Y:S01]  /*f76c0*/  LDL.LU.64 R4, [R1+0x64a0] ;  /* 0x0064a00001047983 */ /* 0x002ea20000300a00 */
[----:B---3--:R-:W-:-:S03]  /*f76d0*/  IADD3 R26, P4, PT, R21, R23, RZ ;  /* 0x00000017151a7210 */ /* 0x008fc60007f9e0ff */
[----:B--2---:R-:W-:Y:S04]  /*f76e0*/  STL.64 [R1+0x6478], R4 ;  /* 0x0064780401007387 */ /* 0x004fe80000100a00 */
[----:B------:R1:W-:Y:S04]  /*f76f0*/  STL.64 [R1+0x6468], R18 ;  /* 0x0064681201007387 */ /* 0x0003e80000100a00 */
[----:B------:R-:W-:Y:S04]  /*f7700*/  STL.64 [R1+0x6480], R12 ;  /* 0x0064800c01007387 */ /* 0x000fe80000100a00 */
[----:B------:R2:W-:Y:S01]  /*f7710*/  STL [R1+0x6470], R17 ;  /* 0x0064701101007387 */ /* 0x0005e20000100800 */
[----:B-1----:R-:W-:-:S03]  /*f7720*/  IADD3 R18, P3, PT, R21, R17, RZ ;  /* 0x0000001115127210 */ /* 0x002fc60007f7e0ff */
[----:B--2---:R-:W2:Y:S01]  /*f7730*/  LDL.LU R17, [R1+0x330] ;  /* 0x0003300001117983 */ /* 0x004ea20000300800 */
[----:B------:R-:W-:Y:S01]  /*f7740*/  IADD3 R28, P2, PT, R21, R16, RZ ;  /* 0x00000010151c7210 */ /* 0x000fe20007f5e0ff */
[----:B------:R-:W-:-:S04]  /*f7750*/  IMAD.MOV.U32 R29, RZ, RZ, R27 ;  /* 0x000000ffff1d7224 */ /* 0x000fc800078e001b */
[----:B------:R-:W-:Y:S02]  /*f7760*/  IMAD.MOV.U32 R13, RZ, RZ, R29 ;  /* 0x000000ffff0d7224 */ /* 0x000fe400078e001d */
[C---:B--2---:R-:W-:Y:S02]  /*f7770*/  IMAD.X R27, R17.reuse, 0x1, R22, P4 ;  /* 0x00000001111b7824 */ /* 0x044fe400020e0616 */
[----:B------:R-:W-:-:S03]  /*f7780*/  IMAD.X R29, R17, 0x1, R14, P2 ;  /* 0x00000001111d7824 */ /* 0x000fc600010e060e */
[----:B------:R1:W-:Y:S04]  /*f7790*/  STL.64 [R1+0x3028], R26 ;  /* 0x0030281a01007387 */ /* 0x0003e80000100a00 */
[----:B-1----:R-:W2:Y:S04]  /*f77a0*/  LDL.LU.64 R26, [R1+0x6498] ;  /* 0x00649800011a7983 */ /* 0x002ea80000300a00 */
[----:B------:R1:W-:Y:S04]  /*f77b0*/  STL.64 [R1+0x3030], R28 ;  /* 0x0030301c01007387 */ /* 0x0003e80000100a00 */
[----:B-1----:R-:W3:Y:S01]  /*f77c0*/  LDL.LU.64 R28, [R1+0x6490] ;  /* 0x00649000011c7983 */ /* 0x002ee20000300a00 */
[----:B------:R-:W-:-:S03]  /*f77d0*/  IMAD.X R19, R17, 0x1, R15, P3 ;  /* 0x0000000111137824 */ /* 0x000fc600018e060f */
[----:B----4-:R1:W-:Y:S01]  /*f77e0*/  STL.64 [R1+0x6458], R8 ;  /* 0x0064580801007387 */ /* 0x0103e20000100a00 */
[----:B------:R-:W-:-:S03]  /*f77f0*/  IADD3 R12, P4, PT, R21, R25, RZ ;  /* 0x00000019150c7210 */ /* 0x000fc60007f9e0ff */
[----:B-1----:R-:W4:Y:S04]  /*f7800*/  LDL R9, [R1+0x190] ;  /* 0x0001900001097983 */ /* 0x002f280000100800 */
[----:B------:R-:W-:Y:S04]  /*f7810*/  STL.64 [R1+0x6460], R14 ;  /* 0x0064600e01007387 */ /* 0x000fe80000100a00 */
[----:B------:R3:W-:Y:S01]  /*f7820*/  STL.64 [R1+0x3038], R18 ;  /* 0x0030381201007387 */ /* 0x0007e20000100a00 */
[C---:B--2---:R-:W-:Y:S02]  /*f7830*/  IADD3 R4, P2, PT, R21.reuse, R27, RZ ;  /* 0x0000001b15047210 */ /* 0x044fe40007f5e0ff */
[----:B---3--:R-:W-:-:S02]  /*f7840*/  IADD3 R18, P3, PT, R21, R29, RZ ;  /* 0x0000001d15127210 */ /* 0x008fc40007f7e0ff */
[----:B------:R-:W2:Y:S01]  /*f7850*/  LDL.LU R21, [R1+0x6488] ;  /* 0x0064880001157983 */ /* 0x000ea20000300800 */
[----:B------:R-:W-:Y:S02]  /*f7860*/  IMAD.MOV.U32 R19, RZ, RZ, R13 ;  /* 0x000000ffff137224 */ /* 0x000fe400078e000d */
[C---:B------:R-:W-:Y:S02]  /*f7870*/  IMAD.X R13, R17.reuse, 0x1, R24, P4 ;  /* 0x00000001110d7824 */ /* 0x040fe400020e0618 */
[----:B------:R-:W-:-:S03]  /*f7880*/  IMAD.X R5, R17, 0x1, R26, P2 ;  /* 0x0000000111057824 */ /* 0x000fc600010e061a */
[----:B------:R1:W-:Y:S01]  /*f7890*/  STL.64 [R1+0x3040], R12 ;  /* 0x0030400c01007387 */ /* 0x0003e20000100a00 */
[----:B----4-:R-:W-:-:S03]  /*f78a0*/  IADD3 R14, P4, PT, R9, R20, RZ ;  /* 0x00000014090e7210 */ /* 0x010fc60007f9e0ff */
[----:B-1----:R-:W3:Y:S04]  /*f78b0*/  LDL.LU.64 R12, [R1+0x6480] ;  /* 0x00648000010c7983 */ /* 0x002ee80000300a00 */
[----:B------:R-:W4:Y:S04]  /*f78c0*/  LDL R15, [R1+0x32c] ;  /* 0x00032c00010f7983 */ /* 0x000f280000100800 */
        /* <DEDUP_REMOVED lines=8> */
[----:B------:R-:W3:Y:S04]  /*f7950*/  LDL.LU R17, [R1+0x6470] ;  /* 0x0064700001117983 */ /* 0x000ee80000300800 */
[----:B------:R1:W-:Y:S04]  /*f7960*/  STL.64 [R1+0x3010], R18 ;  /* 0x0030101201007387 */ /* 0x0003e80000100a00 */
[----:B-1----:R-:W4:Y:S01]  /*f7970*/  LDL.LU.64 R18, [R1+0x6468] ;  /* 0x0064680001127983 */ /* 0x002f220000300a00 */
[----:B--2---:R-:W-:Y:S01]  /*f7980*/  IADD3 R26, P3, PT, R21, R23, RZ ;  /* 0x00000017151a7210 */ /* 0x004fe20007f7e0ff */
[----:B----4-:R-:W-:-:S05]  /*f7990*/  IMAD.X R15, R15, 0x1, R18, P4 ;  /* 0x000000010f0f7824 */ /* 0x010fca00020e0612 */
[----:B------:R-:W-:Y:S04]  /*f79a0*/  STL.64 [R1+0x3018], R14 ;  /* 0x0030180e01007387 */ /* 0x000fe80000100a00 */
[----:B------:R1:W-:Y:S02]  /*f79b0*/  STL [R1+0x2fe8], R26 ;  /* 0x002fe81a01007387 */ /* 0x0003e40000100800 */
[----:B-1----:R-:W-:Y:S02]  /*f79c0*/  IADD3 R26, P4, PT, R21, R16, RZ ;  /* 0x00000010151a7210 */ /* 0x002fe40007f9e0ff */
[----:B------:R-:W2:Y:S04]  /*f79d0*/  LDL.LU.64 R14, [R1+0x6460] ;  /* 0x00646000010e7983 */ /* 0x000ea80000300a00 */
[----:B------:R1:W-:Y:S04]  /*f79e0*/  STL [R1+0x6430], R16 ;  /* 0x0064301001007387 */ /* 0x0003e80000100800 */
[----:B-1----:R-:W4:Y:S01]  /*f79f0*/  LDL.LU R16, [R1+0x32c] ;  /* 0x00032c0001107983 */ /* 0x002f220000300800 */
[----:B------:R-:W-:-:S02]  /*f7a00*/  IMAD.MOV.U32 R27, RZ, RZ, R9 ;  /* 0x000000ffff1b7224 */ /* 0x000fc400078e0009 */
[----:B----4-:R-:W-:-:S05]  /*f7a10*/  IMAD.X R9, R16, 0x1, R19, P2 ;  /* 0x0000000110097824 */ /* 0x010fca00010e0613 */
[----:B------:R1:W-:Y:S04]  /*f7a20*/  STL.64 [R1+0x3020], R8 ;  /* 0x0030200801007387 */ /* 0x0003e80000100a00 */
[----:B-1----:R-:W4:Y:S04]  /*f7a30*/  LDL.LU.64 R8, [R1+0x6458] ;  /* 0x0064580001087983 */ /* 0x002f280000300a00 */
[----:B----4-:R1:W-:Y:S04]  /*f7a40*/  STL.64 [R1+0x6438], R8 ;  /* 0x0064380801007387 */ /* 0x0103e80000100a00 */
[----:B-1----:R-:W4:Y:S04]  /*f7a50*/  LDL.LU R8, [R1+0x324] ;  /* 0x0003240001087983 */ /* 0x002f280000300800 */
[----:B------:R-:W2:Y:S04]  /*f7a60*/  LDL.LU R9, [R1+0x328] ;  /* 0x0003280001097983 */ /* 0x000ea80000300800 */
[----:B------:R1:W-:Y:S04]  /*f7a70*/  STL.64 [R1+0x6440], R2 ;  /* 0x0064400201007387 */ /* 0x0003e80000100a00 */
[----:B-1----:R0:W2:Y:S04]  /*f7a80*/  LDL.64 R2, [R1+0x2fe8] ;  /* 0x002fe80001027983 */ /* 0x0020a80000100a00 */
[----:B------:R-:W-:Y:S01]  /*f7a90*/  STL.64 [R1+0x6428], R18 ;  /* 0x0064281201007387 */ /* 0x000fe20000100a00 */
[----:B--2---:R-:W-:-:S05]  /*f7aa0*/  IMAD.X R3, R16, 0x1, R22, P3 ;  /* 0x0000000110037824 */ /* 0x004fca00018e0616 */
[----:B------:R1:W-:Y:S02]  /*f7ab0*/  STL [R1+0x2fec], R3 ;  /* 0x002fec0301007387 */ /* 0x0003e40000100800 */
[----:B-1----:R-:W-:Y:S02]  /*f7ac0*/  IMAD.MOV.U32 R3, RZ, RZ, R27 ;  /* 0x000000ffff037224 */ /* 0x002fe400078e001b */
[----:B------:R-:W-:-:S05]  /*f7ad0*/  IMAD.X R27, R16, 0x1, R14, P4 ;  /* 0x00000001101b7824 */ /* 0x000fca00020e060e */
[----:B------:R1:W-:Y:S04]  /*f7ae0*/  STL.64 [R1+0x2ff0], R26 ;  /* 0x002ff01a01007387 */ /* 0x0003e80000100a00 */
[----:B-1----:R-:W2:Y:S01]  /*f7af0*/  LDL.LU.64 R26, [R1+0x6450] ;  /* 0x00645000011a7983 */ /* 0x002ea20000300a00 */
[C---:B---3--:R-:W-:Y:S01]  /*f7b00*/  IADD3 R18, P2, PT, R21.reuse, R17, RZ ;  /* 0x0000001115127210 */ /* 0x048fe20007f5e0ff */
[----:B----4-:R-:W-:Y:S02]  /*f7b10*/  IMAD.MOV.U32 R19, RZ, RZ, R8 ;  /* 0x000000ffff137224 */ /* 0x010fe400078e0008 */
[----:B------:R1:W-:Y:S01]  /*f7b20*/  STL.64 [R1+0x6418], R4 ;  /* 0x0064180401007387 */ /* 0x0003e20000100a00 */
[----:B------:R-:W-:Y:S01]  /*f7b30*/  IADD3 R2, P3, PT, R21, R25, RZ ;  /* 0x0000001915027210 */ /* 0x000fe20007f7e0ff */
[----:B-1----:R-:W-:-:S02]  /*f7b40*/  IMAD.MOV.U32 R4, RZ, RZ, R9 ;  /* 0x000000ffff047224 */ /* 0x002fc400078e0009 */
[----:B------:R-:W-:Y:S02]  /*f7b50*/  IMAD.MOV.U32 R9, RZ, RZ, R19 ;  /* 0x000000ffff097224 */ /* 0x000fe400078e0013 */
[----:B------:R-:W-:Y:S01]  /*f7b60*/  IMAD.X R19, R16, 0x1, R15, P2 ;  /* 0x0000000110137824 */ /* 0x000fe200010e060f */
[----:B------:R-:W3:Y:S04]  /*f7b70*/  LDL R5, [R1+0x194] ;  /* 0x0001940001057983 */ /* 0x000ee80000100800 */
[----:B------:R-:W-:Y:S04]  /*f7b80*/  STL.64 [R1+0x6420], R14 ;  /* 0x0064200e01007387 */ /* 0x000fe80000100a00 */
[----:B------:R1:W-:Y:S02]  /*f7b90*/  STL.64 [R1+0x2ff8], R18 ;  /* 0x002ff81201007387 */ /* 0x0003e40000100a00 */
[----:B-1----:R-:W-:-:S02]  /*f7ba0*/  IADD3 R18, P2, PT, R21, R29, RZ ;  /* 0x0000001d15127210 */ /* 0x002fc40007f5e0ff */
[----:B--2---:R-:W-:Y:S02]  /*f7bb0*/  IADD3 R8, P4, PT, R21, R27, RZ ;  /* 0x0000001b15087210 */ /* 0x004fe40007f9e0ff */
[----:B------:R-:W3:Y:S01]  /*f7bc0*/  LDL.LU R21, [R1+0x6448] ;  /* 0x0064480001157983 */ /* 0x000ee20000300800 */
[----:B------:R-:W-:Y:S02]  /*f7bd0*/  IMAD.MOV.U32 R19, RZ, RZ, R3 ;  /* 0x000000ffff137224 */ /* 0x000fe400078e0003 */
[C---:B------:R-:W-:Y:S02]  /*f7be0*/  IMAD.X R3, R16.reuse, 0x1, R24, P3 ;  /* 0x0000000110037824 */ /* 0x040fe400018e0618 */
[----:B------:R-:W-:Y:S02]  /*f7bf0*/  IMAD.MOV.U32 R15, RZ, RZ, R9 ;  /* 0x000000ffff0f7224 */ /* 0x000fe400078e0009 */
[----:B------:R-:W-:Y:S01]  /*f7c00*/  IMAD.X R9, R16, 0x1, R26, P4 ;  /* 0x0000000110097824 */ /* 0x000fe200020e061a */
[----:B------:R1:W-:Y:S04]  /*f7c10*/  STL.64 [R1+0x3000], R2 ;  /* 0x0030000201007387 */ /* 0x0003e80000100a00 */
[----:B-1----:R-:W2:Y:S04]  /*f7c20*/  LDL.LU.64 R2, [R1+0x6440] ;  /* 0x0064400001027983 */ /* 0x002ea80000300a00 */
[----:B------:R1:W-:Y:S04]  /*f7c30*/  STL.64 [R1+0x3008], R8 ;  /* 0x0030080801007387 */ /* 0x0003e80000100a00 */
[----:B-1----:R-:W4:Y:S04]  /*f7c40*/  LDL.LU.64 R8, [R1+0x6438] ;  /* 0x0064380001087983 */ /* 0x002f280000300a00 */
[----:B------:R1:W-:Y:S02]  /*f7c50*/  STL.64 [R1+0x6410], R26 ;  /* 0x0064101a01007387 */ /* 0x0003e40000100a00 */
[----:B-1----:R-:W-:Y:S01]  /*f7c60*/  IMAD.MOV.U32 R26, RZ, RZ, R4 ;  /* 0x000000ffff1a7224 */ /* 0x002fe200078e0004 */
[----:B---3--:R-:W-:Y:S01]  /*f7c70*/  IADD3 R4, P4, PT, R5, R21, RZ ;  /* 0x0000001505047210 */ /* 0x008fe20007f9e0ff */
[----:B------:R1:W-:Y:S02]  /*f7c80*/  STL.64 [R1+0x6408], R20 ;  /* 0x0064081401007387 */ /* 0x0003e40000100a00 */
[----:B-1----:R-:W-:-:S02]  /*f7c90*/  IMAD.MOV.U32 R21, RZ, RZ, R19 ;  /* 0x000000ffff157224 */ /* 0x002fc400078e0013 */
[----:B------:R-:W-:Y:S02]  /*f7ca0*/  IMAD.X R19, R16, 0x1, R28, P2 ;  /* 0x0000000110137824 */ /* 0x000fe400010e061c */
[----:B------:R-:W3:Y:S04]  /*f7cb0*/  LDL.LU R16, [R1+0x6430] ;  /* 0x0064300001107983 */ /* 0x000ee80000300800 */
[----:B------:R1:W-:Y:S04]  /*f7cc0*/  STL.64 [R1+0x2fd0], R18 ;  /* 0x002fd01201007387 */ /* 0x0003e80000100a00 */
[----:B-1----:R-:W2:Y:S04]  /*f7cd0*/  LDL.LU.64 R18, [R1+0x6428] ;  /* 0x0064280001127983 */ /* 0x002ea80000300a00 */
[----:B------:R1:W-:Y:S04]  /*f7ce0*/  STL [R1+0x6400], R28 ;  /* 0x0064001c01007387 */ /* 0x0003e80000100800 */
[----:B-1----:R-:W3:Y:S01]  /*f7cf0*/  LDL.LU R28, [R1+0x194] ;  /* 0x00019400011c7983 */ /* 0x002ee20000300800 */
[----:B------:R-:W-:Y:S01]  /*f7d00*/  IADD3 R14, P3, PT, R5, R20, RZ ;  /* 0x00000014050e7210 */ /* 0x000fe20007f7e0ff */
[----:B------:R-:W-:-:S02]  /*f7d10*/  IMAD.MOV.U32 R5, RZ, RZ, R26 ;  /* 0x000000ffff057224 */ /* 0x000fc400078e001a */
[----:B------:R-:W-:Y:S02]  /*f7d20*/  IMAD.MOV.U32 R20, RZ, RZ, R15 ;  /* 0x000000ffff147224 */ /* 0x000fe400078e000f */
[----:B------:R-:W-:Y:S02]  /*f7d30*/  IMAD.MOV.U32 R27, RZ, RZ, R5 ;  /* 0x000000ffff1b7224 */ /* 0x000fe400078e0005 */
[----:B--2---:R-:W-:Y:S02]  /*f7d40*/  IMAD.X R15, R5, 0x1, R18, P3 ;  /* 0x00000001050f7824 */ /* 0x004fe400018e0612 */
[----:B------:R-:W-:-:S03]  /*f7d50*/  IMAD.X R5, R27, 0x1, R19, P4 ;  /* 0x000000011b057824 */ /* 0x000fc600020e0613 */
[----:B------:R1:W-:Y:S01]  /*f7d60*/  STL.64 [R1+0x2fd8], R14 ;  /* 0x002fd80e01007387 */ /* 0x0003e20000100a00 */
[----:B---3--:R-:W-:-:S05]  /*f7d70*/  IADD3 R26, P2, PT, R28, R23, RZ ;  /* 0x000000171c1a7210 */ /* 0x008fca0007f5e0ff */
[----:B------:R-:W-:Y:S04]  /*f7d80*/  STL [R1+0x2fa8], R26 ;  /* 0x002fa81a01007387 */ /* 0x000fe80000100800 */
[----:B-1----:R-:W2:Y:S04]  /*f7d90*/  LDL.LU.64 R14, [R1+0x6420] ;  /* 0x00642000010e7983 */ /* 0x002ea80000300a00 */
[----:B------:R1:W-:Y:S04]  /*f7da0*/  STL.64 [R1+0x2fe0], R4 ;  /* 0x002fe00401007387 */ /* 0x0003e80000100a00 */
[----:B-1----:R-:W3:Y:S01]  /*f7db0*/  LDL.LU.64 R4, [R1+0x6418] ;  /* 0x0064180001047983 */ /* 0x002ee20000300a00 */
[----:B------:R-:W-:-:S03]  /*f7dc0*/  IADD3 R26, P3, PT, R28, R16, RZ ;  /* 0x000000101c1a7210 */ /* 0x000fc60007f7e0ff */
[----:B---3--:R1:W-:Y:S04]  /*f7dd0*/  STL.64 [R1+0x63f8], R4 ;  /* 0x0063f80401007387 */ /* 0x0083e80000100a00 */
[----:B-1----:R-:W3:Y:S04]  /*f7de0*/  LDL.LU R5, [R1+0x1a0] ;  /* 0x0001a00001057983 */ /* 0x002ee80000300800 */
[----:B------:R1:W-:Y:S04]  /*f7df0*/  STL.64 [R1+0x63f0], R18 ;  /* 0x0063f01201007387 */ /* 0x0003e80000100a00 */
[----:B------:R0:W-:Y:S01]  /*f7e00*/  STL.64 [R1+0x63e8], R16 ;  /* 0x0063e81001007387 */ /* 0x0001e20000100a00 */
[----:B-1----:R-:W-:Y:S01]  /*f7e10*/  IMAD.MOV.U32 R18, RZ, RZ, R20 ;  /* 0x000000ffff127224 */ /* 0x002fe200078e0014 */
[----:B------:R-:W-:-:S02]  /*f7e20*/  IADD3 R20, P4, PT, R28, R17, RZ ;  /* 0x000000111c147210 */ /* 0x000fc40007f9e0ff */
[----:B0-----:R0:W2:Y:S02]  /*f7e30*/  LDL.64 R16, [R1+0x2fa8] ;  /* 0x002fa80001107983 */ /* 0x0010a40000100a00 */
[----:B--2---:R-:W-:-:S05]  /*f7e40*/  IMAD.X R17, R27, 0x1, R22, P2 ;  /* 0x000000011b117824 */ /* 0x004fca00010e0616 */
[----:B------:R1:W-:Y:S02]  /*f7e50*/  STL [R1+0x2fac], R17 ;  /* 0x002fac1101007387 */ /* 0x0003e40000100800 */
[----:B-1----:R-:W-:-:S04]  /*f7e60*/  IMAD.MOV.U32 R17, RZ, RZ, R27 ;  /* 0x000000ffff117224 */ /* 0x002fc800078e001b */
[----:B------:R-:W-:-:S05]  /*f7e70*/  IMAD.X R27, R17, 0x1, R14, P3 ;  /* 0x00000001111b7824 */ /* 0x000fca00018e060e */
[----:B------:R1:W-:Y:S04]  /*f7e80*/  STL.64 [R1+0x2fb0], R26 ;  /* 0x002fb01a01007387 */ /* 0x0003e80000100a00 */
[----:B-1----:R-:W2:Y:S01]  /*f7e90*/  LDL.LU.64 R26, [R1+0x6410] ;  /* 0x00641000011a7983 */ /* 0x002ea20000300a00 */
[----:B------:R-:W-:Y:S02]  /*f7ea0*/  IMAD.MOV.U32 R19, RZ, RZ, R21 ;  /* 0x000000ffff137224 */ /* 0x000fe400078e0015 */
[----:B------:R-:W-:Y:S01]  /*f7eb0*/  IMAD.X R21, R17, 0x1, R15, P4 ;  /* 0x0000000111157824 */ /* 0x000fe200020e060f */
[----:B----4-:R1:W-:Y:S01]  /*f7ec0*/  STL.64 [R1+0x63d8], R8 ;  /* 0x0063d80801007387 */ /* 0x0103e20000100a00 */
[----:B------:R-:W-:-:S03]  /*f7ed0*/  IADD3 R16, P2, PT, R28, R25, RZ ;  /* 0x000000191c107210 */ /* 0x000fc60007f5e0ff */
[----:B-1----:R-:W4:Y:S04]  /*f7ee0*/  LDL R9, [R1+0x198] ;  /* 0x0001980001097983 */ /* 0x002f280000100800 */
[----:B------:R-:W-:Y:S04]  /*f7ef0*/  STL.64 [R1+0x63e0], R6 ;  /* 0x0063e00601007387 */ /* 0x000fe80000100a00 */
[----:B------:R1:W-:Y:S04]  /*f7f00*/  STL.64 [R1+0x2fb8], R20 ;  /* 0x002fb81401007387 */ /* 0x0003e80000100a00 */
[----:B-1----:R-:W4:Y:S04]  /*f7f10*/  LDL.LU.64 R20, [R1+0x6408] ;  /* 0x0064080001147983 */ /* 0x002f280000300a00 */
[----:B------:R1:W-:Y:S02]  /*f7f20*/  STL.64 [R1+0x63d0], R14 ;  /* 0x0063d00e01007387 */ /* 0x0003e40000100a00 */
[----:B-1----:R-:W-:Y:S01]  /*f7f30*/  IMAD.MOV.U32 R14, RZ, RZ, R18 ;  /* 0x000000ffff0e7224 */ /* 0x002fe200078e0012 */
[----:B------:R-:W-:-:S02]  /*f7f40*/  IADD3 R18, P4, PT, R28, R29, RZ ;  /* 0x0000001d1c127210 */ /* 0x000fc40007f9e0ff */
[----:B--2---:R-:W-:Y:S02]  /*f7f50*/  IADD3 R4, P3, PT, R28, R27, RZ ;  /* 0x0000001b1c047210 */ /* 0x004fe40007f7e0ff */
[----:B------:R-:W2:Y:S01]  /*f7f60*/  LDL.LU R28, [R1+0x6400] ;  /* 0x00640000011c7983 */ /* 0x000ea20000300800 */
[----:B------:R-:W-:Y:S02]  /*f7f70*/  IMAD.MOV.U32 R15, RZ, RZ, R19 ;  /* 0x000000ffff0f7224 */ /* 0x000fe400078e0013 */
[----:B------:R-:W-:Y:S02]  /*f7f80*/  IMAD.MOV.U32 R19, RZ, RZ, R17 ;  /* 0x000000ffff137224 */ /* 0x000fe400078e0011 */
[----:B---3--:R-:W-:Y:S02]  /*f7f90*/  IMAD.MOV.U32 R6, RZ, RZ, R5 ;  /* 0x000000ffff067224 */ /* 0x008fe400078e0005 */
[C---:B------:R-:W-:Y:S02]  /*f7fa0*/  IMAD.X R17, R19.reuse, 0x1, R24, P2 ;  /* 0x0000000113117824 */ /* 0x040fe400010e0618 */
[----:B------:R-:W-:-:S03]  /*f7fb0*/  IMAD.X R5, R19, 0x1, R26, P3 ;  /* 0x0000000113057824 */ /* 0x000fc600018e061a */
[----:B------:R-:W-:Y:S04]  /*f7fc0*/  STL.64 [R1+0x2fc0], R16 ;  /* 0x002fc01001007387 */ /* 0x000fe80000100a00 */
[----:B------:R1:W-:Y:S04]  /*f7fd0*/  STL.64 [R1+0x2fc8], R4 ;  /* 0x002fc80401007387 */ /* 0x0003e80000100a00 */
[----:B-1----:R-:W3:Y:S04]  /*f7fe0*/  LDL.LU.64 R4, [R1+0x63f8] ;  /* 0x0063f80001047983 */ /* 0x002ee80000300a00 */
[----:B----4-:R1:W-:Y:S01]  /*f7ff0*/  STL [R1+0x63c0], R21 ;  /* 0x0063c01501007387 */ /* 0x0103e20000100800 */
[----:B------:R-:W-:-:S03]  /*f8000*/  IADD3 R8, P3, PT, R9, R21, RZ ;  /* 0x0000001509087210 */ /* 0x000fc60007f7e0ff */
[----:B-1----:R-:W4:Y:S01]  /*f8010*/  LDL.LU R21, [R1+0x198] ;  /* 0x0001980001157983 */ /* 0x002f220000300800 */
[----:B--2---:R-:W-:-:S05]  /*f8020*/  IMAD.X R19, R19, 0x1, R28, P4 ;  /* 0x0000000113137824 */ /* 0x004fca00020e061c */
[----:B------:R1:W-:Y:S04]  /*f8030*/  STL.64 [R1+0x2f98], R18 ;  /* 0x002f981201007387 */ /* 0x0003e80000100a00 */
[----:B-1----:R-:W2:Y:S01]  /*f8040*/  LDL.LU.64 R18, [R1+0x63f0] ;  /* 0x0063f00001127983 */ /* 0x002ea20000300a00 */
[----:B------:R-:W-:-:S03]  /*f8050*/  IADD3 R16, P2, PT, R9, R20, RZ ;  /* 0x0000001409107210 */ /* 0x000fc60007f5e0ff */
[----:B------:R1:W-:Y:S02]  /*f8060*/  STL.64 [R1+0x63c8], R28 ;  /* 0x0063c81c01007387 */ /* 0x0003e40000100a00 */
[----:B-1----:R-:W-:-:S04]  /*f8070*/  IMAD.MOV.U32 R28, RZ, RZ, R14 ;  /* 0x000000ffff1c7224 */ /* 0x002fc800078e000e */
[----:B--2---:R-:W-:-:S05]  /*f8080*/  IMAD.X R17, R28, 0x1, R18, P2 ;  /* 0x000000011c117824 */ /* 0x004fca00010e0612 */
[----:B------:R1:W-:Y:S04]  /*f8090*/  STL.64 [R1+0x2fa0], R16 ;  /* 0x002fa01001007387 */ /* 0x0003e80000100a00 */
[----:B-1----:R-:W4:Y:S01]  /*f80a0*/  LDL.LU.64 R16, [R1+0x63e8] ;  /* 0x0063e80001107983 */ /* 0x002f220000300a00 */
[----:B------:R-:W-:Y:S02]  /*f80b0*/  IMAD.MOV.U32 R29, RZ, RZ, R15 ;  /* 0x000000ffff1d7224 */ /* 0x000fe400078e000f */
[----:B------:R-:W-:Y:S01]  /*f80c0*/  IMAD.MOV.U32 R15, RZ, RZ, R6 ;  /* 0x000000ffff0f7224 */ /* 0x000fe200078e0006 */
[----:B----4-:R-:W-:-:S05]  /*f80d0*/  IADD3 R6, P2, PT, R21, R16, RZ ;  /* 0x0000001015067210 */ /* 0x010fca0007f5e0ff */
[----:B------:R1:W-:Y:S04]  /*f80e0*/  STL [R1+0x2f70], R6 ;  /* 0x002f700601007387 */ /* 0x0003e80000100800 */
[----:B-1----:R-:W2:Y:S01]  /*f80f0*/  LDL.LU.64 R6, [R1+0x63e0] ;  /* 0x0063e00001067983 */ /* 0x002ea20000300a00 */
[----:B------:R-:W-:-:S05]  /*f8100*/  IMAD.X R9, R28, 0x1, R19, P3 ;  /* 0x000000011c097824 */ /* 0x000fca00018e0613 */
[----:B------:R1:W-:Y:S04]  /*f8110*/  STL.64 [R1+0x2f90], R8 ;  /* 0x002f900801007387 */ /* 0x0003e80000100a00 */
[----:B-1----:R-:W4:Y:S04]  /*f8120*/  LDL.LU.64 R8, [R1+0x63d8] ;  /* 0x0063d80001087983 */ /* 0x002f280000300a00 */
[----:B--2---:R1:W-:Y:S04]  /*f8130*/  STL.64 [R1+0x63b8], R6 ;  /* 0x0063b80601007387 */ /* 0x0043e80000100a00 */
[----:B-1----:R0:W2:Y:S01]  /*f8140*/  LDL.64 R6, [R1+0x2f70] ;  /* 0x002f700001067983 */ /* 0x0020a20000100a00 */
[----:B------:R-:W-:-:S03]  /*f8150*/  IADD3 R14, P4, PT, R21, R23, RZ ;  /* 0x00000017150e7210 */ /* 0x000fc60007f9e0ff */
[----:B------:R1:W-:Y:S04]  /*f8160*/  STL.64 [R1+0x63a8], R18 ;  /* 0x0063a81201007387 */ /* 0x0003e80000100a00 */
[----:B------:R-:W-:Y:S01]  /*f8170*/  STL.64 [R1+0x63a0], R16 ;  /* 0x0063a01001007387 */ /* 0x000fe20000100a00 */
[----:B-1----:R-:W-:Y:S02]  /*f8180*/  IMAD.MOV.U32 R18, RZ, RZ, R29 ;  /* 0x000000ffff127224 */ /* 0x002fe400078e001d */
[----:B------:R-:W-:Y:S02]  /*f8190*/  IMAD.MOV.U32 R29, RZ, RZ, R15 ;  /* 0x000000ffff1d7224 */ /* 0x000fe400078e000f */
[----:B--2---:R-:W-:-:S04]  /*f81a0*/  IMAD.MOV.U32 R7, RZ, RZ, R28 ;  /* 0x000000ffff077224 */ /* 0x004fc800078e001c */
[----:B------:R-:W-:-:S05]  /*f81b0*/  IMAD.X R15, R7, 0x1, R22, P4 ;  /* 0x00000001070f7824 */ /* 0x000fca00020e0616 */
[----:B------:R1:W-:Y:S04]  /*f81c0*/  STL.64 [R1+0x2f68], R14 ;  /* 0x002f680e01007387 */ /* 0x0003e80000100a00 */
[----:B-1----:R-:W2:Y:S04]  /*f81d0*/  LDL.LU.64 R14, [R1+0x63d0] ;  /* 0x0063d000010e7983 */ /* 0x002ea80000300a00 */
[----:B------:R-:W-:Y:S04]  /*f81e0*/  STL.64 [R1+0x63b0], R22 ;  /* 0x0063b01601007387 */ /* 0x000fe80000100a00 */
[----:B---3--:R1:W-:Y:S01]  /*f81f0*/  STL.64 [R1+0x6390], R4 ;  /* 0x0063900401007387 */ /* 0x0083e20000100a00 */
[----:B------:R-:W-:Y:S01]  /*f8200*/  IADD3 R28, P3, PT, R21, R17, RZ ;  /* 0x00000011151c7210 */ /* 0x000fe20007f7e0ff */
[----:B-1----:R-:W-:-:S02]  /*f8210*/  IMAD.MOV.U32 R4, RZ, RZ, R7 ;  /* 0x000000ffff047224 */ /* 0x002fc400078e0007 */
[----:B------:R-:W-:Y:S01]  /*f8220*/  IMAD.MOV.U32 R23, RZ, RZ, R29 ;  /* 0x000000ffff177224 */ /* 0x000fe200078e001d */
[----:B------:R-:W3:Y:S01]  /*f8230*/  LDL R5, [R1+0x19c] ;  /* 0x00019c0001057983 */ /* 0x000ee20000100800 */
[C---:B--2---:R-:W-:Y:S02]  /*f8240*/  IMAD.X R7, R4.reuse, 0x1, R14, P2 ;  /* 0x0000000104077824 */ /* 0x044fe400010e060e */
[----:B------:R-:W-:-:S03]  /*f8250*/  IMAD.X R29, R4, 0x1, R15, P3 ;  /* 0x00000001041d7824 */ /* 0x000fc600018e060f */
[----:B------:R-:W-:Y:S04]  /*f8260*/  STL [R1+0x2f74], R7 ;  /* 0x002f740701007387 */ /* 0x000fe80000100800 */
[----:B------:R1:W-:Y:S04]  /*f8270*/  STL.64 [R1+0x2f78], R28 ;  /* 0x002f781c01007387 */ /* 0x0003e80000100a00 */
[----:B-1----:R-:W2:Y:S01]  /*f8280*/  LDL.LU.64 R28, [R1+0x63c8] ;  /* 0x0063c800011c7983 */ /* 0x002ea20000300a00 */
[C---:B------:R-:W-:Y:S02]  /*f8290*/  IADD3 R16, P4, PT, R21.reuse, R25, RZ ;  /* 0x0000001915107210 */ /* 0x040fe40007f9e0ff */
[C---:B------:R-:W-:Y:S01]  /*f82a0*/  IADD3 R6, P2, PT, R21.reuse, R27, RZ ;  /* 0x0000001b15067210 */ /* 0x040fe20007f5e0ff */
[----:B------:R1:W-:Y:S01]  /*f82b0*/  STL.64 [R1+0x6398], R14 ;  /* 0x0063980e01007387 */ /* 0x0003e20000100a00 */
[----:B--2---:R-:W-:-:S03]  /*f82c0*/  IADD3 R22, P3, PT, R21, R29, RZ ;  /* 0x0000001d15167210 */ /* 0x004fc60007f7e0ff */
[----:B------:R-:W2:Y:S01]  /*f82d0*/  LDL.LU R21, [R1+0x63c0] ;  /* 0x0063c00001157983 */ /* 0x000ea20000300800 */
[----:B-1----:R-:W-:Y:S02]  /*f82e0*/  IMAD.MOV.U32 R14, RZ, RZ, R23 ;  /* 0x000000ffff0e7224 */ /* 0x002fe400078e0017 */
[----:B------:R-:W-:-:S04]  /*f82f0*/  IMAD.MOV.U32 R23, RZ, RZ, R4 ;  /* 0x000000ffff177224 */ /* 0x000fc800078e0004 */
[C---:B------:R-:W-:Y:S02]  /*f8300*/  IMAD.X R17, R23.reuse, 0x1, R24, P4 ;  /* 0x0000000117117824 */ /* 0x040fe400020e0618 */
[C---:B------:R-:W-:Y:S02]  /*f8310*/  IMAD.X R7, R23.reuse, 0x1, R26, P2 ;  /* 0x0000000117077824 */ /* 0x040fe400010e061a */
[----:B------:R-:W-:Y:S01]  /*f8320*/  IMAD.X R23, R23, 0x1, R28, P3 ;  /* 0x0000000117177824 */ /* 0x000fe200018e061c */
[----:B------:R3:W-:Y:S04]  /*f8330*/  STL.64 [R1+0x2f80], R16 ;  /* 0x002f801001007387 */ /* 0x0007e80000100a00 */
[----:B------:R1:W-:Y:S01]  /*f8340*/  STL.64 [R1+0x2f88], R6 ;  /* 0x002f880601007387 */ /* 0x0003e20000100a00 */
[----:B---3--:R-:W-:-:S03]  /*f8350*/  IADD3 R16, P4, PT, R5, R20, RZ ;  /* 0x0000001405107210 */ /* 0x008fc60007f9e0ff */
[----:B-1----:R-:W3:Y:S01]  /*f8360*/  LDL.LU.64 R6, [R1+0x63b8] ;  /* 0x0063b80001067983 */ /* 0x002ee20000300a00 */
[----:B--2---:R-:W-:-:S03]  /*f8370*/  IADD3 R4, P2, PT, R5, R21, RZ ;  /* 0x0000001505047210 */ /* 0x004fc60007f5e0ff */
[----:B------:R-:W2:Y:S04]  /*f8380*/  LDL R5, [R1+0x320] ;  /* 0x0003200001057983 */ /* 0x000ea80000100800 */
[----:B------:R1:W-:Y:S04]  /*f8390*/  STL [R1+0x6380], R21 ;  /* 0x0063801501007387 */ /* 0x0003e80000100800 */
[----:B-1----:R-:W2:Y:S04]  /*f83a0*/  LDL.LU R21, [R1+0x19c] ;  /* 0x00019c0001157983 */ /* 0x002ea80000300800 */
[----:B------:R1:W-:Y:S04]  /*f83b0*/  STL.64 [R1+0x2f50], R22 ;  /* 0x002f501601007387 */ /* 0x0003e80000100a00 */
[----:B-1----:R-:W2:Y:S04]  /*f83c0*/  LDL.LU.64 R22, [R1+0x63b0] ;  /* 0x0063b00001167983 */ /* 0x002ea80000300a00 */
[----:B------:R1:W-:Y:S02]  /*f83d0*/  STL.64 [R1+0x6388], R28 ;  /* 0x0063881c01007387 */ /* 0x0003e40000100a00 */
[----:B-1----:R-:W-:Y:S01]  /*f83e0*/  IMAD.MOV.U32 R29, RZ, RZ, R18 ;  /* 0x000000ffff1d7224 */ /* 0x002fe200078e0012 */
[----:B--2---:R-:W-:-:S05]  /*f83f0*/  IADD3 R18, P3, PT, R21, R23, RZ ;  /* 0x0000001715127210 */ /* 0x004fca0007f7e0ff */
[----:B------:R1:W-:Y:S04]  /*f8400*/  STL [R1+0x2f28], R18 ;  /* 0x002f281201007387 */ /* 0x0003e80000100800 */
[----:B-1----:R-:W2:Y:S02]  /*f8410*/  LDL.LU.64 R18, [R1+0x63a8] ;  /* 0x0063a80001127983 */ /* 0x002ea40000300a00 */
        /* <DEDUP_REMOVED lines=9> */
[----:B-1----:R-:W2:Y:S04]  /*f84b0*/  LDL.LU.64 R4, [R1+0x6390] ;  /* 0x0063900001047983 */ /* 0x002ea80000300a00 */
[----:B--2---:R1:W-:Y:S04]  /*f84c0*/  STL.64 [R1+0x6378], R4 ;  /* 0x0063780401007387 */ /* 0x0043e80000100a00 */
[----:B-1----:R0:W2:Y:S04]  /*f84d0*/  LDL.64 R4, [R1+0x2f30] ;  /* 0x002f300001047983 */ /* 0x0020a80000100a00 */
[----:B------:R-:W-:Y:S04]  /*f84e0*/  STL.64 [R1+0x6368], R18 ;  /* 0x0063681201007387 */ /* 0x000fe80000100a00 */
[----:B------:R1:W-:Y:S04]  /*f84f0*/  STL [R1+0x6370], R3 ;  /* 0x0063700301007387 */ /* 0x0003e80000100800 */
[----:B-1----:R-:W2:Y:S01]  /*f8500*/  LDL.LU R3, [R1+0x320] ;  /* 0x0003200001037983 */ /* 0x002ea20000300800 */
[----:B------:R-:W-:Y:S01]  /*f8510*/  IMAD.MOV.U32 R18, RZ, RZ, R28 ;  /* 0x000000ffff127224 */ /* 0x000fe200078e001c */
[----:B------:R-:W-:-:S02]  /*f8520*/  IADD3 R28, P2, PT, R21, R17, RZ ;  /* 0x00000011151c7210 */ /* 0x000fc40007f5e0ff */
[----:B------:R1:W-:Y:S04]  /*f8530*/  STL.64 [R1+0x6360], R16 ;  /* 0x0063601001007387 */ /* 0x0003e80000100a00 */
[----:B-1----:R0:W3:Y:S01]  /*f8540*/  LDL.64 R16, [R1+0x2f28] ;  /* 0x002f280001107983 */ /* 0x0020e20000100a00 */
[----:B------:R-:W-:Y:S02]  /*f8550*/  IMAD.MOV.U32 R19, RZ, RZ, R29 ;  /* 0x000000ffff137224 */ /* 0x000fe400078e001d */
[C---:B--2---:R-:W-:Y:S02]  /*f8560*/  IMAD.X R5, R3.reuse, 0x1, R14, P4 ;  /* 0x0000000103057824 */ /* 0x044fe400020e060e */
[C---:B------:R-:W-:Y:S02]  /*f8570*/  IMAD.X R29, R3.reuse, 0x1, R15, P2 ;  /* 0x00000001031d7824 */ /* 0x040fe400010e060f */
[----:B---3--:R-:W-:-:S05]  /*f8580*/  IMAD.X R17, R3, 0x1, R22, P3 ;  /* 0x0000000103117824 */ /* 0x008fca00018e0616 */
[----:B------:R-:W-:Y:S04]  /*f8590*/  STL [R1+0x2f2c], R17 ;  /* 0x002f2c1101007387 */ /* 0x000fe80000100800 */
[----:B------:R-:W-:Y:S04]  /*f85a0*/  STL [R1+0x2f34], R5 ;  /* 0x002f340501007387 */ /* 0x000fe80000100800 */
[----:B------:R1:W-:Y:S04]  /*f85b0*/  STL.64 [R1+0x2f38], R28 ;  /* 0x002f381c01007387 */ /* 0x0003e80000100a00 */
[----:B-1----:R-:W2:Y:S04]  /*f85c0*/  LDL.LU.64 R28, [R1+0x6388] ;  /* 0x00638800011c7983 */ /* 0x002ea80000300a00 */
[----:B------:R1:W-:Y:S01]  /*f85d0*/  STL.64 [R1+0x6358], R14 ;  /* 0x0063580e01007387 */ /* 0x0003e20000100a00 */
[----:B------:R-:W-:-:S02]  /*f85e0*/  IADD3 R16, P3, PT, R21, R25, RZ ;  /* 0x0000001915107210 */ /* 0x000fc40007f7e0ff */
[C---:B------:R-:W-:Y:S01]  /*f85f0*/  IADD3 R4, P4, PT, R21.reuse, R27, RZ ;  /* 0x0000001b15047210 */ /* 0x040fe20007f9e0ff */
[----:B-1----:R-:W-:Y:S01]  /*f8600*/  IMAD.MOV.U32 R14, RZ, RZ, R18 ;  /* 0x000000ffff0e7224 */ /* 0x002fe200078e0012 */
[----:B--2---:R-:W-:Y:S02]  /*f8610*/  IADD3 R18, P2, PT, R21, R29, RZ ;  /* 0x0000001d15127210 */ /* 0x004fe40007f5e0ff */
[----:B------:R-:W2:Y:S01]  /*f8620*/  LDL.LU R21, [R1+0x6380] ;  /* 0x0063800001157983 */ /* 0x000ea20000300800 */
[C---:B------:R-:W-:Y:S02]  /*f8630*/  IMAD.X R17, R3.reuse, 0x1, R24, P3 ;  /* 0x0000000103117824 */ /* 0x040fe400018e0618 */
[C---:B------:R-:W-:Y:S02]  /*f8640*/  IMAD.X R5, R3.reuse, 0x1, R26, P4 ;  /* 0x0000000103057824 */ /* 0x040fe400020e061a */
[----:B------:R-:W-:Y:S02]  /*f8650*/  IMAD.MOV.U32 R15, RZ, RZ, R19 ;  /* 0x000000ffff0f7224 */ /* 0x000fe400078e0013 */
[----:B------:R-:W-:Y:S01]  /*f8660*/  IMAD.X R19, R3, 0x1, R28, P2 ;  /* 0x0000000103137824 */ /* 0x000fe200010e061c */
[----:B------:R1:W-:Y:S04]  /*f8670*/  STL.64 [R1+0x2f40], R16 ;  /* 0x002f401001007387 */ /* 0x0003e80000100a00 */
[----:B-1----:R-:W3:Y:S04]  /*f8680*/  LDL R17, [R1+0x31c] ;  /* 0x00031c0001117983 */ /* 0x002ee80000100800 */
[----:B------:R1:W-:Y:S04]  /*f8690*/  STL.64 [R1+0x2f48], R4 ;  /* 0x002f480401007387 */ /* 0x0003e80000100a00 */
[----:B-1----:R-:W3:Y:S04]  /*f86a0*/  LDL.LU.64 R4, [R1+0x6378] ;  /* 0x0063780001047983 */ /* 0x002ee80000300a00 */
[----:B------:R-:W-:Y:S04]  /*f86b0*/  STL.64 [R1+0x6350], R26 ;  /* 0x0063501a01007387 */ /* 0x000fe80000100a00 */
[----:B--2---:R-:W-:Y:S04]  /*f86c0*/  STL.64 [R1+0x6348], R20 ;  /* 0x0063481401007387 */ /* 0x004fe80000100a00 */
[----:B------:R-:W2:Y:S04]  /*f86d0*/  LDL.LU R3, [R1+0x6370] ;  /* 0x0063700001037983 */ /* 0x000ea80000300800 */
[----:B------:R1:W-:Y:S04]  /*f86e0*/  STL.64 [R1+0x2f10], R18 ;  /* 0x002f101201007387 */ /* 0x0003e80000100a00 */
[----:B-1----:R-:W3:Y:S01]  /*f86f0*/  LDL.LU.64 R18, [R1+0x6368] ;  /* 0x0063680001127983 */ /* 0x002ee20000300a00 */
[----:B------:R-:W-:Y:S01]  /*f8700*/  IADD3 R16, P3, PT, R14, R20, RZ ;  /* 0x000000140e107210 */ /* 0x000fe20007f7e0ff */
[----:B------:R-:W-:-:S05]  /*f8710*/  IMAD.MOV.U32 R26, RZ, RZ, R14 ;  /* 0x000000ffff1a7224 */ /* 0x000fca00078e000e */
[----:B------:R-:W-:Y:S01]  /*f8720*/  IADD3 R20, P2, PT, R26, R23, RZ ;  /* 0x000000171a147210 */ /* 0x000fe20007f5e0ff */
[----:B---3--:R-:W-:-:S05]  /*f8730*/  IMAD.X R17, R17, 0x1, R18, P3 ;  /* 0x0000000111117824 */ /* 0x008fca00018e0612 */
[----:B------:R1:W-:Y:S04]  /*f8740*/  STL.64 [R1+0x2f18], R16 ;  /* 0x002f181001007387 */ /* 0x0003e80000100a00 */
[----:B------:R-:W-:Y:S04]  /*f8750*/  STL [R1+0x2ee8], R20 ;  /* 0x002ee81401007387 */ /* 0x000fe80000100800 */
[----:B-1----:R-:W3:Y:S04]  /*f8760*/  LDL.LU.64 R16, [R1+0x6360] ;  /* 0x0063600001107983 */ /* 0x002ee80000300a00 */
[----:B--2---:R-:W-:Y:S04]  /*f8770*/  STL.64 [R1+0x6340], R2 ;  /* 0x0063400201007387 */ /* 0x004fe80000100a00 */
[----:B------:R1:W-:Y:S04]  /*f8780*/  STL [R1+0x6338], R18 ;  /* 0x0063381201007387 */ /* 0x0003e80000100800 */
[----:B-1----:R-:W2:Y:S01]  /*f8790*/  LDL.LU R18, [R1+0x31c] ;  /* 0x00031c0001127983 */ /* 0x002ea20000300800 */
[----:B------:R-:W-:Y:S01]  /*f87a0*/  IADD3 R14, P4, PT, R26, R21, RZ ;  /* 0x000000151a0e7210 */ /* 0x000fe20007f9e0ff */
[----:B------:R-:W-:-:S02]  /*f87b0*/  IMAD.MOV.U32 R27, RZ, RZ, R15 ;  /* 0x000000ffff1b7224 */ /* 0x000fc400078e000f */
[----:B------:R-:W-:-:S05]  /*f87c0*/  IMAD.MOV.U32 R2, RZ, RZ, R26 ;  /* 0x000000ffff027224 */ /* 0x000fca00078e001a */
[----:B---3--:R-:W-:Y:S01]  /*f87d0*/  IADD3 R26, P3, PT, R2, R16, RZ ;  /* 0x00000010021a7210 */ /* 0x008fe20007f7e0ff */
[----:B--2---:R-:W-:Y:S01]  /*f87e0*/  IMAD.X R15, R18, 0x1, R19, P4 ;  /* 0x00000001120f7824 */ /* 0x004fe200020e0613 */
[----:B------:R-:W-:-:S04]  /*f87f0*/  IADD3 R20, P4, PT, R2, R17, RZ ;  /* 0x0000001102147210 */ /* 0x000fc80007f9e0ff */
[----:B------:R1:W-:Y:S04]  /*f8800*/  STL.64 [R1+0x2f20], R14 ;  /* 0x002f200e01007387 */ /* 0x0003e80000100a00 */
[----:B-1----:R-:W2:Y:S04]  /*f8810*/  LDL.LU.64 R14, [R1+0x6358] ;  /* 0x00635800010e7983 */ /* 0x002ea80000300a00 */
[----:B------:R1:W-:Y:S04]  /*f8820*/  STL.64 [R1+0x6328], R16 ;  /* 0x0063281001007387 */ /* 0x0003e80000100a00 */
[----:B-1----:R0:W3:Y:S01]  /*f8830*/  LDL.64 R16, [R1+0x2ee8] ;  /* 0x002ee80001107983 */ /* 0x0020e20000100a00 */
[----:B------:R-:W-:-:S03]  /*f8840*/  IMAD.MOV.U32 R3, RZ, RZ, R27 ;  /* 0x000000ffff037224 */ /* 0x000fc600078e001b */
[----:B------:R-:W-:Y:S01]  /*f8850*/  STL.64 [R1+0x6330], R12 ;  /* 0x0063300c01007387 */ /* 0x000fe20000100a00 */
[C---:B--2---:R-:W-:Y:S02]  /*f8860*/  IMAD.X R27, R18.reuse, 0x1, R14, P3 ;  /* 0x00000001121b7824 */ /* 0x044fe400018e060e */
[C---:B------:R-:W-:Y:S02]  /*f8870*/  IMAD.X R21, R18.reuse, 0x1, R15, P4 ;  /* 0x0000000112157824 */ /* 0x040fe400020e060f */
[----:B---3--:R-:W-:-:S05]  /*f8880*/  IMAD.X R17, R18, 0x1, R22, P2 ;  /* 0x0000000112117824 */ /* 0x008fca00010e0616 */
[----:B------:R-:W-:Y:S04]  /*f8890*/  STL [R1+0x2eec], R17 ;  /* 0x002eec1101007387 */ /* 0x000fe80000100800 */
[----:B------:R1:W-:Y:S04]  /*f88a0*/  STL.64 [R1+0x2ef0], R26 ;  /* 0x002ef01a01007387 */ /* 0x0003e80000100a00 */
[----:B-1----:R-:W2:Y:S04]  /*f88b0*/  LDL.LU.64 R26, [R1+0x6350] ;  /* 0x00635000011a7983 */ /* 0x002ea80000300a00 */
[----:B------:R1:W-:Y:S04]  /*f88c0*/  STL.64 [R1+0x6320], R4 ;  /* 0x0063200401007387 */ /* 0x0003e80000100a00 */
[----:B-1----:R-:W3:Y:S04]  /*f88d0*/  LDL R5, [R1+0x1a4] ;  /* 0x0001a40001057983 */ /* 0x002ee80000100800 */
[----:B------:R1:W-:Y:S04]  /*f88e0*/  STL.64 [R1+0x2ef8], R20 ;  /* 0x002ef81401007387 */ /* 0x0003e80000100a00 */
[----:B-1----:R-:W3:Y:S01]  /*f88f0*/  LDL.LU.64 R20, [R1+0x6348] ;  /* 0x0063480001147983 */ /* 0x002ee20000300a00 */
[----:B------:R-:W-:-:S05]  /*f8900*/  IMAD.MOV.U32 R13, RZ, RZ, R2 ;  /* 0x000000ffff0d7224 */ /* 0x000fca00078e0002 */
[----:B------:R-:W-:Y:S01]  /*f8910*/  IADD3 R16, P2, PT, R13, R25, RZ ;  /* 0x000000190d107210 */ /* 0x000fe20007f5e0ff */
[----:B------:R-:W-:-:S04]  /*f8920*/  IMAD.MOV.U32 R4, RZ, RZ, R3 ;  /* 0x000000ffff047224 */ /* 0x000fc800078e0003 */
[----:B------:R-:W-:Y:S01]  /*f8930*/  IMAD.X R17, R18, 0x1, R24, P2 ;  /* 0x0000000112117824 */ /* 0x000fe200010e0618 */
[----:B------:R-:W-:-:S04]  /*f8940*/  IADD3 R12, P4, PT, R13, R29, RZ ;  /* 0x0000001d0d0c7210 */ /* 0x000fc80007f9e0ff */
[----:B------:R1:W-:Y:S02]  /*f8950*/  STL.64 [R1+0x2f00], R16 ;  /* 0x002f001001007387 */ /* 0x0003e40000100a00 */
[----:B-1----:R-:W-:Y:S01]  /*f8960*/  IMAD.MOV.U32 R17, RZ, RZ, R4 ;  /* 0x000000ffff117224 */ /* 0x002fe200078e0004 */
[----:B--2---:R-:W-:-:S05]  /*f8970*/  IADD3 R2, P3, PT, R13, R27, RZ ;  /* 0x0000001b0d027210 */ /* 0x004fca0007f7e0ff */
[C---:B------:R-:W-:Y:S02]  /*f8980*/  IMAD.X R3, R18.reuse, 0x1, R26, P3 ;  /* 0x0000000112037824 */ /* 0x040fe400018e061a */
[----:B------:R-:W-:-:S03]  /*f8990*/  IMAD.X R13, R18, 0x1, R28, P4 ;  /* 0x00000001120d7824 */ /* 0x000fc600020e061c */
[----:B------:R1:W-:Y:S04]  /*f89a0*/  STL.64 [R1+0x2f08], R2 ;  /* 0x002f080201007387 */ /* 0x0003e80000100a00 */
[----:B-1----:R-:W2:Y:S01]  /*f89b0*/  LDL.LU.64 R2, [R1+0x6340] ;  /* 0x0063400001027983 */ /* 0x002ea20000300a00 */
[C---:B---3--:R-:W-:Y:S02]  /*f89c0*/  IADD3 R16, P2, PT, R5.reuse, R20, RZ ;  /* 0x0000001405107210 */ /* 0x048fe40007f5e0ff */
[----:B------:R-:W-:Y:S02]  /*f89d0*/  IADD3 R4, P3, PT, R5, R21, RZ ;  /* 0x0000001505047210 */ /* 0x000fe40007f7e0ff */
[----:B------:R-:W3:Y:S04]  /*f89e0*/  LDL R5, [R1+0x318] ;  /* 0x0003180001057983 */ /* 0x000ee80000100800 */
[----:B------:R-:W-:Y:S04]  /*f89f0*/  STL.64 [R1+0x6308], R20 ;  /* 0x0063081401007387 */ /* 0x000fe80000100a00 */
[----:B------:R-:W3:Y:S04]  /*f8a00*/  LDL.LU R18, [R1+0x6338] ;  /* 0x0063380001127983 */ /* 0x000ee80000300800 */
[----:B------:R1:W-:Y:S04]  /*f8a10*/  STL.64 [R1+0x2ed0], R12 ;  /* 0x002ed00c01007387 */ /* 0x0003e80000100a00 */
[----:B-1----:R-:W2:Y:S04]  /*f8a20*/  LDL.LU.64 R12, [R1+0x6330] ;  /* 0x00633000010c7983 */ /* 0x002ea80000300a00 */
[----:B------:R1:W-:Y:S04]  /*f8a30*/  STL.64 [R1+0x6318], R28 ;  /* 0x0063181c01007387 */ /* 0x0003e80000100a00 */
[----:B------:R0:W-:Y:S01]  /*f8a40*/  STL.64 [R1+0x6310], R6 ;  /* 0x0063100601007387 */ /* 0x0001e20000100a00 */
[----:B-1----:R-:W-:-:S03]  /*f8a50*/  IMAD.MOV.U32 R29, RZ, RZ, R17 ;  /* 0x000000ffff1d7224 */ /* 0x002fc600078e0011 */
[----:B0-----:R-:W4:Y:S01]  /*f8a60*/  LDL.LU R6, [R1+0x1a4] ;  /* 0x0001a40001067983 */ /* 0x001f220000300800 */
[C---:B---3--:R-:W-:Y:S02]  /*f8a70*/  IMAD.X R17, R5.reuse, 0x1, R18, P2 ;  /* 0x0000000105117824 */ /* 0x048fe400010e0612 */
[----:B------:R-:W-:-:S03]  /*f8a80*/  IMAD.X R5, R5, 0x1, R19, P3 ;  /* 0x0000000105057824 */ /* 0x000fc600018e0613 */
[----:B------:R0:W-:Y:S04]  /*f8a90*/  STL.64 [R1+0x2ed8], R16 ;  /* 0x002ed81001007387 */ /* 0x0001e80000100a00 */
[----:B0-----:R-:W3:Y:S04]  /*f8aa0*/  LDL.LU.64 R16, [R1+0x6328] ;  /* 0x0063280001107983 */ /* 0x001ee80000300a00 */
[----:B--2---:R-:W-:Y:S04]  /*f8ab0*/  STL.64 [R1+0x62f8], R12 ;  /* 0x0062f80c01007387 */ /* 0x004fe80000100a00 */
[----:B------:R0:W-:Y:S04]  /*f8ac0*/  STL.64 [R1+0x2ee0], R4 ;  /* 0x002ee00401007387 */ /* 0x0001e80000100a00 */
[----:B0-----:R-:W2:Y:S01]  /*f8ad0*/  LDL.LU.64 R4, [R1+0x6320] ;  /* 0x0063200001047983 */ /* 0x001ea20000300a00 */
[----:B----4-:R-:W-:-:S03]  /*f8ae0*/  IADD3 R20, P4, PT, R6, R23, RZ ;  /* 0x0000001706147210 */ /* 0x010fc60007f9e0ff */
[----:B--2---:R-:W-:Y:S04]  /*f8af0*/  STL.64 [R1+0x6300], R4 ;  /* 0x0063000401007387 */ /* 0x004fe80000100a00 */
[----:B------:R0:W-:Y:S04]  /*f8b00*/  STL [R1+0x62f0], R19 ;  /* 0x0062f01301007387 */ /* 0x0001e80000100800 */
[----:B0-----:R-:W2:Y:S01]  /*f8b10*/  LDL.LU R19, [R1+0x318] ;  /* 0x0003180001137983 */ /* 0x001ea20000300800 */
[C---:B---3--:R-:W-:Y:S02]  /*f8b20*/  IADD3 R12, P2, PT, R6.reuse, R16, RZ ;  /* 0x00000010060c7210 */ /* 0x048fe40007f5e0ff */
[----:B------:R-:W-:Y:S01]  /*f8b30*/  IADD3 R28, P3, PT, R6, R17, RZ ;  /* 0x00000011061c7210 */ /* 0x000fe20007f7e0ff */
[----:B------:R-:W-:-:S02]  /*f8b40*/  IMAD.MOV.U32 R4, RZ, RZ, R29 ;  /* 0x000000ffff047224 */ /* 0x000fc400078e001d */
[C---:B--2---:R-:W-:Y:S02]  /*f8b50*/  IMAD.X R21, R19.reuse, 0x1, R22, P4 ;  /* 0x0000000113157824 */ /* 0x044fe400020e0616 */
[C---:B------:R-:W-:Y:S02]  /*f8b60*/  IMAD.X R13, R19.reuse, 0x1, R14, P2 ;  /* 0x00000001130d7824 */ /* 0x040fe400010e060e */
[----:B------:R-:W-:Y:S01]  /*f8b70*/  IMAD.X R29, R19, 0x1, R15, P3 ;  /* 0x00000001131d7824 */ /* 0x000fe200018e060f */
[----:B------:R-:W-:Y:S04]  /*f8b80*/  STL.64 [R1+0x2ea8], R20 ;  /* 0x002ea81401007387 */ /* 0x000fe80000100a00 */
[----:B------:R-:W-:Y:S04]  /*f8b90*/  STL.64 [R1+0x2eb0], R12 ;  /* 0x002eb00c01007387 */ /* 0x000fe80000100a00 */
[----:B------:R0:W-:Y:S04]  /*f8ba0*/  STL.64 [R1+0x2eb8], R28 ;  /* 0x002eb81c01007387 */ /* 0x0001e80000100a00 */
[----:B0-----:R-:W2:Y:S01]  /*f8bb0*/  LDL.LU.64 R28, [R1+0x6318] ;  /* 0x00631800011c7983 */ /* 0x001ea20000300a00 */
[----:B------:R-:W-:-:S02]  /*f8bc0*/  IADD3 R20, P4, PT, R6, R25, RZ ;  /* 0x0000001906147210 */ /* 0x000fc40007f9e0ff */
[C---:B------:R-:W-:Y:S01]  /*f8bd0*/  IADD3 R12, P2, PT, R6.reuse, R27, RZ ;  /* 0x0000001b060c7210 */ /* 0x040fe20007f5e0ff */
[----:B------:R0:W-:Y:S02]  /*f8be0*/  STL.64 [R1+0x62e8], R14 ;  /* 0x0062e80e01007387 */ /* 0x0001e40000100a00 */
[----:B------:R-:W-:Y:S02]  /*f8bf0*/  IMAD.X R21, R19, 0x1, R24, P4 ;  /* 0x0000000113157824 */ /* 0x000fe400020e0618 */
[----:B0-----:R-:W3:Y:S01]  /*f8c00*/  LDL R15, [R1+0x1a8] ;  /* 0x0001a800010f7983 */ /* 0x001ee20000100800 */
[----:B--2---:R-:W-:-:S05]  /*f8c10*/  IADD3 R6, P3, PT, R6, R29, RZ ;  /* 0x0000001d06067210 */ /* 0x004fca0007f7e0ff */
[----:B------:R0:W-:Y:S04]  /*f8c20*/  STL [R1+0x2e90], R6 ;  /* 0x002e900601007387 */ /* 0x0001e80000100800 */
[----:B0-----:R-:W2:Y:S04]  /*f8c30*/  LDL.LU.64 R6, [R1+0x6310] ;  /* 0x0063100001067983 */ /* 0x001ea80000300a00 */
[----:B------:R0:W-:Y:S04]  /*f8c40*/  STL.64 [R1+0x2ec0], R20 ;  /* 0x002ec01401007387 */ /* 0x0001e80000100a00 */
[----:B0-----:R-:W3:Y:S01]  /*f8c50*/  LDL.LU.64 R20, [R1+0x6308] ;  /* 0x0063080001147983 */ /* 0x001ee20000300a00 */
[----:B------:R-:W-:-:S02]  /*f8c60*/  IMAD.MOV.U32 R14, RZ, RZ, R4 ;  /* 0x000000ffff0e7224 */ /* 0x000fc400078e0004 */
[----:B------:R-:W-:Y:S01]  /*f8c70*/  IMAD.X R13, R19, 0x1, R26, P2 ;  /* 0x00000001130d7824 */ /* 0x000fe200010e061a */
[----:B---3--:R-:W-:-:S05]  /*f8c80*/  IADD3 R4, P4, PT, R15, R20, RZ ;  /* 0x000000140f047210 */ /* 0x008fca0007f9e0ff */
[----:B------:R0:W-:Y:S04]  /*f8c90*/  STL [R1+0x2e98], R4 ;  /* 0x002e980401007387 */ /* 0x0001e80000100800 */
[----:B0-----:R-:W3:Y:S04]  /*f8ca0*/  LDL.LU.64 R4, [R1+0x6300] ;  /* 0x0063000001047983 */ /* 0x001ee80000300a00 */
[----:B------:R0:W-:Y:S04]  /*f8cb0*/  STL.64 [R1+0x2ec8], R12 ;  /* 0x002ec80c01007387 */ /* 0x0001e80000100a00 */
[----:B0-----:R-:W4:Y:S04]  /*f8cc0*/  LDL.LU.64 R12, [R1+0x62f8] ;  /* 0x0062f800010c7983 */ /* 0x001f280000300a00 */
[----:B------:R0:W-:Y:S04]  /*f8cd0*/  STL.64 [R1+0x62e0], R26 ;  /* 0x0062e01a01007387 */ /* 0x0001e80000100a00 */
[----:B0-----:R0:W2:Y:S02]  /*f8ce0*/  LDL.64 R26, [R1+0x2e90] ;  /* 0x002e9000011a7983 */ /* 0x0010a40000100a00 */
[----:B--2---:R-:W-:Y:S01]  /*f8cf0*/  IMAD.MOV.U32 R27, RZ, RZ, R14 ;  /* 0x000000ffff1b7224 */ /* 0x004fe200078e000e */
[----:B------:R-:W-:-:S02]  /*f8d00*/  IADD3 R14, P2, PT, R15, R21, RZ ;  /* 0x000000150f0e7210 */ /* 0x000fc40007f5e0ff */
[----:B------:R-:W2:Y:S04]  /*f8d10*/  LDL R15, [R1+0x314] ;  /* 0x00031400010f7983 */ /* 0x000ea80000100800 */
[----:B---3--:R1:W-:Y:S04]  /*f8d20*/  STL.64 [R1+0x62d0], R4 ;  /* 0x0062d00401007387 */ /* 0x0083e80000100a00 */
[----:B-1----:R0:W3:Y:S04]  /*f8d30*/  LDL.64 R4, [R1+0x2e98] ;  /* 0x002e980001047983 */ /* 0x0020e80000100a00 */
[----:B------:R1:W-:Y:S04]  /*f8d40*/  STL.64 [R1+0x62c8], R20 ;  /* 0x0062c81401007387 */ /* 0x0003e80000100a00 */
[----:B-1----:R-:W2:Y:S01]  /*f8d50*/  LDL.LU R20, [R1+0x1a8] ;  /* 0x0001a80001147983 */ /* 0x002ea20000300800 */
[----:B---3--:R-:W-:-:S02]  /*f8d60*/  IMAD.MOV.U32 R5, RZ, RZ, R27 ;  /* 0x000000ffff057224 */ /* 0x008fc400078e001b */
[----:B------:R-:W-:Y:S02]  /*f8d70*/  IMAD.X R27, R19, 0x1, R28, P3 ;  /* 0x00000001131b7824 */ /* 0x000fe400018e061c */
[----:B------:R-:W3:Y:S04]  /*f8d80*/  LDL.LU R19, [R1+0x62f0] ;  /* 0x0062f00001137983 */ /* 0x000ee80000300800 */
[----:B------:R-:W-:Y:S04]  /*f8d90*/  STL.64 [R1+0x62d8], R28 ;  /* 0x0062d81c01007387 */ /* 0x000fe80000100a00 */
[----:B------:R1:W-:Y:S02]  /*f8da0*/  STL [R1+0x2e94], R27 ;  /* 0x002e941b01007387 */ /* 0x0003e40000100800 */
[----:B-1----:R-:W-:-:S02]  /*f8db0*/  IMAD.MOV.U32 R27, RZ, RZ, R5 ;  /* 0x000000ffff1b7224 */ /* 0x002fc400078e0005 */
[----:B--2---:R-:W-:-:S05]  /*f8dc0*/  IMAD.X R5, R15, 0x1, R18, P4 ;  /* 0x000000010f057824 */ /* 0x004fca00020e0612 */
[----:B------:R-:W-:Y:S01]  /*f8dd0*/  STL [R1+0x2e9c], R5 ;  /* 0x002e9c0501007387 */ /* 0x000fe20000100800 */
[----:B---3--:R-:W-:-:S05]  /*f8de0*/  IMAD.X R15, R15, 0x1, R19, P2 ;  /* 0x000000010f0f7824 */ /* 0x008fca00010e0613 */
[----:B------:R1:W-:Y:S04]  /*f8df0*/  STL.64 [R1+0x2ea0], R14 ;  /* 0x002ea00e01007387 */ /* 0x0003e80000100a00 */
[----:B-1----:R-:W2:Y:S04]  /*f8e00*/  LDL.LU.64 R14, [R1+0x62e8] ;  /* 0x0062e800010e7983 */ /* 0x002ea80000300a00 */
[----:B------:R1:W-:Y:S04]  /*f8e10*/  STL [R1+0x62b8], R19 ;  /* 0x0062b81301007387 */ /* 0x0003e80000100800 */
[----:B-1----:R-:W3:Y:S01]  /*f8e20*/  LDL.LU R19, [R1+0x314] ;  /* 0x0003140001137983 */ /* 0x002ee20000300800 */
[----:B------:R-:W-:-:S02]  /*f8e30*/  IADD3 R26, P3, PT, R20, R23, RZ ;  /* 0x00000017141a7210 */ /* 0x000fc40007f7e0ff */
[----:B------:R-:W-:Y:S01]  /*f8e40*/  IADD3 R28, P4, PT, R20, R16, RZ ;  /* 0x00000010141c7210 */ /* 0x000fe20007f9e0ff */
[----:B------:R-:W-:Y:S01]  /*f8e50*/  IMAD.MOV.U32 R5, RZ, RZ, R27 ;  /* 0x000000ffff057224 */ /* 0x000fe200078e001b */
[----:B------:R-:W-:Y:S01]  /*f8e60*/  STL.64 [R1+0x62b0], R16 ;  /* 0x0062b01001007387 */ /* 0x000fe20000100a00 */
[C---:B---3--:R-:W-:Y:S02]  /*f8e70*/  IMAD.X R27, R19.reuse, 0x1, R22, P3 ;  /* 0x00000001131b7824 */ /* 0x048fe400018e0616 */
[----:B--2---:R-:W-:-:S03]  /*f8e80*/  IMAD.X R29, R19, 0x1, R14, P4 ;  /* 0x00000001131d7824 */ /* 0x004fc600020e060e */
[----:B------:R1:W-:Y:S04]  /*f8e90*/  STL.64 [R1+0x2e68], R26 ;  /* 0x002e681a01007387 */ /* 0x0003e80000100a00 */
[----:B-1----:R-:W2:Y:S04]  /*f8ea0*/  LDL.LU.64 R26, [R1+0x62e0] ;  /* 0x0062e000011a7983 */ /* 0x002ea80000300a00 */
[----:B------:R-:W-:Y:S04]  /*f8eb0*/  STL.64 [R1+0x62c0], R22 ;  /* 0x0062c01601007387 */ /* 0x000fe80000100a00 */
[----:B------:R1:W-:Y:S04]  /*f8ec0*/  STL.64 [R1+0x2e70], R28 ;  /* 0x002e701c01007387 */ /* 0x0003e80000100a00 */
[----:B-1----:R-:W3:Y:S01]  /*f8ed0*/  LDL.LU.64 R28, [R1+0x62d8] ;  /* 0x0062d800011c7983 */ /* 0x002ee20000300a00 */
[----:B------:R-:W-:-:S03]  /*f8ee0*/  IADD3 R4, P2, PT, R20, R17, RZ ;  /* 0x0000001114047210 */ /* 0x000fc60007f5e0ff */
[----:B----4-:R1:W-:Y:S01]  /*f8ef0*/  STL.64 [R1+0x62a8], R12 ;  /* 0x0062a80c01007387 */ /* 0x0103e20000100a00 */
[----:B------:R-:W-:Y:S01]  /*f8f00*/  IADD3 R16, P3, PT, R20, R25, RZ ;  /* 0x0000001914107210 */ /* 0x000fe20007f7e0ff */
[----:B-1----:R-:W-:Y:S02]  /*f8f10*/  IMAD.MOV.U32 R12, RZ, RZ, R5 ;  /* 0x000000ffff0c7224 */ /* 0x002fe400078e0005 */
[C---:B------:R-:W-:Y:S01]  /*f8f20*/  IMAD.X R5, R19.reuse, 0x1, R15, P2 ;  /* 0x0000000113057824 */ /* 0x040fe200010e060f */
[----:B------:R-:W4:Y:S01]  /*f8f30*/  LDL R13, [R1+0x1ac] ;  /* 0x0001ac00010d7983 */ /* 0x000f220000100800 */
[----:B------:R-:W-:-:S03]  /*f8f40*/  IMAD.X R17, R19, 0x1, R24, P3 ;  /* 0x0000000113117824 */ /* 0x000fc600018e0618 */
[----:B------:R1:W-:Y:S04]  /*f8f50*/  STL.64 [R1+0x2e78], R4 ;  /* 0x002e780401007387 */ /* 0x0003e80000100a00 */
[----:B-1----:R-:W4:Y:S04]  /*f8f60*/  LDL.LU.64 R4, [R1+0x62d0] ;  /* 0x0062d00001047983 */ /* 0x002f280000300a00 */
[----:B------:R1:W-:Y:S04]  /*f8f70*/  STL.64 [R1+0x62a0], R14 ;  /* 0x0062a00e01007387 */ /* 0x0003e80000100a00 */
[----:B-1----:R-:W4:Y:S01]  /*f8f80*/  LDL R14, [R1+0x310] ;  /* 0x00031000010e7983 */ /* 0x002f220000100800 */
[----:B--2---:R-:W-:-:S05]  /*f8f90*/  IADD3 R22, P4, PT, R20, R27, RZ ;  /* 0x0000001b14167210 */ /* 0x004fca0007f9e0ff */
        /* <DEDUP_REMOVED lines=11> */
[----:B------:R-:W-:Y:S01]  /*f9050*/  IADD3 R12, P4, PT, R13, R21, RZ ;  /* 0x000000150d0c7210 */ /* 0x000fe20007f9e0ff */
[----:B------:R-:W-:Y:S01]  /*f9060*/  IMAD.MOV.U32 R13, RZ, RZ, R17 ;  /* 0x000000ffff0d7224 */ /* 0x000fe200078e0011 */
[----:B------:R1:W-:Y:S01]  /*f9070*/  STL [R1+0x6290], R21 ;  /* 0x0062901501007387 */ /* 0x0003e20000100800 */
[----:B------:R-:W-:-:S03]  /*f9080*/  IMAD.X R17, R14, 0x1, R18, P3 ;  /* 0x000000010e117824 */ /* 0x000fc600018e0612 */
[----:B-1----:R-:W4:Y:S01]  /*f9090*/  LDL.LU R21, [R1+0x1ac] ;  /* 0x0001ac0001157983 */ /* 0x002f220000300800 */
[----:B---3--:R-:W-:-:S03]  /*f90a0*/  IMAD.X R27, R19, 0x1, R28, P2 ;  /* 0x00000001131b7824 */ /* 0x008fc600010e061c */
[----:B------:R-:W3:Y:S04]  /*f90b0*/  LDL.LU R19, [R1+0x62b8] ;  /* 0x0062b80001137983 */ /* 0x000ee80000300800 */
[----:B------:R-:W-:Y:S04]  /*f90c0*/  STL [R1+0x2e54], R27 ;  /* 0x002e541b01007387 */ /* 0x000fe80000100800 */
[----:B------:R1:W-:Y:S04]  /*f90d0*/  STL.64 [R1+0x2e58], R16 ;  /* 0x002e581001007387 */ /* 0x0003e80000100a00 */
[----:B-1----:R-:W4:Y:S04]  /*f90e0*/  LDL.LU.64 R16, [R1+0x62b0] ;  /* 0x0062b00001107983 */ /* 0x002f280000300a00 */
[----:B------:R1:W-:Y:S02]  /*f90f0*/  STL.64 [R1+0x6288], R6 ;  /* 0x0062880601007387 */ /* 0x0003e40000100a00 */
[----:B-1----:R-:W-:-:S02]  /*f9100*/  IMAD.MOV.U32 R7, RZ, RZ, R13 ;  /* 0x000000ffff077224 */ /* 0x002fc400078e000d */
[----:B---3--:R-:W-:-:S05]  /*f9110*/  IMAD.X R13, R14, 0x1, R19, P4 ;  /* 0x000000010e0d7824 */ /* 0x008fca00020e0613 */
[----:B------:R1:W-:Y:S01]  /*f9120*/  STL.64 [R1+0x2e60], R12 ;  /* 0x002e600c01007387 */ /* 0x0003e20000100a00 */
[----:B----4-:R-:W-:-:S03]  /*f9130*/  IADD3 R14, P4, PT, R21, R17, RZ ;  /* 0x00000011150e7210 */ /* 0x010fc60007f9e0ff */
[----:B-1----:R-:W3:Y:S04]  /*f9140*/  LDL.LU.64 R12, [R1+0x62a8] ;  /* 0x0062a800010c7983 */ /* 0x002ee80000300a00 */
[----:B------:R1:W-:Y:S04]  /*f9150*/  STL [R1+0x6280], R19 ;  /* 0x0062801301007387 */ /* 0x0003e80000100800 */
[----:B-1----:R-:W4:Y:S04]  /*f9160*/  LDL.LU R19, [R1+0x310] ;  /* 0x0003100001137983 */ /* 0x002f280000300800 */
[----:B------:R1:W-:Y:S04]  /*f9170*/  STL [R1+0x2e38], R14 ;  /* 0x002e380e01007387 */ /* 0x0003e80000100800 */
[----:B-1----:R-:W3:Y:S01]  /*f9180*/  LDL.LU.64 R14, [R1+0x62a0] ;  /* 0x0062a000010e7983 */ /* 0x002ee20000300a00 */
[----:B--2---:R-:W-:-:S02]  /*f9190*/  IADD3 R26, P2, PT, R21, R23, RZ ;  /* 0x00000017151a7210 */ /* 0x004fc40007f5e0ff */
[----:B------:R-:W-:Y:S01]  /*f91a0*/  IADD3 R6, P3, PT, R21, R16, RZ ;  /* 0x0000001015067210 */ /* 0x000fe20007f7e0ff */
[----:B------:R1:W-:Y:S02]  /*f91b0*/  STL.64 [R1+0x6270], R16 ;  /* 0x0062701001007387 */ /* 0x0003e40000100a00 */
[----:B-1----:R-:W-:Y:S02]  /*f91c0*/  IMAD.MOV.U32 R17, RZ, RZ, R7 ;  /* 0x000000ffff117224 */ /* 0x002fe400078e0007 */
[----:B----4-:R-:W-:-:S05]  /*f91d0*/  IMAD.X R27, R19, 0x1, R22, P2 ;  /* 0x00000001131b7824 */ /* 0x010fca00010e0616 */
[----:B------:R1:W-:Y:S01]  /*f91e0*/  STL.64 [R1+0x2e28], R26 ;  /* 0x002e281a01007387 */ /* 0x0003e20000100a00 */
[----:B---3--:R-:W-:-:S03]  /*f91f0*/  IMAD.X R7, R19, 0x1, R14, P3 ;  /* 0x0000000113077824 */ /* 0x008fc600018e060e */
[----:B-1----:R-:W2:Y:S04]  /*f9200*/  LDL.LU.64 R26, [R1+0x6298] ;  /* 0x00629800011a7983 */ /* 0x002ea80000300a00 */
[----:B------:R-:W-:Y:S04]  /*f9210*/  STL.64 [R1+0x2e30], R6 ;  /* 0x002e300601007387 */ /* 0x000fe80000100a00 */
[----:B------:R1:W-:Y:S04]  /*f9220*/  STL.64 [R1+0x6278], R2 ;  /* 0x0062780201007387 */ /* 0x0003e80000100a00 */
[----:B-1----:R0:W3:Y:S04]  /*f9230*/  LDL.64 R2, [R1+0x2e38] ;  /* 0x002e380001027983 */ /* 0x0020e80000100a00 */
[----:B------:R1:W-:Y:S01]  /*f9240*/  STL.64 [R1+0x6268], R14 ;  /* 0x0062680e01007387 */ /* 0x0003e20000100a00 */
[----:B------:R-:W-:-:S02]  /*f9250*/  IADD3 R16, P2, PT, R21, R25, RZ ;  /* 0x0000001915107210 */ /* 0x000fc40007f5e0ff */
[----:B--2---:R-:W-:Y:S01]  /*f9260*/  IADD3 R6, P3, PT, R21, R27, RZ ;  /* 0x0000001b15067210 */ /* 0x004fe20007f7e0ff */
[----:B---3--:R-:W-:Y:S01]  /*f9270*/  IMAD.X R3, R19, 0x1, R15, P4 ;  /* 0x0000000113037824 */ /* 0x008fe200020e060f */
[----:B------:R-:W-:Y:S01]  /*f9280*/  IADD3 R2, P4, PT, R21, R29, RZ ;  /* 0x0000001d15027210 */ /* 0x000fe20007f9e0ff */
[----:B-1----:R-:W2:Y:S04]  /*f9290*/  LDL R15, [R1+0x1b0] ;  /* 0x0001b000010f7983 */ /* 0x002ea80000100800 */
[----:B------:R-:W-:Y:S04]  /*f92a0*/  STL [R1+0x2e3c], R3 ;  /* 0x002e3c0301007387 */ /* 0x000fe80000100800 */
[----:B------:R-:W3:Y:S01]  /*f92b0*/  LDL.LU R21, [R1+0x6290] ;  /* 0x0062900001157983 */ /* 0x000ee20000300800 */
[----:B------:R-:W-:-:S02]  /*f92c0*/  IMAD.MOV.U32 R7, RZ, RZ, R17 ;  /* 0x000000ffff077224 */ /* 0x000fc400078e0011 */
[----:B------:R-:W-:-:S05]  /*f92d0*/  IMAD.X R17, R19, 0x1, R24, P2 ;  /* 0x0000000113117824 */ /* 0x000fca00010e0618 */
[----:B------:R1:W-:Y:S02]  /*f92e0*/  STL.64 [R1+0x2e40], R16 ;  /* 0x002e401001007387 */ /* 0x0003e40000100a00 */
[----:B-1----:R-:W-:Y:S02]  /*f92f0*/  IMAD.MOV.U32 R17, RZ, RZ, R7 ;  /* 0x000000ffff117224 */ /* 0x002fe400078e0007 */
[----:B------:R-:W-:-:S05]  /*f9300*/  IMAD.X R7, R19, 0x1, R26, P3 ;  /* 0x0000000113077824 */ /* 0x000fca00018e061a */
[----:B------:R1:W-:Y:S04]  /*f9310*/  STL.64 [R1+0x2e48], R6 ;  /* 0x002e480601007387 */ /* 0x0003e80000100a00 */
[----:B-1----:R-:W4:Y:S01]  /*f9320*/  LDL.LU.64 R6, [R1+0x6288] ;  /* 0x0062880001067983 */ /* 0x002f220000300a00 */
[C---:B--2---:R-:W-:Y:S02]  /*f9330*/  IADD3 R16, P2, PT, R15.reuse, R20, RZ ;  /* 0x000000140f107210 */ /* 0x044fe40007f5e0ff */
[----:B---3--:R-:W-:Y:S02]  /*f9340*/  IADD3 R14, P3, PT, R15, R21, RZ ;  /* 0x000000150f0e7210 */ /* 0x008fe40007f7e0ff */
[----:B------:R-:W2:Y:S01]  /*f9350*/  LDL R15, [R1+0x30c] ;  /* 0x00030c00010f7983 */ /* 0x000ea20000100800 */
[----:B------:R-:W-:-:S03]  /*f9360*/  IMAD.X R3, R19, 0x1, R28, P4 ;  /* 0x0000000113037824 */ /* 0x000fc600020e061c */
[----:B------:R-:W-:Y:S04]  /*f9370*/  STL.64 [R1+0x6260], R12 ;  /* 0x0062600c01007387 */ /* 0x000fe80000100a00 */
[----:B------:R1:W-:Y:S04]  /*f9380*/  STL [R1+0x6250], R21 ;  /* 0x0062501501007387 */ /* 0x0003e80000100800 */
[----:B-1----:R-:W3:Y:S01]  /*f9390*/  LDL.LU R21, [R1+0x1b0] ;  /* 0x0001b00001157983 */ /* 0x002ee20000300800 */
[----:B------:R-:W-:-:S03]  /*f93a0*/  IMAD.MOV.U32 R13, RZ, RZ, R17 ;  /* 0x000000ffff0d7224 */ /* 0x000fc600078e0011 */
[----:B------:R-:W3:Y:S04]  /*f93b0*/  LDL.LU R19, [R1+0x6280] ;  /* 0x0062800001137983 */ /* 0x000ee80000300800 */
[----:B------:R1:W-:Y:S04]  /*f93c0*/  STL.64 [R1+0x2e10], R2 ;  /* 0x002e100201007387 */ /* 0x0003e80000100a00 */
[----:B-1----:R-:W4:Y:S04]  /*f93d0*/  LDL.LU.64 R2, [R1+0x6278] ;  /* 0x0062780001027983 */ /* 0x002f280000300a00 */
[----:B------:R-:W-:Y:S01]  /*f93e0*/  STL.64 [R1+0x6258], R4 ;  /* 0x0062580401007387 */ /* 0x000fe20000100a00 */
[----:B--2---:R-:W-:-:S05]  /*f93f0*/  IMAD.X R17, R15, 0x1, R18, P2 ;  /* 0x000000010f117824 */ /* 0x004fca00010e0612 */
[----:B------:R1:W-:Y:S04]  /*f9400*/  STL.64 [R1+0x2e18], R16 ;  /* 0x002e181001007387 */ /* 0x0003e80000100a00 */
[----:B-1----:R-:W2:Y:S01]  /*f9410*/  LDL.LU.64 R16, [R1+0x6270] ;  /* 0x0062700001107983 */ /* 0x002ea20000300a00 */
[----:B---3--:R-:W-:-:S05]  /*f9420*/  IMAD.X R15, R15, 0x1, R19, P3 ;  /* 0x000000010f0f7824 */ /* 0x008fca00018e0613 */
[----:B------:R1:W-:Y:S01]  /*f9430*/  STL.64 [R1+0x2e20], R14 ;  /* 0x002e200e01007387 */ /* 0x0003e20000100a00 */
[----:B--2---:R-:W-:-:S05]  /*f9440*/  IADD3 R4, P2, PT, R21, R16, RZ ;  /* 0x0000001015047210 */ /* 0x004fca0007f5e0ff */
[----:B------:R-:W-:Y:S04]  /*f9450*/  STL [R1+0x2df0], R4 ;  /* 0x002df00401007387 */ /* 0x000fe80000100800 */
[----:B-1----:R-:W2:Y:S04]  /*f9460*/  LDL.LU.64 R14, [R1+0x6268] ;  /* 0x00626800010e7983 */ /* 0x002ea80000300a00 */
[----:B------:R1:W-:Y:S04]  /*f9470*/  STL [R1+0x6238], R19 ;  /* 0x0062381301007387 */ /* 0x0003e80000100800 */
[----:B-1----:R-:W3:Y:S04]  /*f9480*/  LDL.LU R19, [R1+0x30c] ;  /* 0x00030c0001137983 */ /* 0x002ee80000300800 */
[----:B----4-:R-:W-:Y:S01]  /*f9490*/  STL.64 [R1+0x6248], R2 ;  /* 0x0062480201007387 */ /* 0x010fe20000100a00 */
[----:B------:R-:W-:-:S02]  /*f94a0*/  IADD3 R12, P4, PT, R21, R23, RZ ;  /* 0x00000017150c7210 */ /* 0x000fc40007f9e0ff */
[----:B------:R-:W-:Y:S01]  /*f94b0*/  IADD3 R4, P3, PT, R21, R17, RZ ;  /* 0x0000001115047210 */ /* 0x000fe20007f7e0ff */
[----:B------:R1:W-:Y:S01]  /*f94c0*/  STL.64 [R1+0x6230], R16 ;  /* 0x0062301001007387 */ /* 0x0003e20000100a00 */
[----:B------:R-:W-:-:S03]  /*f94d0*/  IMAD.MOV.U32 R5, RZ, RZ, R13 ;  /* 0x000000ffff057224 */ /* 0x000fc600078e000d */
[----:B-1----:R0:W2:Y:S01]  /*f94e0*/  LDL.64 R16, [R1+0x2df0] ;  /* 0x002df00001107983 */ /* 0x0020a20000100a00 */
[----:B---3--:R-:W-:-:S05]  /*f94f0*/  IMAD.X R13, R19, 0x1, R22, P4 ;  /* 0x00000001130d7824 */ /* 0x008fca00020e0616 */
[----:B------:R1:W-:Y:S04]  /*f9500*/  STL.64 [R1+0x2de8], R12 ;  /* 0x002de80c01007387 */ /* 0x0003e80000100a00 */
[----:B-1----:R-:W3:Y:S01]  /*f9510*/  LDL.LU.64 R12, [R1+0x6260] ;  /* 0x00626000010c7983 */ /* 0x002ee20000300a00 */
[----:B--2---:R-:W-:Y:S02]  /*f9520*/  IMAD.X R17, R19, 0x1, R14, P2 ;  /* 0x0000000113117824 */ /* 0x004fe400010e060e */
[----:B------:R-:W-:Y:S01]  /*f9530*/  IMAD.MOV.U32 R3, RZ, RZ, R5 ;  /* 0x000000ffff037224 */ /* 0x000fe200078e0005 */
[----:B------:R-:W-:Y:S01]  /*f9540*/  IADD3 R2, P4, PT, R21, R25, RZ ;  /* 0x0000001915027210 */ /* 0x000fe20007f9e0ff */
[----:B------:R-:W-:Y:S01]  /*f9550*/  IMAD.X R5, R19, 0x1, R15, P3 ;  /* 0x0000000113057824 */ /* 0x000fe200018e060f */
[----:B------:R-:W-:Y:S04]  /*f9560*/  STL.64 [R1+0x6240], R22 ;  /* 0x0062401601007387 */ /* 0x000fe80000100a00 */
[----:B------:R1:W-:Y:S04]  /*f9570*/  STL [R1+0x2df4], R17 ;  /* 0x002df41101007387 */ /* 0x0003e80000100800 */
[----:B------:R2:W-:Y:S01]  /*f9580*/  STL.64 [R1+0x2df8], R4 ;  /* 0x002df80401007387 */ /* 0x0005e20000100a00 */
[----:B------:R-:W-:Y:S01]  /*f9590*/  IADD3 R16, P3, PT, R21, R29, RZ ;  /* 0x0000001d15107210 */ /* 0x000fe20007f7e0ff */
[----:B-1----:R-:W-:-:S02]  /*f95a0*/  IMAD.MOV.U32 R17, RZ, RZ, R3 ;  /* 0x000000ffff117224 */ /* 0x002fc400078e0003 */
[----:B------:R-:W-:Y:S01]  /*f95b0*/  IMAD.X R3, R19, 0x1, R24, P4 ;  /* 0x0000000113037824 */ /* 0x000fe200020e0618 */
[----:B------:R-:W-:Y:S01]  /*f95c0*/  IADD3 R22, P2, PT, R21, R27, RZ ;  /* 0x0000001b15167210 */ /* 0x000fe20007f5e0ff */
[----:B--2---:R-:W2:Y:S04]  /*f95d0*/  LDL.LU.64 R4, [R1+0x6258] ;  /* 0x0062580001047983 */ /* 0x004ea80000300a00 */
[----:B------:R-:W-:Y:S04]  /*f95e0*/  STL.64 [R1+0x6220], R14 ;  /* 0x0062200e01007387 */ /* 0x000fe80000100a00 */
[----:B---3--:R-:W-:Y:S04]  /*f95f0*/  STL.64 [R1+0x6228], R12 ;  /* 0x0062280c01007387 */ /* 0x008fe80000100a00 */
[----:B------:R-:W3:Y:S04]  /*f9600*/  LDL.LU R21, [R1+0x6250] ;  /* 0x0062500001157983 */ /* 0x000ee80000300800 */
[----:B------:R1:W-:Y:S04]  /*f9610*/  STL.64 [R1+0x2e00], R2 ;  /* 0x002e000201007387 */ /* 0x0003e80000100a00 */
[----:B-1----:R-:W4:Y:S04]  /*f9620*/  LDL.LU.64 R2, [R1+0x6248] ;  /* 0x0062480001027983 */ /* 0x002f280000300a00 */
[----:B------:R-:W2:Y:S01]  /*f9630*/  LDL R13, [R1+0x308] ;  /* 0x00030800010d7983 */ /* 0x000ea20000100800 */
[----:B------:R-:W-:Y:S01]  /*f9640*/  IMAD.X R23, R19, 0x1, R26, P2 ;  /* 0x0000000113177824 */ /* 0x000fe200010e061a */
[----:B------:R-:W-:Y:S01]  /*f9650*/  IADD3 R12, P4, PT, R17, R20, RZ ;  /* 0x00000014110c7210 */ /* 0x000fe20007f9e0ff */
[----:B------:R-:W-:-:S03]  /*f9660*/  IMAD.MOV.U32 R15, RZ, RZ, R17 ;  /* 0x000000ffff0f7224 */ /* 0x000fc600078e0011 */
[----:B------:R1:W-:Y:S04]  /*f9670*/  STL.64 [R1+0x2e08], R22 ;  /* 0x002e081601007387 */ /* 0x0003e80000100a00 */
[----:B-1----:R-:W4:Y:S04]  /*f9680*/  LDL.LU.64 R22, [R1+0x6240] ;  /* 0x0062400001167983 */ /* 0x002f280000300a00 */
[----:B------:R-:W-:Y:S01]  /*f9690*/  STL.64 [R1+0x6218], R26 ;  /* 0x0062181a01007387 */ /* 0x000fe20000100a00 */
[----:B---3--:R-:W-:Y:S01]  /*f96a0*/  IADD3 R14, P2, PT, R17, R21, RZ ;  /* 0x00000015110e7210 */ /* 0x008fe20007f5e0ff */
[----:B------:R-:W-:-:S02]  /*f96b0*/  IMAD.X R17, R19, 0x1, R28, P3 ;  /* 0x0000000113117824 */ /* 0x000fc400018e061c */
[----:B------:R-:W-:Y:S04]  /*f96c0*/  STL.64 [R1+0x6210], R20 ;  /* 0x0062101401007387 */ /* 0x000fe80000100a00 */
[----:B------:R-:W3:Y:S04]  /*f96d0*/  LDL.LU R19, [R1+0x6238] ;  /* 0x0062380001137983 */ /* 0x000ee80000300800 */
[----:B------:R1:W-:Y:S01]  /*f96e0*/  STL.64 [R1+0x2dd0], R16 ;  /* 0x002dd01001007387 */ /* 0x0003e20000100a00 */
[----:B--2---:R-:W-:-:S03]  /*f96f0*/  IMAD.X R13, R13, 0x1, R18, P4 ;  /* 0x000000010d0d7824 */ /* 0x004fc600020e0612 */
[----:B-1----:R-:W2:Y:S04]  /*f9700*/  LDL.LU.64 R16, [R1+0x6230] ;  /* 0x0062300001107983 */ /* 0x002ea80000300a00 */
[----:B------:R1:W-:Y:S04]  /*f9710*/  STL.64 [R1+0x2dd8], R12 ;  /* 0x002dd80c01007387 */ /* 0x0003e80000100a00 */
[----:B-1----:R-:W3:Y:S04]  /*f9720*/  LDL.LU.64 R12, [R1+0x6228] ;  /* 0x00622800010c7983 */ /* 0x002ee80000300a00 */
[----:B------:R1:W-:Y:S04]  /*f9730*/  STL [R1+0x6204], R18 ;  /* 0x0062041201007387 */ /* 0x0003e80000100800 */
[----:B-1----:R-:W3:Y:S01]  /*f9740*/  LDL.LU R18, [R1+0x308] ;  /* 0x0003080001127983 */ /* 0x002ee20000300800 */
[C---:B----4-:R-:W-:Y:S01]  /*f9750*/  IADD3 R26, P3, PT, R15.reuse, R23, RZ ;  /* 0x000000170f1a7210 */ /* 0x050fe20007f7e0ff */
[----:B------:R-:W-:Y:S01]  /*f9760*/  IMAD.MOV.U32 R21, RZ, RZ, R15 ;  /* 0x000000ffff157224 */ /* 0x000fe200078e000f */
[----:B--2---:R-:W-:Y:S01]  /*f9770*/  IADD3 R20, P4, PT, R15, R16, RZ ;  /* 0x000000100f147210 */ /* 0x004fe20007f9e0ff */
[----:B---3--:R-:W-:-:S05]  /*f9780*/  IMAD.X R15, R18, 0x1, R19, P2 ;  /* 0x00000001120f7824 */ /* 0x008fca00010e0613 */
[----:B------:R1:W-:Y:S04]  /*f9790*/  STL.64 [R1+0x2de0], R14 ;  /* 0x002de00e01007387 */ /* 0x0003e80000100a00 */
[----:B-1----:R-:W2:Y:S04]  /*f97a0*/  LDL.LU.64 R14, [R1+0x6220] ;  /* 0x00622000010e7983 */ /* 0x002ea80000300a00 */
[----:B------:R1:W-:Y:S01]  /*f97b0*/  STL.64 [R1+0x6208], R6 ;  /* 0x0062080601007387 */ /* 0x0003e20000100a00 */
[----:B------:R-:W-:-:S03]  /*f97c0*/  IMAD.X R27, R18, 0x1, R22, P3 ;  /* 0x00000001121b7824 */ /* 0x000fc600018e0616 */
[----:B------:R-:W-:Y:S01]  /*f97d0*/  STL.64 [R1+0x61f8], R16 ;  /* 0x0061f81001007387 */ /* 0x000fe20000100a00 */
[----:B-1----:R-:W-:-:S05]  /*f97e0*/  IADD3 R6, P2, PT, R21, R17, RZ ;  /* 0x0000001115067210 */ /* 0x002fca0007f5e0ff */
[----:B------:R-:W-:Y:S04]  /*f97f0*/  STL [R1+0x2db8], R6 ;  /* 0x002db80601007387 */ /* 0x000fe80000100800 */
[----:B------:R1:W-:Y:S04]  /*f9800*/  STL.64 [R1+0x2da8], R26 ;  /* 0x002da81a01007387 */ /* 0x0003e80000100a00 */
[----:B-1----:R-:W3:Y:S04]  /*f9810*/  LDL.LU.64 R26, [R1+0x6218] ;  /* 0x00621800011a7983 */ /* 0x002ee80000300a00 */
[----:B------:R1:W-:Y:S02]  /*f9820*/  STL.64 [R1+0x61e8], R12 ;  /* 0x0061e80c01007387 */ /* 0x0003e40000100a00 */
[----:B-1----:R-:W-:-:S02]  /*f9830*/  IMAD.MOV.U32 R12, RZ, RZ, R21 ;  /* 0x000000ffff0c7224 */ /* 0x002fc400078e0015 */
[----:B------:R-:W4:Y:S01]  /*f9840*/  LDL R13, [R1+0x1b8] ;  /* 0x0001b800010d7983 */ /* 0x000f220000100800 */
[----:B--2---:R-:W-:-:S05]  /*f9850*/  IMAD.X R21, R18, 0x1, R14, P4 ;  /* 0x0000000112157824 */ /* 0x004fca00020e060e */
[----:B------:R1:W-:Y:S04]  /*f9860*/  STL.64 [R1+0x2db0], R20 ;  /* 0x002db01401007387 */ /* 0x0003e80000100a00 */
[----:B-1----:R-:W2:Y:S04]  /*f9870*/  LDL.LU.64 R20, [R1+0x6210] ;  /* 0x0062100001147983 */ /* 0x002ea80000300a00 */
[----:B------:R-:W-:Y:S04]  /*f9880*/  STL.64 [R1+0x61f0], R4 ;  /* 0x0061f00401007387 */ /* 0x000fe80000100a00 */
[----:B------:R1:W-:Y:S04]  /*f9890*/  STL [R1+0x6200], R5 ;  /* 0x0062000501007387 */ /* 0x0003e80000100800 */
[----:B-1----:R0:W2:Y:S01]  /*f98a0*/  LDL.64 R4, [R1+0x2db8] ;  /* 0x002db80001047983 */ /* 0x0020a20000100a00 */
[----:B------:R-:W-:-:S02]  /*f98b0*/  IADD3 R16, P3, PT, R12, R25, RZ ;  /* 0x000000190c107210 */ /* 0x000fc40007f7e0ff */
[----:B---3--:R-:W-:-:S03]  /*f98c0*/  IADD3 R6, P4, PT, R12, R27, RZ ;  /* 0x0000001b0c067210 */ /* 0x008fc60007f9e0ff */
[C---:B------:R-:W-:Y:S02]  /*f98d0*/  IMAD.X R17, R18.reuse, 0x1, R24, P3 ;  /* 0x0000000112117824 */ /* 0x040fe400018e0618 */
[C---:B------:R-:W-:Y:S02]  /*f98e0*/  IMAD.X R7, R18.reuse, 0x1, R26, P4 ;  /* 0x0000000112077824 */ /* 0x040fe400020e061a */
[----:B--2---:R-:W-:Y:S01]  /*f98f0*/  IMAD.X R5, R18, 0x1, R15, P2 ;  /* 0x0000000112057824 */ /* 0x004fe200010e060f */
[----:B------:R-:W-:-:S04]  /*f9900*/  IADD3 R4, P2, PT, R12, R29, RZ ;  /* 0x0000001d0c047210 */ /* 0x000fc80007f5e0ff */
[----:B------:R1:W-:Y:S04]  /*f9910*/  STL [R1+0x2dbc], R5 ;  /* 0x002dbc0501007387 */ /* 0x0003e80000100800 */
[----:B------:R-:W-:Y:S04]  /*f9920*/  STL.64 [R1+0x2dc0], R16 ;  /* 0x002dc01001007387 */ /* 0x000fe80000100a00 */
[----:B------:R2:W-:Y:S01]  /*f9930*/  STL.64 [R1+0x2dc8], R6 ;  /* 0x002dc80601007387 */ /* 0x0005e20000100a00 */
[----:B-1----:R-:W-:-:S03]  /*f9940*/  IMAD.X R5, R18, 0x1, R28, P2 ;  /* 0x0000000112057824 */ /* 0x002fc600010e061c */
[----:B--2---:R-:W2:Y:S04]  /*f9950*/  LDL.LU.64 R6, [R1+0x6208] ;  /* 0x0062080001067983 */ /* 0x004ea80000300a00 */
[----:B------:R-:W-:Y:S04]  /*f9960*/  STL.64 [R1+0x61d8], R20 ;  /* 0x0061d81401007387 */ /* 0x000fe80000100a00 */
[----:B------:R-:W3:Y:S04]  /*f9970*/  LDL.LU R18, [R1+0x6204] ;  /* 0x0062040001127983 */ /* 0x000ee80000300800 */
[----:B------:R1:W-:Y:S04]  /*f9980*/  STL.64 [R1+0x2d90], R4 ;  /* 0x002d900401007387 */ /* 0x0003e80000100a00 */
[----:B-1----:R0:W2:Y:S04]  /*f9990*/  LDL.LU R5, [R1+0x6200] ;  /* 0x0062000001057983 */ /* 0x0020a80000300800 */
[----:B------:R1:W-:Y:S04]  /*f99a0*/  STL [R1+0x61e0], R28 ;  /* 0x0061e01c01007387 */ /* 0x0003e80000100800 */
[----:B-1----:R-:W2:Y:S01]  /*f99b0*/  LDL.LU R28, [R1+0x1b8] ;  /* 0x0001b800011c7983 */ /* 0x002ea20000300800 */
[----:B----4-:R-:W-:-:S03]  /*f99c0*/  IADD3 R16, P3, PT, R13, R20, RZ ;  /* 0x000000140d107210 */ /* 0x010fc60007f7e0ff */
[----:B------:R1:W-:Y:S01]  /*f99d0*/  STL [R1+0x61c8], R23 ;  /* 0x0061c81701007387 */ /* 0x0003e20000100800 */
[----:B--2---:R-:W-:-:S03]  /*f99e0*/  IADD3 R20, P2, PT, R28, R23, RZ ;  /* 0x000000171c147210 */ /* 0x004fc60007f5e0ff */
[----:B-1----:R-:W3:Y:S02]  /*f99f0*/  LDL.LU R23, [R1+0x304] ;  /* 0x0003040001177983 */ /* 0x002ee40000300800 */
[----:B---3--:R-:W-:-:S05]  /*f9a00*/  IMAD.X R17, R23, 0x1, R18, P3 ;  /* 0x0000000117117824 */ /* 0x008fca00018e0612 */
[----:B------:R1:W-:Y:S04]  /*f9a10*/  STL.64 [R1+0x2d98], R16 ;  /* 0x002d981001007387 */ /* 0x0003e80000100a00 */
[----:B-1----:R-:W2:Y:S01]  /*f9a20*/  LDL.LU.64 R16, [R1+0x61f8] ;  /* 0x0061f80001107983 */ /* 0x002ea20000300a00 */
[----:B------:R-:W-:-:S05]  /*f9a30*/  IADD3 R12, P4, PT, R13, R21, RZ ;  /* 0x000000150d0c7210 */ /* 0x000fca0007f9e0ff */
[----:B------:R-:W-:Y:S01]  /*f9a40*/  IMAD.X R13, R23, 0x1, R19, P4 ;  /* 0x00000001170d7824 */ /* 0x000fe200020e0613 */
[----:B--2---:R-:W-:-:S05]  /*f9a50*/  IADD3 R4, P3, PT, R28, R16, RZ ;  /* 0x000000101c047210 */ /* 0x004fca0007f7e0ff */
[----:B------:R1:W-:Y:S04]  /*f9a60*/  STL [R1+0x2d70], R4 ;  /* 0x002d700401007387 */ /* 0x0003e80000100800 */
[----:B-1----:R-:W2:Y:S04]  /*f9a70*/  LDL.LU.64 R4, [R1+0x61f0] ;  /* 0x0061f00001047983 */ /* 0x002ea80000300a00 */
[----:B------:R1:W-:Y:S04]  /*f9a80*/  STL.64 [R1+0x2da0], R12 ;  /* 0x002da00c01007387 */ /* 0x0003e80000100a00 */
[----:B-1----:R-:W3:Y:S01]  /*f9a90*/  LDL.LU.64 R12, [R1+0x61e8] ;  /* 0x0061e800010c7983 */ /* 0x002ee20000300a00 */
[----:B------:R-:W-:-:S03]  /*f9aa0*/  IMAD.X R21, R23, 0x1, R22, P2 ;  /* 0x0000000117157824 */ /* 0x000fc600010e0616 */
[----:B---3--:R-:W-:Y:S04]  /*f9ab0*/  STL.64 [R1+0x61c0], R12 ;  /* 0x0061c00c01007387 */ /* 0x008fe80000100a00 */
[----:B--2---:R1:W-:Y:S04]  /*f9ac0*/  STL.64 [R1+0x61d0], R4 ;  /* 0x0061d00401007387 */ /* 0x0043e80000100a00 */
[----:B-1----:R0:W2:Y:S04]  /*f9ad0*/  LDL.64 R4, [R1+0x2d70] ;  /* 0x002d700001047983 */ /* 0x0020a80000100a00 */
[----:B------:R1:W-:Y:S01]  /*f9ae0*/  STL.64 [R1+0x61b8], R18 ;  /* 0x0061b81201007387 */ /* 0x0003e20000100a00 */
[----:B------:R-:W-:-:S05]  /*f9af0*/  IADD3 R12, P4, PT, R28, R17, RZ ;  /* 0x000000111c0c7210 */ /* 0x000fca0007f9e0ff */
[----:B------:R-:W-:Y:S01]  /*f9b00*/  IMAD.X R13, R23, 0x1, R15, P4 ;  /* 0x00000001170d7824 */ /* 0x000fe200020e060f */
[----:B-1----:R-:W3:Y:S04]  /*f9b10*/  LDL R18, [R1+0x1bc] ;  /* 0x0001bc0001127983 */ /* 0x002ee80000100800 */
[----:B------:R1:W-:Y:S02]  /*f9b20*/  STL.64 [R1+0x2d68], R20 ;  /* 0x002d681401007387 */ /* 0x0003e40000100a00 */
[----:B-1----:R-:W-:-:S05]  /*f9b30*/  IADD3 R20, P2, PT, R28, R25, RZ ;  /* 0x000000191c147210 */ /* 0x002fca0007f5e0ff */
[C---:B------:R-:W-:Y:S02]  /*f9b40*/  IMAD.X R21, R23.reuse, 0x1, R24, P2 ;  /* 0x0000000117157824 */ /* 0x040fe400010e0618 */
[----:B--2---:R-:W-:Y:S01]  /*f9b50*/  IMAD.X R5, R23, 0x1, R14, P3 ;  /* 0x0000000117057824 */ /* 0x004fe200018e060e */
[----:B------:R-:W-:-:S04]  /*f9b60*/  IADD3 R4, P3, PT, R28, R27, RZ ;  /* 0x0000001b1c047210 */ /* 0x000fc80007f7e0ff */
[----:B------:R-:W-:Y:S04]  /*f9b70*/  STL [R1+0x2d74], R5 ;  /* 0x002d740501007387 */ /* 0x000fe80000100800 */
[----:B------:R-:W-:Y:S04]  /*f9b80*/  STL.64 [R1+0x61b0], R14 ;  /* 0x0061b00e01007387 */ /* 0x000fe80000100a00 */
[----:B------:R1:W-:Y:S02]  /*f9b90*/  STL.64 [R1+0x2d78], R12 ;  /* 0x002d780c01007387 */ /* 0x0003e40000100a00 */
[----:B-1----:R-:W-:-:S02]  /*f9ba0*/  IADD3 R12, P4, PT, R28, R29, RZ ;  /* 0x0000001d1c0c7210 */ /* 0x002fc40007f9e0ff */
[----:B------:R-:W2:Y:S04]  /*f9bb0*/  LDL.LU R28, [R1+0x61e0] ;  /* 0x0061e000011c7983 */ /* 0x000ea80000300800 */
[----:B------:R1:W-:Y:S04]  /*f9bc0*/  STL.64 [R1+0x2d80], R20 ;  /* 0x002d801401007387 */ /* 0x0003e80000100a00 */
[----:B-1----:R-:W3:Y:S01]  /*f9bd0*/  LDL.LU.64 R20, [R1+0x61d8] ;  /* 0x0061d80001147983 */ /* 0x002ee20000300a00 */
[----:B------:R-:W-:-:S05]  /*f9be0*/  IMAD.X R5, R23, 0x1, R26, P3 ;  /* 0x0000000117057824 */ /* 0x000fca00018e061a */
[----:B------:R1:W-:Y:S01]  /*f9bf0*/  STL.64 [R1+0x2d88], R4 ;  /* 0x002d880401007387 */ /* 0x0003e20000100a00 */
[----:B--2---:R-:W-:Y:S01]  /*f9c00*/  IMAD.X R13, R23, 0x1, R28, P4 ;  /* 0x00000001170d7824 */ /* 0x004fe200020e061c */
[----:B---3--:R-:W-:-:S05]  /*f9c10*/  IADD3 R14, P2, PT, R18, R20, RZ ;  /* 0x00000014120e7210 */ /* 0x008fca0007f5e0ff */
[----:B------:R2:W-:Y:S04]  /*f9c20*/  STL [R1+0x2d58], R14 ;  /* 0x002d580e01007387 */ /* 0x0005e80000100800 */
[----:B-1----:R-:W3:Y:S04]  /*f9c30*/  LDL.LU.64 R4, [R1+0x61d0] ;  /* 0x0061d00001047983 */ /* 0x002ee80000300a00 */
[----:B------:R-:W4:Y:S04]  /*f9c40*/  LDL R15, [R1+0x300] ;  /* 0x00030000010f7983 */ /* 0x000f280000100800 */
[----:B------:R1:W-:Y:S01]  /*f9c50*/  STL [R1+0x61a0], R21 ;  /* 0x0061a01501007387 */ /* 0x0003e20000100800 */
[----:B--2---:R-:W-:-:S03]  /*f9c60*/  IADD3 R14, P3, PT, R18, R21, RZ ;  /* 0x00000015120e7210 */ /* 0x004fc60007f7e0ff */
[----:B-1----:R-:W2:Y:S04]  /*f9c70*/  LDL.LU R21, [R1+0x1bc] ;  /* 0x0001bc0001157983 */ /* 0x002ea80000300800 */
[----:B------:R-:W2:Y:S04]  /*f9c80*/  LDL.LU R23, [R1+0x61c8] ;  /* 0x0061c80001177983 */ /* 0x000ea80000300800 */
[----:B------:R1:W-:Y:S04]  /*f9c90*/  STL.64 [R1+0x2d50], R12 ;  /* 0x002d500c01007387 */ /* 0x0003e80000100a00 */
[----:B-1----:R-:W4:Y:S04]  /*f9ca0*/  LDL.LU.64 R12, [R1+0x61c0] ;  /* 0x0061c000010c7983 */ /* 0x002f280000300a00 */
[----:B------:R-:W-:Y:S04]  /*f9cb0*/  STL.64 [R1+0x61a8], R28 ;  /* 0x0061a81c01007387 */ /* 0x000fe80000100a00 */
[----:B---3--:R1:W-:Y:S04]  /*f9cc0*/  STL.64 [R1+0x6190], R4 ;  /* 0x0061900401007387 */ /* 0x0083e80000100a00 */
[----:B-1----:R0:W4:Y:S01]  /*f9cd0*/  LDL.64 R4, [R1+0x2d58] ;  /* 0x002d580001047983 */ /* 0x0021220000100a00 */
[----:B--2---:R-:W-:-:S05]  /*f9ce0*/  IADD3 R18, P4, PT, R21, R23, RZ ;  /* 0x0000001715127210 */ /* 0x004fca0007f9e0ff */
[----:B------:R1:W-:Y:S04]  /*f9cf0*/  STL [R1+0x2d38], R18 ;  /* 0x002d381201007387 */ /* 0x0003e80000100800 */
[----:B-1----:R-:W4:Y:S02]  /*f9d00*/  LDL.LU.64 R18, [R1+0x61b8] ;  /* 0x0061b80001127983 */ /* 0x002f240000300a00 */
[----:B----4-:R-:W-:Y:S02]  /*f9d10*/  IMAD.X R5, R15, 0x1, R18, P2 ;  /* 0x000000010f057824 */ /* 0x010fe400010e0612 */
[----:B------:R1:W-:Y:S04]  /*f9d20*/  STL [R1+0x6188], R18 ;  /* 0x0061881201007387 */ /* 0x0003e80000100800 */
[----:B-1----:R-:W2:Y:S04]  /*f9d30*/  LDL.LU R18, [R1+0x300] ;  /* 0x0003000001127983 */ /* 0x002ea80000300800 */
[----:B------:R-:W-:Y:S01]  /*f9d40*/  STL [R1+0x2d5c], R5 ;  /* 0x002d5c0501007387 */ /* 0x000fe20000100800 */
[----:B------:R-:W-:Y:S01]  /*f9d50*/  IADD3 R4, P2, PT, R21, R16, RZ ;  /* 0x0000001015047210 */ /* 0x000fe20007f5e0ff */
[----:B--2---:R-:W-:-:S05]  /*f9d60*/  IMAD.X R15, R18, 0x1, R19, P3 ;  /* 0x00000001120f7824 */ /* 0x004fca00018e0613 */
[----:B------:R1:W-:Y:S01]  /*f9d70*/  STL.64 [R1+0x2d60], R14 ;  /* 0x002d600e01007387 */ /* 0x0003e20000100a00 */
[----:B------:R-:W-:-:S03]  /*f9d80*/  IADD3 R28, P3, PT, R21, R17, RZ ;  /* 0x00000011151c7210 */ /* 0x000fc60007f7e0ff */
[----:B-1----:R-:W2:Y:S04]  /*f9d90*/  LDL.LU.64 R14, [R1+0x61b0] ;  /* 0x0061b000010e7983 */ /* 0x002ea80000300a00 */
[----:B------:R1:W-:Y:S04]  /*f9da0*/  STL.64 [R1+0x6198], R2 ;  /* 0x0061980201007387 */ /* 0x0003e80000100a00 */
[----:B-1----:R0:W3:Y:S04]  /*f9db0*/  LDL.64 R2, [R1+0x2d38] ;  /* 0x002d380001027983 */ /* 0x0020e80000100a00 */
[----:B------:R1:W-:Y:S04]  /*f9dc0*/  STL.64 [R1+0x6180], R16 ;  /* 0x0061801001007387 */ /* 0x0003e80000100a00 */
[----:B------:R4:W-:Y:S01]  /*f9dd0*/  STL [R1+0x2d48], R28 ;  /* 0x002d481c01007387 */ /* 0x0009e20000100800 */
[----:B-1----:R-:W-:-:S02]  /*f9de0*/  IMAD.MOV.U32 R16, RZ, RZ, R28 ;  /* 0x000000ffff107224 */ /* 0x002fc400078e001c */
[----:B------:R-:W-:Y:S02]  /*f9df0*/  IMAD.MOV.U32 R17, RZ, RZ, R29 ;  /* 0x000000ffff117224 */ /* 0x000fe400078e001d */
[----:B----4-:R-:W4:Y:S01]  /*f9e00*/  LDL.LU.64 R28, [R1+0x61a8] ;  /* 0x0061a800011c7983 */ /* 0x010f220000300a00 */
[C---:B--2---:R-:W-:Y:S02]  /*f9e10*/  IMAD.X R5, R18.reuse, 0x1, R14, P2 ;  /* 0x0000000112057824 */ /* 0x044fe400010e060e */
[C---:B------:R-:W-:Y:S02]  /*f9e20*/  IMAD.X R17, R18.reuse, 0x1, R15, P3 ;  /* 0x0000000112117824 */ /* 0x040fe400018e060f */
[----:B---3--:R-:W-:Y:S01]  /*f9e30*/  IMAD.X R3, R18, 0x1, R22, P4 ;  /* 0x0000000112037824 */ /* 0x008fe200020e0616 */
[----:B------:R-:W-:-:S04]  /*f9e40*/  IADD3 R2, P4, PT, R21, R25, RZ ;  /* 0x0000001915027210 */ /* 0x000fc80007f9e0ff */
[----:B------:R1:W-:Y:S04]  /*f9e50*/  STL [R1+0x2d3c], R3 ;  /* 0x002d3c0301007387 */ /* 0x0003e80000100800 */
[----:B------:R2:W-:Y:S04]  /*f9e60*/  STL.64 [R1+0x2d40], R4 ;  /* 0x002d400401007387 */ /* 0x0005e80000100a00 */
[----:B------:R-:W-:Y:S04]  /*f9e70*/  STL.64 [R1+0x6178], R14 ;  /* 0x0061780e01007387 */ /* 0x000fe80000100a00 */
[----:B------:R3:W-:Y:S01]  /*f9e80*/  STL [R1+0x2d4c], R17 ;  /* 0x002d4c1101007387 */ /* 0x0007e20000100800 */
[----:B-1----:R-:W-:Y:S01]  /*f9e90*/  IMAD.X R3, R18, 0x1, R24, P4 ;  /* 0x0000000112037824 */ /* 0x002fe200020e0618 */
[----:B--2---:R-:W-:-:S02]  /*f9ea0*/  IADD3 R4, P2, PT, R21, R27, RZ ;  /* 0x0000001b15047210 */ /* 0x004fc40007f5e0ff */
[----:B----4-:R-:W-:Y:S02]  /*f9eb0*/  IADD3 R16, P3, PT, R21, R29, RZ ;  /* 0x0000001d15107210 */ /* 0x010fe40007f7e0ff */
[----:B------:R-:W2:Y:S04]  /*f9ec0*/  LDL.LU R21, [R1+0x61a0] ;  /* 0x0061a00001157983 */ /* 0x000ea80000300800 */
[----:B---3--:R-:W3:Y:S01]  /*f9ed0*/  LDL R17, [R1+0x1c0] ;  /* 0x0001c00001117983 */ /* 0x008ee20000100800 */
[----:B------:R-:W-:-:S03]  /*f9ee0*/  IMAD.X R5, R18, 0x1, R26, P2 ;  /* 0x0000000112057824 */ /* 0x000fc600010e061a */
[----:B------:R1:W-:Y:S04]  /*f9ef0*/  STL.64 [R1+0x2d28], R2 ;  /* 0x002d280201007387 */ /* 0x0003e80000100a00 */
[----:B-1----:R-:W4:Y:S04]  /*f9f00*/  LDL.LU.64 R2, [R1+0x6198] ;  /* 0x0061980001027983 */ /* 0x002f280000300a00 */
[----:B------:R1:W-:Y:S04]  /*f9f10*/  STL.64 [R1+0x2d30], R4 ;  /* 0x002d300401007387 */ /* 0x0003e80000100a00 */
[----:B-1----:R-:W2:Y:S01]  /*f9f20*/  LDL.LU.64 R4, [R1+0x6190] ;  /* 0x0061900001047983 */ /* 0x002ea20000300a00 */
[----:B---3--:R-:W-:-:S03]  /*f9f30*/  IADD3 R14, P4, PT, R17, R20, RZ ;  /* 0x00000014110e7210 */ /* 0x008fc60007f9e0ff */
[----:B--2---:R1:W-:Y:S04]  /*f9f40*/  STL.64 [R1+0x6158], R4 ;  /* 0x0061580401007387 */ /* 0x0043e80000100a00 */
[----:B------:R2:W-:Y:S01]  /*f9f50*/  STL.64 [R1+0x6160], R20 ;  /* 0x0061601401007387 */ /* 0x0005e20000100a00 */
[----:B-1----:R-:W-:Y:S01]  /*f9f60*/  IADD3 R4, P2, PT, R17, R21, RZ ;  /* 0x0000001511047210 */ /* 0x002fe20007f5e0ff */
[----:B------:R-:W-:Y:S02]  /*f9f70*/  IMAD.X R17, R18, 0x1, R28, P3 ;  /* 0x0000000112117824 */ /* 0x000fe400018e061c */
[----:B--2---:R-:W2:Y:S04]  /*f9f80*/  LDL.LU R20, [R1+0x1c0] ;  /* 0x0001c00001147983 */ /* 0x004ea80000300800 */
[----:B------:R-:W-:Y:S04]  /*f9f90*/  STL [R1+0x2d20], R4 ;  /* 0x002d200401007387 */ /* 0x000fe80000100800 */
[----:B------:R-:W3:Y:S04]  /*f9fa0*/  LDL.LU R18, [R1+0x6188] ;  /* 0x0061880001127983 */ /* 0x000ee80000300800 */
[----:B------:R1:W-:Y:S04]  /*f9fb0*/  STL.64 [R1+0x2d10], R16 ;  /* 0x002d101001007387 */ /* 0x0003e80000100a00 */
[----:B-1----:R-:W2:Y:S04]  /*f9fc0*/  LDL.LU.64 R16, [R1+0x6180] ;  /* 0x0061800001107983 */ /* 0x002ea80000300a00 */
[----:B------:R1:W-:Y:S04]  /*f9fd0*/  STL.64 [R1+0x6168], R28 ;  /* 0x0061681c01007387 */ /* 0x0003e80000100a00 */
[----:B-1----:R0:W2:Y:S04]  /*f9fe0*/  LDL.64 R28, [R1+0x2d20] ;  /* 0x002d2000011c7983 */ /* 0x0020a80000100a00 */
[----:B--2---:R-:W3:Y:S04]  /*f9ff0*/  LDL R29, [R1+0x2fc] ;  /* 0x0002fc00011d7983 */ /* 0x004ee80000100800 */
[----:B----4-:R-:W-:Y:S01]  /*fa000*/  STL.64 [R1+0x6170], R2 ;  /* 0x0061700201007387 */ /* 0x010fe20000100a00 */
[----:B---3--:R-:W-:-:S02]  /*fa010*/  IMAD.X R15, R29, 0x1, R18, P4 ;  /* 0x000000011d0f7824 */ /* 0x008fc400020e0612 */
[----:B------:R-:W-:-:S03]  /*fa020*/  IMAD.X R29, R29, 0x1, R19, P2 ;  /* 0x000000011d1d7824 */ /* 0x000fc600010e0613 */
[----:B------:R1:W-:Y:S01]  /*fa030*/  STL.64 [R1+0x2d18], R14 ;  /* 0x002d180e01007387 */ /* 0x0003e20000100a00 */
[----:B------:R-:W-:-:S03]  /*fa040*/  IADD3 R28, P2, PT, R20, R17, RZ ;  /* 0x00000011141c7210 */ /* 0x000fc60007f5e0ff */
[----:B-1----:R-:W2:Y:S04]  /*fa050*/  LDL.LU.64 R14, [R1+0x6178] ;  /* 0x00617800010e7983 */ /* 0x002ea80000300a00 */
[----:B------:R-:W-:Y:S04]  /*fa060*/  STL.64 [R1+0x6150], R18 ;  /* 0x0061501201007387 */ /* 0x000fe80000100a00 */
[----:B------:R-:W-:Y:S04]  /*fa070*/  STL [R1+0x2d24], R29 ;  /* 0x002d241d01007387 */ /* 0x000fe80000100800 */
[----:B------:R1:W-:Y:S04]  /*fa080*/  STL [R1+0x6148], R17 ;  /* 0x0061481101007387 */ /* 0x0003e80000100800 */
[----:B-1----:R-:W3:Y:S01]  /*fa090*/  LDL.LU R17, [R1+0x2fc] ;  /* 0x0002fc0001117983 */ /* 0x002ee20000300800 */
[----:B------:R-:W-:-:S02]  /*fa0a0*/  IADD3 R4, P3, PT, R20, R23, RZ ;  /* 0x0000001714047210 */ /* 0x000fc40007f7e0ff */
[----:B------:R-:W-:-:S03]  /*fa0b0*/  IADD3 R2, P4, PT, R20, R16, RZ ;  /* 0x0000001014027210 */ /* 0x000fc60007f9e0ff */
[C---:B---3--:R-:W-:Y:S02]  /*fa0c0*/  IMAD.X R5, R17.reuse, 0x1, R22, P3 ;  /* 0x0000000111057824 */ /* 0x048fe400018e0616 */
[C---:B--2---:R-:W-:Y:S02]  /*fa0d0*/  IMAD.X R3, R17.reuse, 0x1, R14, P4 ;  /* 0x0000000111037824 */ /* 0x044fe400020e060e */
[----:B------:R-:W-:Y:S01]  /*fa0e0*/  IMAD.X R29, R17, 0x1, R15, P2 ;  /* 0x00000001111d7824 */ /* 0x000fe200010e060f */
[----:B------:R-:W-:Y:S04]  /*fa0f0*/  STL.64 [R1+0x2ce8], R4 ;  /* 0x002ce80401007387 */ /* 0x000fe80000100a00 */
[----:B------:R1:W-:Y:S04]  /*fa100*/  STL.64 [R1+0x2cf0], R2 ;  /* 0x002cf00201007387 */ /* 0x0003e80000100a00 */
[----:B-1----:R-:W2:Y:S04]  /*fa110*/  LDL.LU.64 R2, [R1+0x6170] ;  /* 0x0061700001027983 */ /* 0x002ea80000300a00 */
[----:B------:R-:W3:Y:S04]  /*fa120*/  LDL R19, [R1+0x1c4] ;  /* 0x0001c40001137983 */ /* 0x000ee80000100800 */
[----:B------:R1:W-:Y:S04]  /*fa130*/  STL.64 [R1+0x2cf8], R28 ;  /* 0x002cf81c01007387 */ /* 0x0003e80000100a00 */
[----:B-1----:R-:W4:Y:S01]  /*fa140*/  LDL.LU.64 R28, [R1+0x6168] ;  /* 0x00616800011c7983 */ /* 0x002f220000300a00 */
[----:B------:R-:W-:-:S02]  /*fa150*/  IADD3 R4, P3, PT, R20, R25, RZ ;  /* 0x0000001914047210 */ /* 0x000fc40007f7e0ff */
[C---:B------:R-:W-:Y:S01]  /*fa160*/  IADD3 R18, P4, PT, R20.reuse, R27, RZ ;  /* 0x0000001b14127210 */ /* 0x040fe20007f9e0ff */
[----:B------:R-:W-:Y:S01]  /*fa170*/  STL.64 [R1+0x6140], R14 ;  /* 0x0061400e01007387 */ /* 0x000fe20000100a00 */
[----:B----4-:R-:W-:-:S05]  /*fa180*/  IADD3 R20, P2, PT, R20, R29, RZ ;  /* 0x0000001d14147210 */ /* 0x010fca0007f5e0ff */
[----:B------:R1:W-:Y:S04]  /*fa190*/  STL [R1+0x2cd0], R20 ;  /* 0x002cd01401007387 */ /* 0x0003e80000100800 */
[----:B-1----:R-:W3:Y:S01]  /*fa1a0*/  LDL.LU.64 R20, [R1+0x6160] ;  /* 0x0061600001147983 */ /* 0x002ee20000300a00 */
[----:B------:R-:W-:-:S05]  /*fa1b0*/  IMAD.X R5, R17, 0x1, R24, P3 ;  /* 0x0000000111057824 */ /* 0x000fca00018e0618 */
[----:B------:R1:W-:Y:S04]  /*fa1c0*/  STL.64 [R1+0x2d00], R4 ;  /* 0x002d000401007387 */ /* 0x0003e80000100a00 */
[----:B-1----:R-:W4:Y:S01]  /*fa1d0*/  LDL.LU.64 R4, [R1+0x6158] ;  /* 0x0061580001047983 */ /* 0x002f220000300a00 */
[----:B---3--:R-:W-:Y:S01]  /*fa1e0*/  IADD3 R14, P3, PT, R19, R20, RZ ;  /* 0x00000014130e7210 */ /* 0x008fe20007f7e0ff */
[----:B------:R-:W-:-:S04]  /*fa1f0*/  IMAD.X R19, R17, 0x1, R26, P4 ;  /* 0x0000000111137824 */ /* 0x000fc800020e061a */
[----:B------:R-:W-:Y:S04]  /*fa200*/  STL [R1+0x2cd8], R14 ;  /* 0x002cd80e01007387 */ /* 0x000fe80000100800 */
[----:B------:R1:W-:Y:S04]  /*fa210*/  STL.64 [R1+0x2d08], R18 ;  /* 0x002d081201007387 */ /* 0x0003e80000100a00 */
[----:B-1----:R-:W3:Y:S04]  /*fa220*/  LDL.LU.64 R18, [R1+0x6150] ;  /* 0x0061500001127983 */ /* 0x002ee80000300a00 */
[----:B------:R1:W-:Y:S04]  /*fa230*/  STL [R1+0x6130], R26 ;  /* 0x0061301a01007387 */ /* 0x0003e80000100800 */
[----:B-1----:R-:W2:Y:S04]  /*fa240*/  LDL.LU R26, [R1+0x1c4] ;  /* 0x0001c400011a7983 */ /* 0x002ea80000300800 */
[----:B------:R1:W-:Y:S04]  /*fa250*/  STL.64 [R1+0x6128], R6 ;  /* 0x0061280601007387 */ /* 0x0003e80000100a00 */
[----:B-1----:R0:W2:Y:S02]  /*fa260*/  LDL.64 R6, [R1+0x2cd0] ;  /* 0x002cd00001067983 */ /* 0x0020a40000100a00 */
[----:B--2---:R-:W-:-:S02]  /*fa270*/  IMAD.MOV.U32 R7, RZ, RZ, R10 ;  /* 0x000000ffff077224 */ /* 0x004fc400078e000a */
[----:B------:R-:W-:Y:S02]  /*fa280*/  IMAD.MOV.U32 R10, RZ, RZ, R8 ;  /* 0x000000ffff0a7224 */ /* 0x000fe400078e0008 */
[----:B------:R-:W2:Y:S01]  /*fa290*/  LDL.LU R8, [R1+0x1cc] ;  /* 0x0001cc0001087983 */ /* 0x000ea20000300800 */
[----:B------:R-:W-:Y:S01]  /*fa2a0*/  IADD3 R14, P4, PT, R26, R21, RZ ;  /* 0x000000151a0e7210 */ /* 0x000fe20007f9e0ff */
[----:B------:R-:W-:Y:S02]  /*fa2b0*/  IMAD.MOV.U32 R15, RZ, RZ, R7 ;  /* 0x000000ffff0f7224 */ /* 0x000fe400078e0007 */
[----:B------:R-:W-:Y:S01]  /*fa2c0*/  IMAD.X R7, R17, 0x1, R28, P2 ;  /* 0x0000000111077824 */ /* 0x000fe200010e061c */
[----:B--2---:R1:W-:Y:S04]  /*fa2d0*/  STL [R1+0x6118], R8 ;  /* 0x0061180801007387 */ /* 0x0043e80000100800 */
[----:B-1----:R-:W3:Y:S04]  /*fa2e0*/  LDL.LU R8, [R1+0x2f8] ;  /* 0x0002f80001087983 */ /* 0x002ee80000300800 */
[----:B------:R1:W-:Y:S04]  /*fa2f0*/  STL.64 [R1+0x6138], R20 ;  /* 0x0061381401007387 */ /* 0x0003e80000100a00 */
[----:B-1----:R0:W2:Y:S04]  /*fa300*/  LDL.64 R20, [R1+0x2cd8] ;  /* 0x002cd80001147983 */ /* 0x0020a80000100a00 */
[----:B------:R-:W4:Y:S04]  /*fa310*/  LDL.LU R17, [R1+0x6148] ;  /* 0x0061480001117983 */ /* 0x000f280000300800 */
[----:B------:R-:W-:Y:S04]  /*fa320*/  STL.64 [R1+0x6120], R12 ;  /* 0x0061200c01007387 */ /* 0x000fe80000100a00 */
[----:B------:R1:W-:Y:S02]  /*fa330*/  STL [R1+0x2cd4], R7 ;  /* 0x002cd40701007387 */ /* 0x0003e40000100800 */
[----:B-1----:R-:W-:-:S02]  /*fa340*/  IMAD.MOV.U32 R7, RZ, RZ, R15 ;  /* 0x000000ffff077224 */ /* 0x002fc400078e000f */
[----:B---3--:R-:W-:-:S05]  /*fa350*/  IMAD.X R15, R8, 0x1, R19, P4 ;  /* 0x00000001080f7824 */ /* 0x008fca00020e0613 */
[----:B------:R1:W-:Y:S01]  /*fa360*/  STL.64 [R1+0x2ce0], R14 ;  /* 0x002ce00e01007387 */ /* 0x0003e20000100a00 */
[----:B--2---:R-:W-:-:S05]  /*fa370*/  IMAD.X R21, R8, 0x1, R18, P3 ;  /* 0x0000000108157824 */ /* 0x004fca00018e0612 */
[----:B------:R2:W-:Y:S04]  /*fa380*/  STL [R1+0x2cdc], R21 ;  /* 0x002cdc1501007387 */ /* 0x0005e80000100800 */
[----:B-1----:R-:W3:Y:S01]  /*fa390*/  LDL.LU.64 R14, [R1+0x6140] ;  /* 0x00614000010e7983 */ /* 0x002ee20000300a00 */
[C---:B------:R-:W-:Y:S02]  /*fa3a0*/  IADD3 R6, P2, PT, R26.reuse, R23, RZ ;  /* 0x000000171a067210 */ /* 0x040fe40007f5e0ff */
[C---:B------:R-:W-:Y:S02]  /*fa3b0*/  IADD3 R12, P3, PT, R26.reuse, R16, RZ ;  /* 0x000000101a0c7210 */ /* 0x040fe40007f7e0ff */
[----:B----4-:R-:W-:Y:S01]  /*fa3c0*/  IADD3 R20, P4, PT, R26, R17, RZ ;  /* 0x000000111a147210 */ /* 0x010fe20007f9e0ff */
[----:B------:R-:W-:Y:S01]  /*fa3d0*/  STL.64 [R1+0x6110], R16 ;  /* 0x0061101001007387 */ /* 0x000fe20000100a00 */
[----:B--2---:R-:W-:-:S02]  /*fa3e0*/  IMAD.MOV.U32 R21, RZ, RZ, R7 ;  /* 0x000000ffff157224 */ /* 0x004fc400078e0007 */
[----:B------:R-:W-:-:S05]  /*fa3f0*/  IMAD.X R7, R8, 0x1, R22, P2 ;  /* 0x0000000108077824 */ /* 0x000fca00010e0616 */
[----:B------:R1:W-:Y:S02]  /*fa400*/  STL.64 [R1+0x2ca8], R6 ;  /* 0x002ca80601007387 */ /* 0x0003e40000100a00 */
[----:B-1----:R-:W-:-:S05]  /*fa410*/  IADD3 R6, P2, PT, R26, R25, RZ ;  /* 0x000000191a067210 */ /* 0x002fca0007f5e0ff */
[C---:B------:R-:W-:Y:S02]  /*fa420*/  IMAD.X R7, R8.reuse, 0x1, R24, P2 ;  /* 0x0000000108077824 */ /* 0x040fe400010e0618 */
[----:B---3--:R-:W-:-:S05]  /*fa430*/  IMAD.X R13, R8, 0x1, R14, P3 ;  /* 0x00000001080d7824 */ /* 0x008fca00018e060e */
[----:B------:R1:W-:Y:S02]  /*fa440*/  STL.64 [R1+0x2cb0], R12 ;  /* 0x002cb00c01007387 */ /* 0x0003e40000100a00 */
[----:B-1----:R-:W-:Y:S02]  /*fa450*/  IMAD.MOV.U32 R13, RZ, RZ, R21 ;  /* 0x000000ffff0d7224 */ /* 0x002fe400078e0015 */
[----:B------:R-:W-:Y:S01]  /*fa460*/  IMAD.X R21, R8, 0x1, R15, P4 ;  /* 0x0000000108157824 */ /* 0x000fe200020e060f */
[C---:B------:R-:W-:Y:S02]  /*fa470*/  IADD3 R12, P3, PT, R26.reuse, R27, RZ ;  /* 0x0000001b1a0c7210 */ /* 0x040fe40007f7e0ff */
[----:B------:R-:W-:Y:S02]  /*fa480*/  IADD3 R16, P4, PT, R26, R29, RZ ;  /* 0x0000001d1a107210 */ /* 0x000fe40007f9e0ff */
[----:B------:R1:W-:Y:S04]  /*fa490*/  STL.64 [R1+0x2cb8], R20 ;  /* 0x002cb81401007387 */ /* 0x0003e80000100a00 */
[----:B-1----:R-:W2:Y:S04]  /*fa4a0*/  LDL.LU.64 R20, [R1+0x6138] ;  /* 0x0061380001147983 */ /* 0x002ea80000300a00 */
[----:B------:R1:W-:Y:S04]  /*fa4b0*/  STL.64 [R1+0x6108], R14 ;  /* 0x0061080e01007387 */ /* 0x0003e80000100a00 */
[----:B-1----:R-:W2:Y:S04]  /*fa4c0*/  LDL R15, [R1+0x1c8] ;  /* 0x0001c800010f7983 */ /* 0x002ea80000100800 */
[----:B------:R-:W3:Y:S04]  /*fa4d0*/  LDL.LU R26, [R1+0x6130] ;  /* 0x00613000011a7983 */ /* 0x000ee80000300800 */
[----:B------:R1:W-:Y:S04]  /*fa4e0*/  STL.64 [R1+0x2cc0], R6 ;  /* 0x002cc00601007387 */ /* 0x0003e80000100a00 */
[----:B-1----:R-:W4:Y:S04]  /*fa4f0*/  LDL.LU.64 R6, [R1+0x6128] ;  /* 0x0061280001067983 */ /* 0x002f280000300a00 */
[----:B----4-:R1:W-:Y:S02]  /*fa500*/  STL.64 [R1+0x60f8], R6 ;  /* 0x0060f80601007387 */ /* 0x0103e40000100a00 */
[----:B-1----:R-:W-:-:S02]  /*fa510*/  IMAD.MOV.U32 R7, RZ, RZ, R13 ;  /* 0x000000ffff077224 */ /* 0x002fc400078e000d */
[C---:B---3--:R-:W-:Y:S01]  /*fa520*/  IMAD.X R13, R8.reuse, 0x1, R26, P3 ;  /* 0x00000001080d7824 */ /* 0x048fe200018e061a */
[C---:B--2---:R-:W-:Y:S02]  /*fa530*/  IADD3 R6, P2, PT, R15.reuse, R20, RZ ;  /* 0x000000140f067210 */ /* 0x044fe40007f5e0ff */
[----:B------:R-:W-:Y:S02]  /*fa540*/  IADD3 R14, P3, PT, R15, R21, RZ ;  /* 0x000000150f0e7210 */ /* 0x000fe40007f7e0ff */
[----:B------:R1:W-:Y:S04]  /*fa550*/  STL.64 [R1+0x2cc8], R12 ;  /* 0x002cc80c01007387 */ /* 0x0003e80000100a00 */
[----:B-1----:R-:W2:Y:S04]  /*fa560*/  LDL.LU.64 R12, [R1+0x6120] ;  /* 0x00612000010c7983 */ /* 0x002ea80000300a00 */
[----:B------:R1:W-:Y:S04]  /*fa570*/  STL.64 [R1+0x6100], R26 ;  /* 0x0061001a01007387 */ /* 0x0003e80000100a00 */
[----:B------:R-:W3:Y:S01]  /*fa580*/  LDL R15, [R1+0x2f4] ;  /* 0x0002f400010f7983 */ /* 0x000ee20000100800 */
[----:B------:R-:W-:-:S03]  /*fa590*/  IMAD.X R17, R8, 0x1, R28, P4 ;  /* 0x0000000108117824 */ /* 0x000fc600020e061c */
[----:B------:R4:W-:Y:S01]  /*fa5a0*/  STL [R1+0x60f4], R21 ;  /* 0x0060f41501007387 */ /* 0x0009e20000100800 */
[----:B-1----:R-:W-:-:S03]  /*fa5b0*/  IMAD.MOV.U32 R27, RZ, RZ, R7 ;  /* 0x000000ffff1b7224 */ /* 0x002fc600078e0007 */
[----:B----4-:R-:W4:Y:S04]  /*fa5c0*/  LDL.LU R21, [R1+0x1c8] ;  /* 0x0001c80001157983 */ /* 0x010f280000300800 */
[----:B------:R-:W2:Y:S04]  /*fa5d0*/  LDL.LU R8, [R1+0x6118] ;  /* 0x0061180001087983 */ /* 0x000ea80000300800 */
[----:B------:R1:W-:Y:S04]  /*fa5e0*/  STL.64 [R1+0x2c90], R16 ;  /* 0x002c901001007387 */ /* 0x0003e80000100a00 */
[----:B-1----:R-:W2:Y:S01]  /*fa5f0*/  LDL.LU.64 R16, [R1+0x6110] ;  /* 0x0061100001107983 */ /* 0x002ea20000300a00 */
[----:B---3--:R-:W-:-:S02]  /*fa600*/  IMAD.X R7, R15, 0x1, R18, P2 ;  /* 0x000000010f077824 */ /* 0x008fc400010e0612 */
[----:B------:R-:W-:-:S03]  /*fa610*/  IMAD.X R15, R15, 0x1, R19, P3 ;  /* 0x000000010f0f7824 */ /* 0x000fc600018e0613 */
[----:B------:R-:W-:Y:S04]  /*fa620*/  STL.64 [R1+0x2c98], R6 ;  /* 0x002c980601007387 */ /* 0x000fe80000100a00 */
[----:B------:R-:W-:Y:S04]  /*fa630*/  STL.64 [R1+0x60e0], R4 ;  /* 0x0060e00401007387 */ /* 0x000fe80000100a00 */
[----:B------:R1:W-:Y:S04]  /*fa640*/  STL.64 [R1+0x2ca0], R14 ;  /* 0x002ca00e01007387 */ /* 0x0003e80000100a00 */
[----:B-1----:R-:W3:Y:S04]  /*fa650*/  LDL.LU.64 R14, [R1+0x6108] ;  /* 0x00610800010e7983 */ /* 0x002ee80000300a00 */
[----:B------:R1:W-:Y:S04]  /*fa660*/  STL [R1+0x60f0], R19 ;  /* 0x0060f01301007387 */ /* 0x0003e80000100800 */
[----:B-1----:R-:W3:Y:S01]  /*fa670*/  LDL.LU R19, [R1+0x2f4] ;  /* 0x0002f40001137983 */ /* 0x002ee20000300800 */
[----:B----4-:R-:W-:-:S02]  /*fa680*/  IADD3 R26, P4, PT, R21, R23, RZ ;  /* 0x00000017151a7210 */ /* 0x010fc40007f9e0ff */
[C---:B--2---:R-:W-:Y:S01]  /*fa690*/  IADD3 R6, P2, PT, R21.reuse, R16, RZ ;  /* 0x0000001015067210 */ /* 0x044fe20007f5e0ff */
[----:B------:R-:W-:Y:S01]  /*fa6a0*/  IMAD.MOV.U32 R7, RZ, RZ, R27 ;  /* 0x000000ffff077224 */ /* 0x000fe200078e001b */
[----:B------:R-:W-:Y:S01]  /*fa6b0*/  IADD3 R4, P3, PT, R21, R17, RZ ;  /* 0x0000001115047210 */ /* 0x000fe20007f7e0ff */
[----:B------:R1:W-:Y:S02]  /*fa6c0*/  STL.64 [R1+0x60e8], R16 ;  /* 0x0060e81001007387 */ /* 0x0003e40000100a00 */
[----:B------:R-:W-:Y:S02]  /*fa6d0*/  IMAD.MOV.U32 R5, RZ, RZ, R7 ;  /* 0x000000ffff057224 */ /* 0x000fe400078e0007 */
[----:B------:R-:W-:Y:S04]  /*fa6e0*/  STL [R1+0x2c78], R4 ;  /* 0x002c780401007387 */ /* 0x000fe80000100800 */
[----:B-1----:R0:W2:Y:S01]  /*fa6f0*/  LDL.64 R16, [R1+0x2c78] ;  /* 0x002c780001107983 */ /* 0x0020a20000100a00 */
[----:B---3--:R-:W-:-:S02]  /*fa700*/  IMAD.X R27, R19, 0x1, R22, P4 ;  /* 0x00000001131b7824 */ /* 0x008fc400020e0616 */
[----:B------:R-:W-:-:S03]  /*fa710*/  IMAD.X R7, R19, 0x1, R14, P2 ;  /* 0x0000000113077824 */ /* 0x000fc600010e060e */
[----:B------:R1:W-:Y:S04]  /*fa720*/  STL.64 [R1+0x2c68], R26 ;  /* 0x002c681a01007387 */ /* 0x0003e80000100a00 */
[----:B-1----:R-:W3:Y:S04]  /*fa730*/  LDL.LU.64 R26, [R1+0x6100] ;  /* 0x00610000011a7983 */ /* 0x002ee80000300a00 */
[----:B------:R1:W-:Y:S04]  /*fa740*/  STL.64 [R1+0x2c70], R6 ;  /* 0x002c700601007387 */ /* 0x0003e80000100a00 */
[----:B-1----:R-:W4:Y:S01]  /*fa750*/  LDL.LU.64 R6, [R1+0x60f8] ;  /* 0x0060f80001067983 */ /* 0x002f220000300a00 */
[----:B--2---:R-:W-:Y:S01]  /*fa760*/  IMAD.X R17, R19, 0x1, R15, P3 ;  /* 0x0000000113117824 */ /* 0x004fe200018e060f */
[----:B------:R-:W-:-:S02]  /*fa770*/  IADD3 R4, P4, PT, R21, R25, RZ ;  /* 0x0000001915047210 */ /* 0x000fc40007f9e0ff */
[----:B------:R-:W-:Y:S01]  /*fa780*/  IADD3 R16, P3, PT, R21, R29, RZ ;  /* 0x0000001d15107210 */ /* 0x000fe20007f7e0ff */
[----:B----4-:R-:W-:Y:S04]  /*fa790*/  STL.64 [R1+0x60d8], R6 ;  /* 0x0060d80601007387 */ /* 0x010fe80000100a00 */
[----:B------:R1:W-:Y:S02]  /*fa7a0*/  STL [R1+0x2c7c], R17 ;  /* 0x002c7c1101007387 */ /* 0x0003e40000100800 */
[----:B-1----:R-:W-:Y:S02]  /*fa7b0*/  IMAD.MOV.U32 R17, RZ, RZ, R5 ;  /* 0x000000ffff117224 */ /* 0x002fe400078e0005 */
[----:B------:R-:W-:Y:S01]  /*fa7c0*/  IMAD.X R5, R19, 0x1, R24, P4 ;  /* 0x0000000113057824 */ /* 0x000fe200020e0618 */
[----:B---3--:R-:W-:-:S02]  /*fa7d0*/  IADD3 R6, P2, PT, R21, R27, RZ ;  /* 0x0000001b15067210 */ /* 0x008fc40007f5e0ff */
[----:B------:R-:W2:Y:S04]  /*fa7e0*/  LDL.LU R21, [R1+0x60f4] ;  /* 0x0060f40001157983 */ /* 0x000ea80000300800 */
[----:B------:R1:W-:Y:S04]  /*fa7f0*/  STL.64 [R1+0x2c80], R4 ;  /* 0x002c800401007387 */ /* 0x0003e80000100a00 */
[----:B-1----:R-:W3:Y:S01]  /*fa800*/  LDL R5, [R1+0x2f0] ;  /* 0x0002f00001057983 */ /* 0x002ee20000100800 */
[----:B------:R-:W-:Y:S01]  /*fa810*/  IMAD.X R7, R19, 0x1, R26, P2 ;  /* 0x0000000113077824 */ /* 0x000fe200010e061a */
[----:B------:R-:W-:-:S04]  /*fa820*/  IADD3 R4, P4, PT, R8, R20, RZ ;  /* 0x0000001408047210 */ /* 0x000fc80007f9e0ff */
[----:B------:R1:W-:Y:S02]  /*fa830*/  STL.64 [R1+0x2c88], R6 ;  /* 0x002c880601007387 */ /* 0x0003e40000100a00 */
[----:B-1----:R-:W-:Y:S02]  /*fa840*/  IMAD.MOV.U32 R7, RZ, RZ, R17 ;  /* 0x000000ffff077224 */ /* 0x002fe400078e0011 */
[----:B------:R-:W-:Y:S01]  /*fa850*/  IMAD.X R17, R19, 0x1, R28, P3 ;  /* 0x0000000113117824 */ /* 0x000fe200018e061c */
[----:B--2---:R-:W-:Y:S04]  /*fa860*/  STL.64 [R1+0x60d0], R20 ;  /* 0x0060d01401007387 */ /* 0x004fe80000100a00 */
[----:B------:R-:W2:Y:S04]  /*fa870*/  LDL.LU R19, [R1+0x60f0] ;  /* 0x0060f00001137983 */ /* 0x000ea80000300800 */
[----:B------:R1:W-:Y:S01]  /*fa880*/  STL.64 [R1+0x2c50], R16 ;  /* 0x002c501001007387 */ /* 0x0003e20000100a00 */
[----:B---3--:R-:W-:-:S03]  /*fa890*/  IMAD.X R5, R5, 0x1, R18, P4 ;  /* 0x0000000105057824 */ /* 0x008fc600020e0612 */
[----:B-1----:R-:W3:Y:S04]  /*fa8a0*/  LDL.LU.64 R16, [R1+0x60e8] ;  /* 0x0060e80001107983 */ /* 0x002ee80000300a00 */
[----:B------:R1:W-:Y:S04]  /*fa8b0*/  STL.64 [R1+0x2c58], R4 ;  /* 0x002c580401007387 */ /* 0x0003e80000100a00 */
[----:B-1----:R-:W4:Y:S01]  /*fa8c0*/  LDL.LU.64 R4, [R1+0x60e0] ;  /* 0x0060e00001047983 */ /* 0x002f220000300a00 */
[----:B------:R-:W-:-:S03]  /*fa8d0*/  IADD3 R6, P2, PT, R8, R21, RZ ;  /* 0x0000001508067210 */ /* 0x000fc60007f5e0ff */
[----:B----4-:R1:W-:Y:S04]  /*fa8e0*/  STL.64 [R1+0x60c8], R4 ;  /* 0x0060c80401007387 */ /* 0x0103e80000100a00 */
[----:B---3--:R3:W-:Y:S01]  /*fa8f0*/  STL [R1+0x60b8], R16 ;  /* 0x0060b81001007387 */ /* 0x0087e20000100800 */
[----:B-1----:R-:W-:-:S03]  /*fa900*/  IADD3 R4, P4, PT, R8, R16, RZ ;  /* 0x0000001008047210 */ /* 0x002fc60007f9e0ff */
[----:B---3--:R-:W2:Y:S01]  /*fa910*/  LDL.LU R16, [R1+0x2f0] ;  /* 0x0002f00001107983 */ /* 0x008ea20000300800 */
[----:B------:R-:W-:Y:S01]  /*fa920*/  IMAD.MOV.U32 R21, RZ, RZ, R7 ;  /* 0x000000ffff157224 */ /* 0x000fe200078e0007 */
[----:B------:R-:W-:Y:S01]  /*fa930*/  IADD3 R20, P3, PT, R8, R23, RZ ;  /* 0x0000001708147210 */ /* 0x000fe20007f7e0ff */
[----:B--2---:R-:W-:-:S05]  /*fa940*/  IMAD.X R7, R16, 0x1, R19, P2 ;  /* 0x0000000110077824 */ /* 0x004fca00010e0613 */
[----:B------:R1:W-:Y:S04]  /*fa950*/  STL.64 [R1+0x2c60], R6 ;  /* 0x002c600601007387 */ /* 0x0003e80000100a00 */
[----:B-1----:R-:W2:Y:S04]  /*fa960*/  LDL.LU.64 R6, [R1+0x60d8] ;  /* 0x0060d80001067983 */ /* 0x002ea80000300a00 */
[----:B------:R1:W-:Y:S01]  /*fa970*/  STL.64 [R1+0x60a8], R18 ;  /* 0x0060a81201007387 */ /* 0x0003e20000100a00 */
[----:B------:R-:W-:Y:S02]  /*fa980*/  IMAD.X R5, R16, 0x1, R14, P4 ;  /* 0x0000000110057824 */ /* 0x000fe400020e060e */
[----:B-1----:R-:W-:-:S02]  /*fa990*/  IMAD.MOV.U32 R18, RZ, RZ, R21 ;  /* 0x000000ffff127224 */ /* 0x002fc400078e0015 */
[----:B------:R-:W-:-:S03]  /*fa9a0*/  IMAD.X R21, R16, 0x1, R22, P3 ;  /* 0x0000000110157824 */ /* 0x000fc600018e0616 */
[----:B------:R1:W-:Y:S02]  /*fa9b0*/  STL.64 [R1+0x60b0], R18 ;  /* 0x0060b01201007387 */ /* 0x0003e40000100a00 */
[----:B-1----:R-:W-:-:S05]  /*fa9c0*/  IADD3 R18, P2, PT, R8, R17, RZ ;  /* 0x0000001108127210 */ /* 0x002fca0007f5e0ff */
[----:B------:R-:W-:Y:S01]  /*fa9d0*/  IMAD.X R19, R16, 0x1, R15, P2 ;  /* 0x0000000110137824 */ /* 0x000fe200010e060f */
[----:B--2---:R-:W-:Y:S04]  /*fa9e0*/  STL.64 [R1+0x60a0], R6 ;  /* 0x0060a00601007387 */ /* 0x004fe80000100a00 */
[----:B------:R1:W-:Y:S04]  /*fa9f0*/  STL.64 [R1+0x2c28], R20 ;  /* 0x002c281401007387 */ /* 0x0003e80000100a00 */
[----:B-1----:R-:W2:Y:S04]  /*faa00*/  LDL.LU.64 R20, [R1+0x60d0] ;  /* 0x0060d00001147983 */ /* 0x002ea80000300a00 */
[----:B------:R1:W-:Y:S01]  /*faa10*/  STL.64 [R1+0x60c0], R22 ;  /* 0x0060c01601007387 */ /* 0x0003e20000100a00 */
[----:B------:R-:W-:-:S05]  /*faa20*/  IADD3 R6, P3, PT, R8, R25, RZ ;  /* 0x0000001908067210 */ /* 0x000fca0007f7e0ff */
[----:B------:R-:W-:Y:S01]  /*faa30*/  IMAD.X R7, R16, 0x1, R24, P3 ;  /* 0x0000000110077824 */ /* 0x000fe200018e0618 */
[----:B-1----:R-:W2:Y:S04]  /*faa40*/  LDL R22, [R1+0x1d0] ;  /* 0x0001d00001167983 */ /* 0x002ea80000100800 */
[----:B------:R1:W-:Y:S04]  /*faa50*/  STL.64 [R1+0x2c30], R4 ;  /* 0x002c300401007387 */ /* 0x0003e80000100a00 */
[----:B------:R-:W-:Y:S04]  /*faa60*/  STL.64 [R1+0x2c38], R18 ;  /* 0x002c381201007387 */ /* 0x000fe80000100a00 */
[----:B------:R3:W-:Y:S01]  /*faa70*/  STL.64 [R1+0x2c40], R6 ;  /* 0x002c400601007387 */ /* 0x0007e20000100a00 */
[----:B-1----:R-:W-:-:S03]  /*faa80*/  IADD3 R4, P4, PT, R8, R27, RZ ;  /* 0x0000001b08047210 */ /* 0x002fc60007f9e0ff */
[----:B---3--:R-:W3:Y:S02]  /*faa90*/  LDL R7, [R1+0x2ec] ;  /* 0x0002ec0001077983 */ /* 0x008ee40000100800 */
[----:B------:R-:W-:-:S05]  /*faaa0*/  IMAD.X R5, R16, 0x1, R26, P4 ;  /* 0x0000000110057824 */ /* 0x000fca00020e061a */
[----:B------:R1:W-:Y:S04]  /*faab0*/  STL.64 [R1+0x2c48], R4 ;  /* 0x002c480401007387 */ /* 0x0003e80000100a00 */
[----:B-1----:R-:W4:Y:S01]  /*faac0*/  LDL.LU.64 R4, [R1+0x60c8] ;  /* 0x0060c80001047983 */ /* 0x002f220000300a00 */
[----:B------:R-:W-:-:S05]  /*faad0*/  IADD3 R18, P2, PT, R8, R29, RZ ;  /* 0x0000001d08127210 */ /* 0x000fca0007f5e0ff */
[----:B------:R-:W-:Y:S01]  /*faae0*/  IMAD.X R19, R16, 0x1, R28, P2 ;  /* 0x0000000110137824 */ /* 0x000fe200010e061c */
[C---:B--2---:R-:W-:Y:S02]  /*faaf0*/  IADD3 R6, P3, PT, R22.reuse, R20, RZ ;  /* 0x0000001416067210 */ /* 0x044fe40007f7e0ff */
[----:B------:R-:W-:Y:S01]  /*fab00*/  IADD3 R22, P4, PT, R22, R21, RZ ;  /* 0x0000001516167210 */ /* 0x000fe20007f9e0ff */
[----:B----4-:R-:W-:Y:S02]  /*fab10*/  IMAD.MOV.U32 R8, RZ, RZ, R4 ;  /* 0x000000ffff087224 */ /* 0x010fe400078e0004 */
[----:B------:R-:W-:Y:S02]  /*fab20*/  IMAD.MOV.U32 R4, RZ, RZ, R11 ;  /* 0x000000ffff047224 */ /* 0x000fe400078e000b */
[----:B------:R-:W2:Y:S04]  /*fab30*/  LDL.LU R11, [R1+0x1d8] ;  /* 0x0001d800010b7983 */ /* 0x000ea80000300800 */
[----:B------:R1:W-:Y:S04]  /*fab40*/  STL [R1+0x2c20], R22 ;  /* 0x002c201601007387 */ /* 0x0003e80000100800 */
[----:B-1----:R-:W4:Y:S04]  /*fab50*/  LDL.LU.64 R22, [R1+0x60c0] ;  /* 0x0060c00001167983 */ /* 0x002f280000300a00 */
[----:B------:R1:W-:Y:S04]  /*fab60*/  STL [R1+0x6090], R21 ;  /* 0x0060901501007387 */ /* 0x0003e80000100800 */
[----:B-1----:R-:W4:Y:S04]  /*fab70*/  LDL.LU R21, [R1+0x1d0] ;  /* 0x0001d00001157983 */ /* 0x002f280000300800 */
[----:B------:R-:W3:Y:S04]  /*fab80*/  LDL.LU R16, [R1+0x60b8] ;  /* 0x0060b80001107983 */ /* 0x000ee80000300800 */
[----:B------:R1:W-:Y:S04]  /*fab90*/  STL.64 [R1+0x2c10], R18 ;  /* 0x002c101201007387 */ /* 0x0003e80000100a00 */
[----:B-1----:R-:W3:Y:S04]  /*faba0*/  LDL.LU.64 R18, [R1+0x60b0] ;  /* 0x0060b00001127983 */ /* 0x002ee80000300a00 */
[----:B--2---:R3:W-:Y:S02]  /*fabb0*/  STL.64 [R1+0x6080], R10 ;  /* 0x0060800a01007387 */ /* 0x0047e40000100a00 */
[----:B---3--:R-:W-:Y:S01]  /*fabc0*/  IMAD.MOV.U32 R11, RZ, RZ, R18 ;  /* 0x000000ffff0b7224 */ /* 0x008fe200078e0012 */
[----:B----4-:R-:W-:-:S05]  /*fabd0*/  IADD3 R18, P2, PT, R21, R23, RZ ;  /* 0x0000001715127210 */ /* 0x010fca0007f5e0ff */
[----:B------:R1:W-:Y:S04]  /*fabe0*/  STL [R1+0x2be8], R18 ;  /* 0x002be81201007387 */ /* 0x0003e80000100800 */
[----:B-1----:R-:W2:Y:S02]  /*fabf0*/  LDL.LU.64 R18, [R1+0x60a8] ;  /* 0x0060a80001127983 */ /* 0x002ea40000300a00 */
[----:B--2---:R-:W-:-:S05]  /*fac00*/  IMAD.X R7, R7, 0x1, R18, P3 ;  /* 0x0000000107077824 */ /* 0x004fca00018e0612 */
[----:B------:R1:W-:Y:S04]  /*fac10*/  STL.64 [R1+0x2c18], R6 ;  /* 0x002c180601007387 */ /* 0x0003e80000100a00 */
[----:B-1----:R-:W2:Y:S01]  /*fac20*/  LDL.LU.64 R6, [R1+0x60a0] ;  /* 0x0060a00001067983 */ /* 0x002ea20000300a00 */
[----:B------:R-:W-:-:S03]  /*fac30*/  IADD3 R10, P3, PT, R21, R16, RZ ;  /* 0x00000010150a7210 */ /* 0x000fc60007f7e0ff */
[----:B--2---:R1:W-:Y:S04]  /*fac40*/  STL.64 [R1+0x6098], R6 ;  /* 0x0060980601007387 */ /* 0x0043e80000100a00 */
[----:B-1----:R0:W2:Y:S04]  /*fac50*/  LDL.64 R6, [R1+0x2c20] ;  /* 0x002c200001067983 */ /* 0x0020a80000100a00 */
[----:B------:R1:W-:Y:S04]  /*fac60*/  STL.64 [R1+0x6088], R12 ;  /* 0x0060880c01007387 */ /* 0x0003e80000100a00 */
[----:B-1----:R0:W3:Y:S04]  /*fac70*/  LDL.64 R12, [R1+0x2be8] ;  /* 0x002be800010c7983 */ /* 0x0020e80000100a00 */
[----:B------:R1:W-:Y:S04]  /*fac80*/  STL [R1+0x6078], R16 ;  /* 0x0060781001007387 */ /* 0x0003e80000100800 */
[----:B-1----:R-:W2:Y:S01]  /*fac90*/  LDL.LU R16, [R1+0x2ec] ;  /* 0x0002ec0001107983 */ /* 0x002ea20000300800 */
[----:B---3--:R-:W-:-:S02]  /*faca0*/  IMAD.MOV.U32 R13, RZ, RZ, R11 ;  /* 0x000000ffff0d7224 */ /* 0x008fc400078e000b */
[C---:B--2---:R-:W-:Y:S02]  /*facb0*/  IMAD.X R7, R16.reuse, 0x1, R19, P4 ;  /* 0x0000000110077824 */ /* 0x044fe400020e0613 */
[----:B------:R-:W-:-:S03]  /*facc0*/  IMAD.X R11, R16, 0x1, R14, P3 ;  /* 0x00000001100b7824 */ /* 0x000fc600018e060e */
[----:B------:R1:W-:Y:S01]  /*facd0*/  STL [R1+0x2c24], R7 ;  /* 0x002c240701007387 */ /* 0x0003e20000100800 */
[----:B------:R-:W-:Y:S01]  /*face0*/  IADD3 R6, P4, PT, R21, R17, RZ ;  /* 0x0000001115067210 */ /* 0x000fe20007f9e0ff */
[----:B-1----:R-:W-:Y:S02]  /*facf0*/  IMAD.MOV.U32 R7, RZ, RZ, R13 ;  /* 0x000000ffff077224 */ /* 0x002fe400078e000d */
[----:B------:R-:W-:-:S05]  /*fad00*/  IMAD.X R13, R16, 0x1, R22, P2 ;  /* 0x00000001100d7824 */ /* 0x000fca00010e0616 */
[----:B------:R-:W-:Y:S04]  /*fad10*/  STL [R1+0x2bec], R13 ;  /* 0x002bec0d01007387 */ /* 0x000fe80000100800 */
[----:B------:R1:W-:Y:S01]  /*fad20*/  STL.64 [R1+0x2bf0], R10 ;  /* 0x002bf00a01007387 */ /* 0x0003e20000100a00 */
[----:B------:R-:W-:-:S03]  /*fad30*/  IADD3 R12, P2, PT, R21, R25, RZ ;  /* 0x00000019150c7210 */ /* 0x000fc60007f5e0ff */
[----:B------:R2:W-:Y:S01]  /*fad40*/  STL.64 [R1+0x6070], R4 ;  /* 0x0060700401007387 */ /* 0x0005e20000100a00 */
[----:B-1----:R-:W-:Y:S02]  /*fad50*/  IMAD.MOV.U32 R11, RZ, RZ, R7 ;  /* 0x000000ffff0b7224 */ /* 0x002fe400078e0007 */
[C---:B------:R-:W-:Y:S01]  /*fad60*/  IMAD.X R7, R16.reuse, 0x1, R15, P4 ;  /* 0x0000000110077824 */ /* 0x040fe200020e060f */
[----:B------:R-:W-:Y:S01]  /*fad70*/  IADD3 R10, P3, PT, R21, R27, RZ ;  /* 0x0000001b150a7210 */ /* 0x000fe20007f7e0ff */
[----:B------:R-:W-:-:S03]  /*fad80*/  IMAD.X R13, R16, 0x1, R24, P2 ;  /* 0x00000001100d7824 */ /* 0x000fc600010e0618 */
[----:B------:R1:W-:Y:S01]  /*fad90*/  STL.64 [R1+0x2bf8], R6 ;  /* 0x002bf80601007387 */ /* 0x0003e20000100a00 */
[----:B--2---:R-:W-:-:S03]  /*fada0*/  IADD3 R4, P4, PT, R21, R29, RZ ;  /* 0x0000001d15047210 */ /* 0x004fc60007f9e0ff */
[----:B-1----:R-:W2:Y:S04]  /*fadb0*/  LDL.LU.64 R6, [R1+0x6098] ;  /* 0x0060980001067983 */ /* 0x002ea80000300a00 */
[----:B------:R1:W-:Y:S04]  /*fadc0*/  STL.64 [R1+0x6068], R14 ;  /* 0x0060680e01007387 */ /* 0x0003e80000100a00 */
[----:B------:R-:W3:Y:S04]  /*fadd0*/  LDL.LU R21, [R1+0x6090] ;  /* 0x0060900001157983 */ /* 0x000ee80000300800 */
[----:B------:R-:W4:Y:S04]  /*fade0*/  LDL R5, [R1+0x1d4] ;  /* 0x0001d40001057983 */ /* 0x000f280000100800 */
[----:B------:R0:W-:Y:S01]  /*fadf0*/  STL.64 [R1+0x2c00], R12 ;  /* 0x002c000c01007387 */ /* 0x0001e20000100a00 */
[----:B-1----:R-:W-:-:S02]  /*fae00*/  IMAD.MOV.U32 R15, RZ, RZ, R11 ;  /* 0x000000ffff0f7224 */ /* 0x002fc400078e000b */
[----:B------:R-:W-:Y:S01]  /*fae10*/  IMAD.X R11, R16, 0x1, R26, P3 ;  /* 0x00000001100b7824 */ /* 0x000fe200018e061a */
[----:B0-----:R-:W2:Y:S04]  /*fae20*/  LDL.LU.64 R12, [R1+0x6088] ;  /* 0x00608800010c7983 */ /* 0x001ea80000300a00 */
[----:B------:R0:W-:Y:S04]  /*fae30*/  STL.64 [R1+0x2c08], R10 ;  /* 0x002c080a01007387 */ /* 0x0001e80000100a00 */
[----:B0-----:R-:W2:Y:S01]  /*fae40*/  LDL.LU.64 R10, [R1+0x6080] ;  /* 0x00608000010a7983 */ /* 0x001ea20000300a00 */
[----:B----4-:R-:W-:-:S03]  /*fae50*/  IADD3 R14, P2, PT, R5, R20, RZ ;  /* 0x00000014050e7210 */ /* 0x010fc60007f5e0ff */
[----:B--2---:R0:W-:Y:S04]  /*fae60*/  STL.64 [R1+0x6050], R10 ;  /* 0x0060500a01007387 */ /* 0x0041e80000100a00 */
[----:B------:R-:W-:Y:S04]  /*fae70*/  STL.64 [R1+0x6060], R6 ;  /* 0x0060600601007387 */ /* 0x000fe80000100a00 */
[----:B0-----:R-:W2:Y:S01]  /*fae80*/  LDL R11, [R1+0x2e8] ;  /* 0x0002e800010b7983 */ /* 0x001ea20000100800 */
[----:B---3--:R-:W-:Y:S01]  /*fae90*/  IADD3 R10, P3, PT, R5, R21, RZ ;  /* 0x00000015050a7210 */ /* 0x008fe20007f7e0ff */
[----:B------:R-:W-:-:S02]  /*faea0*/  IMAD.X R5, R16, 0x1, R28, P4 ;  /* 0x0000000110057824 */ /* 0x000fc400020e061c */
[----:B------:R-:W-:Y:S04]  /*faeb0*/  STL.64 [R1+0x6058], R20 ;  /* 0x0060581401007387 */ /* 0x000fe80000100a00 */
[----:B------:R-:W3:Y:S04]  /*faec0*/  LDL.LU R16, [R1+0x6078] ;  /* 0x0060780001107983 */ /* 0x000ee80000300800 */
[----:B------:R0:W-:Y:S04]  /*faed0*/  STL.64 [R1+0x2bd0], R4 ;  /* 0x002bd00401007387 */ /* 0x0001e80000100a00 */
[----:B0-----:R-:W4:Y:S04]  /*faee0*/  LDL.LU.64 R4, [R1+0x6070] ;  /* 0x0060700001047983 */ /* 0x001f280000300a00 */
[----:B------:R0:W-:Y:S04]  /*faef0*/  STL [R1+0x6048], R28 ;  /* 0x0060481c01007387 */ /* 0x0001e80000100800 */
[----:B0-----:R-:W3:Y:S01]  /*faf00*/  LDL.LU R28, [R1+0x1d4] ;  /* 0x0001d400011c7983 */ /* 0x001ee20000300800 */
[----:B------:R-:W-:-:S02]  /*faf10*/  IMAD.MOV.U32 R7, RZ, RZ, R15 ;  /* 0x000000ffff077224 */ /* 0x000fc400078e000f */
[C---:B--2---:R-:W-:Y:S02]  /*faf20*/  IMAD.X R15, R11.reuse, 0x1, R18, P2 ;  /* 0x000000010b0f7824 */ /* 0x044fe400010e0612 */
[----:B------:R-:W-:-:S03]  /*faf30*/  IMAD.X R11, R11, 0x1, R19, P3 ;  /* 0x000000010b0b7824 */ /* 0x000fc600018e0613 */
[----:B------:R0:W-:Y:S04]  /*faf40*/  STL.64 [R1+0x2bd8], R14 ;  /* 0x002bd80e01007387 */ /* 0x0001e80000100a00 */
[----:B0-----:R-:W2:Y:S04]  /*faf50*/  LDL.LU.64 R14, [R1+0x6068] ;  /* 0x00606800010e7983 */ /* 0x001ea80000300a00 */
[----:B------:R-:W-:Y:S04]  /*faf60*/  STL.64 [R1+0x6038], R18 ;  /* 0x0060381201007387 */ /* 0x000fe80000100a00 */
[----:B------:R3:W-:Y:S04]  /*faf70*/  STL.64 [R1+0x2be0], R10 ;  /* 0x002be00a01007387 */ /* 0x0007e80000100a00 */
[----:B----4-:R-:W-:Y:S04]  /*faf80*/  STL.64 [R1+0x6040], R4 ;  /* 0x0060400401007387 */ /* 0x010fe80000100a00 */
[----:B------:R0:W-:Y:S01]  /*faf90*/  STL [R1+0x6030], R17 ;  /* 0x0060301101007387 */ /* 0x0001e20000100800 */
[----:B---3--:R-:W-:-:S03]  /*fafa0*/  IADD3 R10, P3, PT, R28, R17, RZ ;  /* 0x000000111c0a7210 */ /* 0x008fc60007f7e0ff */
[----:B0-----:R-:W3:Y:S01]  /*fafb0*/  LDL.LU R17, [R1+0x2e8] ;  /* 0x0002e80001117983 */ /* 0x001ee20000300800 */
[C---:B------:R-:W-:Y:S01]  /*fafc0*/  IADD3 R6, P4, PT, R28.reuse, R23, RZ ;  /* 0x000000171c067210 */ /* 0x040fe20007f9e0ff */
[----:B------:R-:W-:Y:S01]  /*fafd0*/  IMAD.MOV.U32 R21, RZ, RZ, R7 ;  /* 0x000000ffff157224 */ /* 0x000fe200078e0007 */
[----:B------:R-:W-:-:S03]  /*fafe0*/  IADD3 R20, P2, PT, R28, R16, RZ ;  /* 0x000000101c147210 */ /* 0x000fc60007f5e0ff */
[----:B---3--:R-:W-:-:S05]  /*faff0*/  IMAD.X R7, R17, 0x1, R22, P4 ;  /* 0x0000000111077824 */ /* 0x008fca00020e0616 */
[----:B------:R0:W-:Y:S04]  /*fb000*/  STL.64 [R1+0x2ba8], R6 ;  /* 0x002ba80601007387 */ /* 0x0001e80000100a00 */
[----:B0-----:R-:W3:Y:S01]  /*fb010*/  LDL.LU.64 R6, [R1+0x6060] ;  /* 0x0060600001067983 */ /* 0x001ee20000300a00 */
[----:B------:R-:W-:Y:S02]  /*fb020*/  IMAD.MOV.U32 R5, RZ, RZ, R21 ;  /* 0x000000ffff057224 */ /* 0x000fe400078e0015 */
[C---:B--2---:R-:W-:Y:S02]  /*fb030*/  IMAD.X R21, R17.reuse, 0x1, R14, P2 ;  /* 0x0000000111157824 */ /* 0x044fe400010e060e */
[----:B------:R-:W-:Y:S01]  /*fb040*/  IMAD.X R11, R17, 0x1, R15, P3 ;  /* 0x00000001110b7824 */ /* 0x000fe200018e060f */
[----:B------:R-:W-:-:S02]  /*fb050*/  IADD3 R4, P4, PT, R28, R25, RZ ;  /* 0x000000191c047210 */ /* 0x000fc40007f9e0ff */
[----:B------:R0:W-:Y:S01]  /*fb060*/  STL.64 [R1+0x2bb0], R20 ;  /* 0x002bb01401007387 */ /* 0x0001e20000100a00 */
[----:B------:R-:W-:-:S03]  /*fb070*/  IADD3 R18, P2, PT, R28, R27, RZ ;  /* 0x0000001b1c127210 */ /* 0x000fc60007f5e0ff */
[----:B0-----:R-:W2:Y:S04]  /*fb080*/  LDL.LU.64 R20, [R1+0x6058] ;  /* 0x0060580001147983 */ /* 0x001ea80000300a00 */
[----:B------:R0:W-:Y:S01]  /*fb090*/  STL.64 [R1+0x2bb8], R10 ;  /* 0x002bb80a01007387 */ /* 0x0001e20000100a00 */
[----:B------:R-:W-:-:S03]  /*fb0a0*/  IMAD.X R19, R17, 0x1, R26, P2 ;  /* 0x0000000111137824 */ /* 0x000fc600010e061a */
[----:B0-----:R-:W2:Y:S04]  /*fb0b0*/  LDL.LU.64 R10, [R1+0x6050] ;  /* 0x00605000010a7983 */ /* 0x001ea80000300a00 */
[----:B---3--:R-:W-:Y:S04]  /*fb0c0*/  STL.64 [R1+0x6020], R6 ;  /* 0x0060200601007387 */ /* 0x008fe80000100a00 */
[----:B------:R0:W-:Y:S04]  /*fb0d0*/  STL.64 [R1+0x6018], R14 ;  /* 0x0060180e01007387 */ /* 0x0001e80000100a00 */
[----:B------:R-:W-:Y:S01]  /*fb0e0*/  STL.64 [R1+0x6010], R12 ;  /* 0x0060100c01007387 */ /* 0x000fe20000100a00 */
[----:B0-----:R-:W-:-:S02]  /*fb0f0*/  IMAD.MOV.U32 R14, RZ, RZ, R5 ;  /* 0x000000ffff0e7224 */ /* 0x001fc400078e0005 */
[----:B------:R-:W-:Y:S01]  /*fb100*/  IMAD.X R5, R17, 0x1, R24, P4 ;  /* 0x0000000111057824 */ /* 0x000fe200020e0618 */
[----:B------:R-:W-:Y:S02]  /*fb110*/  IADD3 R6, P3, PT, R28, R29, RZ ;  /* 0x0000001d1c067210 */ /* 0x000fe40007f7e0ff */
[----:B------:R-:W3:Y:S04]  /*fb120*/  LDL.LU R28, [R1+0x6048] ;  /* 0x00604800011c7983 */ /* 0x000ee80000300800 */
[----:B------:R0:W-:Y:S04]  /*fb130*/  STL.64 [R1+0x2bc0], R4 ;  /* 0x002bc00401007387 */ /* 0x0001e80000100a00 */
[----:B0-----:R-:W4:Y:S04]  /*fb140*/  LDL.LU.64 R4, [R1+0x6040] ;  /* 0x0060400001047983 */ /* 0x001f280000300a00 */
[----:B------:R-:W-:Y:S04]  /*fb150*/  STL.64 [R1+0x6028], R24 ;  /* 0x0060281801007387 */ /* 0x000fe80000100a00 */
[----:B------:R0:W-:Y:S04]  /*fb160*/  STL.64 [R1+0x2bc8], R18 ;  /* 0x002bc81201007387 */ /* 0x0001e80000100a00 */
[----:B0-----:R-:W4:Y:S04]  /*fb170*/  LDL.LU.64 R18, [R1+0x6038] ;  /* 0x0060380001127983 */ /* 0x001f280000300a00 */
[----:B------:R-:W4:Y:S01]  /*fb180*/  LDL R25, [R1+0x2e4] ;  /* 0x0002e40001197983 */ /* 0x000f220000100800 */
[----:B--2---:R-:W-:-:S02]  /*fb190*/  IADD3 R12, P4, PT, R11, R20, RZ ;  /* 0x000000140b0c7210 */ /* 0x004fc40007f9e0ff */
[----:B------:R-:W-:Y:S01]  /*fb1a0*/  IADD3 R24, P2, PT, R11, R21, RZ ;  /* 0x000000150b187210 */ /* 0x000fe20007f5e0ff */
[----:B------:R-:W-:Y:S01]  /*fb1b0*/  STL.64 [R1+0x6008], R20 ;  /* 0x0060081401007387 */ /* 0x000fe20000100a00 */
[----:B---3--:R-:W-:-:S03]  /*fb1c0*/  IMAD.X R7, R17, 0x1, R28, P3 ;  /* 0x0000000111077824 */ /* 0x008fc600018e061c */
[----:B------:R-:W2:Y:S04]  /*fb1d0*/  LDL.LU R17, [R1+0x6030] ;  /* 0x0060300001117983 */ /* 0x000ea80000300800 */
[----:B------:R-:W-:Y:S01]  /*fb1e0*/  STL.64 [R1+0x1fd0], R6 ;  /* 0x001fd00601007387 */ /* 0x000fe20000100a00 */
[C---:B----4-:R-:W-:Y:S02]  /*fb1f0*/  IMAD.X R13, R25.reuse, 0x1, R18, P4 ;  /* 0x00000001190d7824 */ /* 0x050fe400020e0612 */
[----:B------:R-:W-:-:S03]  /*fb200*/  IMAD.X R25, R25, 0x1, R19, P2 ;  /* 0x0000000119197824 */ /* 0x000fc600010e0613 */
[----:B------:R-:W-:Y:S04]  /*fb210*/  STL.64 [R1+0x1fd8], R12 ;  /* 0x001fd80c01007387 */ /* 0x000fe80000100a00 */
[----:B------:R0:W-:Y:S04]  /*fb220*/  STL.64 [R1+0x2ba0], R24 ;  /* 0x002ba01801007387 */ /* 0x0001e80000100a00 */
[----:B0-----:R-:W3:Y:S04]  /*fb230*/  LDL.LU.64 R24, [R1+0x6028] ;  /* 0x0060280001187983 */ /* 0x001ee80000300a00 */
[----:B------:R0:W-:Y:S04]  /*fb240*/  STL [R1+0x6000], R19 ;  /* 0x0060001301007387 */ /* 0x0001e80000100800 */
[----:B0-----:R-:W4:Y:S01]  /*fb250*/  LDL.LU R19, [R1+0x2e4] ;  /* 0x0002e40001137983 */ /* 0x001f220000300800 */
[----:B------:R-:W-:-:S02]  /*fb260*/  IADD3 R6, P3, PT, R11, R23, RZ ;  /* 0x000000170b067210 */ /* 0x000fc40007f7e0ff */
[----:B--2---:R-:W-:Y:S01]  /*fb270*/  IADD3 R20, P2, PT, R11, R17, RZ ;  /* 0x000000110b147210 */ /* 0x004fe20007f5e0ff */
[----:B------:R0:W-:Y:S02]  /*fb280*/  STL.64 [R1+0x5ff8], R16 ;  /* 0x005ff81001007387 */ /* 0x0001e40000100a00 */
[----:B0-----:R-:W-:Y:S02]  /*fb290*/  IMAD.MOV.U32 R17, RZ, RZ, R14 ;  /* 0x000000ffff117224 */ /* 0x001fe400078e000e */
[----:B----4-:R-:W-:Y:S01]  /*fb2a0*/  IMAD.X R7, R19, 0x1, R22, P3 ;  /* 0x0000000113077824 */ /* 0x010fe200018e0616 */
[----:B---3--:R-:W-:-:S04]  /*fb2b0*/  IADD3 R14, P3, PT, R11, R25, RZ ;  /* 0x000000190b0e7210 */ /* 0x008fc80007f7e0ff */
[----:B------:R0:W-:Y:S04]  /*fb2c0*/  STL.64 [R1+0x1fa0], R6 ;  /* 0x001fa00601007387 */ /* 0x0001e80000100a00 */
[----:B0-----:R-:W2:Y:S04]  /*fb2d0*/  LDL.LU.64 R6, [R1+0x6020] ;  /* 0x0060200001067983 */ /* 0x001ea80000300a00 */
[----:B------:R0:W-:Y:S04]  /*fb2e0*/  STL [R1+0x1fb8], R14 ;  /* 0x001fb80e01007387 */ /* 0x0001e80000100800 */
[----:B0-----:R-:W3:Y:S01]  /*fb2f0*/  LDL.LU.64 R14, [R1+0x6018] ;  /* 0x00601800010e7983 */ /* 0x001ee20000300a00 */
[----:B------:R-:W-:-:S05]  /*fb300*/  IADD3 R12, P4, PT, R11, R16, RZ ;  /* 0x000000100b0c7210 */ /* 0x000fca0007f9e0ff */
[----:B---3--:R-:W-:-:S05]  /*fb310*/  IMAD.X R13, R19, 0x1, R14, P4 ;  /* 0x00000001130d7824 */ /* 0x008fca00020e060e */
[----:B------:R0:W-:Y:S04]  /*fb320*/  STL.64 [R1+0x1fa8], R12 ;  /* 0x001fa80c01007387 */ /* 0x0001e80000100a00 */
[----:B0-----:R-:W3:Y:S01]  /*fb330*/  LDL.LU.64 R12, [R1+0x6010] ;  /* 0x00601000010c7983 */ /* 0x001ee20000300a00 */
[----:B------:R-:W-:-:S03]  /*fb340*/  IMAD.X R21, R19, 0x1, R15, P2 ;  /* 0x0000000113157824 */ /* 0x000fc600010e060f */
[----:B---3--:R0:W-:Y:S04]  /*fb350*/  STL.64 [R1+0x5fe0], R12 ;  /* 0x005fe00c01007387 */ /* 0x0081e80000100a00 */
[----:B0-----:R-:W3:Y:S04]  /*fb360*/  LDL R13, [R1+0x1dc] ;  /* 0x0001dc00010d7983 */ /* 0x001ee80000100800 */
[----:B------:R0:W-:Y:S04]  /*fb370*/  STL.64 [R1+0x1fb0], R20 ;  /* 0x001fb01401007387 */ /* 0x0001e80000100a00 */
[----:B0-----:R-:W3:Y:S04]  /*fb380*/  LDL.LU.64 R20, [R1+0x6008] ;  /* 0x0060080001147983 */ /* 0x001ee80000300a00 */
[----:B------:R0:W-:Y:S02]  /*fb390*/  STL.64 [R1+0x5fd8], R14 ;  /* 0x005fd80e01007387 */ /* 0x0001e40000100a00 */
[----:B0-----:R-:W-:-:S05]  /*fb3a0*/  IMAD.MOV.U32 R14, RZ, RZ, R17 ;  /* 0x000000ffff0e7224 */ /* 0x001fca00078e0011 */
[----:B------:R0:W-:Y:S04]  /*fb3b0*/  STL.64 [R1+0x5ff0], R14 ;  /* 0x005ff00e01007387 */ /* 0x0001e80000100a00 */
[----:B0-----:R0:W4:Y:S01]  /*fb3c0*/  LDL.64 R14, [R1+0x1fb8] ;  /* 0x001fb800010e7983 */ /* 0x0011220000100a00 */
[C---:B------:R-:W-:Y:S02]  /*fb3d0*/  IADD3 R12, P4, PT, R11.reuse, R27, RZ ;  /* 0x0000001b0b0c7210 */ /* 0x040fe40007f9e0ff */
[----:B------:R-:W-:Y:S02]  /*fb3e0*/  IADD3 R16, P2, PT, R11, R29, RZ ;  /* 0x0000001d0b107210 */ /* 0x000fe40007f5e0ff */
[----:B------:R-:W2:Y:S03]  /*fb3f0*/  LDL.LU R11, [R1+0x6004] ;  /* 0x00600400010b7983 */ /* 0x000ea60000300800 */
[----:B------:R-:W-:-:S02]  /*fb400*/  IMAD.X R17, R19, 0x1, R28, P2 ;  /* 0x0000000113117824 */ /* 0x000fc400010e061c */
[----:B----4-:R-:W-:Y:S01]  /*fb410*/  IMAD.X R15, R19, 0x1, R24, P3 ;  /* 0x00000001130f7824 */ /* 0x010fe200018e0618 */
[----:B---3--:R-:W-:Y:S01]  /*fb420*/  IADD3 R14, P3, PT, R13, R20, RZ ;  /* 0x000000140d0e7210 */ /* 0x008fe20007f7e0ff */
[----:B------:R-:W-:-:S03]  /*fb430*/  IMAD.X R13, R19, 0x1, R26, P4 ;  /* 0x00000001130d7824 */ /* 0x000fc600020e061a */
[----:B------:R-:W-:Y:S04]  /*fb440*/  STL [R1+0x1fbc], R15 ;  /* 0x001fbc0f01007387 */ /* 0x000fe80000100800 */
[----:B------:R-:W-:Y:S04]  /*fb450*/  STL.64 [R1+0x5fd0], R4 ;  /* 0x005fd00401007387 */ /* 0x000fe80000100a00 */
[----:B------:R1:W-:Y:S04]  /*fb460*/  STL [R1+0x5fc0], R26 ;  /* 0x005fc01a01007387 */ /* 0x0003e80000100800 */
[----:B-1----:R-:W3:Y:S04]  /*fb470*/  LDL.LU R26, [R1+0x1dc] ;  /* 0x0001dc00011a7983 */ /* 0x002ee80000300800 */
[----:B------:R-:W-:Y:S04]  /*fb480*/  STL.64 [R1+0x1f98], R12 ;  /* 0x001f980c01007387 */ /* 0x000fe80000100a00 */
[----:B------:R-:W-:Y:S04]  /*fb490*/  STL.64 [R1+0x5fb8], R20 ;  /* 0x005fb81401007387 */ /* 0x000fe80000100a00 */
[----:B------:R-:W4:Y:S01]  /*fb4a0*/  LDL.LU R19, [R1+0x6000] ;  /* 0x0060000001137983 */ /* 0x000f220000300800 */
[----:B--2---:R-:W-:-:S03]  /*fb4b0*/  IMAD.X R15, R11, 0x1, R18, P3 ;  /* 0x000000010b0f7824 */ /* 0x004fc600018e0612 */
[----:B------:R1:W-:Y:S04]  /*fb4c0*/  STL.64 [R1+0x1f60], R16 ;  /* 0x001f601001007387 */ /* 0x0003e80000100a00 */
[----:B-1----:R-:W2:Y:S04]  /*fb4d0*/  LDL.LU.64 R16, [R1+0x5ff8] ;  /* 0x005ff80001107983 */ /* 0x002ea80000300a00 */
[----:B------:R-:W-:Y:S04]  /*fb4e0*/  STL.64 [R1+0x5fc8], R28 ;  /* 0x005fc81c01007387 */ /* 0x000fe80000100a00 */
[----:B------:R1:W-:Y:S04]  /*fb4f0*/  STL.64 [R1+0x1f68], R14 ;  /* 0x001f680e01007387 */ /* 0x0003e80000100a00 */
[----:B-1----:R-:W2:Y:S01]  /*fb500*/  LDL.LU.64 R14, [R1+0x5ff0] ;  /* 0x005ff000010e7983 */ /* 0x002ea20000300a00 */
[----:B---3--:R-:W-:-:S05]  /*fb510*/  IADD3 R12, P4, PT, R26, R21, RZ ;  /* 0x000000151a0c7210 */ /* 0x008fca0007f9e0ff */
[----:B----4-:R-:W-:Y:S02]  /*fb520*/  IMAD.X R13, R11, 0x1, R19, P4 ;  /* 0x000000010b0d7824 */ /* 0x010fe400020e0613 */
[----:B------:R-:W3:Y:S04]  /*fb530*/  LDL.LU R11, [R1+0x5fe8] ;  /* 0x005fe800010b7983 */ /* 0x000ee80000300800 */
[----:B------:R1:W-:Y:S04]  /*fb540*/  STL.64 [R1+0x1f90], R12 ;  /* 0x001f900c01007387 */ /* 0x0003e80000100a00 */
[----:B-1----:R-:W4:Y:S04]  /*fb550*/  LDL.LU.64 R12, [R1+0x5fe0] ;  /* 0x005fe000010c7983 */ /* 0x002f280000300a00 */
[----:B----4-:R2:W-:Y:S02]  /*fb560*/  STL.64 [R1+0x5fa0], R12 ;  /* 0x005fa00c01007387 */ /* 0x0105e40000100a00 */
[----:B--2---:R-:W-:Y:S01]  /*fb570*/  IMAD.MOV.U32 R13, RZ, RZ, R14 ;  /* 0x000000ffff0d7224 */ /* 0x004fe200078e000e */
[----:B------:R-:W-:-:S05]  /*fb580*/  IADD3 R14, P4, PT, R26, R17, RZ ;  /* 0x000000111a0e7210 */ /* 0x000fca0007f9e0ff */
[----:B------:R1:W-:Y:S04]  /*fb590*/  STL [R1+0x1f38], R14 ;  /* 0x001f380e01007387 */ /* 0x0003e80000100800 */
[----:B-1----:R-:W2:Y:S04]  /*fb5a0*/  LDL.LU.64 R14, [R1+0x5fd8] ;  /* 0x005fd800010e7983 */ /* 0x002ea80000300a00 */
[----:B------:R1:W-:Y:S04]  /*fb5b0*/  STL [R1+0x5fb0], R17 ;  /* 0x005fb01101007387 */ /* 0x0003e80000100800 */
[----:B-1----:R-:W4:Y:S01]  /*fb5c0*/  LDL.LU R17, [R1+0x2e0] ;  /* 0x0002e00001117983 */ /* 0x002f220000300800 */
[----:B------:R-:W-:-:S02]  /*fb5d0*/  IADD3 R20, P2, PT, R26, R23, RZ ;  /* 0x000000171a147210 */ /* 0x000fc40007f5e0ff */
[----:B------:R-:W-:-:S03]  /*fb5e0*/  IADD3 R4, P3, PT, R26, R16, RZ ;  /* 0x000000101a047210 */ /* 0x000fc60007f7e0ff */
[C---:B----4-:R-:W-:Y:S02]  /*fb5f0*/  IMAD.X R21, R17.reuse, 0x1, R22, P2 ;  /* 0x0000000111157824 */ /* 0x050fe400010e0616 */
[----:B--2---:R-:W-:-:S03]  /*fb600*/  IMAD.X R5, R17, 0x1, R14, P3 ;  /* 0x0000000111057824 */ /* 0x004fc600018e060e */
[----:B------:R-:W-:Y:S04]  /*fb610*/  STL.64 [R1+0x1f18], R20 ;  /* 0x001f181401007387 */ /* 0x000fe80000100a00 */
[----:B------:R1:W-:Y:S04]  /*fb620*/  STL.64 [R1+0x1f30], R4 ;  /* 0x001f300401007387 */ /* 0x0003e80000100a00 */
[----:B-1----:R-:W2:Y:S01]  /*fb630*/  LDL.LU.64 R4, [R1+0x5fd0] ;  /* 0x005fd00001047983 */ /* 0x002ea20000300a00 */
[----:B------:R-:W-:-:S03]  /*fb640*/  IADD3 R28, P3, PT, R26, R27, RZ ;  /* 0x0000001b1a1c7210 */ /* 0x000fc60007f7e0ff */
[----:B--2---:R1:W-:Y:S04]  /*fb650*/  STL.64 [R1+0x5fa8], R4 ;  /* 0x005fa80401007387 */ /* 0x0043e80000100a00 */
[----:B-1----:R0:W2:Y:S04]  /*fb660*/  LDL.64 R4, [R1+0x1f38] ;  /* 0x001f380001047983 */ /* 0x0020a80000100a00 */
[----:B------:R1:W-:Y:S04]  /*fb670*/  STL [R1+0x1f58], R28 ;  /* 0x001f581c01007387 */ /* 0x0003e80000100800 */
[----:B-1----:R-:W4:Y:S04]  /*fb680*/  LDL.LU.64 R28, [R1+0x5fc8] ;  /* 0x005fc800011c7983 */ /* 0x002f280000300a00 */
[----:B------:R1:W-:Y:S01]  /*fb690*/  STL.64 [R1+0x5f98], R14 ;  /* 0x005f980e01007387 */ /* 0x0003e20000100a00 */
[----:B------:R-:W-:Y:S01]  /*fb6a0*/  IADD3 R20, P2, PT, R26, R25, RZ ;  /* 0x000000191a147210 */ /* 0x000fe20007f5e0ff */
[----:B--2---:R-:W-:-:S02]  /*fb6b0*/  IMAD.X R5, R17, 0x1, R15, P4 ;  /* 0x0000000111057824 */ /* 0x004fc400020e060f */
[----:B-1----:R0:W2:Y:S04]  /*fb6c0*/  LDL.64 R14, [R1+0x1f58] ;  /* 0x001f5800010e7983 */ /* 0x0020a80000100a00 */
[----:B------:R-:W-:Y:S01]  /*fb6d0*/  STL [R1+0x1f3c], R5 ;  /* 0x001f3c0501007387 */ /* 0x000fe20000100800 */
[----:B----4-:R-:W-:-:S03]  /*fb6e0*/  IADD3 R4, P4, PT, R26, R29, RZ ;  /* 0x0000001d1a047210 */ /* 0x010fc60007f9e0ff */
[----:B------:R-:W2:Y:S01]  /*fb6f0*/  LDL.LU R26, [R1+0x5fc0] ;  /* 0x005fc000011a7983 */ /* 0x000ea20000300800 */
[----:B------:R-:W-:-:S05]  /*fb700*/  IMAD.X R21, R17, 0x1, R24, P2 ;  /* 0x0000000111157824 */ /* 0x000fca00010e0618 */
[----:B------:R1:W-:Y:S04]  /*fb710*/  STL.64 [R1+0x1f50], R20 ;  /* 0x001f501401007387 */ /* 0x0003e80000100a00 */
[----:B-1----:R-:W4:Y:S04]  /*fb720*/  LDL.LU.64 R20, [R1+0x5fb8] ;  /* 0x005fb80001147983 */ /* 0x002f280000300a00 */
[----:B------:R-:W-:Y:S04]  /*fb730*/  STL.64 [R1+0x5f88], R6 ;  /* 0x005f880601007387 */ /* 0x000fe80000100a00 */
[----:B---3--:R-:W-:Y:S01]  /*fb740*/  STL.64 [R1+0x5f80], R10 ;  /* 0x005f800a01007387 */ /* 0x008fe20000100a00 */
[----:B--2---:R-:W-:-:S05]  /*fb750*/  IMAD.X R15, R17, 0x1, R26, P3 ;  /* 0x00000001110f7824 */ /* 0x004fca00018e061a */
[----:B------:R1:W-:Y:S04]  /*fb760*/  STL [R1+0x1f5c], R15 ;  /* 0x001f5c0f01007387 */ /* 0x0003e80000100800 */
[----:B-1----:R-:W2:Y:S01]  /*fb770*/  LDL R15, [R1+0x2dc] ;  /* 0x0002dc00010f7983 */ /* 0x002ea20000100800 */
[----:B------:R-:W-:Y:S02]  /*fb780*/  IMAD.MOV.U32 R6, RZ, RZ, R13 ;  /* 0x000000ffff067224 */ /* 0x000fe400078e000d */
[----:B------:R-:W-:-:S03]  /*fb790*/  IMAD.X R5, R17, 0x1, R28, P4 ;  /* 0x0000000111057824 */ /* 0x000fc600020e061c */
[----:B----4-:R-:W-:Y:S01]  /*fb7a0*/  IADD3 R12, P2, PT, R6, R20, RZ ;  /* 0x00000014060c7210 */ /* 0x010fe20007f5e0ff */
[----:B------:R-:W-:Y:S04]  /*fb7b0*/  STL.64 [R1+0x5f90], R20 ;  /* 0x005f901401007387 */ /* 0x000fe80000100a00 */
[----:B------:R-:W3:Y:S04]  /*fb7c0*/  LDL.LU R17, [R1+0x5fb0] ;  /* 0x005fb00001117983 */ /* 0x000ee80000300800 */
[----:B------:R1:W-:Y:S04]  /*fb7d0*/  STL.64 [R1+0x1f00], R4 ;  /* 0x001f000401007387 */ /* 0x0003e80000100a00 */
[----:B-1----:R-:W4:Y:S01]  /*fb7e0*/  LDL.LU.64 R4, [R1+0x5fa8] ;  /* 0x005fa80001047983 */ /* 0x002f220000300a00 */
[----:B--2---:R-:W-:-:S05]  /*fb7f0*/  IMAD.X R13, R15, 0x1, R18, P2 ;  /* 0x000000010f0d7824 */ /* 0x004fca00010e0612 */
[----:B------:R1:W-:Y:S04]  /*fb800*/  STL.64 [R1+0x1f08], R12 ;  /* 0x001f080c01007387 */ /* 0x0003e80000100a00 */
[----:B-1----:R-:W2:Y:S01]  /*fb810*/  LDL.LU.64 R12, [R1+0x5fa0] ;  /* 0x005fa000010c7983 */ /* 0x002ea20000300a00 */
[C---:B------:R-:W-:Y:S02]  /*fb820*/  IADD3 R14, P3, PT, R6.reuse, R21, RZ ;  /* 0x00000015060e7210 */ /* 0x040fe40007f7e0ff */
[----:B------:R-:W-:-:S03]  /*fb830*/  IADD3 R20, P2, PT, R6, R16, RZ ;  /* 0x0000001006147210 */ /* 0x000fc60007f5e0ff */
[----:B------:R-:W-:-:S05]  /*fb840*/  IMAD.X R15, R15, 0x1, R19, P3 ;  /* 0x000000010f0f7824 */ /* 0x000fca00018e0613 */
[----:B------:R1:W-:Y:S04]  /*fb850*/  STL.64 [R1+0x1f10], R14 ;  /* 0x001f100e01007387 */ /* 0x0003e80000100a00 */
[----:B------:R-:W-:Y:S04]  /*fb860*/  STL [R1+0x1ee0], R20 ;  /* 0x001ee01401007387 */ /* 0x000fe80000100800 */
[----:B-1----:R-:W3:Y:S04]  /*fb870*/  LDL.LU.64 R14, [R1+0x5f98] ;  /* 0x005f9800010e7983 */ /* 0x002ee80000300a00 */
[----:B--2---:R1:W-:Y:S04]  /*fb880*/  STL.64 [R1+0x5f78], R12 ;  /* 0x005f780c01007387 */ /* 0x0043e80000100a00 */
[----:B-1----:R0:W2:Y:S04]  /*fb890*/  LDL.64 R12, [R1+0x1ee0] ;  /* 0x001ee000010c7983 */ /* 0x0020a80000100a00 */
[----:B------:R1:W-:Y:S04]  /*fb8a0*/  STL [R1+0x5f70], R19 ;  /* 0x005f701301007387 */ /* 0x0003e80000100800 */
[----:B-1----:R-:W2:Y:S01]  /*fb8b0*/  LDL.LU R19, [R1+0x2dc] ;  /* 0x0002dc0001137983 */ /* 0x002ea20000300800 */
[----:B------:R-:W-:-:S02]  /*fb8c0*/  IADD3 R10, P4, PT, R6, R23, RZ ;  /* 0x00000017060a7210 */ /* 0x000fc40007f9e0ff */
[----:B---3--:R-:W-:-:S03]  /*fb8d0*/  IADD3 R20, P3, PT, R6, R17, RZ ;  /* 0x0000001106147210 */ /* 0x008fc60007f7e0ff */
[C---:B--2---:R-:W-:Y:S02]  /*fb8e0*/  IMAD.X R11, R19.reuse, 0x1, R22, P4 ;  /* 0x00000001130b7824 */ /* 0x044fe400020e0616 */
[C---:B------:R-:W-:Y:S02]  /*fb8f0*/  IMAD.X R13, R19.reuse, 0x1, R14, P2 ;  /* 0x00000001130d7824 */ /* 0x040fe400010e060e */
[----:B------:R-:W-:Y:S01]  /*fb900*/  IMAD.X R21, R19, 0x1, R15, P3 ;  /* 0x0000000113157824 */ /* 0x000fe200018e060f */
[----:B------:R1:W-:Y:S01]  /*fb910*/  STL.64 [R1+0x1ed8], R10 ;  /* 0x001ed80a01007387 */ /* 0x0003e20000100a00 */
[----:B------:R-:W-:-:S03]  /*fb920*/  IADD3 R12, P2, PT, R6, R27, RZ ;  /* 0x0000001b060c7210 */ /* 0x000fc60007f5e0ff */
[----:B------:R2:W-:Y:S01]  /*fb930*/  STL [R1+0x1ee4], R13 ;  /* 0x001ee40d01007387 */ /* 0x0005e20000100800 */
[C---:B-1----:R-:W-:Y:S02]  /*fb940*/  IADD3 R10, P4, PT, R6.reuse, R25, RZ ;  /* 0x00000019060a7210 */ /* 0x042fe40007f9e0ff */
[----:B------:R-:W-:Y:S01]  /*fb950*/  IADD3 R6, P3, PT, R6, R29, RZ ;  /* 0x0000001d06067210 */ /* 0x000fe20007f7e0ff */
[----:B--2---:R-:W2:Y:S04]  /*fb960*/  LDL R13, [R1+0x1e4] ;  /* 0x0001e400010d7983 */ /* 0x004ea80000100800 */
[----:B------:R1:W-:Y:S01]  /*fb970*/  STL.64 [R1+0x1ee8], R20 ;  /* 0x001ee81401007387 */ /* 0x0003e20000100a00 */
[----:B------:R-:W-:-:S03]  /*fb980*/  IMAD.X R11, R19, 0x1, R24, P4 ;  /* 0x00000001130b7824 */ /* 0x000fc600020e0618 */
[----:B-1----:R-:W2:Y:S04]  /*fb990*/  LDL.LU.64 R20, [R1+0x5f90] ;  /* 0x005f900001147983 */ /* 0x002ea80000300a00 */
[----:B------:R1:W-:Y:S04]  /*fb9a0*/  STL [R1+0x1ec0], R6 ;  /* 0x001ec00601007387 */ /* 0x0003e80000100800 */
[----:B-1----:R-:W3:Y:S04]  /*fb9b0*/  LDL.LU.64 R6, [R1+0x5f88] ;  /* 0x005f880001067983 */ /* 0x002ee80000300a00 */
[----:B------:R1:W-:Y:S04]  /*fb9c0*/  STL.64 [R1+0x1ef0], R10 ;  /* 0x001ef00a01007387 */ /* 0x0003e80000100a00 */
[----:B-1----:R-:W2:Y:S04]  /*fb9d0*/  LDL.LU.64 R10, [R1+0x5f80] ;  /* 0x005f8000010a7983 */ /* 0x002ea80000300a00 */
[----:B--2---:R1:W-:Y:S02]  /*fb9e0*/  STL.64 [R1+0x5f60], R10 ;  /* 0x005f600a01007387 */ /* 0x0043e40000100a00 */
[----:B-1----:R-:W-:Y:S01]  /*fb9f0*/  IADD3 R10, P4, PT, R13, R20, RZ ;  /* 0x000000140d0a7210 */ /* 0x002fe20007f9e0ff */
[----:B------:R-:W-:Y:S01]  /*fba00*/  IMAD.X R13, R19, 0x1, R26, P2 ;  /* 0x00000001130d7824 */ /* 0x000fe200010e061a */
[----:B------:R-:W2:Y:S04]  /*fba10*/  LDL R11, [R1+0x2d8] ;  /* 0x0002d800010b7983 */ /* 0x000ea80000100800 */
[----:B------:R1:W-:Y:S04]  /*fba20*/  STL [R1+0x5f50], R20 ;  /* 0x005f501401007387 */ /* 0x0003e80000100800 */
[----:B-1----:R-:W2:Y:S04]  /*fba30*/  LDL.LU R20, [R1+0x1e4] ;  /* 0x0001e40001147983 */ /* 0x002ea80000300800 */
[----:B------:R1:W-:Y:S04]  /*fba40*/  STL.64 [R1+0x1ef8], R12 ;  /* 0x001ef80c01007387 */ /* 0x0003e80000100a00 */
[----:B-1----:R-:W2:Y:S04]  /*fba50*/  LDL.LU.64 R12, [R1+0x5f78] ;  /* 0x005f7800010c7983 */ /* 0x002ea80000300a00 */
[----:B------:R1:W-:Y:S04]  /*fba60*/  STL.64 [R1+0x5f68], R26 ;  /* 0x005f681a01007387 */ /* 0x0003e80000100a00 */
[----:B-1----:R0:W2:Y:S04]  /*fba70*/  LDL.64 R26, [R1+0x1ec0] ;  /* 0x001ec000011a7983 */ /* 0x0020a80000100a00 */
[----:B--2---:R-:W2:Y:S04]  /*fba80*/  LDL.LU R27, [R1+0x27c] ;  /* 0x00027c00011b7983 */ /* 0x004ea80000300800 */
[----:B------:R2:W-:Y:S01]  /*fba90*/  STL.64 [R1+0x5f58], R12 ;  /* 0x005f580c01007387 */ /* 0x0005e20000100a00 */
[----:B------:R-:W-:-:S02]  /*fbaa0*/  IMAD.X R11, R11, 0x1, R18, P4 ;  /* 0x000000010b0b7824 */ /* 0x000fc400020e0612 */
[----:B--2---:R-:W-:Y:S02]  /*fbab0*/  IMAD.MOV.U32 R13, RZ, RZ, R27 ;  /* 0x000000ffff0d7224 */ /* 0x004fe400078e001b */
[----:B------:R-:W-:Y:S02]  /*fbac0*/  IMAD.X R27, R19, 0x1, R28, P3 ;  /* 0x00000001131b7824 */ /* 0x000fe400018e061c */
[----:B------:R-:W2:Y:S04]  /*fbad0*/  LDL.LU R19, [R1+0x5f70] ;  /* 0x005f700001137983 */ /* 0x000ea80000300800 */
[----:B------:R-:W-:Y:S04]  /*fbae0*/  STL [R1+0x1ec4], R27 ;  /* 0x001ec41b01007387 */ /* 0x000fe80000100800 */
[----:B------:R1:W-:Y:S04]  /*fbaf0*/  STL.64 [R1+0x1ec8], R10 ;  /* 0x001ec80a01007387 */ /* 0x0003e80000100a00 */
[----:B------:R0:W-:Y:S01]  /*fbb00*/  STL [R1+0x5f40], R16 ;  /* 0x005f401001007387 */ /* 0x0001e20000100800 */
[----:B-1----:R-:W-:-:S03]  /*fbb10*/  IADD3 R10, P4, PT, R20, R16, RZ ;  /* 0x00000010140a7210 */ /* 0x002fc60007f9e0ff */
[----:B0-----:R-:W3:Y:S01]  /*fbb20*/  LDL.LU R16, [R1+0x2d8] ;  /* 0x0002d80001107983 */ /* 0x001ee20000300800 */
[C---:B------:R-:W-:Y:S02]  /*fbb30*/  IADD3 R12, P2, PT, R20.reuse, R21, RZ ;  /* 0x00000015140c7210 */ /* 0x040fe40007f5e0ff */
[----:B------:R-:W-:Y:S01]  /*fbb40*/  IADD3 R26, P3, PT, R20, R23, RZ ;  /* 0x00000017141a7210 */ /* 0x000fe20007f7e0ff */
[----:B------:R-:W-:Y:S01]  /*fbb50*/  IMAD.MOV.U32 R11, RZ, RZ, R13 ;  /* 0x000000ffff0b7224 */ /* 0x000fe200078e000d */
[----:B--2---:R0:W-:Y:S01]  /*fbb60*/  STL.64 [R1+0x5f48], R18 ;  /* 0x005f481201007387 */ /* 0x0041e20000100a00 */
[C---:B---3--:R-:W-:Y:S02]  /*fbb70*/  IMAD.X R13, R16.reuse, 0x1, R19, P2 ;  /* 0x00000001100d7824 */ /* 0x048fe400010e0613 */
[----:B------:R-:W-:Y:S02]  /*fbb80*/  IMAD.X R27, R16, 0x1, R22, P3 ;  /* 0x00000001101b7824 */ /* 0x000fe400018e0616 */
[----:B0-----:R-:W-:-:S02]  /*fbb90*/  IMAD.MOV.U32 R19, RZ, RZ, R11 ;  /* 0x000000ffff137224 */ /* 0x001fc400078e000b */
[----:B------:R-:W-:Y:S01]  /*fbba0*/  IMAD.X R11, R16, 0x1, R14, P4 ;  /* 0x00000001100b7824 */ /* 0x000fe200020e060e */
[----:B------:R-:W-:Y:S04]  /*fbbb0*/  STL.64 [R1+0x1ed0], R12 ;  /* 0x001ed00c01007387 */ /* 0x000fe80000100a00 */
[----:B------:R0:W-:Y:S04]  /*fbbc0*/  STL.64 [R1+0x1e98], R26 ;  /* 0x001e981a01007387 */ /* 0x0001e80000100a00 */
[----:B0-----:R-:W2:Y:S04]  /*fbbd0*/  LDL.LU.64 R26, [R1+0x5f68] ;  /* 0x005f6800011a7983 */ /* 0x001ea80000300a00 */
[----:B------:R0:W-:Y:S04]  /*fbbe0*/  STL.64 [R1+0x1ea0], R10 ;  /* 0x001ea00a01007387 */ /* 0x0001e80000100a00 */
[----:B0-----:R-:W3:Y:S01]  /*fbbf0*/  LDL.LU.64 R10, [R1+0x5f60] ;  /* 0x005f6000010a7983 */ /* 0x001ee20000300a00 */
[----:B------:R-:W-:-:S05]  /*fbc00*/  IADD3 R12, P2, PT, R20, R17, RZ ;  /* 0x00000011140c7210 */ /* 0x000fca0007f5e0ff */
[----:B------:R-:W-:Y:S01]  /*fbc10*/  IMAD.X R13, R16, 0x1, R15, P2 ;  /* 0x00000001100d7824 */ /* 0x000fe200010e060f */
[C---:B------:R-:W-:Y:S01]  /*fbc20*/  IADD3 R18, P3, PT, R20.reuse, R25, RZ ;  /* 0x0000001914127210 */ /* 0x040fe20007f7e0ff */
[----:B---3--:R-:W-:Y:S04]  /*fbc30*/  STL.64 [R1+0x5f30], R10 ;  /* 0x005f300a01007387 */ /* 0x008fe80000100a00 */
[----:B------:R0:W-:Y:S04]  /*fbc40*/  STL.64 [R1+0x1ea8], R12 ;  /* 0x001ea80c01007387 */ /* 0x0001e80000100a00 */
[----:B0-----:R-:W3:Y:S04]  /*fbc50*/  LDL.LU.64 R12, [R1+0x5f58] ;  /* 0x005f5800010c7983 */ /* 0x001ee80000300a00 */
[----:B------:R-:W-:Y:S04]  /*fbc60*/  STL.64 [R1+0x5f20], R14 ;  /* 0x005f200e01007387 */ /* 0x000fe80000100a00 */
[----:B------:R0:W-:Y:S01]  /*fbc70*/  STL [R1+0x5f28], R15 ;  /* 0x005f280f01007387 */ /* 0x0001e20000100800 */
[----:B--2---:R-:W-:Y:S01]  /*fbc80*/  IADD3 R10, P4, PT, R20, R27, RZ ;  /* 0x0000001b140a7210 */ /* 0x004fe20007f9e0ff */
[----:B0-----:R-:W-:-:S02]  /*fbc90*/  IMAD.MOV.U32 R15, RZ, RZ, R19 ;  /* 0x000000ffff0f7224 */ /* 0x001fc400078e0013 */
[----:B------:R-:W-:Y:S01]  /*fbca0*/  IMAD.X R19, R16, 0x1, R24, P3 ;  /* 0x0000000110137824 */ /* 0x000fe200018e0618 */
[----:B------:R-:W-:Y:S02]  /*fbcb0*/  IADD3 R14, P2, PT, R20, R29, RZ ;  /* 0x0000001d140e7210 */ /* 0x000fe40007f5e0ff */
[----:B------:R-:W2:Y:S01]  /*fbcc0*/  LDL.LU R20, [R1+0x5f50] ;  /* 0x005f500001147983 */ /* 0x000ea20000300800 */
[----:B------:R-:W-:-:S03]  /*fbcd0*/  IMAD.X R11, R16, 0x1, R26, P4 ;  /* 0x00000001100b7824 */ /* 0x000fc600020e061a */
[----:B---3--:R-:W-:Y:S04]  /*fbce0*/  STL.64 [R1+0x5f38], R12 ;  /* 0x005f380c01007387 */ /* 0x008fe80000100a00 */
[----:B------:R0:W-:Y:S04]  /*fbcf0*/  STL.64 [R1+0x1eb0], R18 ;  /* 0x001eb01201007387 */ /* 0x0001e80000100a00 */
[----:B0-----:R-:W3:Y:S04]  /*fbd00*/  LDL.LU.64 R18, [R1+0x5f48] ;  /* 0x005f480001127983 */ /* 0x001ee80000300a00 */
[----:B----4-:R0:W-:Y:S04]  /*fbd10*/  STL.64 [R1+0x5f10], R4 ;  /* 0x005f100401007387 */ /* 0x0101e80000100a00 */
[----:B0-----:R-:W4:Y:S04]  /*fbd20*/  LDL.LU R4, [R1+0x1e8] ;  /* 0x0001e80001047983 */ /* 0x001f280000300800 */
[----:B------:R0:W-:Y:S04]  /*fbd30*/  STL.64 [R1+0x1eb8], R10 ;  /* 0x001eb80a01007387 */ /* 0x0001e80000100a00 */
[----:B0-----:R-:W3:Y:S04]  /*fbd40*/  LDL R11, [R1+0x2d4] ;  /* 0x0002d400010b7983 */ /* 0x001ee80000100800 */
[----:B--2---:R0:W-:Y:S01]  /*fbd50*/  STL.64 [R1+0x5f18], R20 ;  /* 0x005f181401007387 */ /* 0x0041e20000100a00 */
[----:B----4-:R-:W-:-:S02]  /*fbd60*/  IADD3 R12, P3, PT, R4, R20, RZ ;  /* 0x00000014040c7210 */ /* 0x010fc40007f7e0ff */
[----:B------:R-:W-:Y:S01]  /*fbd70*/  IADD3 R10, P4, PT, R4, R21, RZ ;  /* 0x00000015040a7210 */ /* 0x000fe20007f9e0ff */
[----:B0-----:R-:W-:Y:S02]  /*fbd80*/  IMAD.MOV.U32 R21, RZ, RZ, R15 ;  /* 0x000000ffff157224 */ /* 0x001fe400078e000f */
[----:B------:R-:W-:Y:S02]  /*fbd90*/  IMAD.X R15, R16, 0x1, R28, P2 ;  /* 0x00000001100f7824 */ /* 0x000fe400010e061c */
[----:B------:R-:W2:Y:S04]  /*fbda0*/  LDL.LU R16, [R1+0x5f40] ;  /* 0x005f400001107983 */ /* 0x000ea80000300800 */
[----:B------:R-:W-:Y:S04]  /*fbdb0*/  STL.64 [R1+0x1e80], R14 ;  /* 0x001e800e01007387 */ /* 0x000fe80000100a00 */
[----:B------:R-:W-:Y:S01]  /*fbdc0*/  STL.64 [R1+0x5f08], R6 ;  /* 0x005f080601007387 */ /* 0x000fe20000100a00 */
[----:B---3--:R-:W-:-:S02]  /*fbdd0*/  IMAD.X R13, R11, 0x1, R18, P3 ;  /* 0x000000010b0d7824 */ /* 0x008fc400018e0612 */
[----:B------:R-:W-:-:S03]  /*fbde0*/  IMAD.X R11, R11, 0x1, R19, P4 ;  /* 0x000000010b0b7824 */ /* 0x000fc600020e0613 */
[----:B------:R0:W-:Y:S01]  /*fbdf0*/  STL.64 [R1+0x1e88], R12 ;  /* 0x001e880c01007387 */ /* 0x0001e20000100a00 */
[----:B------:R-:W-:-:S03]  /*fbe00*/  IADD3 R20, P4, PT, R4, R17, RZ ;  /* 0x0000001104147210 */ /* 0x000fc60007f9e0ff */
[----:B0-----:R-:W3:Y:S04]  /*fbe10*/  LDL.LU.64 R12, [R1+0x5f38] ;  /* 0x005f3800010c7983 */ /* 0x001ee80000300a00 */
[----:B------:R0:W-:Y:S04]  /*fbe20*/  STL.64 [R1+0x1e90], R10 ;  /* 0x001e900a01007387 */ /* 0x0001e80000100a00 */
[----:B0-----:R-:W4:Y:S04]  /*fbe30*/  LDL.LU.64 R10, [R1+0x5f30] ;  /* 0x005f3000010a7983 */ /* 0x001f280000300a00 */
[----:B------:R-:W-:Y:S04]  /*fbe40*/  STL.64 [R1+0x5f00], R18 ;  /* 0x005f001201007387 */ /* 0x000fe80000100a00 */
[----:B------:R0:W-:Y:S04]  /*fbe50*/  STL [R1+0x5ef8], R17 ;  /* 0x005ef81101007387 */ /* 0x0001e80000100800 */
[----:B0-----:R-:W2:Y:S01]  /*fbe60*/  LDL.LU R17, [R1+0x2d4] ;  /* 0x0002d40001117983 */ /* 0x001ea20000300800 */
[----:B------:R-:W-:-:S05]  /*fbe70*/  IADD3 R14, P2, PT, R4, R23, RZ ;  /* 0x00000017040e7210 */ /* 0x000fca0007f5e0ff */
[----:B--2---:R-:W-:-:S05]  /*fbe80*/  IMAD.X R15, R17, 0x1, R22, P2 ;  /* 0x00000001110f7824 */ /* 0x004fca00010e0616 */
[----:B------:R0:W-:Y:S04]  /*fbe90*/  STL.64 [R1+0x1e58], R14 ;  /* 0x001e580e01007387 */ /* 0x0001e80000100a00 */
[----:B0-----:R0:W2:Y:S01]  /*fbea0*/  LDL.LU R15, [R1+0x5f28] ;  /* 0x005f2800010f7983 */ /* 0x0010a20000300800 */
[----:B------:R-:W-:-:S05]  /*fbeb0*/  IADD3 R14, P2, PT, R4, R25, RZ ;  /* 0x00000019040e7210 */ /* 0x000fca0007f5e0ff */
[----:B------:R2:W-:Y:S04]  /*fbec0*/  STL [R1+0x1e70], R14 ;  /* 0x001e700e01007387 */ /* 0x0005e80000100800 */
[----:B--2---:R-:W2:Y:S01]  /*fbed0*/  LDL.LU.64 R14, [R1+0x5f20] ;  /* 0x005f2000010e7983 */ /* 0x004ea20000300a00 */
[----:B------:R-:W-:Y:S01]  /*fbee0*/  IADD3 R6, P3, PT, R4, R16, RZ ;  /* 0x0000001004067210 */ /* 0x000fe20007f7e0ff */
[----:B------:R-:W-:-:S04]  /*fbef0*/  IMAD.MOV.U32 R18, RZ, RZ, R21 ;  /* 0x000000ffff127224 */ /* 0x000fc800078e0015 */
[C---:B--2---:R-:W-:Y:S02]  /*fbf00*/  IMAD.X R7, R17.reuse, 0x1, R14, P3 ;  /* 0x0000000111077824 */ /* 0x044fe400018e060e */
[----:B------:R-:W-:-:S03]  /*fbf10*/  IMAD.X R21, R17, 0x1, R15, P4 ;  /* 0x0000000111157824 */ /* 0x000fc600020e060f */
[----:B------:R1:W-:Y:S04]  /*fbf20*/  STL.64 [R1+0x1e60], R6 ;  /* 0x001e600601007387 */ /* 0x0003e80000100a00 */
[----:B------:R2:W-:Y:S01]  /*fbf30*/  STL.64 [R1+0x1e68], R20 ;  /* 0x001e681401007387 */ /* 0x0005e20000100a00 */
[C---:B-1----:R-:W-:Y:S02]  /*fbf40*/  IADD3 R6, P3, PT, R4.reuse, R27, RZ ;  /* 0x0000001b04067210 */ /* 0x042fe40007f7e0ff */
[----:B------:R-:W-:Y:S01]  /*fbf50*/  IADD3 R4, P4, PT, R4, R29, RZ ;  /* 0x0000001d04047210 */ /* 0x000fe20007f9e0ff */
[----:B--2---:R-:W4:Y:S04]  /*fbf60*/  LDL.LU.64 R20, [R1+0x5f18] ;  /* 0x005f180001147983 */ /* 0x004f280000300a00 */
[----:B------:R1:W-:Y:S04]  /*fbf70*/  STL [R1+0x1e40], R4 ;  /* 0x001e400401007387 */ /* 0x0003e80000100800 */
[----:B-1----:R-:W2:Y:S04]  /*fbf80*/  LDL.LU.64 R4, [R1+0x5f10] ;  /* 0x005f100001047983 */ /* 0x002ea80000300a00 */
[----:B--2---:R1:W-:Y:S04]  /*fbf90*/  STL.64 [R1+0x5ef0], R4 ;  /* 0x005ef00401007387 */ /* 0x0043e80000100a00 */
[----:B-1----:R0:W2:Y:S01]  /*fbfa0*/  LDL.64 R4, [R1+0x1e70] ;  /* 0x001e700001047983 */ /* 0x0020a20000100a00 */
[----:B------:R-:W-:-:S02]  /*fbfb0*/  IMAD.X R7, R17, 0x1, R26, P3 ;  /* 0x0000000111077824 */ /* 0x000fc400018e061a */
[----:B--2---:R-:W-:-:S05]  /*fbfc0*/  IMAD.X R5, R17, 0x1, R24, P2 ;  /* 0x0000000111057824 */ /* 0x004fca00010e0618 */
[----:B------:R-:W-:Y:S04]  /*fbfd0*/  STL [R1+0x1e74], R5 ;  /* 0x001e740501007387 */ /* 0x000fe80000100800 */
[----:B------:R1:W-:Y:S04]  /*fbfe0*/  STL.64 [R1+0x1e78], R6 ;  /* 0x001e780601007387 */ /* 0x0003e80000100a00 */
[----:B-1----:R-:W2:Y:S01]  /*fbff0*/  LDL.LU.64 R6, [R1+0x5f08] ;  /* 0x005f080001067983 */ /* 0x002ea20000300a00 */
[----:B------:R-:W-:Y:S01]  /*fc000*/  IMAD.MOV.U32 R5, RZ, RZ, R18 ;  /* 0x000000ffff057224 */ /* 0x000fe200078e0012 */
[----:B----4-:R-:W-:-:S02]  /*fc010*/  IADD3 R18, P3, PT, R11, R21, RZ ;  /* 0x000000150b127210 */ /* 0x010fc40007f7e0ff */
[----:B------:R-:W-:Y:S01]  /*fc020*/  IADD3 R4, P2, PT, R11, R20, RZ ;  /* 0x000000140b047210 */ /* 0x000fe20007f5e0ff */
[----:B--2---:R1:W-:Y:S04]  /*fc030*/  STL.64 [R1+0x5ed0], R6 ;  /* 0x005ed00601007387 */ /* 0x0043e80000100a00 */
[----:B-1----:R0:W2:Y:S04]  /*fc040*/  LDL.64 R6, [R1+0x1e40] ;  /* 0x001e400001067983 */ /* 0x0020a80000100a00 */
[----:B------:R1:W-:Y:S04]  /*fc050*/  STL [R1+0x1e50], R18 ;  /* 0x001e501201007387 */ /* 0x0003e80000100800 */
[----:B-1----:R-:W4:Y:S04]  /*fc060*/  LDL.LU.64 R18, [R1+0x5f00] ;  /* 0x005f000001127983 */ /* 0x002f280000300a00 */
[----:B------:R1:W-:Y:S02]  /*fc070*/  STL.64 [R1+0x5ed8], R20 ;  /* 0x005ed81401007387 */ /* 0x0003e40000100a00 */
[----:B-1----:R-:W-:-:S05]  /*fc080*/  IMAD.MOV.U32 R20, RZ, RZ, R5 ;  /* 0x000000ffff147224 */ /* 0x002fca00078e0005 */
[----:B------:R1:W-:Y:S04]  /*fc090*/  STL.64 [R1+0x5ee8], R20 ;  /* 0x005ee81401007387 */ /* 0x0003e80000100a00 */
[----:B-1----:R0:W3:Y:S01]  /*fc0a0*/  LDL.64 R20, [R1+0x1e50] ;  /* 0x001e500001147983 */ /* 0x0020e20000100a00 */
[----:B--2---:R-:W-:-:S03]  /*fc0b0*/  IMAD.X R7, R17, 0x1, R28, P4 ;  /* 0x0000000111077824 */ /* 0x004fc600020e061c */
[----:B------:R-:W2:Y:S04]  /*fc0c0*/  LDL.LU R17, [R1+0x5ef8] ;  /* 0x005ef80001117983 */ /* 0x000ea80000300800 */
[----:B------:R-:W-:Y:S01]  /*fc0d0*/  STL [R1+0x1e44], R7 ;  /* 0x001e440701007387 */ /* 0x000fe20000100800 */
[----:B---3--:R-:W-:-:S05]  /*fc0e0*/  SHF.R.S32.HI R21, RZ, 0x1f, R11 ;  /* 0x0000001fff157819 */ /* 0x008fca000001140b */
[C---:B----4-:R-:W-:Y:S02]  /*fc0f0*/  IMAD.X R5, R21.reuse, 0x1, R18, P2 ;  /* 0x0000000115057824 */ /* 0x050fe400010e0612 */
[----:B------:R-:W-:-:S03]  /*fc100*/  IMAD.X R21, R21, 0x1, R19, P3 ;  /* 0x0000000115157824 */ /* 0x000fc600018e0613 */
[----:B------:R-:W-:Y:S04]  /*fc110*/  STL.64 [R1+0x1e48], R4 ;  /* 0x001e480401007387 */ /* 0x000fe80000100a00 */
[----:B------:R-:W-:Y:S01]  /*fc120*/  STL [R1+0x1e54], R21 ;  /* 0x001e541501007387 */ /* 0x000fe20000100800 */
[----:B--2---:R-:W-:-:S03]  /*fc130*/  IADD3 R20, P3, PT, R11, R17, RZ ;  /* 0x000000110b147210 */ /* 0x004fc60007f7e0ff */
[----:B------:R1:W-:Y:S04]  /*fc140*/  STL [R1+0x5ec8], R17 ;  /* 0x005ec81101007387 */ /* 0x0003e80000100800 */
[----:B-1----:R-:W2:Y:S01]  /*fc150*/  LDL.LU R17, [R1+0x2d0] ;  /* 0x0002d00001117983 */ /* 0x002ea20000300800 */
[C---:B------:R-:W-:Y:S02]  /*fc160*/  IADD3 R6, P4, PT, R11.reuse, R23, RZ ;  /* 0x000000170b067210 */ /* 0x040fe40007f9e0ff */
[----:B------:R-:W-:-:S03]  /*fc170*/  IADD3 R4, P2, PT, R11, R16, RZ ;  /* 0x000000100b047210 */ /* 0x000fc60007f5e0ff */
[C---:B--2---:R-:W-:Y:S02]  /*fc180*/  IMAD.X R7, R17.reuse, 0x1, R22, P4 ;  /* 0x0000000111077824 */ /* 0x044fe400020e0616 */
[----:B------:R-:W-:-:S03]  /*fc190*/  IMAD.X R5, R17, 0x1, R14, P2 ;  /* 0x0000000111057824 */ /* 0x000fc600010e060e */
[----:B------:R-:W-:Y:S04]  /*fc1a0*/  STL.64 [R1+0x1df8], R6 ;  /* 0x001df80601007387 */ /* 0x000fe80000100a00 */
[----:B------:R1:W-:Y:S04]  /*fc1b0*/  STL.64 [R1+0x1e00], R4 ;  /* 0x001e000401007387 */ /* 0x0003e80000100a00 */
[----:B-1----:R-:W2:Y:S01]  /*fc1c0*/  LDL.LU.64 R4, [R1+0x5ef0] ;  /* 0x005ef00001047983 */ /* 0x002ea20000300a00 */
[----:B------:R-:W-:-:S03]  /*fc1d0*/  IMAD.X R21, R17, 0x1, R15, P3 ;  /* 0x0000000111157824 */ /* 0x000fc600018e060f */
[----:B--2---:R1:W-:Y:S04]  /*fc1e0*/  STL.64 [R1+0x5eb8], R4 ;  /* 0x005eb80401007387 */ /* 0x0043e80000100a00 */
[----:B-1----:R-:W2:Y:S04]  /*fc1f0*/  LDL R5, [R1+0x1f0] ;  /* 0x0001f00001057983 */ /* 0x002ea80000100800 */
[----:B------:R1:W-:Y:S04]  /*fc200*/  STL.64 [R1+0x1e08], R20 ;  /* 0x001e081401007387 */ /* 0x0003e80000100a00 */
[----:B-1----:R-:W3:Y:S01]  /*fc210*/  LDL.LU.64 R20, [R1+0x5ee8] ;  /* 0x005ee80001147983 */ /* 0x002ee20000300a00 */
[----:B------:R-:W-:-:S03]  /*fc220*/  IADD3 R6, P4, PT, R11, R25, RZ ;  /* 0x000000190b067210 */ /* 0x000fc60007f9e0ff */
[----:B------:R3:W-:Y:S01]  /*fc230*/  STL.64 [R1+0x5ec0], R14 ;  /* 0x005ec00e01007387 */ /* 0x0007e20000100a00 */
[----:B------:R-:W-:Y:S01]  /*fc240*/  IADD3 R4, P2, PT, R11, R27, RZ ;  /* 0x0000001b0b047210 */ /* 0x000fe20007f5e0ff */
[----:B------:R-:W-:Y:S02]  /*fc250*/  IMAD.X R7, R17, 0x1, R24, P4 ;  /* 0x0000000111077824 */ /* 0x000fe400020e0618 */
[----:B---3--:R-:W-:Y:S01]  /*fc260*/  IMAD.MOV.U32 R15, RZ, RZ, R20 ;  /* 0x000000ffff0f7224 */ /* 0x008fe200078e0014 */
[----:B------:R-:W-:Y:S02]  /*fc270*/  IADD3 R20, P3, PT, R11, R29, RZ ;  /* 0x0000001d0b147210 */ /* 0x000fe40007f7e0ff */
[----:B------:R-:W3:Y:S04]  /*fc280*/  LDL.LU R11, [R1+0x5ee0] ;  /* 0x005ee000010b7983 */ /* 0x000ee80000300800 */
[----:B------:R1:W-:Y:S04]  /*fc290*/  STL [R1+0x1dd0], R20 ;  /* 0x001dd01401007387 */ /* 0x0003e80000100800 */
[----:B-1----:R-:W2:Y:S04]  /*fc2a0*/  LDL.LU.64 R20, [R1+0x5ed8] ;  /* 0x005ed80001147983 */ /* 0x002ea80000300a00 */
[----:B------:R1:W-:Y:S04]  /*fc2b0*/  STL.64 [R1+0x1e30], R6 ;  /* 0x001e300601007387 */ /* 0x0003e80000100a00 */
[----:B-1----:R-:W4:Y:S01]  /*fc2c0*/  LDL.LU.64 R6, [R1+0x5ed0] ;  /* 0x005ed00001067983 */ /* 0x002f220000300a00 */
[----:B--2---:R-:W-:Y:S01]  /*fc2d0*/  IADD3 R14, P4, PT, R5, R20, RZ ;  /* 0x00000014050e7210 */ /* 0x004fe20007f9e0ff */
[----:B------:R-:W-:-:S02]  /*fc2e0*/  IMAD.X R5, R17, 0x1, R26, P2 ;  /* 0x0000000111057824 */ /* 0x000fc400010e061a */
[----:B----4-:R1:W-:Y:S04]  /*fc2f0*/  STL.64 [R1+0x5eb0], R6 ;  /* 0x005eb00601007387 */ /* 0x0103e80000100a00 */
[----:B-1----:R0:W2:Y:S04]  /*fc300*/  LDL.64 R6, [R1+0x1dd0] ;  /* 0x001dd00001067983 */ /* 0x0020a80000100a00 */
[----:B------:R1:W-:Y:S04]  /*fc310*/  STL [R1+0x5ea0], R26 ;  /* 0x005ea01a01007387 */ /* 0x0003e80000100800 */
[----:B-1----:R-:W4:Y:S04]  /*fc320*/  LDL.LU R26, [R1+0x1f0] ;  /* 0x0001f000011a7983 */ /* 0x002f280000300800 */
[----:B------:R1:W-:Y:S04]  /*fc330*/  STL.64 [R1+0x1e38], R4 ;  /* 0x001e380401007387 */ /* 0x0003e80000100a00 */
[----:B------:R0:W-:Y:S01]  /*fc340*/  STL.64 [R1+0x5ea8], R12 ;  /* 0x005ea80c01007387 */ /* 0x0001e20000100a00 */
[----:B--2---:R-:W-:-:S02]  /*fc350*/  IMAD.MOV.U32 R7, RZ, RZ, R15 ;  /* 0x000000ffff077224 */ /* 0x004fc400078e000f */
[----:B---3--:R-:W-:Y:S02]  /*fc360*/  IMAD.X R15, R11, 0x1, R18, P4 ;  /* 0x000000010b0f7824 */ /* 0x008fe400020e0612 */
[----:B-1----:R-:W-:Y:S02]  /*fc370*/  IMAD.MOV.U32 R5, RZ, RZ, R7 ;  /* 0x000000ffff057224 */ /* 0x002fe400078e0007 */
[----:B------:R-:W-:Y:S02]  /*fc380*/  IMAD.X R7, R17, 0x1, R28, P3 ;  /* 0x0000000111077824 */ /* 0x000fe400018e061c */
[----:B------:R-:W2:Y:S01]  /*fc390*/  LDL.LU R17, [R1+0x5ec8] ;  /* 0x005ec80001117983 */ /* 0x000ea20000300800 */
[----:B----4-:R-:W-:Y:S01]  /*fc3a0*/  IADD3 R4, P2, PT, R26, R21, RZ ;  /* 0x000000151a047210 */ /* 0x010fe20007f5e0ff */
[----:B0-----:R-:W-:Y:S02]  /*fc3b0*/  IMAD.MOV.U32 R13, RZ, RZ, R5 ;  /* 0x000000ffff0d7224 */ /* 0x001fe400078e0005 */
[----:B------:R-:W-:Y:S04]  /*fc3c0*/  STL [R1+0x1dd4], R7 ;  /* 0x001dd40701007387 */ /* 0x000fe80000100800 */
[----:B------:R0:W-:Y:S01]  /*fc3d0*/  STL.64 [R1+0x1dd8], R14 ;  /* 0x001dd80e01007387 */ /* 0x0001e20000100a00 */
[----:B------:R-:W-:-:S03]  /*fc3e0*/  IMAD.X R5, R11, 0x1, R19, P2 ;  /* 0x000000010b057824 */ /* 0x000fc600010e0613 */
[----:B0-----:R-:W3:Y:S04]  /*fc3f0*/  LDL.LU.64 R14, [R1+0x5ec0] ;  /* 0x005ec000010e7983 */ /* 0x001ee80000300a00 */
[----:B------:R0:W-:Y:S04]  /*fc400*/  STL.64 [R1+0x1df0], R4 ;  /* 0x001df00401007387 */ /* 0x0001e80000100a00 */
[----:B0-----:R-:W4:Y:S01]  /*fc410*/  LDL.LU.64 R4, [R1+0x5eb8] ;  /* 0x005eb80001047983 */ /* 0x001f220000300a00 */
[C---:B------:R-:W-:Y:S02]  /*fc420*/  IADD3 R6, P3, PT, R26.reuse, R23, RZ ;  /* 0x000000171a067210 */ /* 0x040fe40007f7e0ff */
[C---:B------:R-:W-:Y:S01]  /*fc430*/  IADD3 R12, P4, PT, R26.reuse, R16, RZ ;  /* 0x000000101a0c7210 */ /* 0x040fe20007f9e0ff */
[----:B------:R2:W-:Y:S02]  /*fc440*/  STL.64 [R1+0x5e88], R18 ;  /* 0x005e881201007387 */ /* 0x0005e40000100a00 */
[----:B------:R-:W-:Y:S01]  /*fc450*/  IMAD.X R7, R11, 0x1, R22, P3 ;  /* 0x000000010b077824 */ /* 0x000fe200018e0616 */
[----:B--2---:R-:W-:Y:S01]  /*fc460*/  IADD3 R18, P2, PT, R26, R17, RZ ;  /* 0x000000111a127210 */ /* 0x004fe20007f5e0ff */
[----:B------:R0:W-:Y:S04]  /*fc470*/  STL.64 [R1+0x5e98], R16 ;  /* 0x005e981001007387 */ /* 0x0001e80000100a00 */
[----:B------:R1:W-:Y:S01]  /*fc480*/  STL.64 [R1+0x1d98], R6 ;  /* 0x001d980601007387 */ /* 0x0003e20000100a00 */
[----:B0-----:R-:W-:-:S03]  /*fc490*/  IMAD.MOV.U32 R17, RZ, RZ, R13 ;  /* 0x000000ffff117224 */ /* 0x001fc600078e000d */
[----:B-1----:R-:W2:Y:S01]  /*fc4a0*/  LDL.LU.64 R6, [R1+0x5eb0] ;  /* 0x005eb00001067983 */ /* 0x002ea20000300a00 */
[C---:B---3--:R-:W-:Y:S02]  /*fc4b0*/  IMAD.X R13, R11.reuse, 0x1, R14, P4 ;  /* 0x000000010b0d7824 */ /* 0x048fe400020e060e */
[----:B------:R-:W-:Y:S01]  /*fc4c0*/  IMAD.X R19, R11, 0x1, R15, P2 ;  /* 0x000000010b137824 */ /* 0x000fe200010e060f */
[C---:B------:R-:W-:Y:S01]  /*fc4d0*/  IADD3 R16, P3, PT, R26.reuse, R25, RZ ;  /* 0x000000191a107210 */ /* 0x040fe20007f7e0ff */
[----:B----4-:R-:W-:Y:S04]  /*fc4e0*/  STL.64 [R1+0x5e78], R4 ;  /* 0x005e780401007387 */ /* 0x010fe80000100a00 */
[----:B------:R0:W-:Y:S04]  /*fc4f0*/  STL.64 [R1+0x1da0], R12 ;  /* 0x001da00c01007387 */ /* 0x0001e80000100a00 */
[----:B0-----:R-:W3:Y:S04]  /*fc500*/  LDL.LU.64 R12, [R1+0x5ea8] ;  /* 0x005ea800010c7983 */ /* 0x001ee80000300a00 */
[----:B------:R-:W-:Y:S04]  /*fc510*/  STL.64 [R1+0x5e80], R14 ;  /* 0x005e800e01007387 */ /* 0x000fe80000100a00 */
[----:B------:R0:W-:Y:S01]  /*fc520*/  STL.64 [R1+0x1da8], R18 ;  /* 0x001da81201007387 */ /* 0x0001e20000100a00 */
[----:B------:R-:W-:-:S02]  /*fc530*/  IADD3 R4, P4, PT, R26, R27, RZ ;  /* 0x0000001b1a047210 */ /* 0x000fc40007f9e0ff */
[----:B0-----:R-:W-:Y:S02]  /*fc540*/  IADD3 R18, P2, PT, R26, R29, RZ ;  /* 0x0000001d1a127210 */ /* 0x001fe40007f5e0ff */
[----:B------:R-:W4:Y:S01]  /*fc550*/  LDL.LU R26, [R1+0x5ea0] ;  /* 0x005ea000011a7983 */ /* 0x000f220000300800 */
[----:B------:R-:W-:Y:S02]  /*fc560*/  IMAD.MOV.U32 R19, RZ, RZ, R17 ;  /* 0x000000ffff137224 */ /* 0x000fe400078e0011 */
[----:B------:R-:W-:Y:S01]  /*fc570*/  IMAD.X R17, R11, 0x1, R24, P3 ;  /* 0x000000010b117824 */ /* 0x000fe200018e0618 */
[----:B------:R-:W-:Y:S01]  /*fc580*/  IADD3 R14, P3, PT, R3, R20, RZ ;  /* 0x00000014030e7210 */ /* 0x000fe20007f7e0ff */
[----:B------:R-:W-:Y:S02]  /*fc590*/  IMAD.MOV.U32 R15, RZ, RZ, R3 ;  /* 0x000000ffff0f7224 */ /* 0x000fe400078e0003 */
[----:B------:R-:W-:Y:S01]  /*fc5a0*/  IMAD.MOV.U32 R3, RZ, RZ, R2 ;  /* 0x000000ffff037224 */ /* 0x000fe200078e0002 */
[----:B------:R0:W-:Y:S04]  /*fc5b0*/  STL.64 [R1+0x1db0], R16 ;  /* 0x001db01001007387 */ /* 0x0001e80000100a00 */
[----:B0-----:R-:W2:Y:S01]  /*fc5c0*/  LDL.LU.64 R16, [R1+0x5e98] ;  /* 0x005e980001107983 */ /* 0x001ea20000300a00 */
[----:B---3--:R-:W-:-:S02]  /*fc5d0*/  IMAD.MOV.U32 R2, RZ, RZ, R12 ;  /* 0x000000ffff027224 */ /* 0x008fc400078e000c */
[----:B----4-:R-:W-:-:S05]  /*fc5e0*/  IMAD.X R5, R11, 0x1, R26, P4 ;  /* 0x000000010b057824 */ /* 0x010fca00020e061a */
[----:B------:R0:W-:Y:S04]  /*fc5f0*/  STL.64 [R1+0x1db8], R4 ;  /* 0x001db80401007387 */ /* 0x0001e80000100a00 */
[----:B------:R-:W-:Y:S04]  /*fc600*/  STL.64 [R1+0x5e68], R2 ;  /* 0x005e680201007387 */ /* 0x000fe80000100a00 */
[----:B------:R-:W3:Y:S01]  /*fc610*/  LDL.LU R12, [R1+0x1fc] ;  /* 0x0001fc00010c7983 */ /* 0x000ee20000300800 */
[----:B0-----:R-:W-:-:S03]  /*fc620*/  IADD3 R4, P4, PT, R15, R21, RZ ;  /* 0x000000150f047210 */ /* 0x001fc60007f9e0ff */
[----:B---3--:R0:W-:Y:S04]  /*fc630*/  STL [R1+0x5e60], R12 ;  /* 0x005e600c01007387 */ /* 0x0081e80000100800 */
[----:B0-----:R-:W3:Y:S04]  /*fc640*/  LDL.LU R12, [R1+0x2c8] ;  /* 0x0002c800010c7983 */ /* 0x001ee80000300800 */
[----:B------:R0:W-:Y:S02]  /*fc650*/  STL.64 [R1+0x5e70], R20 ;  /* 0x005e701401007387 */ /* 0x0001e40000100a00 */
[----:B0-----:R-:W-:-:S02]  /*fc660*/  IMAD.MOV.U32 R21, RZ, RZ, R19 ;  /* 0x000000ffff157224 */ /* 0x001fc400078e0013 */
[----:B------:R-:W-:Y:S02]  /*fc670*/  IMAD.X R19, R11, 0x1, R28, P2 ;  /* 0x000000010b137824 */ /* 0x000fe400010e061c */
[----:B------:R-:W4:Y:S04]  /*fc680*/  LDL.LU R11, [R1+0x5e90] ;  /* 0x005e9000010b7983 */ /* 0x000f280000300800 */
[----:B------:R0:W-:Y:S04]  /*fc690*/  STL.64 [R1+0x1d80], R18 ;  /* 0x001d801201007387 */ /* 0x0001e80000100a00 */
[----:B0-----:R-:W3:Y:S01]  /*fc6a0*/  LDL.LU.64 R18, [R1+0x5e88] ;  /* 0x005e880001127983 */ /* 0x001ee20000300a00 */
[----:B------:R-:W-:-:S05]  /*fc6b0*/  IMAD.MOV.U32 R5, RZ, RZ, R15 ;  /* 0x000000ffff057224 */ /* 0x000fca00078e000f */
[----:B------:R-:W-:Y:S01]  /*fc6c0*/  IADD3 R2, P2, PT, R5, R23, RZ ;  /* 0x0000001705027210 */ /* 0x000fe20007f5e0ff */
[----:B------:R-:W-:Y:S02]  /*fc6d0*/  IMAD.MOV.U32 R3, RZ, RZ, R5 ;  /* 0x000000ffff037224 */ /* 0x000fe400078e0005 */
[----:B---3--:R-:W-:-:S05]  /*fc6e0*/  IMAD.X R15, R12, 0x1, R18, P3 ;  /* 0x000000010c0f7824 */ /* 0x008fca00018e0612 */
[----:B------:R-:W-:Y:S04]  /*fc6f0*/  STL.64 [R1+0x1d88], R14 ;  /* 0x001d880e01007387 */ /* 0x000fe80000100a00 */
[----:B------:R2:W-:Y:S02]  /*fc700*/  STL [R1+0x1d58], R2 ;  /* 0x001d580201007387 */ /* 0x0005e40000100800 */
[----:B--2---:R-:W-:Y:S01]  /*fc710*/  IADD3 R2, P3, PT, R5, R16, RZ ;  /* 0x0000001005027210 */ /* 0x004fe20007f7e0ff */
[----:B------:R-:W-:Y:S01]  /*fc720*/  IMAD.X R5, R12, 0x1, R19, P4 ;  /* 0x000000010c057824 */ /* 0x000fe200020e0613 */
[----:B------:R-:W2:Y:S04]  /*fc730*/  LDL.LU.64 R14, [R1+0x5e80] ;  /* 0x005e8000010e7983 */ /* 0x000ea80000300a00 */
[----:B------:R0:W-:Y:S04]  /*fc740*/  STL.64 [R1+0x1d90], R4 ;  /* 0x001d900401007387 */ /* 0x0001e80000100a00 */
[----:B0-----:R-:W3:Y:S04]  /*fc750*/  LDL.LU.64 R4, [R1+0x5e78] ;  /* 0x005e780001047983 */ /* 0x001ee80000300a00 */
[----:B---3--:R0:W-:Y:S04]  /*fc760*/  STL.64 [R1+0x5e48], R4 ;  /* 0x005e480401007387 */ /* 0x0081e80000100a00 */
[----:B0-----:R0:W3:Y:S01]  /*fc770*/  LDL.64 R4, [R1+0x1d58] ;  /* 0x001d580001047983 */ /* 0x0010e20000100a00 */
[----:B------:R-:W-:-:S03]  /*fc780*/  IADD3 R20, P4, PT, R3, R17, RZ ;  /* 0x0000001103147210 */ /* 0x000fc60007f9e0ff */
[----:B------:R1:W-:Y:S02]  /*fc790*/  STL.64 [R1+0x5e58], R16 ;  /* 0x005e581001007387 */ /* 0x0003e40000100a00 */
[----:B-1----:R-:W-:Y:S02]  /*fc7a0*/  IMAD.MOV.U32 R17, RZ, RZ, R3 ;  /* 0x000000ffff117224 */ /* 0x002fe400078e0003 */
[----:B--2---:R-:W-:Y:S02]  /*fc7b0*/  IMAD.X R3, R12, 0x1, R14, P3 ;  /* 0x000000010c037824 */ /* 0x004fe400018e060e */
[----:B---3--:R-:W-:-:S04]  /*fc7c0*/  IMAD.MOV.U32 R5, RZ, RZ, R21 ;  /* 0x000000ffff057224 */ /* 0x008fc800078e0015 */
[----:B------:R-:W-:Y:S02]  /*fc7d0*/  IMAD.MOV.U32 R21, RZ, RZ, R5 ;  /* 0x000000ffff157224 */ /* 0x000fe400078e0005 */
[----:B------:R-:W-:Y:S01]  /*fc7e0*/  IMAD.X R5, R12, 0x1, R22, P2 ;  /* 0x000000010c057824 */ /* 0x000fe200010e0616 */
[----:B------:R-:W-:-:S04]  /*fc7f0*/  IADD3 R4, P2, PT, R17, R25, RZ ;  /* 0x0000001911047210 */ /* 0x000fc80007f5e0ff */
[----:B------:R-:W-:Y:S04]  /*fc800*/  STL [R1+0x1d5c], R5 ;  /* 0x001d5c0501007387 */ /* 0x000fe80000100800 */
[----:B------:R1:W-:Y:S02]  /*fc810*/  STL.64 [R1+0x1d60], R2 ;  /* 0x001d600201007387 */ /* 0x0003e40000100a00 */
[----:B-1----:R-:W-:Y:S02]  /*fc820*/  IMAD.MOV.U32 R3, RZ, RZ, R21 ;  /* 0x000000ffff037224 */ /* 0x002fe400078e0015 */
[C---:B------:R-:W-:Y:S02]  /*fc830*/  IMAD.X R21, R12.reuse, 0x1, R15, P4 ;  /* 0x000000010c157824 */ /* 0x040fe400020e060f */
[----:B------:R-:W-:Y:S01]  /*fc840*/  IMAD.X R5, R12, 0x1, R24, P2 ;  /* 0x000000010c057824 */ /* 0x000fe200010e0618 */
[----:B------:R-:W-:-:S02]  /*fc850*/  IADD3 R2, P3, PT, R17, R27, RZ ;  /* 0x0000001b11027210 */ /* 0x000fc40007f7e0ff */
[----:B------:R-:W-:Y:S01]  /*fc860*/  IADD3 R16, P4, PT, R17, R29, RZ ;  /* 0x0000001d11107210 */ /* 0x000fe20007f9e0ff */
[----:B------:R1:W-:Y:S04]  /*fc870*/  STL.64 [R1+0x1d68], R20 ;  /* 0x001d681401007387 */ /* 0x0003e80000100a00 */
[----:B-1----:R-:W2:Y:S04]  /*fc880*/  LDL.LU.64 R20, [R1+0x5e70] ;  /* 0x005e700001147983 */ /* 0x002ea80000300a00 */
[----:B------:R-:W2:Y:S04]  /*fc890*/  LDL R17, [R1+0x1f8] ;  /* 0x0001f80001117983 */ /* 0x000ea80000100800 */
[----:B------:R1:W-:Y:S02]  /*fc8a0*/  STL.64 [R1+0x1d70], R4 ;  /* 0x001d700401007387 */ /* 0x0003e40000100a00 */
[----:B-1----:R-:W-:-:S02]  /*fc8b0*/  IMAD.MOV.U32 R5, RZ, RZ, R3 ;  /* 0x000000ffff057224 */ /* 0x002fc400078e0003 */
[----:B------:R-:W-:-:S05]  /*fc8c0*/  IMAD.X R3, R12, 0x1, R26, P3 ;  /* 0x000000010c037824 */ /* 0x000fca00018e061a */
[----:B------:R1:W-:Y:S04]  /*fc8d0*/  STL.64 [R1+0x1d78], R2 ;  /* 0x001d780201007387 */ /* 0x0003e80000100a00 */
[----:B-1----:R-:W3:Y:S01]  /*fc8e0*/  LDL.LU.64 R2, [R1+0x5e68] ;  /* 0x005e680001027983 */ /* 0x002ee20000300a00 */
[----:B--2---:R-:W-:-:S03]  /*fc8f0*/  IADD3 R4, P2, PT, R17, R20, RZ ;  /* 0x0000001411047210 */ /* 0x004fc60007f5e0ff */
[----:B---3--:R1:W-:Y:S04]  /*fc900*/  STL.64 [R1+0x5e40], R2 ;  /* 0x005e400201007387 */ /* 0x0083e80000100a00 */
[----:B------:R2:W-:Y:S01]  /*fc910*/  STL [R1+0x5e38], R21 ;  /* 0x005e381501007387 */ /* 0x0005e20000100800 */
[----:B-1----:R-:W-:Y:S01]  /*fc920*/  IADD3 R2, P3, PT, R17, R21, RZ ;  /* 0x0000001511027210 */ /* 0x002fe20007f7e0ff */
[----:B------:R-:W-:Y:S02]  /*fc930*/  IMAD.X R17, R12, 0x1, R28, P4 ;  /* 0x000000010c117824 */ /* 0x000fe400020e061c */
[----:B--2---:R-:W2:Y:S01]  /*fc940*/  LDL.LU R21, [R1+0x1f8] ;  /* 0x0001f80001157983 */ /* 0x004ea20000300800 */
[----:B------:R-:W-:-:S03]  /*fc950*/  IMAD.MOV.U32 R3, RZ, RZ, R5 ;  /* 0x000000ffff037224 */ /* 0x000fc600078e0005 */
[----:B------:R-:W-:Y:S01]  /*fc960*/  STL [R1+0x1d50], R2 ;  /* 0x001d500201007387 */ /* 0x000fe20000100800 */
[----:B----4-:R-:W-:-:S03]  /*fc970*/  IMAD.X R5, R11, 0x1, R18, P2 ;  /* 0x000000010b057824 */ /* 0x010fc600010e0612 */
[----:B------:R-:W3:Y:S04]  /*fc980*/  LDL.LU R12, [R1+0x5e60] ;  /* 0x005e6000010c7983 */ /* 0x000ee80000300800 */
[----:B------:R1:W-:Y:S04]  /*fc990*/  STL.64 [R1+0x1d40], R16 ;  /* 0x001d401001007387 */ /* 0x0003e80000100a00 */
[----:B-1----:R-:W4:Y:S04]  /*fc9a0*/  LDL.LU.64 R16, [R1+0x5e58] ;  /* 0x005e580001107983 */ /* 0x002f280000300a00 */
[----:B------:R-:W2:Y:S04]  /*fc9b0*/  LDL.LU R11, [R1+0x5e50] ;  /* 0x005e5000010b7983 */ /* 0x000ea80000300800 */
[----:B------:R1:W-:Y:S04]  /*fc9c0*/  STL.64 [R1+0x1d48], R4 ;  /* 0x001d480401007387 */ /* 0x0003e80000100a00 */
[----:B-1----:R-:W2:Y:S04]  /*fc9d0*/  LDL.LU.64 R4, [R1+0x5e48] ;  /* 0x005e480001047983 */ /* 0x002ea80000300a00 */
[----:B------:R1:W-:Y:S04]  /*fc9e0*/  STL [R1+0x5e20], R18 ;  /* 0x005e201201007387 */ /* 0x0003e80000100800 */
[----:B-1----:R-:W3:Y:S04]  /*fc9f0*/  LDL.LU R18, [R1+0x2c4] ;  /* 0x0002c40001127983 */ /* 0x002ee80000300800 */
[----:B--2---:R1:W-:Y:S04]  /*fca00*/  STL.64 [R1+0x5e30], R4 ;  /* 0x005e300401007387 */ /* 0x0043e80000100a00 */
[----:B-1----:R0:W2:Y:S01]  /*fca10*/  LDL.64 R4, [R1+0x1d50] ;  /* 0x001d500001047983 */ /* 0x0020a20000100a00 */
[----:B------:R-:W-:-:S03]  /*fca20*/  IADD3 R2, P4, PT, R21, R23, RZ ;  /* 0x0000001715027210 */ /* 0x000fc60007f9e0ff */
[----:B------:R4:W-:Y:S04]  /*fca30*/  STL.64 [R1+0x5e28], R6 ;  /* 0x005e280601007387 */ /* 0x0009e80000100a00 */
[----:B------:R1:W-:Y:S01]  /*fca40*/  STL.64 [R1+0x5e18], R10 ;  /* 0x005e180a01007387 */ /* 0x0003e20000100a00 */
[----:B----4-:R-:W-:Y:S01]  /*fca50*/  IADD3 R6, P2, PT, R21, R16, RZ ;  /* 0x0000001015067210 */ /* 0x010fe20007f5e0ff */
[----:B-1----:R-:W-:Y:S02]  /*fca60*/  IMAD.MOV.U32 R11, RZ, RZ, R3 ;  /* 0x000000ffff0b7224 */ /* 0x002fe400078e0003 */
[C---:B---3--:R-:W-:Y:S02]  /*fca70*/  IMAD.X R3, R18.reuse, 0x1, R22, P4 ;  /* 0x0000000112037824 */ /* 0x048fe400020e0616 */
[----:B------:R-:W-:-:S02]  /*fca80*/  IMAD.X R7, R18, 0x1, R14, P2 ;  /* 0x0000000112077824 */ /* 0x000fc400010e060e */
[----:B--2---:R-:W-:Y:S01]  /*fca90*/  IMAD.X R5, R18, 0x1, R19, P3 ;  /* 0x0000000112057824 */ /* 0x004fe200018e0613 */
[----:B------:R-:W-:-:S04]  /*fcaa0*/  IADD3 R10, P3, PT, R21, R17, RZ ;  /* 0x00000011150a7210 */ /* 0x000fc80007f7e0ff */
[----:B------:R-:W-:Y:S04]  /*fcab0*/  STL [R1+0x1d54], R5 ;  /* 0x001d540501007387 */ /* 0x000fe80000100800 */
[----:B------:R1:W-:Y:S01]  /*fcac0*/  STL.64 [R1+0x1d18], R2 ;  /* 0x001d180201007387 */ /* 0x0003e20000100a00 */
[----:B------:R-:W-:-:S03]  /*fcad0*/  IADD3 R4, P4, PT, R21, R25, RZ ;  /* 0x0000001915047210 */ /* 0x000fc60007f9e0ff */
[----:B-1----:R-:W2:Y:S04]  /*fcae0*/  LDL.LU.64 R2, [R1+0x5e40] ;  /* 0x005e400001027983 */ /* 0x002ea80000300a00 */
[----:B------:R1:W-:Y:S04]  /*fcaf0*/  STL.64 [R1+0x1d20], R6 ;  /* 0x001d200601007387 */ /* 0x0003e80000100a00 */
[----:B------:R-:W-:Y:S01]  /*fcb00*/  STL.64 [R1+0x5e08], R14 ;  /* 0x005e080e01007387 */ /* 0x000fe20000100a00 */
[----:B-1----:R-:W-:Y:S02]  /*fcb10*/  IMAD.MOV.U32 R7, RZ, RZ, R11 ;  /* 0x000000ffff077224 */ /* 0x002fe400078e000b */
[----:B------:R-:W-:Y:S01]  /*fcb20*/  IMAD.X R11, R18, 0x1, R15, P3 ;  /* 0x00000001120b7824 */ /* 0x000fe200018e060f */
[----:B------:R-:W-:-:S04]  /*fcb30*/  IADD3 R6, P2, PT, R21, R27, RZ ;  /* 0x0000001b15067210 */ /* 0x000fc80007f5e0ff */
[----:B------:R1:W-:Y:S02]  /*fcb40*/  STL.64 [R1+0x1d28], R10 ;  /* 0x001d280a01007387 */ /* 0x0003e40000100a00 */
[----:B-1----:R-:W-:Y:S02]  /*fcb50*/  IADD3 R10, P3, PT, R21, R29, RZ ;  /* 0x0000001d150a7210 */ /* 0x002fe40007f7e0ff */
[----:B------:R-:W3:Y:S01]  /*fcb60*/  LDL.LU R21, [R1+0x5e38] ;  /* 0x005e380001157983 */ /* 0x000ee20000300800 */
[C---:B------:R-:W-:Y:S02]  /*fcb70*/  IMAD.X R5, R18.reuse, 0x1, R24, P4 ;  /* 0x0000000112057824 */ /* 0x040fe400020e0618 */
[----:B------:R-:W-:Y:S01]  /*fcb80*/  IMAD.X R11, R18, 0x1, R28, P3 ;  /* 0x00000001120b7824 */ /* 0x000fe200018e061c */
[----:B--2---:R1:W-:Y:S04]  /*fcb90*/  STL.64 [R1+0x5e10], R2 ;  /* 0x005e100201007387 */ /* 0x0043e80000100a00 */
[----:B------:R2:W-:Y:S01]  /*fcba0*/  STL.64 [R1+0x1d30], R4 ;  /* 0x001d300401007387 */ /* 0x0005e20000100a00 */
[----:B-1----:R-:W-:-:S02]  /*fcbb0*/  IMAD.MOV.U32 R3, RZ, RZ, R7 ;  /* 0x000000ffff037224 */ /* 0x002fc400078e0007 */
[----:B------:R-:W-:Y:S01]  /*fcbc0*/  IMAD.X R7, R18, 0x1, R26, P2 ;  /* 0x0000000112077824 */ /* 0x000fe200010e061a */
[----:B--2---:R-:W2:Y:S04]  /*fcbd0*/  LDL.LU.64 R4, [R1+0x5e30] ;  /* 0x005e300001047983 */ /* 0x004ea80000300a00 */
[----:B------:R1:W-:Y:S04]  /*fcbe0*/  STL.64 [R1+0x1d38], R6 ;  /* 0x001d380601007387 */ /* 0x0003e80000100a00 */
[----:B-1----:R-:W4:Y:S04]  /*fcbf0*/  LDL.LU.64 R6, [R1+0x5e28] ;  /* 0x005e280001067983 */ /* 0x002f280000300a00 */
[----:B------:R-:W-:Y:S04]  /*fcc00*/  STL.64 [R1+0x5e00], R26 ;  /* 0x005e001a01007387 */ /* 0x000fe80000100a00 */
[----:B------:R-:W2:Y:S04]  /*fcc10*/  LDL R15, [R1+0x2c0] ;  /* 0x0002c000010f7983 */ /* 0x000ea80000100800 */
[----:B---3--:R-:W-:Y:S04]  /*fcc20*/  STL.64 [R1+0x5df8], R20 ;  /* 0x005df81401007387 */ /* 0x008fe80000100a00 */
[----:B------:R-:W2:Y:S04]  /*fcc30*/  LDL.LU R18, [R1+0x5e20] ;  /* 0x005e200001127983 */ /* 0x000ea80000300800 */
[----:B------:R1:W-:Y:S04]  /*fcc40*/  STL.64 [R1+0x1d00], R10 ;  /* 0x001d000a01007387 */ /* 0x0003e80000100a00 */
[----:B-1----:R-:W3:Y:S01]  /*fcc50*/  LDL.LU.64 R10, [R1+0x5e18] ;  /* 0x005e1800010a7983 */ /* 0x002ee20000300a00 */
[----:B------:R-:W-:-:S02]  /*fcc60*/  IADD3 R2, P4, PT, R12, R20, RZ ;  /* 0x000000140c027210 */ /* 0x000fc40007f9e0ff */
[----:B------:R-:W-:Y:S01]  /*fcc70*/  IADD3 R14, P2, PT, R12, R21, RZ ;  /* 0x000000150c0e7210 */ /* 0x000fe20007f5e0ff */
[----:B------:R-:W-:Y:S02]  /*fcc80*/  IMAD.MOV.U32 R27, RZ, RZ, R3 ;  /* 0x000000ffff1b7224 */ /* 0x000fe400078e0003 */
[C---:B--2---:R-:W-:Y:S02]  /*fcc90*/  IMAD.X R3, R15.reuse, 0x1, R18, P4 ;  /* 0x000000010f037824 */ /* 0x044fe400020e0612 */
[----:B------:R-:W-:-:S03]  /*fcca0*/  IMAD.X R15, R15, 0x1, R19, P2 ;  /* 0x000000010f0f7824 */ /* 0x000fc600010e0613 */
[----:B------:R1:W-:Y:S01]  /*fccb0*/  STL.64 [R1+0x1d08], R2 ;  /* 0x001d080201007387 */ /* 0x0003e20000100a00 */
[----:B------:R-:W-:-:S03]  /*fccc0*/  IADD3 R20, P4, PT, R12, R16, RZ ;  /* 0x000000100c147210 */ /* 0x000fc60007f9e0ff */
[----:B-1----:R-:W2:Y:S04]  /*fccd0*/  LDL.LU.64 R2, [R1+0x5e10] ;  /* 0x005e100001027983 */ /* 0x002ea80000300a00 */
[----:B---3--:R1:W-:Y:S04]  /*fcce0*/  STL.64 [R1+0x5dc8], R10 ;  /* 0x005dc80a01007387 */ /* 0x0083e80000100a00 */
[----:B------:R3:W-:Y:S01]  /*fccf0*/  STL.64 [R1+0x1d10], R14 ;  /* 0x001d100e01007387 */ /* 0x0007e20000100a00 */
[----:B-1----:R-:W-:-:S03]  /*fcd00*/  IADD3 R10, P2, PT, R12, R17, RZ ;  /* 0x000000110c0a7210 */ /* 0x002fc60007f5e0ff */
[----:B---3--:R-:W3:Y:S04]  /*fcd10*/  LDL.LU.64 R14, [R1+0x5e08] ;  /* 0x005e0800010e7983 */ /* 0x008ee80000300a00 */
[----:B------:R1:W-:Y:S04]  /*fcd20*/  STL [R1+0x5de0], R19 ;  /* 0x005de01301007387 */ /* 0x0003e80000100800 */
[----:B-1----:R-:W2:Y:S04]  /*fcd30*/  LDL.LU R19, [R1+0x2c0] ;  /* 0x0002c00001137983 */ /* 0x002ea80000300800 */
[----:B------:R1:W-:Y:S04]  /*fcd40*/  STL.64 [R1+0x5dd8], R16 ;  /* 0x005dd81001007387 */ /* 0x0003e80000100a00 */
[----:B------:R-:W-:Y:S04]  /*fcd50*/  STL [R1+0x1ce8], R10 ;  /* 0x001ce80a01007387 */ /* 0x000fe80000100800 */
[----:B-1----:R0:W2:Y:S01]  /*fcd60*/  LDL.64 R16, [R1+0x1ce8] ;  /* 0x001ce80001107983 */ /* 0x0020a20000100a00 */
[----:B------:R-:W-:Y:S01]  /*fcd70*/  IADD3 R26, P3, PT, R12, R23, RZ ;  /* 0x000000170c1a7210 */ /* 0x000fe20007f7e0ff */
[----:B--2---:R-:W-:-:S04]  /*fcd80*/  IMAD.MOV.U32 R17, RZ, RZ, R27 ;  /* 0x000000ffff117224 */ /* 0x004fc800078e001b */
[----:B------:R-:W-:-:S05]  /*fcd90*/  IMAD.X R27, R19, 0x1, R22, P3 ;  /* 0x00000001131b7824 */ /* 0x000fca00018e0616 */
[----:B------:R1:W-:Y:S04]  /*fcda0*/  STL.64 [R1+0x1cb8], R26 ;  /* 0x001cb81a01007387 */ /* 0x0003e80000100a00 */
[----:B-1----:R-:W2:Y:S01]  /*fcdb0*/  LDL.LU.64 R26, [R1+0x5e00] ;  /* 0x005e0000011a7983 */ /* 0x002ea20000300a00 */
[----:B---3--:R-:W-:-:S03]  /*fcdc0*/  IMAD.X R21, R19, 0x1, R14, P4 ;  /* 0x0000000113157824 */ /* 0x008fc600020e060e */
[----:B------:R-:W-:Y:S04]  /*fcdd0*/  STL.64 [R1+0x5de8], R22 ;  /* 0x005de81601007387 */ /* 0x000fe80000100a00 */
[----:B------:R1:W-:Y:S01]  /*fcde0*/  STL.64 [R1+0x1ce0], R20 ;  /* 0x001ce01401007387 */ /* 0x0003e20000100a00 */
[----:B------:R-:W-:-:S03]  /*fcdf0*/  IADD3 R10, P3, PT, R12, R25, RZ ;  /* 0x000000190c0a7210 */ /* 0x000fc60007f7e0ff */
[----:B-1----:R-:W3:Y:S04]  /*fce00*/  LDL.LU.64 R20, [R1+0x5df8] ;  /* 0x005df80001147983 */ /* 0x002ee80000300a00 */
[----:B------:R1:W-:Y:S02]  /*fce10*/  STL.64 [R1+0x5dc0], R2 ;  /* 0x005dc00201007387 */ /* 0x0003e40000100a00 */
[----:B-1----:R-:W-:Y:S02]  /*fce20*/  IMAD.MOV.U32 R2, RZ, RZ, R17 ;  /* 0x000000ffff027224 */ /* 0x002fe400078e0011 */
[----:B------:R-:W-:Y:S01]  /*fce30*/  IMAD.X R17, R19, 0x1, R15, P2 ;  /* 0x0000000113117824 */ /* 0x000fe200010e060f */
[----:B------:R-:W4:Y:S01]  /*fce40*/  LDL R3, [R1+0x200] ;  /* 0x0002000001037983 */ /* 0x000f220000100800 */
[----:B------:R-:W-:-:S03]  /*fce50*/  IADD3 R16, P2, PT, R12, R29, RZ ;  /* 0x0000001d0c107210 */ /* 0x000fc60007f5e0ff */
[----:B------:R1:W-:Y:S01]  /*fce60*/  STL [R1+0x1cec], R17 ;  /* 0x001cec1101007387 */ /* 0x0003e20000100800 */
[----:B--2---:R-:W-:-:S03]  /*fce70*/  IADD3 R22, P4, PT, R12, R27, RZ ;  /* 0x0000001b0c167210 */ /* 0x004fc60007f9e0ff */
[----:B------:R-:W2:Y:S01]  /*fce80*/  LDL.LU R12, [R1+0x5df0] ;  /* 0x005df000010c7983 */ /* 0x000ea20000300800 */
[C---:B------:R-:W-:Y:S02]  /*fce90*/  IMAD.X R11, R19.reuse, 0x1, R24, P3 ;  /* 0x00000001130b7824 */ /* 0x040fe400018e0618 */
[C---:B------:R-:W-:Y:S02]  /*fcea0*/  IMAD.X R23, R19.reuse, 0x1, R26, P4 ;  /* 0x0000000113177824 */ /* 0x040fe400020e061a */
[----:B-1----:R-:W-:Y:S01]  /*fceb0*/  IMAD.X R17, R19, 0x1, R28, P2 ;  /* 0x0000000113117824 */ /* 0x002fe200010e061c */
[----:B------:R1:W-:Y:S04]  /*fcec0*/  STL.64 [R1+0x1cf0], R10 ;  /* 0x001cf00a01007387 */ /* 0x0003e80000100a00 */
[----:B------:R0:W-:Y:S01]  /*fced0*/  STL.64 [R1+0x1cf8], R22 ;  /* 0x001cf81601007387 */ /* 0x0001e20000100a00 */
[----:B-1----:R-:W-:-:S03]  /*fcee0*/  IMAD.MOV.U32 R11, RZ, RZ, R2 ;  /* 0x000000ffff0b7224 */ /* 0x002fc600078e0002 */
[----:B0-----:R-:W2:Y:S04]  /*fcef0*/  LDL.LU.64 R22, [R1+0x5de8] ;  /* 0x005de80001167983 */ /* 0x001ea80000300a00 */
[----:B---3--:R0:W-:Y:S04]  /*fcf00*/  STL.64 [R1+0x5da8], R20 ;  /* 0x005da81401007387 */ /* 0x0081e80000100a00 */
[----:B------:R-:W3:Y:S04]  /*fcf10*/  LDL.LU R19, [R1+0x5de0] ;  /* 0x005de00001137983 */ /* 0x000ee80000300800 */
[----:B------:R1:W-:Y:S01]  /*fcf20*/  STL.64 [R1+0x1c90], R16 ;  /* 0x001c901001007387 */ /* 0x0003e20000100a00 */
[----:B----4-:R-:W-:-:S02]  /*fcf30*/  IADD3 R10, P3, PT, R3, R20, RZ ;  /* 0x00000014030a7210 */ /* 0x010fc40007f7e0ff */
[----:B------:R-:W-:Y:S01]  /*fcf40*/  IADD3 R2, P4, PT, R3, R21, RZ ;  /* 0x0000001503027210 */ /* 0x000fe20007f9e0ff */
[----:B0-----:R-:W-:Y:S01]  /*fcf50*/  IMAD.MOV.U32 R21, RZ, RZ, R11 ;  /* 0x000000ffff157224 */ /* 0x001fe200078e000b */
[----:B-1----:R-:W4:Y:S04]  /*fcf60*/  LDL.LU.64 R16, [R1+0x5dd8] ;  /* 0x005dd80001107983 */ /* 0x002f280000300a00 */
[----:B------:R0:W-:Y:S04]  /*fcf70*/  STL [R1+0x5db0], R28 ;  /* 0x005db01c01007387 */ /* 0x0001e80000100800 */
[----:B0-----:R-:W3:Y:S01]  /*fcf80*/  LDL.LU R28, [R1+0x200] ;  /* 0x00020000011c7983 */ /* 0x001ee20000300800 */
[----:B--2---:R-:W-:-:S03]  /*fcf90*/  IMAD.X R11, R12, 0x1, R18, P3 ;  /* 0x000000010c0b7824 */ /* 0x004fc600018e0612 */
[----:B------:R-:W2:Y:S04]  /*fcfa0*/  LDL.LU R12, [R1+0x5dd0] ;  /* 0x005dd000010c7983 */ /* 0x000ea80000300800 */
[----:B------:R0:W-:Y:S04]  /*fcfb0*/  STL.64 [R1+0x1c98], R10 ;  /* 0x001c980a01007387 */ /* 0x0001e80000100a00 */
[----:B0-----:R-:W2:Y:S04]  /*fcfc0*/  LDL.LU.64 R10, [R1+0x5dc8] ;  /* 0x005dc800010a7983 */ /* 0x001ea80000300a00 */
[----:B--2---:R3:W-:Y:S04]  /*fcfd0*/  STL.64 [R1+0x5da0], R10 ;  /* 0x005da00a01007387 */ /* 0x0047e80000100a00 */
[----:B----4-:R0:W-:Y:S01]  /*fcfe0*/  STL [R1+0x5d98], R16 ;  /* 0x005d981001007387 */ /* 0x0101e20000100800 */
[----:B---3--:R-:W-:-:S03]  /*fcff0*/  IADD3 R10, P3, PT, R28, R16, RZ ;  /* 0x000000101c0a7210 */ /* 0x008fc60007f7e0ff */
[----:B0-----:R-:W2:Y:S01]  /*fd000*/  LDL.LU R16, [R1+0x2bc] ;  /* 0x0002bc0001107983 */ /* 0x001ea20000300800 */
[----:B------:R-:W-:Y:S01]  /*fd010*/  IADD3 R20, P2, PT, R28, R23, RZ ;  /* 0x000000171c147210 */ /* 0x000fe20007f5e0ff */
[----:B--2---:R-:W-:-:S05]  /*fd020*/  IMAD.X R3, R16, 0x1, R19, P4 ;  /* 0x0000000110037824 */ /* 0x004fca00020e0613 */
[----:B------:R0:W-:Y:S01]  /*fd030*/  STL.64 [R1+0x1cb0], R2 ;  /* 0x001cb00201007387 */ /* 0x0001e20000100a00 */
[----:B------:R-:W-:-:S03]  /*fd040*/  IMAD.X R11, R16, 0x1, R14, P3 ;  /* 0x00000001100b7824 */ /* 0x000fc600018e060e */
[----:B0-----:R-:W2:Y:S04]  /*fd050*/  LDL.LU.64 R2, [R1+0x5dc0] ;  /* 0x005dc00001027983 */ /* 0x001ea80000300a00 */
[----:B------:R-:W-:Y:S04]  /*fd060*/  STL.64 [R1+0x5db8], R18 ;  /* 0x005db81201007387 */ /* 0x000fe80000100a00 */
[----:B------:R0:W-:Y:S02]  /*fd070*/  STL.64 [R1+0x5d90], R12 ;  /* 0x005d900c01007387 */ /* 0x0001e40000100a00 */
[----:B0-----:R-:W-:-:S02]  /*fd080*/  IMAD.MOV.U32 R12, RZ, RZ, R21 ;  /* 0x000000ffff0c7224 */ /* 0x001fc400078e0015 */
[----:B------:R-:W-:Y:S01]  /*fd090*/  IMAD.X R21, R16, 0x1, R22, P2 ;  /* 0x0000000110157824 */ /* 0x000fe200010e0616 */
[----:B------:R-:W-:Y:S01]  /*fd0a0*/  IADD3 R18, P4, PT, R28, R17, RZ ;  /* 0x000000111c127210 */ /* 0x000fe20007f9e0ff */
[----:B------:R-:W3:Y:S04]  /*fd0b0*/  LDL R13, [R1+0x204] ;  /* 0x00020400010d7983 */ /* 0x000ee80000100800 */
[----:B------:R0:W-:Y:S01]  /*fd0c0*/  STL.64 [R1+0x1c58], R20 ;  /* 0x001c581401007387 */ /* 0x0001e20000100a00 */
[----:B------:R-:W-:-:S03]  /*fd0d0*/  IMAD.X R19, R16, 0x1, R15, P4 ;  /* 0x0000000110137824 */ /* 0x000fc600020e060f */
[----:B------:R1:W-:Y:S04]  /*fd0e0*/  STL.64 [R1+0x1c60], R10 ;  /* 0x001c600a01007387 */ /* 0x0003e80000100a00 */
[----:B------:R4:W-:Y:S01]  /*fd0f0*/  STL.64 [R1+0x1c68], R18 ;  /* 0x001c681201007387 */ /* 0x0009e20000100a00 */
[C---:B0-----:R-:W-:Y:S02]  /*fd100*/  IADD3 R20, P2, PT, R28.reuse, R25, RZ ;  /* 0x000000191c147210 */ /* 0x041fe40007f5e0ff */
[----:B-1----:R-:W-:-:S03]  /*fd110*/  IADD3 R10, P3, PT, R28, R27, RZ ;  /* 0x0000001b1c0a7210 */ /* 0x002fc60007f7e0ff */
[----:B------:R-:W-:Y:S01]  /*fd120*/  IMAD.X R21, R16, 0x1, R24, P2 ;  /* 0x0000000110157824 */ /* 0x000fe200010e0618 */
[----:B----4-:R-:W4:Y:S04]  /*fd130*/  LDL.LU.64 R18, [R1+0x5db8] ;  /* 0x005db80001127983 */ /* 0x010f280000300a00 */
[----:B------:R0:W-:Y:S04]  /*fd140*/  STL.64 [R1+0x5d80], R14 ;  /* 0x005d800e01007387 */ /* 0x0001e80000100a00 */
[----:B------:R-:W-:Y:S01]  /*fd150*/  STL [R1+0x5d88], R15 ;  /* 0x005d880f01007387 */ /* 0x000fe20000100800 */
[----:B0-----:R-:W-:-:S03]  /*fd160*/  IADD3 R14, P4, PT, R28, R29, RZ ;  /* 0x0000001d1c0e7210 */ /* 0x001fc60007f9e0ff */
[----:B------:R-:W2:Y:S04]  /*fd170*/  LDL.LU R28, [R1+0x5db0] ;  /* 0x005db000011c7983 */ /* 0x000ea80000300800 */
[----:B------:R0:W-:Y:S04]  /*fd180*/  STL.64 [R1+0x1c70], R20 ;  /* 0x001c701401007387 */ /* 0x0001e80000100a00 */
[----:B0-----:R-:W3:Y:S01]  /*fd190*/  LDL.LU.64 R20, [R1+0x5da8] ;  /* 0x005da80001147983 */ /* 0x001ee20000300a00 */
[----:B------:R-:W-:Y:S01]  /*fd1a0*/  IMAD.MOV.U32 R11, RZ, RZ, R12 ;  /* 0x000000ffff0b7224 */ /* 0x000fe200078e000c */
[----:B---3--:R-:W-:-:S03]  /*fd1b0*/  IADD3 R12, P2, PT, R13, R20, RZ ;  /* 0x000000140d0c7210 */ /* 0x008fc60007f5e0ff */
[----:B------:R-:W-:Y:S02]  /*fd1c0*/  IMAD.MOV.U32 R13, RZ, RZ, R11 ;  /* 0x000000ffff0d7224 */ /* 0x000fe400078e000b */
[----:B------:R-:W-:-:S05]  /*fd1d0*/  IMAD.X R11, R16, 0x1, R26, P3 ;  /* 0x00000001100b7824 */ /* 0x000fca00018e061a */
[----:B------:R0:W-:Y:S04]  /*fd1e0*/  STL.64 [R1+0x1c78], R10 ;  /* 0x001c780a01007387 */ /* 0x0001e80000100a00 */
[----:B0-----:R-:W3:Y:S04]  /*fd1f0*/  LDL.LU.64 R10, [R1+0x5da0] ;  /* 0x005da000010a7983 */ /* 0x001ee80000300a00 */
[----:B------:R0:W-:Y:S04]  /*fd200*/  STL [R1+0x5d70], R26 ;  /* 0x005d701a01007387 */ /* 0x0001e80000100800 */
[----:B0-----:R-:W4:Y:S04]  /*fd210*/  LDL.LU R26, [R1+0x204] ;  /* 0x00020400011a7983 */ /* 0x001f280000300800 */
[----:B---3--:R0:W-:Y:S04]  /*fd220*/  STL.64 [R1+0x5d78], R10 ;  /* 0x005d780a01007387 */ /* 0x0081e80000100a00 */
[----:B0-----:R-:W4:Y:S01]  /*fd230*/  LDL R11, [R1+0x2b8] ;  /* 0x0002b800010b7983 */ /* 0x001f220000100800 */
[----:B--2---:R-:W-:-:S03]  /*fd240*/  IMAD.X R15, R16, 0x1, R28, P4 ;  /* 0x00000001100f7824 */ /* 0x004fc600020e061c */
[----:B------:R-:W2:Y:S04]  /*fd250*/  LDL.LU R16, [R1+0x5d98] ;  /* 0x005d980001107983 */ /* 0x000ea80000300800 */
[----:B------:R0:W-:Y:S02]  /*fd260*/  STL.64 [R1+0x1c40], R14 ;  /* 0x001c400e01007387 */ /* 0x0001e40000100a00 */
[----:B0-----:R-:W-:Y:S02]  /*fd270*/  IMAD.MOV.U32 R15, RZ, RZ, R13 ;  /* 0x000000ffff0f7224 */ /* 0x001fe400078e000d */
[----:B----4-:R-:W-:-:S05]  /*fd280*/  IMAD.X R13, R11, 0x1, R18, P2 ;  /* 0x000000010b0d7824 */ /* 0x010fca00010e0612 */
[----:B------:R0:W-:Y:S04]  /*fd290*/  STL.64 [R1+0x1c48], R12 ;  /* 0x001c480c01007387 */ /* 0x0001e80000100a00 */
[----:B0-----:R-:W3:Y:S01]  /*fd2a0*/  LDL.LU.64 R12, [R1+0x5d90] ;  /* 0x005d9000010c7983 */ /* 0x001ee20000300a00 */
[----:B------:R-:W-:-:S05]  /*fd2b0*/  IADD3 R10, P3, PT, R26, R21, RZ ;  /* 0x000000151a0a7210 */ /* 0x000fca0007f7e0ff */
[----:B------:R-:W-:Y:S01]  /*fd2c0*/  IMAD.X R11, R11, 0x1, R19, P3 ;  /* 0x000000010b0b7824 */ /* 0x000fe200018e0613 */
[----:B---3--:R0:W-:Y:S04]  /*fd2d0*/  STL.64 [R1+0x5d68], R12 ;  /* 0x005d680c01007387 */ /* 0x0081e80000100a00 */
[----:B0-----:R-:W3:Y:S04]  /*fd2e0*/  LDL.LU R13, [R1+0x218] ;  /* 0x00021800010d7983 */ /* 0x001ee80000300800 */
[----:B------:R0:W-:Y:S04]  /*fd2f0*/  STL [R1+0x5d60], R19 ;  /* 0x005d601301007387 */ /* 0x0001e80000100800 */
[----:B0-----:R-:W4:Y:S01]  /*fd300*/  LDL.LU R19, [R1+0x2b8] ;  /* 0x0002b80001137983 */ /* 0x001f220000300800 */
[----:B------:R-:W-:-:S03]  /*fd310*/  IADD3 R14, P4, PT, R26, R23, RZ ;  /* 0x000000171a0e7210 */ /* 0x000fc60007f9e0ff */
[----:B------:R0:W-:Y:S04]  /*fd320*/  STL.64 [R1+0x1c50], R10 ;  /* 0x001c500a01007387 */ /* 0x0001e80000100a00 */
[----:B--2---:R1:W-:Y:S01]  /*fd330*/  STL.64 [R1+0x5d58], R16 ;  /* 0x005d581001007387 */ /* 0x0043e20000100a00 */
[----:B0-----:R-:W-:Y:S01]  /*fd340*/  IADD3 R10, P3, PT, R26, R17, RZ ;  /* 0x000000111a0a7210 */ /* 0x001fe20007f7e0ff */
[----:B-1----:R-:W-:Y:S02]  /*fd350*/  IMAD.MOV.U32 R17, RZ, RZ, R15 ;  /* 0x000000ffff117224 */ /* 0x002fe400078e000f */
[----:B----4-:R-:W-:-:S05]  /*fd360*/  IMAD.X R15, R19, 0x1, R22, P4 ;  /* 0x00000001130f7824 */ /* 0x010fca00020e0616 */
[----:B------:R0:W-:Y:S04]  /*fd370*/  STL.64 [R1+0x1c18], R14 ;  /* 0x001c180e01007387 */ /* 0x0001e80000100a00 */
[----:B0-----:R0:W2:Y:S01]  /*fd380*/  LDL.LU R15, [R1+0x5d88] ;  /* 0x005d8800010f7983 */ /* 0x0010a20000300800 */
[----:B------:R-:W-:-:S05]  /*fd390*/  IADD3 R14, P4, PT, R26, R25, RZ ;  /* 0x000000191a0e7210 */ /* 0x000fca0007f9e0ff */
[----:B------:R2:W-:Y:S04]  /*fd3a0*/  STL [R1+0x1c30], R14 ;  /* 0x001c300e01007387 */ /* 0x0005e80000100800 */
[----:B--2---:R-:W2:Y:S01]  /*fd3b0*/  LDL.LU.64 R14, [R1+0x5d80] ;  /* 0x005d8000010e7983 */ /* 0x004ea20000300a00 */
[----:B------:R-:W-:Y:S01]  /*fd3c0*/  IADD3 R12, P2, PT, R26, R16, RZ ;  /* 0x000000101a0c7210 */ /* 0x000fe20007f5e0ff */
[----:B---3--:R-:W-:-:S04]  /*fd3d0*/  IMAD.MOV.U32 R16, RZ, RZ, R13 ;  /* 0x000000ffff107224 */ /* 0x008fc800078e000d */
[C---:B--2---:R-:W-:Y:S02]  /*fd3e0*/  IMAD.X R13, R19.reuse, 0x1, R14, P2 ;  /* 0x00000001130d7824 */ /* 0x044fe400010e060e */
[----:B------:R-:W-:-:S03]  /*fd3f0*/  IMAD.X R11, R19, 0x1, R15, P3 ;  /* 0x00000001130b7824 */ /* 0x000fc600018e060f */
[----:B------:R-:W-:Y:S04]  /*fd400*/  STL.64 [R1+0x1c20], R12 ;  /* 0x001c200c01007387 */ /* 0x000fe80000100a00 */
[----:B------:R1:W-:Y:S04]  /*fd410*/  STL.64 [R1+0x1c28], R10 ;  /* 0x001c280a01007387 */ /* 0x0003e80000100a00 */
[----:B-1----:R-:W2:Y:S04]  /*fd420*/  LDL.LU.64 R10, [R1+0x5d78] ;  /* 0x005d7800010a7983 */ /* 0x002ea80000300a00 */
[----:B------:R1:W-:Y:S01]  /*fd430*/  STL.64 [R1+0x5d48], R14 ;  /* 0x005d480e01007387 */ /* 0x0003e20000100a00 */
[C---:B------:R-:W-:Y:S01]  /*fd440*/  IADD3 R12, P2, PT, R26.reuse, R27, RZ ;  /* 0x0000001b1a0c7210 */ /* 0x040fe20007f5e0ff */
[----:B-1----:R-:W-:Y:S01]  /*fd450*/  IMAD.MOV.U32 R14, RZ, RZ, R16 ;  /* 0x000000ffff0e7224 */ /* 0x002fe200078e0010 */
[----:B------:R-:W-:Y:S01]  /*fd460*/  IADD3 R16, P3, PT, R26, R29, RZ ;  /* 0x0000001d1a107210 */ /* 0x000fe20007f7e0ff */
[----:B------:R-:W-:Y:S01]  /*fd470*/  IMAD.MOV.U32 R15, RZ, RZ, R17 ;  /* 0x000000ffff0f7224 */ /* 0x000fe200078e0011 */
[----:B------:R-:W3:Y:S04]  /*fd480*/  LDL.LU R26, [R1+0x5d70] ;  /* 0x005d7000011a7983 */ /* 0x000ee80000300800 */
[----:B------:R-:W4:Y:S04]  /*fd490*/  LDL R17, [R1+0x208] ;  /* 0x0002080001117983 */ /* 0x000f280000100800 */
[----:B--2---:R1:W-:Y:S04]  /*fd4a0*/  STL.64 [R1+0x5d50], R10 ;  /* 0x005d500a01007387 */ /* 0x0043e80000100a00 */
[----:B-1----:R0:W2:Y:S01]  /*fd4b0*/  LDL.64 R10, [R1+0x1c30] ;  /* 0x001c3000010a7983 */ /* 0x0020a20000100a00 */
[----:B---3--:R-:W-:-:S02]  /*fd4c0*/  IMAD.X R13, R19, 0x1, R26, P2 ;  /* 0x00000001130d7824 */ /* 0x008fc400010e061a */
[----:B--2---:R-:W-:-:S05]  /*fd4d0*/  IMAD.X R11, R19, 0x1, R24, P4 ;  /* 0x00000001130b7824 */ /* 0x004fca00020e0618 */
[----:B------:R1:W-:Y:S04]  /*fd4e0*/  STL [R1+0x1c34], R11 ;  /* 0x001c340b01007387 */ /* 0x0003e80000100800 */
[----:B-1----:R-:W2:Y:S04]  /*fd4f0*/  LDL R11, [R1+0x2b4] ;  /* 0x0002b400010b7983 */ /* 0x002ea80000100800 */
[----:B------:R1:W-:Y:S04]  /*fd500*/  STL.64 [R1+0x1c38], R12 ;  /* 0x001c380c01007387 */ /* 0x0003e80000100a00 */
[----:B-1----:R-:W3:Y:S04]  /*fd510*/  LDL.LU.64 R12, [R1+0x5d68] ;  /* 0x005d6800010c7983 */ /* 0x002ee80000300a00 */
[----:B------:R1:W-:Y:S01]  /*fd520*/  STL.64 [R1+0x5d38], R4 ;  /* 0x005d380401007387 */ /* 0x0003e20000100a00 */
[----:B----4-:R-:W-:-:S03]  /*fd530*/  IADD3 R10, P4, PT, R17, R20, RZ ;  /* 0x00000014110a7210 */ /* 0x010fc60007f9e0ff */
[----:B------:R-:W-:Y:S01]  /*fd540*/  STL.64 [R1+0x5d40], R20 ;  /* 0x005d401401007387 */ /* 0x000fe20000100a00 */
[----:B-1----:R-:W-:Y:S01]  /*fd550*/  IADD3 R4, P2, PT, R17, R21, RZ ;  /* 0x0000001511047210 */ /* 0x002fe20007f5e0ff */
[----:B------:R-:W-:Y:S02]  /*fd560*/  IMAD.X R17, R19, 0x1, R28, P3 ;  /* 0x0000000113117824 */ /* 0x000fe400018e061c */
[----:B------:R-:W4:Y:S04]  /*fd570*/  LDL.LU R19, [R1+0x5d60] ;  /* 0x005d600001137983 */ /* 0x000f280000300800 */
[----:B------:R1:W-:Y:S04]  /*fd580*/  STL.64 [R1+0x1c00], R16 ;  /* 0x001c001001007387 */ /* 0x0003e80000100a00 */
[----:B-1----:R-:W4:Y:S01]  /*fd590*/  LDL.LU.64 R16, [R1+0x5d58] ;  /* 0x005d580001107983 */ /* 0x002f220000300a00 */
[----:B--2---:R-:W-:-:S03]  /*fd5a0*/  IMAD.X R11, R11, 0x1, R18, P4 ;  /* 0x000000010b0b7824 */ /* 0x004fc600020e0612 */
[----:B---3--:R1:W-:Y:S04]  /*fd5b0*/  STL.64 [R1+0x5d20], R12 ;  /* 0x005d200c01007387 */ /* 0x0083e80000100a00 */
[----:B-1----:R-:W2:Y:S04]  /*fd5c0*/  LDL.LU R13, [R1+0x208] ;  /* 0x00020800010d7983 */ /* 0x002ea80000300800 */
[----:B------:R1:W-:Y:S04]  /*fd5d0*/  STL.64 [R1+0x1c08], R10 ;  /* 0x001c080a01007387 */ /* 0x0003e80000100a00 */
[----:B-1----:R-:W3:Y:S04]  /*fd5e0*/  LDL.LU.64 R10, [R1+0x5d50] ;  /* 0x005d5000010a7983 */ /* 0x002ee80000300a00 */
[----:B------:R1:W-:Y:S04]  /*fd5f0*/  STL [R1+0x5d28], R18 ;  /* 0x005d281201007387 */ /* 0x0003e80000100800 */
[----:B-1----:R-:W4:Y:S01]  /*fd600*/  LDL.LU R18, [R1+0x2b4] ;  /* 0x0002b40001127983 */ /* 0x002f220000300800 */
[----:B------:R-:W-:-:S02]  /*fd610*/  IMAD.MOV.U32 R5, RZ, RZ, R14 ;  /* 0x000000ffff057224 */ /* 0x000fc400078e000e */
[----:B------:R-:W-:Y:S02]  /*fd620*/  IMAD.MOV.U32 R12, RZ, RZ, R15 ;  /* 0x000000ffff0c7224 */ /* 0x000fe400078e000f */
[----:B------:R-:W-:Y:S01]  /*fd630*/  IMAD.MOV.U32 R15, RZ, RZ, R5 ;  /* 0x000000ffff0f7224 */ /* 0x000fe200078e0005 */
[----:B--2---:R-:W-:Y:S01]  /*fd640*/  IADD3 R14, P3, PT, R13, R23, RZ ;  /* 0x000000170d0e7210 */ /* 0x004fe20007f7e0ff */
[----:B----4-:R-:W-:-:S05]  /*fd650*/  IMAD.X R5, R18, 0x1, R19, P2 ;  /* 0x0000000112057824 */ /* 0x010fca00010e0613 */
[----:B------:R1:W-:Y:S04]  /*fd660*/  STL.64 [R1+0x1c10], R4 ;  /* 0x001c100401007387 */ /* 0x0003e80000100a00 */
[----:B------:R-:W-:Y:S01]  /*fd670*/  STL.64 [R1+0x5d30], R16 ;  /* 0x005d301001007387 */ /* 0x000fe20000100a00 */
[----:B-1----:R-:W-:Y:S02]  /*fd680*/  IMAD.MOV.U32 R5, RZ, RZ, R15 ;  /* 0x000000ffff057224 */ /* 0x002fe400078e000f */
[----:B------:R-:W-:-:S05]  /*fd690*/  IMAD.X R15, R18, 0x1, R22, P3 ;  /* 0x00000001120f7824 */ /* 0x000fca00018e0616 */
[----:B------:R1:W-:Y:S04]  /*fd6a0*/  STL.64 [R1+0x1bd8], R14 ;  /* 0x001bd80e01007387 */ /* 0x0003e80000100a00 */
[----:B-1----:R-:W2:Y:S01]  /*fd6b0*/  LDL.LU.64 R14, [R1+0x5d48] ;  /* 0x005d4800010e7983 */ /* 0x002ea20000300a00 */
[C---:B------:R-:W-:Y:S02]  /*fd6c0*/  IADD3 R20, P4, PT, R13.reuse, R16, RZ ;  /* 0x000000100d147210 */ /* 0x040fe40007f9e0ff */
[C---:B------:R-:W-:Y:S02]  /*fd6d0*/  IADD3 R16, P3, PT, R13.reuse, R25, RZ ;  /* 0x000000190d107210 */ /* 0x040fe40007f7e0ff */
[----:B------:R-:W-:Y:S01]  /*fd6e0*/  IADD3 R4, P2, PT, R13, R17, RZ ;  /* 0x000000110d047210 */ /* 0x000fe20007f5e0ff */
[----:B--2---:R-:W-:-:S05]  /*fd6f0*/  IMAD.X R21, R18, 0x1, R14, P4 ;  /* 0x0000000112157824 */ /* 0x004fca00020e060e */
[----:B------:R1:W-:Y:S04]  /*fd700*/  STL.64 [R1+0x1be0], R20 ;  /* 0x001be01401007387 */ /* 0x0003e80000100a00 */
[----:B------:R-:W-:Y:S04]  /*fd710*/  STL [R1+0x1bf0], R16 ;  /* 0x001bf01001007387 */ /* 0x000fe80000100800 */
[----:B-1----:R-:W3:Y:S04]  /*fd720*/  LDL.LU.64 R20, [R1+0x5d40] ;  /* 0x005d400001147983 */ /* 0x002ee80000300a00 */
[----:B------:R1:W-:Y:S02]  /*fd730*/  STL.64 [R1+0x5d18], R2 ;  /* 0x005d180201007387 */ /* 0x0003e40000100a00 */
[----:B-1----:R-:W-:-:S02]  /*fd740*/  IMAD.MOV.U32 R2, RZ, RZ, R5 ;  /* 0x000000ffff027224 */ /* 0x002fc400078e0005 */
[----:B------:R-:W-:-:S05]  /*fd750*/  IMAD.X R5, R18, 0x1, R15, P2 ;  /* 0x0000000112057824 */ /* 0x000fca00010e060f */
[----:B------:R1:W-:Y:S04]  /*fd760*/  STL.64 [R1+0x1be8], R4 ;  /* 0x001be80401007387 */ /* 0x0003e80000100a00 */
[----:B-1----:R-:W2:Y:S01]  /*fd770*/  LDL.LU.64 R4, [R1+0x5d38] ;  /* 0x005d380001047983 */ /* 0x002ea20000300a00 */
[----:B------:R-:W-:-:S03]  /*fd780*/  IADD3 R16, P4, PT, R13, R27, RZ ;  /* 0x0000001b0d107210 */ /* 0x000fc60007f9e0ff */
[----:B--2---:R1:W-:Y:S04]  /*fd790*/  STL.64 [R1+0x5d08], R4 ;  /* 0x005d080401007387 */ /* 0x0043e80000100a00 */
[----:B-1----:R0:W2:Y:S01]  /*fd7a0*/  LDL.64 R4, [R1+0x1bf0] ;  /* 0x001bf00001047983 */ /* 0x0020a20000100a00 */
[----:B------:R-:W-:Y:S01]  /*fd7b0*/  IMAD.MOV.U32 R3, RZ, RZ, R12 ;  /* 0x000000ffff037224 */ /* 0x000fe200078e000c */
[----:B------:R-:W-:Y:S01]  /*fd7c0*/  IADD3 R12, P2, PT, R13, R29, RZ ;  /* 0x0000001d0d0c7210 */ /* 0x000fe20007f5e0ff */
[----:B------:R-:W-:-:S04]  /*fd7d0*/  IMAD.X R17, R18, 0x1, R26, P4 ;  /* 0x0000000112117824 */ /* 0x000fc800020e061a */
[C---:B------:R-:W-:Y:S02]  /*fd7e0*/  IMAD.X R13, R18.reuse, 0x1, R28, P2 ;  /* 0x00000001120d7824 */ /* 0x040fe400010e061c */
[----:B--2---:R-:W-:-:S05]  /*fd7f0*/  IMAD.X R5, R18, 0x1, R24, P3 ;  /* 0x0000000112057824 */ /* 0x004fca00018e0618 */
[----:B------:R-:W-:Y:S04]  /*fd800*/  STL [R1+0x1bf4], R5 ;  /* 0x001bf40501007387 */ /* 0x000fe80000100800 */
[----:B------:R1:W-:Y:S04]  /*fd810*/  STL.64 [R1+0x1bf8], R16 ;  /* 0x001bf81001007387 */ /* 0x0003e80000100a00 */
[----:B-1----:R-:W2:Y:S04]  /*fd820*/  LDL.LU.64 R16, [R1+0x5d30] ;  /* 0x005d300001107983 */ /* 0x002ea80000300a00 */
[----:B------:R-:W-:Y:S04]  /*fd830*/  STL.64 [R1+0x5d10], R26 ;  /* 0x005d101a01007387 */ /* 0x000fe80000100a00 */
[----:B------:R-:W4:Y:S04]  /*fd840*/  LDL.LU R18, [R1+0x5d28] ;  /* 0x005d280001127983 */ /* 0x000f280000300800 */
[----:B------:R1:W-:Y:S04]  /*fd850*/  STL.64 [R1+0x1bc0], R12 ;  /* 0x001bc00c01007387 */ /* 0x0003e80000100a00 */
[----:B-1----:R-:W2:Y:S01]  /*fd860*/  LDL.LU.64 R12, [R1+0x5d20] ;  /* 0x005d2000010c7983 */ /* 0x002ea20000300a00 */
[----:B------:R-:W-:Y:S01]  /*fd870*/  IMAD.MOV.U32 R27, RZ, RZ, R3 ;  /* 0x000000ffff1b7224 */ /* 0x000fe200078e0003 */
[C---:B---3--:R-:W-:Y:S01]  /*fd880*/  IADD3 R4, P3, PT, R11.reuse, R20, RZ ;  /* 0x000000140b047210 */ /* 0x048fe20007f7e0ff */
[----:B------:R-:W-:Y:S01]  /*fd890*/  IMAD.MOV.U32 R5, RZ, RZ, R2 ;  /* 0x000000ffff057224 */ /* 0x000fe200078e0002 */
[----:B------:R-:W-:-:S02]  /*fd8a0*/  IADD3 R2, P4, PT, R11, R21, RZ ;  /* 0x000000150b027210 */ /* 0x000fc40007f9e0ff */
[----:B------:R-:W-:Y:S01]  /*fd8b0*/  IADD3 R26, P2, PT, R11, R23, RZ ;  /* 0x000000170b1a7210 */ /* 0x000fe20007f5e0ff */
[----:B--2---:R1:W-:Y:S02]  /*fd8c0*/  STL.64 [R1+0x5cf8], R12 ;  /* 0x005cf80c01007387 */ /* 0x0043e40000100a00 */
[----:B-1----:R-:W-:Y:S01]  /*fd8d0*/  SHF.R.S32.HI R12, RZ, 0x1f, R11 ;  /* 0x0000001fff0c7819 */ /* 0x002fe2000001140b */
[----:B------:R-:W-:Y:S02]  /*fd8e0*/  IMAD.MOV.U32 R13, RZ, RZ, R27 ;  /* 0x000000ffff0d7224 */ /* 0x000fe400078e001b */
[----:B------:R-:W-:Y:S02]  /*fd8f0*/  IMAD.MOV.U32 R27, RZ, RZ, R5 ;  /* 0x000000ffff1b7224 */ /* 0x000fe400078e0005 */
[C---:B----4-:R-:W-:Y:S02]  /*fd900*/  IMAD.X R5, R12.reuse, 0x1, R18, P3 ;  /* 0x000000010c057824 */ /* 0x050fe400018e0612 */
[----:B------:R-:W-:-:S03]  /*fd910*/  IMAD.X R3, R12, 0x1, R19, P4 ;  /* 0x000000010c037824 */ /* 0x000fc600020e0613 */
[----:B------:R-:W-:Y:S04]  /*fd920*/  STL.64 [R1+0x1bc8], R4 ;  /* 0x001bc80401007387 */ /* 0x000fe80000100a00 */
[----:B------:R1:W-:Y:S04]  /*fd930*/  STL.64 [R1+0x1bd0], R2 ;  /* 0x001bd00201007387 */ /* 0x0003e80000100a00 */
[----:B-1----:R-:W2:Y:S04]  /*fd940*/  LDL.LU.64 R2, [R1+0x5d18] ;  /* 0x005d180001027983 */ /* 0x002ea80000300a00 */
[----:B------:R1:W-:Y:S01]  /*fd950*/  STL.64 [R1+0x5cf0], R18 ;  /* 0x005cf01201007387 */ /* 0x0003e20000100a00 */
[----:B------:R-:W-:-:S03]  /*fd960*/  IADD3 R4, P3, PT, R11, R16, RZ ;  /* 0x000000100b047210 */ /* 0x000fc60007f7e0ff */
[----:B------:R3:W-:Y:S01]  /*fd970*/  STL.64 [R1+0x5ce8], R16 ;  /* 0x005ce81001007387 */ /* 0x0007e20000100a00 */
[----:B-1----:R-:W-:Y:S01]  /*fd980*/  IADD3 R18, P4, PT, R11, R17, RZ ;  /* 0x000000110b127210 */ /* 0x002fe20007f9e0ff */
[----:B------:R-:W-:Y:S02]  /*fd990*/  IMAD.MOV.U32 R19, RZ, RZ, R27 ;  /* 0x000000ffff137224 */ /* 0x000fe400078e001b */
[----:B---3--:R-:W-:Y:S02]  /*fd9a0*/  IMAD.MOV.U32 R17, RZ, RZ, R12 ;  /* 0x000000ffff117224 */ /* 0x008fe400078e000c */
[----:B------:R-:W-:Y:S02]  /*fd9b0*/  IMAD.X R27, R12, 0x1, R22, P2 ;  /* 0x000000010c1b7824 */ /* 0x000fe400010e0616 */
[----:B------:R-:W-:-:S03]  /*fd9c0*/  IMAD.X R5, R17, 0x1, R14, P3 ;  /* 0x0000000111057824 */ /* 0x000fc600018e060e */
[----:B------:R1:W-:Y:S04]  /*fd9d0*/  STL.64 [R1+0x1b98], R26 ;  /* 0x001b981a01007387 */ /* 0x0003e80000100a00 */
[----:B-1----:R-:W3:Y:S04]  /*fd9e0*/  LDL.LU.64 R26, [R1+0x5d10] ;  /* 0x005d1000011a7983 */ /* 0x002ee80000300a00 */
[----:B------:R1:W-:Y:S04]  /*fd9f0*/  STL.64 [R1+0x1ba0], R4 ;  /* 0x001ba00401007387 */ /* 0x0003e80000100a00 */
[----:B-1----:R-:W4:Y:S01]  /*fda00*/  LDL.LU.64 R4, [R1+0x5d08] ;  /* 0x005d080001047983 */ /* 0x002f220000300a00 */
[----:B------:R-:W-:-:S03]  /*fda10*/  IADD3 R16, P2, PT, R11, R25, RZ ;  /* 0x000000190b107210 */ /* 0x000fc60007f5e0ff */
[----:B----4-:R1:W-:Y:S02]  /*fda20*/  STL.64 [R1+0x5ce0], R4 ;  /* 0x005ce00401007387 */ /* 0x0103e40000100a00 */
[----:B-1----:R-:W-:Y:S02]  /*fda30*/  IMAD.MOV.U32 R4, RZ, RZ, R13 ;  /* 0x000000ffff047224 */ /* 0x002fe400078e000d */
[----:B------:R-:W-:Y:S02]  /*fda40*/  IMAD.MOV.U32 R13, RZ, RZ, R19 ;  /* 0x000000ffff0d7224 */ /* 0x000fe400078e0013 */
[----:B------:R-:W-:Y:S01]  /*fda50*/  IMAD.X R19, R17, 0x1, R15, P4 ;  /* 0x0000000111137824 */ /* 0x000fe200020e060f */
[----:B------:R-:W4:Y:S04]  /*fda60*/  LDL R5, [R1+0x210] ;  /* 0x0002100001057983 */ /* 0x000f280000100800 */
[----:B------:R1:W-:Y:S01]  /*fda70*/  STL.64 [R1+0x1ba8], R18 ;  /* 0x001ba81201007387 */ /* 0x0003e20000100a00 */
[C---:B---3--:R-:W-:Y:S01]  /*fda80*/  IADD3 R12, P3, PT, R11.reuse, R27, RZ ;  /* 0x0000001b0b0c7210 */ /* 0x048fe20007f7e0ff */
[----:B-1----:R-:W-:Y:S01]  /*fda90*/  IMAD.MOV.U32 R19, RZ, RZ, R17 ;  /* 0x000000ffff137224 */ /* 0x002fe200078e0011 */
[----:B------:R-:W-:-:S02]  /*fdaa0*/  IADD3 R18, P4, PT, R11, R29, RZ ;  /* 0x0000001d0b127210 */ /* 0x000fc40007f9e0ff */
[----:B------:R-:W3:Y:S01]  /*fdab0*/  LDL.LU R11, [R1+0x5d00] ;  /* 0x005d0000010b7983 */ /* 0x000ee20000300800 */
[----:B------:R-:W-:-:S05]  /*fdac0*/  IMAD.X R17, R19, 0x1, R24, P2 ;  /* 0x0000000113117824 */ /* 0x000fca00010e0618 */
[----:B------:R1:W-:Y:S02]  /*fdad0*/  STL.64 [R1+0x1bb0], R16 ;  /* 0x001bb01001007387 */ /* 0x0003e40000100a00 */
[----:B-1----:R-:W-:Y:S02]  /*fdae0*/  IMAD.MOV.U32 R17, RZ, RZ, R13 ;  /* 0x000000ffff117224 */ /* 0x002fe400078e000d */
[----:B------:R-:W-:-:S05]  /*fdaf0*/  IMAD.X R13, R19, 0x1, R26, P3 ;  /* 0x00000001130d7824 */ /* 0x000fca00018e061a */
[----:B------:R1:W-:Y:S04]  /*fdb00*/  STL.64 [R1+0x1bb8], R12 ;  /* 0x001bb80c01007387 */ /* 0x0003e80000100a00 */
[----:B-1----:R-:W2:Y:S01]  /*fdb10*/  LDL.LU.64 R12, [R1+0x5cf8] ;  /* 0x005cf800010c7983 */ /* 0x002ea20000300a00 */
[----:B------:R-:W-:Y:S01]  /*fdb20*/  IMAD.X R19, R19, 0x1, R28, P4 ;  /* 0x0000000113137824 */ /* 0x000fe200020e061c */
[C---:B----4-:R-:W-:Y:S02]  /*fdb30*/  IADD3 R16, P2, PT, R5.reuse, R20, RZ ;  /* 0x0000001405107210 */ /* 0x050fe40007f5e0ff */
[----:B--2---:R1:W-:Y:S02]  /*fdb40*/  STL.64 [R1+0x5cd8], R12 ;  /* 0x005cd80c01007387 */ /* 0x0043e40000100a00 */
[----:B-1----:R-:W-:Y:S01]  /*fdb50*/  IMAD.MOV.U32 R13, RZ, RZ, R4 ;  /* 0x000000ffff0d7224 */ /* 0x002fe200078e0004 */
[----:B------:R-:W-:-:S02]  /*fdb60*/  IADD3 R4, P3, PT, R5, R21, RZ ;  /* 0x0000001505047210 */ /* 0x000fc40007f7e0ff */
[----:B------:R-:W2:Y:S04]  /*fdb70*/  LDL R5, [R1+0x2ac] ;  /* 0x0002ac0001057983 */ /* 0x000ea80000100800 */
[----:B------:R1:W-:Y:S04]  /*fdb80*/  STL [R1+0x5cd0], R21 ;  /* 0x005cd01501007387 */ /* 0x0003e80000100800 */
[----:B-1----:R-:W4:Y:S04]  /*fdb90*/  LDL.LU R21, [R1+0x210] ;  /* 0x0002100001157983 */ /* 0x002f280000300800 */
[----:B------:R1:W-:Y:S04]  /*fdba0*/  STL.64 [R1+0x1b70], R18 ;  /* 0x001b701201007387 */ /* 0x0003e80000100a00 */
[----:B-1----:R-:W2:Y:S04]  /*fdbb0*/  LDL.LU.64 R18, [R1+0x5cf0] ;  /* 0x005cf00001127983 */ /* 0x002ea80000300a00 */
[----:B---3--:R1:W-:Y:S02]  /*fdbc0*/  STL.64 [R1+0x5cc0], R10 ;  /* 0x005cc00a01007387 */ /* 0x0083e40000100a00 */
[----:B-1----:R-:W-:-:S02]  /*fdbd0*/  IMAD.MOV.U32 R11, RZ, RZ, R13 ;  /* 0x000000ffff0b7224 */ /* 0x002fc400078e000d */
[----:B------:R-:W-:Y:S02]  /*fdbe0*/  IMAD.MOV.U32 R13, RZ, RZ, R17 ;  /* 0x000000ffff0d7224 */ /* 0x000fe400078e0011 */
[----:B--2---:R-:W-:-:S05]  /*fdbf0*/  IMAD.X R17, R5, 0x1, R18, P2 ;  /* 0x0000000105117824 */ /* 0x004fca00010e0612 */
[----:B------:R1:W-:Y:S04]  /*fdc00*/  STL.64 [R1+0x1b78], R16 ;  /* 0x001b781001007387 */ /* 0x0003e80000100a00 */
[----:B-1----:R-:W4:Y:S04]  /*fdc10*/  LDL.LU.64 R16, [R1+0x5ce8] ;  /* 0x005ce80001107983 */ /* 0x002f280000300a00 */
[----:B------:R1:W-:Y:S01]  /*fdc20*/  STL.64 [R1+0x5cc8], R2 ;  /* 0x005cc80201007387 */ /* 0x0003e20000100a00 */
[----:B------:R-:W-:-:S05]  /*fdc30*/  IMAD.X R5, R5, 0x1, R19, P3 ;  /* 0x0000000105057824 */ /* 0x000fca00018e0613 */
[----:B------:R2:W-:Y:S01]  /*fdc40*/  STL.64 [R1+0x1b90], R4 ;  /* 0x001b900401007387 */ /* 0x0005e20000100a00 */
[----:B-1----:R-:W-:-:S04]  /*fdc50*/  IMAD.MOV.U32 R2, RZ, RZ, R11 ;  /* 0x000000ffff027224 */ /* 0x002fc800078e000b */
[----:B------:R-:W-:Y:S01]  /*fdc60*/  IMAD.MOV.U32 R11, RZ, RZ, R2 ;  /* 0x000000ffff0b7224 */ /* 0x000fe200078e0002 */
[----:B--2---:R-:W2:Y:S04]  /*fdc70*/  LDL.LU.64 R4, [R1+0x5ce0] ;  /* 0x005ce00001047983 */ /* 0x004ea80000300a00 */
[----:B------:R1:W-:Y:S04]  /*fdc80*/  STL [R1+0x5cb8], R19 ;  /* 0x005cb81301007387 */ /* 0x0003e80000100800 */
[----:B-1----:R-:W3:Y:S01]  /*fdc90*/  LDL.LU R19, [R1+0x2ac] ;  /* 0x0002ac0001137983 */ /* 0x002ee20000300800 */
[----:B----4-:R-:W-:-:S03]  /*fdca0*/  IADD3 R2, P3, PT, R21, R17, RZ ;  /* 0x0000001115027210 */ /* 0x010fc60007f7e0ff */
[----:B------:R1:W-:Y:S01]  /*fdcb0*/  STL.64 [R1+0x5cb0], R16 ;  /* 0x005cb01001007387 */ /* 0x0003e20000100a00 */
[----:B------:R-:W-:-:S03]  /*fdcc0*/  IADD3 R10, P2, PT, R21, R16, RZ ;  /* 0x00000010150a7210 */ /* 0x000fc60007f5e0ff */
[----:B------:R4:W-:Y:S04]  /*fdcd0*/  STL [R1+0x1b58], R2 ;  /* 0x001b580201007387 */ /* 0x0009e80000100800 */
[----:B-1----:R0:W2:Y:S01]  /*fdce0*/  LDL.64 R16, [R1+0x1b58] ;  /* 0x001b580001107983 */ /* 0x0020a20000100a00 */
[----:B------:R-:W-:Y:S01]  /*fdcf0*/  IADD3 R12, P4, PT, R21, R23, RZ ;  /* 0x00000017150c7210 */ /* 0x000fe20007f9e0ff */
[----:B------:R-:W-:Y:S02]  /*fdd00*/  IMAD.MOV.U32 R3, RZ, RZ, R11 ;  /* 0x000000ffff037224 */ /* 0x000fe400078e000b */
[----:B---3--:R-:W-:Y:S02]  /*fdd10*/  IMAD.X R11, R19, 0x1, R14, P2 ;  /* 0x00000001130b7824 */ /* 0x008fe400010e060e */
[----:B--2---:R-:W-:-:S02]  /*fdd20*/  IMAD.MOV.U32 R17, RZ, RZ, R13 ;  /* 0x000000ffff117224 */ /* 0x004fc400078e000d */
[----:B------:R-:W-:-:S05]  /*fdd30*/  IMAD.X R13, R19, 0x1, R22, P4 ;  /* 0x00000001130d7824 */ /* 0x000fca00020e0616 */
[----:B------:R1:W-:Y:S01]  /*fdd40*/  STL.64 [R1+0x1b38], R12 ;  /* 0x001b380c01007387 */ /* 0x0003e20000100a00 */
[----:B----4-:R-:W-:-:S03]  /*fdd50*/  IADD3 R2, P4, PT, R21, R25, RZ ;  /* 0x0000001915027210 */ /* 0x010fc60007f9e0ff */
[----:B-1----:R-:W2:Y:S04]  /*fdd60*/  LDL.LU.64 R12, [R1+0x5cd8] ;  /* 0x005cd800010c7983 */ /* 0x002ea80000300a00 */
[----:B------:R1:W-:Y:S04]  /*fdd70*/  STL.64 [R1+0x1b50], R10 ;  /* 0x001b500a01007387 */ /* 0x0003e80000100a00 */
[----:B------:R3:W-:Y:S01]  /*fdd80*/  STL.64 [R1+0x5ca8], R14 ;  /* 0x005ca80e01007387 */ /* 0x0007e20000100a00 */
[----:B-1----:R-:W-:Y:S02]  /*fdd90*/  IMAD.MOV.U32 R11, RZ, RZ, R17 ;  /* 0x000000ffff0b7224 */ /* 0x002fe400078e0011 */
[----:B------:R-:W-:Y:S01]  /*fdda0*/  IMAD.X R17, R19, 0x1, R15, P3 ;  /* 0x0000000113117824 */ /* 0x000fe200018e060f */
[----:B------:R-:W-:-:S04]  /*fddb0*/  IADD3 R10, P2, PT, R21, R27, RZ ;  /* 0x0000001b150a7210 */ /* 0x000fc80007f5e0ff */
[----:B------:R1:W-:Y:S01]  /*fddc0*/  STL [R1+0x1b5c], R17 ;  /* 0x001b5c1101007387 */ /* 0x0003e20000100800 */
[----:B---3--:R-:W-:Y:S02]  /*fddd0*/  IMAD.MOV.U32 R15, RZ, RZ, R11 ;  /* 0x000000ffff0f7224 */ /* 0x008fe400078e000b */
[----:B------:R-:W-:Y:S01]  /*fdde0*/  IMAD.X R11, R19, 0x1, R26, P2 ;  /* 0x00000001130b7824 */ /* 0x000fe200010e061a */
[----:B------:R-:W-:Y:S02]  /*fddf0*/  IADD3 R16, P3, PT, R21, R29, RZ ;  /* 0x0000001d15107210 */ /* 0x000fe40007f7e0ff */
[----:B------:R-:W3:Y:S01]  /*fde00*/  LDL.LU R21, [R1+0x5cd0] ;  /* 0x005cd00001157983 */ /* 0x000ee20000300800 */
[----:B-1----:R-:W-:Y:S02]  /*fde10*/  IMAD.MOV.U32 R17, RZ, RZ, R3 ;  /* 0x000000ffff117224 */ /* 0x002fe400078e0003 */
[----:B------:R-:W-:-:S05]  /*fde20*/  IMAD.X R3, R19, 0x1, R24, P4 ;  /* 0x0000000113037824 */ /* 0x000fca00020e0618 */
[----:B------:R1:W-:Y:S04]  /*fde30*/  STL.64 [R1+0x1b60], R2 ;  /* 0x001b600201007387 */ /* 0x0003e80000100a00 */
[----:B-1----:R-:W4:Y:S04]  /*fde40*/  LDL.LU.64 R2, [R1+0x5cc8] ;  /* 0x005cc80001027983 */ /* 0x002f280000300a00 */
[----:B------:R1:W-:Y:S04]  /*fde50*/  STL.64 [R1+0x1b68], R10 ;  /* 0x001b680a01007387 */ /* 0x0003e80000100a00 */
[----:B-1----:R-:W2:Y:S04]  /*fde60*/  LDL.LU.64 R10, [R1+0x5cc0] ;  /* 0x005cc000010a7983 */ /* 0x002ea80000300a00 */
[----:B--2---:R1:W-:Y:S02]  /*fde70*/  STL.64 [R1+0x5c80], R10 ;  /* 0x005c800a01007387 */ /* 0x0043e40000100a00 */
[----:B-1----:R-:W-:-:S02]  /*fde80*/  IMAD.MOV.U32 R10, RZ, RZ, R17 ;  /* 0x000000ffff0a7224 */ /* 0x002fc400078e0011 */
[----:B------:R-:W-:-:S03]  /*fde90*/  IMAD.X R17, R19, 0x1, R28, P3 ;  /* 0x0000000113117824 */ /* 0x000fc600018e061c */
[----:B------:R-:W-:Y:S04]  /*fdea0*/  STL.64 [R1+0x5c90], R10 ;  /* 0x005c900a01007387 */ /* 0x000fe80000100a00 */
[----:B----4-:R-:W-:Y:S04]  /*fdeb0*/  STL.64 [R1+0x5c98], R2 ;  /* 0x005c980201007387 */ /* 0x010fe80000100a00 */
[----:B---3--:R-:W-:Y:S04]  /*fdec0*/  STL.64 [R1+0x5ca0], R20 ;  /* 0x005ca01401007387 */ /* 0x008fe80000100a00 */
[----:B------:R-:W2:Y:S04]  /*fded0*/  LDL.LU R19, [R1+0x5cb8] ;  /* 0x005cb80001137983 */ /* 0x000ea80000300800 */
[----:B------:R1:W-:Y:S04]  /*fdee0*/  STL.64 [R1+0x1b20], R16 ;  /* 0x001b201001007387 */ /* 0x0003e80000100a00 */
[----:B-1----:R-:W3:Y:S01]  /*fdef0*/  LDL.LU.64 R16, [R1+0x5cb0] ;  /* 0x005cb00001107983 */ /* 0x002ee20000300a00 */
[----:B------:R-:W-:-:S02]  /*fdf00*/  IADD3 R14, P4, PT, R12, R20, RZ ;  /* 0x000000140c0e7210 */ /* 0x000fc40007f9e0ff */
[----:B------:R-:W-:Y:S02]  /*fdf10*/  SHF.R.S32.HI R11, RZ, 0x1f, R12 ;  /* 0x0000001fff0b7819 */ /* 0x000fe4000001140c */
[----:B------:R-:W-:Y:S01]  /*fdf20*/  IADD3 R10, P2, PT, R12, R21, RZ ;  /* 0x000000150c0a7210 */ /* 0x000fe20007f5e0ff */
[----:B------:R-:W-:Y:S02]  /*fdf30*/  IMAD.MOV.U32 R21, RZ, RZ, R15 ;  /* 0x000000ffff157224 */ /* 0x000fe400078e000f */
[----:B------:R-:W-:-:S05]  /*fdf40*/  IMAD.X R15, R11, 0x1, R18, P4 ;  /* 0x000000010b0f7824 */ /* 0x000fca00020e0612 */
[----:B------:R1:W-:Y:S04]  /*fdf50*/  STL.64 [R1+0x1b28], R14 ;  /* 0x001b280e01007387 */ /* 0x0003e80000100a00 */
[----:B-1----:R-:W4:Y:S04]  /*fdf60*/  LDL.LU.64 R14, [R1+0x5ca8] ;  /* 0x005ca800010e7983 */ /* 0x002f280000300a00 */
[----:B------:R-:W-:Y:S01]  /*fdf70*/  STL.64 [R1+0x5c78], R4 ;  /* 0x005c780401007387 */ /* 0x000fe20000100a00 */
[----:B--2---:R-:W-:-:S03]  /*fdf80*/  IMAD.X R11, R11, 0x1, R19, P2 ;  /* 0x000000010b0b7824 */ /* 0x004fc600010e0613 */
[----:B------:R-:W-:Y:S04]  /*fdf90*/  STL.64 [R1+0x5c70], R18 ;  /* 0x005c701201007387 */ /* 0x000fe80000100a00 */
[----:B------:R1:W-:Y:S04]  /*fdfa0*/  STL.64 [R1+0x1b30], R10 ;  /* 0x001b300a01007387 */ /* 0x0003e80000100a00 */
[----:B---3--:R2:W-:Y:S01]  /*fdfb0*/  STL [R1+0x5c68], R17 ;  /* 0x005c681101007387 */ /* 0x0085e20000100800 */
[----:B-1----:R-:W-:-:S03]  /*fdfc0*/  IADD3 R10, P2, PT, R12, R17, RZ ;  /* 0x000000110c0a7210 */ /* 0x002fc60007f5e0ff */
[----:B--2---:R-:W2:Y:S01]  /*fdfd0*/  LDL.LU R17, [R1+0x2a8] ;  /* 0x0002a80001117983 */ /* 0x004ea20000300800 */
[C---:B------:R-:W-:Y:S02]  /*fdfe0*/  IADD3 R20, P3, PT, R12.reuse, R23, RZ ;  /* 0x000000170c147210 */ /* 0x040fe40007f7e0ff */
[----:B------:R-:W-:Y:S01]  /*fdff0*/  IADD3 R2, P4, PT, R12, R16, RZ ;  /* 0x000000100c027210 */ /* 0x000fe20007f9e0ff */
[----:B------:R-:W-:-:S04]  /*fe000*/  IMAD.MOV.U32 R11, RZ, RZ, R21 ;  /* 0x000000ffff0b7224 */ /* 0x000fc800078e0015 */
[----:B------:R-:W-:Y:S02]  /*fe010*/  IMAD.MOV.U32 R19, RZ, RZ, R11 ;  /* 0x000000ffff137224 */ /* 0x000fe400078e000b */
[C---:B--2---:R-:W-:Y:S02]  /*fe020*/  IMAD.X R21, R17.reuse, 0x1, R22, P3 ;  /* 0x0000000111157824 */ /* 0x044fe400018e0616 */
[C---:B----4-:R-:W-:Y:S02]  /*fe030*/  IMAD.X R3, R17.reuse, 0x1, R14, P4 ;  /* 0x0000000111037824 */ /* 0x050fe400020e060e */
[----:B------:R-:W-:Y:S01]  /*fe040*/  IMAD.X R11, R17, 0x1, R15, P2 ;  /* 0x00000001110b7824 */ /* 0x000fe200010e060f */
[----:B------:R1:W-:Y:S04]  /*fe050*/  STL.64 [R1+0x1af8], R20 ;  /* 0x001af81401007387 */ /* 0x0003e80000100a00 */
[----:B-1----:R-:W2:Y:S04]  /*fe060*/  LDL.LU.64 R20, [R1+0x5ca0] ;  /* 0x005ca00001147983 */ /* 0x002ea80000300a00 */
[----:B------:R1:W-:Y:S04]  /*fe070*/  STL.64 [R1+0x1b00], R2 ;  /* 0x001b000201007387 */ /* 0x0003e80000100a00 */
[----:B-1----:R-:W3:Y:S04]  /*fe080*/  LDL.LU.64 R2, [R1+0x5c98] ;  /* 0x005c980001027983 */ /* 0x002ee80000300a00 */
[----:B------:R1:W-:Y:S04]  /*fe090*/  STL.64 [R1+0x1b08], R10 ;  /* 0x001b080a01007387 */ /* 0x0003e80000100a00 */
[----:B-1----:R-:W4:Y:S04]  /*fe0a0*/  LDL.LU.64 R10, [R1+0x5c90] ;  /* 0x005c9000010a7983 */ /* 0x002f280000300a00 */
[----:B------:R4:W-:Y:S01]  /*fe0b0*/  STL.64 [R1+0x5c58], R14 ;  /* 0x005c580e01007387 */ /* 0x0009e20000100a00 */
[----:B------:R-:W-:-:S02]  /*fe0c0*/  IADD3 R4, P3, PT, R12, R25, RZ ;  /* 0x000000190c047210 */ /* 0x000fc40007f7e0ff */
[C---:B------:R-:W-:Y:S01]  /*fe0d0*/  IADD3 R18, P4, PT, R12.reuse, R27, RZ ;  /* 0x0000001b0c127210 */ /* 0x040fe20007f9e0ff */
[----:B----4-:R-:W-:Y:S01]  /*fe0e0*/  IMAD.MOV.U32 R15, RZ, RZ, R10 ;  /* 0x000000ffff0f7224 */ /* 0x010fe200078e000a */
[----:B------:R-:W-:Y:S02]  /*fe0f0*/  IADD3 R10, P2, PT, R12, R29, RZ ;  /* 0x0000001d0c0a7210 */ /* 0x000fe40007f5e0ff */
[----:B------:R-:W4:Y:S04]  /*fe100*/  LDL.LU R12, [R1+0x5c88] ;  /* 0x005c8800010c7983 */ /* 0x000f280000300800 */
[----:B------:R1:W-:Y:S04]  /*fe110*/  STL [R1+0x1ae0], R10 ;  /* 0x001ae00a01007387 */ /* 0x0003e80000100800 */
[----:B-1----:R-:W2:Y:S01]  /*fe120*/  LDL.LU.64 R10, [R1+0x5c80] ;  /* 0x005c8000010a7983 */ /* 0x002ea20000300a00 */
[----:B------:R-:W-:-:S03]  /*fe130*/  IMAD.X R5, R17, 0x1, R24, P3 ;  /* 0x0000000111057824 */ /* 0x000fc600018e0618 */
[----:B--2---:R-:W-:Y:S04]  /*fe140*/  STL.64 [R1+0x5c60], R10 ;  /* 0x005c600a01007387 */ /* 0x004fe80000100a00 */
[----:B------:R1:W-:Y:S04]  /*fe150*/  STL.64 [R1+0x1b10], R4 ;  /* 0x001b100401007387 */ /* 0x0003e80000100a00 */
[----:B-1----:R-:W2:Y:S04]  /*fe160*/  LDL.LU.64 R4, [R1+0x5c78] ;  /* 0x005c780001047983 */ /* 0x002ea80000300a00 */
[----:B---3--:R1:W-:Y:S01]  /*fe170*/  STL.64 [R1+0x5c48], R2 ;  /* 0x005c480201007387 */ /* 0x0083e20000100a00 */
[----:B------:R-:W-:Y:S01]  /*fe180*/  IADD3 R10, P3, PT, R19, R20, RZ ;  /* 0x00000014130a7210 */ /* 0x000fe20007f7e0ff */
[----:B------:R-:W-:-:S02]  /*fe190*/  IMAD.MOV.U32 R11, RZ, RZ, R19 ;  /* 0x000000ffff0b7224 */ /* 0x000fc400078e0013 */
[----:B------:R-:W-:Y:S01]  /*fe1a0*/  IMAD.X R19, R17, 0x1, R26, P4 ;  /* 0x0000000111137824 */ /* 0x000fe200020e061a */
[----:B-1----:R0:W3:Y:S04]  /*fe1b0*/  LDL.64 R2, [R1+0x1ae0] ;  /* 0x001ae00001027983 */ /* 0x0020e80000100a00 */
[----:B------:R1:W-:Y:S04]  /*fe1c0*/  STL.64 [R1+0x1b18], R18 ;  /* 0x001b181201007387 */ /* 0x0003e80000100a00 */
[----:B-1----:R-:W4:Y:S01]  /*fe1d0*/  LDL.LU.64 R18, [R1+0x5c70] ;  /* 0x005c700001127983 */ /* 0x002f220000300a00 */
[----:B------:R-:W-:-:S03]  /*fe1e0*/  IADD3 R14, P4, PT, R11, R21, RZ ;  /* 0x000000150b0e7210 */ /* 0x000fc60007f9e0ff */
[----:B--2---:R-:W-:Y:S04]  /*fe1f0*/  STL.64 [R1+0x5c40], R4 ;  /* 0x005c400401007387 */ /* 0x004fe80000100a00 */
[----:B------:R1:W-:Y:S01]  /*fe200*/  STL.64 [R1+0x5c50], R20 ;  /* 0x005c501401007387 */ /* 0x0003e20000100a00 */
[----:B---3--:R-:W-:-:S04]  /*fe210*/  IMAD.MOV.U32 R3, RZ, RZ, R15 ;  /* 0x000000ffff037224 */ /* 0x008fc800078e000f */
[----:B-1----:R-:W-:Y:S02]  /*fe220*/  IMAD.MOV.U32 R21, RZ, RZ, R3 ;  /* 0x000000ffff157224 */ /* 0x002fe400078e0003 */
[----:B------:R-:W-:Y:S02]  /*fe230*/  IMAD.X R3, R17, 0x1, R28, P2 ;  /* 0x0000000111037824 */ /* 0x000fe400010e061c */
[----:B------:R-:W2:Y:S04]  /*fe240*/  LDL.LU R17, [R1+0x5c68] ;  /* 0x005c680001117983 */ /* 0x000ea80000300800 */
[----:B------:R1:W-:Y:S01]  /*fe250*/  STL [R1+0x1ae4], R3 ;  /* 0x001ae40301007387 */ /* 0x0003e20000100800 */
[----:B------:R-:W-:Y:S01]  /*fe260*/  IADD3 R2, P2, PT, R11, R23, RZ ;  /* 0x000000170b027210 */ /* 0x000fe20007f5e0ff */
[----:B----4-:R-:W-:-:S02]  /*fe270*/  IMAD.X R15, R12, 0x1, R19, P4 ;  /* 0x000000010c0f7824 */ /* 0x010fc400020e0613 */
[----:B-1----:R-:W-:Y:S02]  /*fe280*/  IMAD.MOV.U32 R3, RZ, RZ, R11 ;  /* 0x000000ffff037224 */ /* 0x002fe400078e000b */
[----:B------:R-:W-:-:S05]  /*fe290*/  IMAD.X R11, R12, 0x1, R18, P3 ;  /* 0x000000010c0b7824 */ /* 0x000fca00018e0612 */
[----:B------:R1:W-:Y:S04]  /*fe2a0*/  STL.64 [R1+0x1ae8], R10 ;  /* 0x001ae80a01007387 */ /* 0x0003e80000100a00 */
[----:B-1----:R-:W3:Y:S04]  /*fe2b0*/  LDL.LU.64 R10, [R1+0x5c60] ;  /* 0x005c6000010a7983 */ /* 0x002ee80000300a00 */
[----:B------:R1:W-:Y:S04]  /*fe2c0*/  STL.64 [R1+0x1af0], R14 ;  /* 0x001af00e01007387 */ /* 0x0003e80000100a00 */
[----:B-1----:R-:W4:Y:S04]  /*fe2d0*/  LDL.LU.64 R14, [R1+0x5c58] ;  /* 0x005c5800010e7983 */ /* 0x002f280000300a00 */
[----:B------:R1:W-:Y:S01]  /*fe2e0*/  STL.64 [R1+0x5c38], R18 ;  /* 0x005c381201007387 */ /* 0x0003e20000100a00 */
[C---:B------:R-:W-:Y:S01]  /*fe2f0*/  IADD3 R4, P3, PT, R3.reuse, R16, RZ ;  /* 0x0000001003047210 */ /* 0x040fe20007f7e0ff */
[----:B-1----:R-:W-:Y:S01]  /*fe300*/  IMAD.MOV.U32 R18, RZ, RZ, R21 ;  /* 0x000000ffff127224 */ /* 0x002fe200078e0015 */
[----:B--2---:R-:W-:Y:S01]  /*fe310*/  IADD3 R20, P4, PT, R3, R17, RZ ;  /* 0x0000001103147210 */ /* 0x004fe20007f9e0ff */
[----:B------:R1:W-:Y:S02]  /*fe320*/  STL.64 [R1+0x5c28], R16 ;  /* 0x005c281001007387 */ /* 0x0003e40000100a00 */
[----:B-1----:R-:W-:-:S02]  /*fe330*/  IMAD.MOV.U32 R17, RZ, RZ, R3 ;  /* 0x000000ffff117224 */ /* 0x002fc400078e0003 */
[----:B------:R-:W-:-:S05]  /*fe340*/  IMAD.X R3, R12, 0x1, R22, P2 ;  /* 0x000000010c037824 */ /* 0x000fca00010e0616 */
[----:B------:R1:W-:Y:S02]  /*fe350*/  STL.64 [R1+0x1ab8], R2 ;  /* 0x001ab80201007387 */ /* 0x0003e40000100a00 */
[----:B-1----:R-:W-:-:S05]  /*fe360*/  IADD3 R2, P2, PT, R17, R25, RZ ;  /* 0x0000001911027210 */ /* 0x002fca0007f5e0ff */
[C---:B------:R-:W-:Y:S02]  /*fe370*/  IMAD.X R3, R12.reuse, 0x1, R24, P2 ;  /* 0x000000010c037824 */ /* 0x040fe400010e0618 */
[C---:B----4-:R-:W-:Y:S02]  /*fe380*/  IMAD.X R5, R12.reuse, 0x1, R14, P3 ;  /* 0x000000010c057824 */ /* 0x050fe400018e060e */
[----:B------:R-:W-:-:S03]  /*fe390*/  IMAD.X R21, R12, 0x1, R15, P4 ;  /* 0x000000010c157824 */ /* 0x000fc600020e060f */
[----:B------:R1:W-:Y:S04]  /*fe3a0*/  STL.64 [R1+0x1ac0], R4 ;  /* 0x001ac00401007387 */ /* 0x0003e80000100a00 */
[----:B-1----:R-:W2:Y:S04]  /*fe3b0*/  LDL R5, [R1+0x21c] ;  /* 0x00021c0001057983 */ /* 0x002ea80000100800 */
[----:B------:R1:W-:Y:S04]  /*fe3c0*/  STL.64 [R1+0x1ac8], R20 ;  /* 0x001ac81401007387 */ /* 0x0003e80000100a00 */
[----:B-1----:R-:W2:Y:S04]  /*fe3d0*/  LDL.LU.64 R20, [R1+0x5c50] ;  /* 0x005c500001147983 */ /* 0x002ea80000300a00 */
[----:B------:R1:W-:Y:S04]  /*fe3e0*/  STL.64 [R1+0x1ad0], R2 ;  /* 0x001ad00201007387 */ /* 0x0003e80000100a00 */
[----:B-1----:R-:W4:Y:S01]  /*fe3f0*/  LDL.LU.64 R2, [R1+0x5c48] ;  /* 0x005c480001027983 */ /* 0x002f220000300a00 */
[----:B------:R-:W-:-:S03]  /*fe400*/  IADD3 R4, P3, PT, R17, R27, RZ ;  /* 0x0000001b11047210 */ /* 0x000fc60007f7e0ff */
[----:B----4-:R2:W-:Y:S02]  /*fe410*/  STL.64 [R1+0x5c08], R2 ;  /* 0x005c080201007387 */ /* 0x0105e40000100a00 */
[----:B--2---:R-:W-:Y:S01]  /*fe420*/  IADD3 R2, P2, PT, R5, R20, RZ ;  /* 0x0000001405027210 */ /* 0x004fe20007f5e0ff */
[----:B------:R-:W-:-:S05]  /*fe430*/  IMAD.X R5, R12, 0x1, R26, P3 ;  /* 0x000000010c057824 */ /* 0x000fca00018e061a */
[----:B------:R1:W-:Y:S04]  /*fe440*/  STL.64 [R1+0x1ad8], R4 ;  /* 0x001ad80401007387 */ /* 0x0003e80000100a00 */
[----:B-1----:R-:W2:Y:S04]  /*fe450*/  LDL.LU.64 R4, [R1+0x5c40] ;  /* 0x005c400001047983 */ /* 0x002ea80000300a00 */
[----:B--2---:R1:W-:Y:S04]  /*fe460*/  STL.64 [R1+0x5bf8], R4 ;  /* 0x005bf80401007387 */ /* 0x0043e80000100a00 */
[----:B-1----:R-:W2:Y:S01]  /*fe470*/  LDL.LU R5, [R1+0x21c] ;  /* 0x00021c0001057983 */ /* 0x002ea20000300800 */
[----:B------:R-:W-:Y:S01]  /*fe480*/  IADD3 R16, P4, PT, R17, R29, RZ ;  /* 0x0000001d11107210 */ /* 0x000fe20007f9e0ff */
[----:B------:R-:W-:-:S04]  /*fe490*/  IMAD.MOV.U32 R4, RZ, RZ, R18 ;  /* 0x000000ffff047224 */ /* 0x000fc800078e0012 */
[----:B------:R-:W-:Y:S01]  /*fe4a0*/  IMAD.X R17, R12, 0x1, R28, P4 ;  /* 0x000000010c117824 */ /* 0x000fe200020e061c */
[----:B--2---:R-:W-:-:S05]  /*fe4b0*/  IADD3 R18, P3, PT, R5, R21, RZ ;  /* 0x0000001505127210 */ /* 0x004fca0007f7e0ff */
[----:B------:R1:W-:Y:S04]  /*fe4c0*/  STL [R1+0x1ab0], R18 ;  /* 0x001ab01201007387 */ /* 0x0003e80000100800 */
[----:B-1----:R-:W2:Y:S04]  /*fe4d0*/  LDL.LU.64 R18, [R1+0x5c38] ;  /* 0x005c380001127983 */ /* 0x002ea80000300a00 */
[----:B------:R-:W-:Y:S04]  /*fe4e0*/  STL.64 [R1+0x5c18], R20 ;  /* 0x005c181401007387 */ /* 0x000fe80000100a00 */
[----:B------:R-:W4:Y:S04]  /*fe4f0*/  LDL.LU R12, [R1+0x5c30] ;  /* 0x005c3000010c7983 */ /* 0x000f280000300800 */
[----:B------:R1:W-:Y:S04]  /*fe500*/  STL.64 [R1+0x1aa0], R16 ;  /* 0x001aa01001007387 */ /* 0x0003e80000100a00 */
[----:B-1----:R-:W4:Y:S04]  /*fe510*/  LDL.LU.64 R16, [R1+0x5c28] ;  /* 0x005c280001107983 */ /* 0x002f280000300a00 */
[----:B------:R1:W-:Y:S04]  /*fe520*/  STL.64 [R1+0x5c20], R28 ;  /* 0x005c201c01007387 */ /* 0x0003e80000100a00 */
[----:B-1----:R0:W4:Y:S01]  /*fe530*/  LDL.64 R28, [R1+0x1ab0] ;  /* 0x001ab000011c7983 */ /* 0x0021220000100a00 */
[----:B------:R-:W-:-:S03]  /*fe540*/  IADD3 R20, P4, PT, R5, R23, RZ ;  /* 0x0000001705147210 */ /* 0x000fc60007f9e0ff */
[----:B------:R-:W-:Y:S02]  /*fe550*/  STL.64 [R1+0x5c10], R8 ;  /* 0x005c100801007387 */ /* 0x000fe40000100a00 */
[C---:B---3--:R-:W-:Y:S02]  /*fe560*/  IMAD.X R21, R11.reuse, 0x1, R22, P4 ;  /* 0x000000010b157824 */ /* 0x048fe400020e0616 */
[----:B--2---:R-:W-:-:S05]  /*fe570*/  IMAD.X R3, R11, 0x1, R18, P2 ;  /* 0x000000010b037824 */ /* 0x004fca00010e0612 */
[----:B------:R4:W-:Y:S02]  /*fe580*/  STL.64 [R1+0x1aa8], R2 ;  /* 0x001aa80201007387 */ /* 0x0009e40000100a00 */
[----:B----4-:R-:W-:Y:S01]  /*fe590*/  IADD3 R2, P2, PT, R5, R16, RZ ;  /* 0x0000001005027210 */ /* 0x010fe20007f5e0ff */
[----:B------:R-:W-:Y:S01]  /*fe5a0*/  IMAD.X R29, R11, 0x1, R19, P3 ;  /* 0x000000010b1d7824 */ /* 0x000fe200018e0613 */
[----:B------:R-:W-:-:S03]  /*fe5b0*/  IADD3 R28, P3, PT, R5, R17, RZ ;  /* 0x00000011051c7210 */ /* 0x000fc60007f7e0ff */
[C---:B------:R-:W-:Y:S01]  /*fe5c0*/  IMAD.X R3, R11.reuse, 0x1, R14, P2 ;  /* 0x000000010b037824 */ /* 0x040fe200010e060e */
[----:B------:R1:W-:Y:S04]  /*fe5d0*/  STL [R1+0x1ab4], R29 ;  /* 0x001ab41d01007387 */ /* 0x0003e80000100800 */
[----:B------:R2:W-:Y:S04]  /*fe5e0*/  STL.64 [R1+0x1a98], R20 ;  /* 0x001a981401007387 */ /* 0x0005e80000100a00 */
[----:B------:R-:W-:Y:S01]  /*fe5f0*/  STL.64 [R1+0x1a78], R2 ;  /* 0x001a780201007387 */ /* 0x000fe20000100a00 */
[----:B-1----:R-:W-:Y:S01]  /*fe600*/  IMAD.X R29, R11, 0x1, R15, P3 ;  /* 0x000000010b1d7824 */ /* 0x002fe200018e060f */
[----:B--2---:R-:W-:-:S04]  /*fe610*/  IADD3 R20, P4, PT, R5, R25, RZ ;  /* 0x0000001905147210 */ /* 0x004fc80007f9e0ff */
[----:B------:R1:W-:Y:S01]  /*fe620*/  STL.64 [R1+0x1a80], R28 ;  /* 0x001a801c01007387 */ /* 0x0003e20000100a00 */
[----:B------:R-:W-:-:S03]  /*fe630*/  IMAD.X R21, R11, 0x1, R24, P4 ;  /* 0x000000010b157824 */ /* 0x000fc600020e0618 */
[----:B-1----:R-:W2:Y:S04]  /*fe640*/  LDL.LU.64 R28, [R1+0x5c20] ;  /* 0x005c2000011c7983 */ /* 0x002ea80000300a00 */
[----:B------:R-:W-:Y:S04]  /*fe650*/  STL.64 [R1+0x5bf0], R14 ;  /* 0x005bf00e01007387 */ /* 0x000fe80000100a00 */
[----:B------:R1:W-:Y:S04]  /*fe660*/  STL.64 [R1+0x1a88], R20 ;  /* 0x001a881401007387 */ /* 0x0003e80000100a00 */
[----:B-1----:R-:W3:Y:S01]  /*fe670*/  LDL.LU.64 R20, [R1+0x5c18] ;  /* 0x005c180001147983 */ /* 0x002ee20000300a00 */
[----:B------:R-:W-:-:S05]  /*fe680*/  IADD3 R2, P2, PT, R5, R27, RZ ;  /* 0x0000001b05027210 */ /* 0x000fca0007f5e0ff */
[----:B------:R-:W-:Y:S01]  /*fe690*/  IMAD.X R3, R11, 0x1, R26, P2 ;  /* 0x000000010b037824 */ /* 0x000fe200010e061a */
[----:B---3--:R-:W-:-:S05]  /*fe6a0*/  IADD3 R8, P4, PT, R12, R20, RZ ;  /* 0x000000140c087210 */ /* 0x008fca0007f9e0ff */
[----:B------:R1:W-:Y:S04]  /*fe6b0*/  STL [R1+0x1a68], R8 ;  /* 0x001a680801007387 */ /* 0x0003e80000100800 */
[----:B-1----:R-:W3:Y:S04]  /*fe6c0*/  LDL.LU.64 R8, [R1+0x5c10] ;  /* 0x005c100001087983 */ /* 0x002ee80000300a00 */
[----:B------:R1:W-:Y:S04]  /*fe6d0*/  STL.64 [R1+0x1a90], R2 ;  /* 0x001a900201007387 */ /* 0x0003e80000100a00 */
[----:B-1----:R-:W4:Y:S01]  /*fe6e0*/  LDL.LU.64 R2, [R1+0x5c08] ;  /* 0x005c080001027983 */ /* 0x002f220000300a00 */
[----:B------:R-:W-:Y:S01]  /*fe6f0*/  IMAD.MOV.U32 R15, RZ, RZ, R4 ;  /* 0x000000ffff0f7224 */ /* 0x000fe200078e0004 */
[----:B--2---:R-:W-:-:S05]  /*fe700*/  IADD3 R4, P3, PT, R5, R29, RZ ;  /* 0x0000001d05047210 */ /* 0x004fca0007f7e0ff */
[----:B------:R-:W-:Y:S01]  /*fe710*/  IMAD.X R5, R11, 0x1, R28, P3 ;  /* 0x000000010b057824 */ /* 0x000fe200018e061c */
[----:B----4-:R-:W-:Y:S04]  /*fe720*/  STL.64 [R1+0x5be8], R2 ;  /* 0x005be80201007387 */ /* 0x010fe80000100a00 */
[----:B------:R-:W2:Y:S04]  /*fe730*/  LDL.LU R11, [R1+0x5c00] ;  /* 0x005c0000010b7983 */ /* 0x000ea80000300800 */
[----:B------:R1:W-:Y:S04]  /*fe740*/  STL.64 [R1+0x1a60], R4 ;  /* 0x001a600401007387 */ /* 0x0003e80000100a00 */
[----:B-1----:R-:W4:Y:S01]  /*fe750*/  LDL.LU.64 R4, [R1+0x5bf8] ;  /* 0x005bf80001047983 */ /* 0x002f220000300a00 */
[----:B------:R-:W-:-:S03]  /*fe760*/  IMAD.MOV.U32 R3, RZ, RZ, R15 ;  /* 0x000000ffff037224 */ /* 0x000fc600078e000f */
[----:B----4-:R1:W-:Y:S04]  /*fe770*/  STL.64 [R1+0x5bd0], R4 ;  /* 0x005bd00401007387 */ /* 0x0103e80000100a00 */
[----:B-1----:R0:W4:Y:S01]  /*fe780*/  LDL.64 R4, [R1+0x1a68] ;  /* 0x001a680001047983 */ /* 0x0021220000100a00 */
[----:B------:R-:W-:Y:S02]  /*fe790*/  SHF.R.S32.HI R15, RZ, 0x1f, R12 ;  /* 0x0000001fff0f7819 */ /* 0x000fe4000001140c */
[----:B------:R-:W-:Y:S01]  /*fe7a0*/  IADD3 R14, P2, PT, R12, R21, RZ ;  /* 0x000000150c0e7210 */ /* 0x000fe20007f5e0ff */
[----:B---3--:R-:W-:Y:S01]  /*fe7b0*/  STL.64 [R1+0x5be0], R8 ;  /* 0x005be00801007387 */ /* 0x008fe20000100a00 */
[----:B----4-:R-:W-:-:S04]  /*fe7c0*/  IMAD.MOV.U32 R5, RZ, RZ, R3 ;  /* 0x000000ffff057224 */ /* 0x010fc800078e0003 */
[----:B------:R-:W-:Y:S02]  /*fe7d0*/  IMAD.MOV.U32 R3, RZ, RZ, R5 ;  /* 0x000000ffff037224 */ /* 0x000fe400078e0005 */
[C---:B------:R-:W-:Y:S02]  /*fe7e0*/  IMAD.X R5, R15.reuse, 0x1, R18, P4 ;  /* 0x000000010f057824 */ /* 0x040fe400020e0612 */
[----:B------:R-:W-:-:S03]  /*fe7f0*/  IMAD.X R15, R15, 0x1, R19, P2 ;  /* 0x000000010f0f7824 */ /* 0x000fc600010e0613 */
[----:B------:R-:W-:Y:S04]  /*fe800*/  STL [R1+0x1a6c], R5 ;  /* 0x001a6c0501007387 */ /* 0x000fe80000100800 */
[----:B------:R1:W-:Y:S04]  /*fe810*/  STL.64 [R1+0x1a70], R14 ;  /* 0x001a700e01007387 */ /* 0x0003e80000100a00 */
[----:B-1----:R-:W3:Y:S04]  /*fe820*/  LDL.LU.64 R14, [R1+0x5bf0] ;  /* 0x005bf000010e7983 */ /* 0x002ee80000300a00 */
[----:B------:R1:W-:Y:S04]  /*fe830*/  STL [R1+0x5bc8], R19 ;  /* 0x005bc81301007387 */ /* 0x0003e80000100800 */
[----:B-1----:R-:W4:Y:S01]  /*fe840*/  LDL.LU R19, [R1+0x29c] ;  /* 0x00029c0001137983 */ /* 0x002f220000300800 */
[----:B------:R-:W-:-:S02]  /*fe850*/  IADD3 R2, P3, PT, R12, R23, RZ ;  /* 0x000000170c027210 */ /* 0x000fc40007f7e0ff */
[C---:B------:R-:W-:Y:S01]  /*fe860*/  IADD3 R4, P4, PT, R12.reuse, R16, RZ ;  /* 0x000000100c047210 */ /* 0x040fe20007f9e0ff */
[----:B------:R-:W-:Y:S01]  /*fe870*/  IMAD.MOV.U32 R9, RZ, RZ, R3 ;  /* 0x000000ffff097224 */ /* 0x000fe200078e0003 */
[----:B--2---:R1:W-:Y:S01]  /*fe880*/  STL.64 [R1+0x5bb8], R10 ;  /* 0x005bb80a01007387 */ /* 0x0043e20000100a00 */
[----:B------:R-:W-:-:S03]  /*fe890*/  IADD3 R8, P2, PT, R12, R17, RZ ;  /* 0x000000110c087210 */ /* 0x000fc60007f5e0ff */
[----:B------:R-:W-:Y:S01]  /*fe8a0*/  STL.64 [R1+0x5bc0], R16 ;  /* 0x005bc01001007387 */ /* 0x000fe20000100a00 */
[C---:B----4-:R-:W-:Y:S02]  /*fe8b0*/  IMAD.X R3, R19.reuse, 0x1, R22, P3 ;  /* 0x0000000113037824 */ /* 0x050fe400018e0616 */
[----:B---3--:R-:W-:-:S03]  /*fe8c0*/  IMAD.X R5, R19, 0x1, R14, P4 ;  /* 0x0000000113057824 */ /* 0x008fc600020e060e */
[----:B------:R2:W-:Y:S01]  /*fe8d0*/  STL.64 [R1+0x1a38], R2 ;  /* 0x001a380201007387 */ /* 0x0005e20000100a00 */
[----:B-1----:R-:W-:-:S03]  /*fe8e0*/  IADD3 R10, P3, PT, R12, R25, RZ ;  /* 0x000000190c0a7210 */ /* 0x002fc60007f7e0ff */
[----:B--2---:R-:W2:Y:S04]  /*fe8f0*/  LDL.LU.64 R2, [R1+0x5be8] ;  /* 0x005be80001027983 */ /* 0x004ea80000300a00 */
[----:B------:R1:W-:Y:S01]  /*fe900*/  STL.64 [R1+0x1a40], R4 ;  /* 0x001a400401007387 */ /* 0x0003e20000100a00 */
[C---:B------:R-:W-:Y:S02]  /*fe910*/  IMAD.X R11, R19.reuse, 0x1, R24, P3 ;  /* 0x00000001130b7824 */ /* 0x040fe400018e0618 */
[----:B-1----:R-:W-:Y:S02]  /*fe920*/  IMAD.MOV.U32 R5, RZ, RZ, R9 ;  /* 0x000000ffff057224 */ /* 0x002fe400078e0009 */
[----:B------:R-:W-:Y:S01]  /*fe930*/  IMAD.X R9, R19, 0x1, R15, P2 ;  /* 0x0000000113097824 */ /* 0x000fe200010e060f */
[----:B------:R-:W-:-:S02]  /*fe940*/  IADD3 R4, P4, PT, R12, R27, RZ ;  /* 0x0000001b0c047210 */ /* 0x000fc40007f9e0ff */
[----:B------:R-:W-:Y:S02]  /*fe950*/  IADD3 R16, P2, PT, R12, R29, RZ ;  /* 0x0000001d0c107210 */ /* 0x000fe40007f5e0ff */
[----:B------:R1:W-:Y:S04]  /*fe960*/  STL.64 [R1+0x1a48], R8 ;  /* 0x001a480801007387 */ /* 0x0003e80000100a00 */
[----:B-1----:R-:W3:Y:S04]  /*fe970*/  LDL.LU.64 R8, [R1+0x5be0] ;  /* 0x005be00001087983 */ /* 0x002ee80000300a00 */
[----:B------:R1:W-:Y:S04]  /*fe980*/  STL.64 [R1+0x5bb0], R14 ;  /* 0x005bb00e01007387 */ /* 0x0003e80000100a00 */
[----:B-1----:R-:W4:Y:S04]  /*fe990*/  LDL R15, [R1+0x224] ;  /* 0x00022400010f7983 */ /* 0x002f280000100800 */
[----:B------:R-:W2:Y:S04]  /*fe9a0*/  LDL.LU R12, [R1+0x5bd8] ;  /* 0x005bd800010c7983 */ /* 0x000ea80000300800 */
[----:B------:R1:W-:Y:S02]  /*fe9b0*/  STL.64 [R1+0x1a50], R10 ;  /* 0x001a500a01007387 */ /* 0x0003e40000100a00 */
[----:B-1----:R-:W-:-:S02]  /*fe9c0*/  IMAD.MOV.U32 R11, RZ, RZ, R5 ;  /* 0x000000ffff0b7224 */ /* 0x002fc400078e0005 */
[----:B------:R-:W-:-:S05]  /*fe9d0*/  IMAD.X R5, R19, 0x1, R26, P4 ;  /* 0x0000000113057824 */ /* 0x000fca00020e061a */
[----:B------:R1:W-:Y:S04]  /*fe9e0*/  STL.64 [R1+0x1a58], R4 ;  /* 0x001a580401007387 */ /* 0x0003e80000100a00 */
[----:B-1----:R-:W2:Y:S01]  /*fe9f0*/  LDL.LU.64 R4, [R1+0x5bd0] ;  /* 0x005bd00001047983 */ /* 0x002ea20000300a00 */
[----:B------:R-:W-:Y:S01]  /*fea00*/  IMAD.X R17, R19, 0x1, R28, P2 ;  /* 0x0000000113117824 */ /* 0x000fe200010e061c */
[----:B----4-:R-:W-:Y:S02]  /*fea10*/  IADD3 R10, P3, PT, R15, R20, RZ ;  /* 0x000000140f0a7210 */ /* 0x010fe40007f7e0ff */
[----:B--2---:R-:W-:Y:S04]  /*fea20*/  STL.64 [R1+0x5ba0], R4 ;  /* 0x005ba00401007387 */ /* 0x004fe80000100a00 */
[----:B------:R-:W-:Y:S04]  /*fea30*/  STL.64 [R1+0x5ba8], R20 ;  /* 0x005ba81401007387 */ /* 0x000fe80000100a00 */
[----:B------:R-:W2:Y:S04]  /*fea40*/  LDL.LU R19, [R1+0x5bc8] ;  /* 0x005bc80001137983 */ /* 0x000ea80000300800 */
[----:B------:R1:W-:Y:S04]  /*fea50*/  STL.64 [R1+0x1a10], R16 ;  /* 0x001a101001007387 */ /* 0x0003e80000100a00 */
[----:B-1----:R-:W4:Y:S04]  /*fea60*/  LDL.LU.64 R16, [R1+0x5bc0] ;  /* 0x005bc00001107983 */ /* 0x002f280000300a00 */
[----:B---3--:R1:W-:Y:S02]  /*fea70*/  STL.64 [R1+0x5b80], R8 ;  /* 0x005b800801007387 */ /* 0x0083e40000100a00 */
[----:B-1----:R-:W-:-:S02]  /*fea80*/  IMAD.MOV.U32 R8, RZ, RZ, R11 ;  /* 0x000000ffff087224 */ /* 0x002fc400078e000b */
[----:B------:R-:W-:Y:S01]  /*fea90*/  IMAD.X R11, R12, 0x1, R18, P3 ;  /* 0x000000010c0b7824 */ /* 0x000fe200018e0612 */
[----:B------:R-:W3:Y:S04]  /*feaa0*/  LDL.LU R9, [R1+0x224] ;  /* 0x0002240001097983 */ /* 0x000ee80000300800 */
[----:B------:R1:W-:Y:S04]  /*feab0*/  STL.64 [R1+0x1a18], R10 ;  /* 0x001a180a01007387 */ /* 0x0003e80000100a00 */
[----:B-1----:R-:W4:Y:S01]  /*feac0*/  LDL.LU.64 R10, [R1+0x5bb8] ;  /* 0x005bb800010a7983 */ /* 0x002f220000300a00 */
[----:B------:R-:W-:-:S05]  /*fead0*/  IADD3 R14, P4, PT, R15, R21, RZ ;  /* 0x000000150f0e7210 */ /* 0x000fca0007f9e0ff */
[----:B--2---:R-:W-:Y:S01]  /*feae0*/  IMAD.X R15, R12, 0x1, R19, P4 ;  /* 0x000000010c0f7824 */ /* 0x004fe200020e0613 */
[C---:B---3--:R-:W-:Y:S02]  /*feaf0*/  IADD3 R20, P2, PT, R9.reuse, R23, RZ ;  /* 0x0000001709147210 */ /* 0x048fe40007f5e0ff */
[----:B----4-:R-:W-:-:S03]  /*feb00*/  IADD3 R4, P3, PT, R9, R16, RZ ;  /* 0x0000001009047210 */ /* 0x010fc60007f7e0ff */
[----:B------:R-:W-:Y:S01]  /*feb10*/  IMAD.X R21, R12, 0x1, R22, P2 ;  /* 0x000000010c157824 */ /* 0x000fe200010e0616 */
[----:B------:R-:W-:Y:S04]  /*feb20*/  STL.64 [R1+0x5b70], R10 ;  /* 0x005b700a01007387 */ /* 0x000fe80000100a00 */
[----:B------:R1:W-:Y:S04]  /*feb30*/  STL.64 [R1+0x1a30], R14 ;  /* 0x001a300e01007387 */ /* 0x0003e80000100a00 */
[----:B-1----:R-:W2:Y:S04]  /*feb40*/  LDL.LU.64 R14, [R1+0x5bb0] ;  /* 0x005bb000010e7983 */ /* 0x002ea80000300a00 */
[----:B------:R1:W-:Y:S04]  /*feb50*/  STL.64 [R1+0x5b78], R18 ;  /* 0x005b781201007387 */ /* 0x0003e80000100a00 */
[----:B------:R-:W-:Y:S01]  /*feb60*/  STL [R1+0x19e0], R4 ;  /* 0x0019e00401007387 */ /* 0x000fe20000100800 */
[----:B-1----:R-:W-:-:S05]  /*feb70*/  IMAD.MOV.U32 R18, RZ, RZ, R8 ;  /* 0x000000ffff127224 */ /* 0x002fca00078e0008 */
[----:B------:R1:W-:Y:S04]  /*feb80*/  STL.64 [R1+0x5b90], R18 ;  /* 0x005b901201007387 */ /* 0x0003e80000100a00 */
[----:B-1----:R-:W3:Y:S04]  /*feb90*/  LDL R18, [R1+0x228] ;  /* 0x0002280001127983 */ /* 0x002ee80000100800 */
[----:B------:R-:W-:Y:S04]  /*feba0*/  STL.64 [R1+0x5b98], R2 ;  /* 0x005b980201007387 */ /* 0x000fe80000100a00 */
[----:B------:R1:W-:Y:S04]  /*febb0*/  STL.64 [R1+0x19c8], R20 ;  /* 0x0019c81401007387 */ /* 0x0003e80000100a00 */
[----:B-1----:R-:W3:Y:S01]  /*febc0*/  LDL.LU.64 R20, [R1+0x5ba8] ;  /* 0x005ba80001147983 */ /* 0x002ee20000300a00 */
[----:B------:R-:W-:Y:S01]  /*febd0*/  IMAD.MOV.U32 R2, RZ, RZ, R4 ;  /* 0x000000ffff027224 */ /* 0x000fe200078e0004 */
[----:B------:R-:W-:-:S02]  /*febe0*/  IADD3 R4, P4, PT, R9, R17, RZ ;  /* 0x0000001109047210 */ /* 0x000fc40007f9e0ff */
[----:B------:R-:W-:Y:S01]  /*febf0*/  IADD3 R10, P2, PT, R9, R25, RZ ;  /* 0x00000019090a7210 */ /* 0x000fe20007f5e0ff */
[----:B------:R-:W-:-:S04]  /*fec00*/  IMAD.MOV.U32 R3, RZ, RZ, R5 ;  /* 0x000000ffff037224 */ /* 0x000fc800078e0005 */
[C---:B------:R-:W-:Y:S02]  /*fec10*/  IMAD.X R11, R12.reuse, 0x1, R24, P2 ;  /* 0x000000010c0b7824 */ /* 0x040fe400010e0618 */
[C---:B--2---:R-:W-:Y:S02]  /*fec20*/  IMAD.X R3, R12.reuse, 0x1, R14, P3 ;  /* 0x000000010c037824 */ /* 0x044fe400018e060e */
[C---:B------:R-:W-:Y:S01]  /*fec30*/  IMAD.X R5, R12.reuse, 0x1, R15, P4 ;  /* 0x000000010c057824 */ /* 0x040fe200020e060f */
[C---:B------:R-:W-:Y:S02]  /*fec40*/  IADD3 R2, P3, PT, R9.reuse, R27, RZ ;  /* 0x0000001b09027210 */ /* 0x040fe40007f7e0ff */
[----:B------:R1:W-:Y:S04]  /*fec50*/  STL [R1+0x19e4], R3 ;  /* 0x0019e40301007387 */ /* 0x0003e80000100800 */
[----:B------:R2:W-:Y:S01]  /*fec60*/  STL.64 [R1+0x19e8], R4 ;  /* 0x0019e80401007387 */ /* 0x0005e20000100a00 */
[----:B------:R-:W-:Y:S01]  /*fec70*/  IADD3 R8, P4, PT, R9, R29, RZ ;  /* 0x0000001d09087210 */ /* 0x000fe20007f9e0ff */
[----:B-1----:R-:W-:-:S02]  /*fec80*/  IMAD.X R3, R12, 0x1, R26, P3 ;  /* 0x000000010c037824 */ /* 0x002fc400018e061a */
[----:B--2---:R-:W2:Y:S04]  /*fec90*/  LDL.LU.64 R4, [R1+0x5ba0] ;  /* 0x005ba00001047983 */ /* 0x004ea80000300a00 */
[----:B------:R-:W-:Y:S04]  /*feca0*/  STL.64 [R1+0x1a00], R10 ;  /* 0x001a000a01007387 */ /* 0x000fe80000100a00 */
[----:B------:R1:W-:Y:S01]  /*fecb0*/  STL.64 [R1+0x1a08], R2 ;  /* 0x001a080201007387 */ /* 0x0003e20000100a00 */
[----:B------:R-:W-:-:S03]  /*fecc0*/  IMAD.X R9, R12, 0x1, R28, P4 ;  /* 0x000000010c097824 */ /* 0x000fc600020e061c */
[----:B-1----:R-:W4:Y:S01]  /*fecd0*/  LDL.LU.64 R2, [R1+0x5b98] ;  /* 0x005b980001027983 */ /* 0x002f220000300a00 */
[C---:B---3--:R-:W-:Y:S02]  /*fece0*/  IADD3 R10, P2, PT, R18.reuse, R20, RZ ;  /* 0x00000014120a7210 */ /* 0x048fe40007f5e0ff */
[----:B------:R-:W-:-:S05]  /*fecf0*/  IADD3 R18, P3, PT, R18, R21, RZ ;  /* 0x0000001512127210 */ /* 0x000fca0007f7e0ff */
[----:B------:R1:W-:Y:S04]  /*fed00*/  STL [R1+0x19c0], R18 ;  /* 0x0019c01201007387 */ /* 0x0003e80000100800 */
[----:B-1----:R-:W3:Y:S04]  /*fed10*/  LDL.LU.64 R18, [R1+0x5b90] ;  /* 0x005b900001127983 */ /* 0x002ee80000300a00 */
[----:B------:R1:W-:Y:S04]  /*fed20*/  STL.64 [R1+0x5b68], R20 ;  /* 0x005b681401007387 */ /* 0x0003e80000100a00 */
[----:B-1----:R0:W2:Y:S04]  /*fed30*/  LDL.64 R20, [R1+0x19c0] ;  /* 0x0019c00001147983 */ /* 0x0020a80000100a00 */
[----:B------:R-:W2:Y:S04]  /*fed40*/  LDL.LU R12, [R1+0x5b88] ;  /* 0x005b8800010c7983 */ /* 0x000ea80000300800 */
[----:B------:R1:W-:Y:S04]  /*fed50*/  STL.64 [R1+0x19b0], R8 ;  /* 0x0019b00801007387 */ /* 0x0003e80000100a00 */
[----:B-1----:R-:W2:Y:S04]  /*fed60*/  LDL.LU.64 R8, [R1+0x5b80] ;  /* 0x005b800001087983 */ /* 0x002ea80000300a00 */
[----:B--2---:R1:W-:Y:S04]  /*fed70*/  STL.64 [R1+0x5b50], R8 ;  /* 0x005b500801007387 */ /* 0x0043e80000100a00 */
[----:B-1----:R-:W2:Y:S01]  /*fed80*/  LDL.LU R9, [R1+0x228] ;  /* 0x0002280001097983 */ /* 0x002ea20000300800 */
[----:B---3--:R-:W-:Y:S01]  /*fed90*/  IMAD.MOV.U32 R8, RZ, RZ, R18 ;  /* 0x000000ffff087224 */ /* 0x008fe200078e0012 */
[----:B--2---:R-:W-:-:S05]  /*feda0*/  IADD3 R18, P4, PT, R9, R23, RZ ;  /* 0x0000001709127210 */ /* 0x004fca0007f9e0ff */
[----:B------:R1:W-:Y:S04]  /*fedb0*/  STL [R1+0x1958], R18 ;  /* 0x0019581201007387 */ /* 0x0003e80000100800 */
[----:B-1----:R-:W2:Y:S02]  /*fedc0*/  LDL.LU.64 R18, [R1+0x5b78] ;  /* 0x005b780001127983 */ /* 0x002ea40000300a00 */
[----:B--2---:R-:W-:-:S05]  /*fedd0*/  IMAD.X R11, R12, 0x1, R18, P2 ;  /* 0x000000010c0b7824 */ /* 0x004fca00010e0612 */
[----:B------:R1:W-:Y:S04]  /*fede0*/  STL.64 [R1+0x19b8], R10 ;  /* 0x0019b80a01007387 */ /* 0x0003e80000100a00 */
[----:B-1----:R-:W2:Y:S01]  /*fedf0*/  LDL.LU.64 R10, [R1+0x5b70] ;  /* 0x005b7000010a7983 */ /* 0x002ea20000300a00 */
[----:B------:R-:W-:Y:S01]  /*fee00*/  IMAD.X R21, R12, 0x1, R19, P3 ;  /* 0x000000010c157824 */ /* 0x000fe200018e0613 */
[C---:B------:R-:W-:Y:S02]  /*fee10*/  IADD3 R20, P3, PT, R9.reuse, R17, RZ ;  /* 0x0000001109147210 */ /* 0x040fe40007f7e0ff */
[----:B--2---:R1:W-:Y:S04]  /*fee20*/  STL.64 [R1+0x5b60], R10 ;  /* 0x005b600a01007387 */ /* 0x0043e80000100a00 */
[----:B------:R-:W-:Y:S04]  /*fee30*/  STL [R1+0x19c4], R21 ;  /* 0x0019c41501007387 */ /* 0x000fe80000100800 */
[----:B------:R2:W-:Y:S01]  /*fee40*/  STL.64 [R1+0x5b48], R16 ;  /* 0x005b481001007387 */ /* 0x0005e20000100a00 */
[----:B-1----:R-:W-:-:S03]  /*fee50*/  IADD3 R10, P2, PT, R9, R16, RZ ;  /* 0x00000010090a7210 */ /* 0x002fc60007f5e0ff */
[----:B--2---:R0:W2:Y:S01]  /*fee60*/  LDL.64 R16, [R1+0x1958] ;  /* 0x0019580001107983 */ /* 0x0040a20000100a00 */
[C---:B------:R-:W-:Y:S02]  /*fee70*/  IMAD.X R21, R12.reuse, 0x1, R15, P3 ;  /* 0x000000010c157824 */ /* 0x040fe400018e060f */
[C---:B------:R-:W-:Y:S02]  /*fee80*/  IMAD.X R11, R12.reuse, 0x1, R14, P2 ;  /* 0x000000010c0b7824 */ /* 0x040fe400010e060e */
[----:B--2---:R-:W-:-:S05]  /*fee90*/  IMAD.X R17, R12, 0x1, R22, P4 ;  /* 0x000000010c117824 */ /* 0x004fca00020e0616 */
[----:B------:R-:W-:Y:S04]  /*feea0*/  STL [R1+0x195c], R17 ;  /* 0x00195c1101007387 */ /* 0x000fe80000100800 */
[----:B------:R-:W-:Y:S04]  /*feeb0*/  STL.64 [R1+0x1980], R10 ;  /* 0x0019800a01007387 */ /* 0x000fe80000100a00 */
[----:B------:R1:W-:Y:S04]  /*feec0*/  STL.64 [R1+0x1988], R20 ;  /* 0x0019881401007387 */ /* 0x0003e80000100a00 */
[----:B-1----:R-:W2:Y:S01]  /*feed0*/  LDL.LU.64 R20, [R1+0x5b68] ;  /* 0x005b680001147983 */ /* 0x002ea20000300a00 */
[----:B------:R-:W-:-:S02]  /*feee0*/  IADD3 R16, P4, PT, R9, R25, RZ ;  /* 0x0000001909107210 */ /* 0x000fc40007f9e0ff */
[C---:B------:R-:W-:Y:S01]  /*feef0*/  IADD3 R10, P2, PT, R9.reuse, R27, RZ ;  /* 0x0000001b090a7210 */ /* 0x040fe20007f5e0ff */
[----:B------:R-:W-:Y:S02]  /*fef00*/  IMAD.MOV.U32 R11, RZ, RZ, R8 ;  /* 0x000000ffff0b7224 */ /* 0x000fe400078e0008 */
[----:B------:R-:W-:Y:S01]  /*fef10*/  IMAD.X R17, R12, 0x1, R24, P4 ;  /* 0x000000010c117824 */ /* 0x000fe200020e0618 */
[----:B------:R1:W-:Y:S01]  /*fef20*/  STL.64 [R1+0x5b40], R14 ;  /* 0x005b400e01007387 */ /* 0x0003e20000100a00 */
[----:B------:R-:W-:-:S03]  /*fef30*/  IADD3 R8, P3, PT, R9, R29, RZ ;  /* 0x0000001d09087210 */ /* 0x000fc60007f7e0ff */
[----:B-1----:R-:W3:Y:S04]  /*fef40*/  LDL R15, [R1+0x22c] ;  /* 0x00022c00010f7983 */ /* 0x002ee80000100800 */
[----:B------:R1:W-:Y:S01]  /*fef50*/  STL.64 [R1+0x1990], R16 ;  /* 0x0019901001007387 */ /* 0x0003e20000100a00 */
[C---:B------:R-:W-:Y:S02]  /*fef60*/  IMAD.X R9, R12.reuse, 0x1, R28, P3 ;  /* 0x000000010c097824 */ /* 0x040fe400018e061c */
[----:B-1----:R-:W-:Y:S02]  /*fef70*/  IMAD.MOV.U32 R17, RZ, RZ, R11 ;  /* 0x000000ffff117224 */ /* 0x002fe400078e000b */
[----:B------:R-:W-:-:S05]  /*fef80*/  IMAD.X R11, R12, 0x1, R26, P2 ;  /* 0x000000010c0b7824 */ /* 0x000fca00010e061a */
[----:B------:R1:W-:Y:S04]  /*fef90*/  STL.64 [R1+0x1998], R10 ;  /* 0x0019980a01007387 */ /* 0x0003e80000100a00 */
[----:B-1----:R-:W3:Y:S04]  /*fefa0*/  LDL.LU.64 R10, [R1+0x5b60] ;  /* 0x005b6000010a7983 */ /* 0x002ee80000300a00 */
[----:B--2---:R-:W-:Y:S04]  /*fefb0*/  STL.64 [R1+0x5b38], R20 ;  /* 0x005b381401007387 */ /* 0x004fe80000100a00 */
[----:B------:R-:W2:Y:S04]  /*fefc0*/  LDL.LU R12, [R1+0x5b58] ;  /* 0x005b5800010c7983 */ /* 0x000ea80000300800 */
[----:B------:R1:W-:Y:S04]  /*fefd0*/  STL.64 [R1+0x1930], R8 ;  /* 0x0019300801007387 */ /* 0x0003e80000100a00 */
[----:B-1----:R-:W2:Y:S04]  /*fefe0*/  LDL.LU.64 R8, [R1+0x5b50] ;  /* 0x005b500001087983 */ /* 0x002ea80000300a00 */
[----:B--2---:R1:W-:Y:S04]  /*feff0*/  STL.64 [R1+0x5b20], R8 ;  /* 0x005b200801007387 */ /* 0x0043e80000100a00 */
[----:B-1----:R-:W2:Y:S04]  /*ff000*/  LDL.LU R9, [R1+0x22c] ;  /* 0x00022c0001097983 */ /* 0x002ea80000300800 */
[----:B---3--:R-:W-:Y:S04]  /*ff010*/  STL.64 [R1+0x5b30], R10 ;  /* 0x005b300a01007387 */ /* 0x008fe80000100a00 */
[----:B----4-:R1:W-:Y:S04]  /*ff020*/  STL [R1+0x5b28], R3 ;  /* 0x005b280301007387 */ /* 0x0103e80000100800 */
[----:B-1----:R-:W3:Y:S01]  /*ff030*/  LDL.LU R3, [R1+0x290] ;  /* 0x0002900001037983 */ /* 0x002ee20000300800 */
[----:B------:R-:W-:Y:S01]  /*ff040*/  IADD3 R16, P4, PT, R15, R20, RZ ;  /* 0x000000140f107210 */ /* 0x000fe20007f9e0ff */
[----:B------:R-:W-:-:S04]  /*ff050*/  IMAD.MOV.U32 R8, RZ, RZ, R17 ;  /* 0x000000ffff087224 */ /* 0x000fc800078e0011 */
[----:B---3--:R-:W-:-:S05]  /*ff060*/  IMAD.X R17, R3, 0x1, R18, P4 ;  /* 0x0000000103117824 */ /* 0x008fca00020e0612 */
[----:B------:R1:W-:Y:S04]  /*ff070*/  STL.64 [R1+0x1938], R16 ;  /* 0x0019381001007387 */ /* 0x0003e80000100a00 */
[----:B-1----:R-:W3:Y:S01]  /*ff080*/  LDL.LU.64 R16, [R1+0x5b48] ;  /* 0x005b480001107983 */ /* 0x002ee20000300a00 */
[----:B------:R-:W-:Y:S02]  /*ff090*/  IADD3 R14, P2, PT, R15, R21, RZ ;  /* 0x000000150f0e7210 */ /* 0x000fe40007f5e0ff */
[----:B--2---:R-:W-:-:S03]  /*ff0a0*/  IADD3 R10, P3, PT, R9, R23, RZ ;  /* 0x00000017090a7210 */ /* 0x004fc60007f7e0ff */
[C---:B------:R-:W-:Y:S02]  /*ff0b0*/  IMAD.X R15, R3.reuse, 0x1, R19, P2 ;  /* 0x00000001030f7824 */ /* 0x040fe400010e0613 */
[----:B------:R-:W-:-:S03]  /*ff0c0*/  IMAD.X R11, R3, 0x1, R22, P3 ;  /* 0x00000001030b7824 */ /* 0x000fc600018e0616 */
[----:B------:R1:W-:Y:S01]  /*ff0d0*/  STL.64 [R1+0x1950], R14 ;  /* 0x0019500e01007387 */ /* 0x0003e20000100a00 */
[----:B---3--:R-:W-:-:S05]  /*ff0e0*/  IADD3 R20, P4, PT, R9, R16, RZ ;  /* 0x0000001009147210 */ /* 0x008fca0007f9e0ff */
[----:B------:R-:W-:Y:S04]  /*ff0f0*/  STL [R1+0x18e0], R20 ;  /* 0x0018e01401007387 */ /* 0x000fe80000100800 */
[----:B-1----:R-:W2:Y:S04]  /*ff100*/  LDL.LU.64 R14, [R1+0x5b40] ;  /* 0x005b4000010e7983 */ /* 0x002ea80000300a00 */
[----:B------:R-:W-:Y:S04]  /*ff110*/  STL.64 [R1+0x18b8], R10 ;  /* 0x0018b80a01007387 */ /* 0x000fe80000100a00 */
[----:B------:R1:W-:Y:S04]  /*ff120*/  STL.64 [R1+0x5b08], R4 ;  /* 0x005b080401007387 */ /* 0x0003e80000100a00 */
[----:B-1----:R0:W3:Y:S01]  /*ff130*/  LDL.64 R4, [R1+0x18e0] ;  /* 0x0018e00001047983 */ /* 0x0020e20000100a00 */
[----:B------:R-:W-:-:S05]  /*ff140*/  IADD3 R20, P2, PT, R9, R17, RZ ;  /* 0x0000001109147210 */ /* 0x000fca0007f5e0ff */
[C---:B--2---:R-:W-:Y:S02]  /*ff150*/  IMAD.X R21, R3.reuse, 0x1, R15, P2 ;  /* 0x0000000103157824 */ /* 0x044fe400010e060f */
[----:B---3--:R-:W-:-:S05]  /*ff160*/  IMAD.X R5, R3, 0x1, R14, P4 ;  /* 0x0000000103057824 */ /* 0x008fca00020e060e */
[----:B------:R-:W-:Y:S04]  /*ff170*/  STL [R1+0x18e4], R5 ;  /* 0x0018e40501007387 */ /* 0x000fe80000100800 */
[----:B------:R1:W-:Y:S04]  /*ff180*/  STL.64 [R1+0x18e8], R20 ;  /* 0x0018e81401007387 */ /* 0x0003e80000100a00 */
[----:B-1----:R-:W2:Y:S01]  /*ff190*/  LDL.LU.64 R20, [R1+0x5b38] ;  /* 0x005b380001147983 */ /* 0x002ea20000300a00 */
[C---:B------:R-:W-:Y:S01]  /*ff1a0*/  IADD3 R10, P3, PT, R9.reuse, R25, RZ ;  /* 0x00000019090a7210 */ /* 0x040fe20007f7e0ff */
[----:B------:R-:W-:Y:S01]  /*ff1b0*/  IMAD.MOV.U32 R11, RZ, RZ, R8 ;  /* 0x000000ffff0b7224 */ /* 0x000fe200078e0008 */
[----:B------:R-:W-:-:S02]  /*ff1c0*/  IADD3 R4, P4, PT, R9, R27, RZ ;  /* 0x0000001b09047210 */ /* 0x000fc40007f9e0ff */
[----:B------:R-:W-:Y:S01]  /*ff1d0*/  IADD3 R8, P2, PT, R9, R29, RZ ;  /* 0x0000001d09087210 */ /* 0x000fe20007f5e0ff */
[----:B------:R-:W-:Y:S02]  /*ff1e0*/  IMAD.MOV.U32 R9, RZ, RZ, R11 ;  /* 0x000000ffff097224 */ /* 0x000fe400078e000b */
[C---:B------:R-:W-:Y:S01]  /*ff1f0*/  IMAD.X R11, R3.reuse, 0x1, R24, P3 ;  /* 0x00000001030b7824 */ /* 0x040fe200018e0618 */
[----:B------:R-:W-:Y:S01]  /*ff200*/  STL.64 [R1+0x5b10], R14 ;  /* 0x005b100e01007387 */ /* 0x000fe20000100a00 */
[----:B------:R-:W-:-:S03]  /*ff210*/  IMAD.X R5, R3, 0x1, R26, P4 ;  /* 0x0000000103057824 */ /* 0x000fc600020e061a */
[----:B------:R1:W-:Y:S04]  /*ff220*/  STL.64 [R1+0x1900], R10 ;  /* 0x0019000a01007387 */ /* 0x0003e80000100a00 */
[----:B-1----:R-:W3:Y:S04]  /*ff230*/  LDL.LU.64 R10, [R1+0x5b30] ;  /* 0x005b3000010a7983 */ /* 0x002ee80000300a00 */
[----:B------:R1:W-:Y:S02]  /*ff240*/  STL.64 [R1+0x1908], R4 ;  /* 0x0019080401007387 */ /* 0x0003e40000100a00 */
[----:B-1----:R-:W-:-:S02]  /*ff250*/  IMAD.MOV.U32 R5, RZ, RZ, R9 ;  /* 0x000000ffff057224 */ /* 0x002fc400078e0009 */
[----:B------:R-:W-:Y:S01]  /*ff260*/  IMAD.X R9, R3, 0x1, R28, P2 ;  /* 0x0000000103097824 */ /* 0x000fe200010e061c */
[----:B--2---:R1:W-:Y:S04]  /*ff270*/  STL.64 [R1+0x5b00], R20 ;  /* 0x005b001401007387 */ /* 0x0043e80000100a00 */
[----:B------:R-:W2:Y:S01]  /*ff280*/  LDL.LU R3, [R1+0x5b28] ;  /* 0x005b280001037983 */ /* 0x000ea20000300800 */
[----:B------:R-:W-:-:S03]  /*ff290*/  IADD3 R14, P3, PT, R12, R20, RZ ;  /* 0x000000140c0e7210 */ /* 0x000fc60007f7e0ff */
[----:B------:R4:W-:Y:S01]  /*ff2a0*/  STL.64 [R1+0x18a0], R8 ;  /* 0x0018a00801007387 */ /* 0x0009e20000100a00 */
[----:B-1----:R-:W-:-:S03]  /*ff2b0*/  IADD3 R20, P2, PT, R12, R23, RZ ;  /* 0x000000170c147210 */ /* 0x002fc60007f5e0ff */
[----:B----4-:R-:W4:Y:S01]  /*ff2c0*/  LDL.LU.64 R8, [R1+0x5b20] ;  /* 0x005b200001087983 */ /* 0x010f220000300a00 */
[----:B---3--:R-:W-:-:S03]  /*ff2d0*/  IMAD.X R15, R11, 0x1, R18, P3 ;  /* 0x000000010b0f7824 */ /* 0x008fc600018e0612 */
[----:B------:R-:W3:Y:S04]  /*ff2e0*/  LDL.LU R11, [R1+0x5b18] ;  /* 0x005b1800010b7983 */ /* 0x000ee80000300800 */
[----:B------:R1:W-:Y:S04]  /*ff2f0*/  STL [R1+0x1828], R20 ;  /* 0x0018281401007387 */ /* 0x0003e80000100800 */
[----:B------:R0:W-:Y:S01]  /*ff300*/  STL.64 [R1+0x18a8], R14 ;  /* 0x0018a80e01007387 */ /* 0x0001e20000100a00 */
[----:B-1----:R-:W-:-:S03]  /*ff310*/  IADD3 R20, P3, PT, R12, R16, RZ ;  /* 0x000000100c147210 */ /* 0x002fc60007f7e0ff */
[----:B0-----:R-:W3:Y:S04]  /*ff320*/  LDL.LU.64 R14, [R1+0x5b10] ;  /* 0x005b1000010e7983 */ /* 0x001ee80000300a00 */
[----:B--2---:R0:W-:Y:S04]  /*ff330*/  STL.64 [R1+0x5af0], R2 ;  /* 0x005af00201007387 */ /* 0x0041e80000100a00 */
[----:B0-----:R0:W2:Y:S04]  /*ff340*/  LDL.64 R2, [R1+0x1828] ;  /* 0x0018280001027983 */ /* 0x0010a80000100a00 */
[----:B------:R1:W-:Y:S04]  /*ff350*/  STL [R1+0x5ae0], R16 ;  /* 0x005ae01001007387 */ /* 0x0003e80000100800 */
[----:B-1----:R-:W3:Y:S01]  /*ff360*/  LDL.LU R16, [R1+0x28c] ;  /* 0x00028c0001107983 */ /* 0x002ee20000300800 */
[----:B------:R-:W-:Y:S01]  /*ff370*/  IADD3 R4, P4, PT, R12, R21, RZ ;  /* 0x000000150c047210 */ /* 0x000fe20007f9e0ff */
[----:B--2---:R-:W-:-:S04]  /*ff380*/  IMAD.MOV.U32 R3, RZ, RZ, R5 ;  /* 0x000000ffff037224 */ /* 0x004fc800078e0005 */
[----:B---3--:R-:W-:-:S05]  /*ff390*/  IMAD.X R5, R16, 0x1, R19, P4 ;  /* 0x0000000110057824 */ /* 0x008fca00020e0613 */
[----:B------:R1:W-:Y:S04]  /*ff3a0*/  STL.64 [R1+0x18b0], R4 ;  /* 0x0018b00401007387 */ /* 0x0003e80000100a00 */
[----:B-1----:R-:W2:Y:S04]  /*ff3b0*/  LDL.LU.64 R4, [R1+0x5b08] ;  /* 0x005b080001047983 */ /* 0x002ea80000300a00 */
[----:B------:R1:W-:Y:S01]  /*ff3c0*/  STL.64 [R1+0x5ae8], R18 ;  /* 0x005ae81201007387 */ /* 0x0003e20000100a00 */
[----:B------:R-:W-:Y:S01]  /*ff3d0*/  IMAD.X R21, R16, 0x1, R14, P3 ;  /* 0x0000000110157824 */ /* 0x000fe200018e060e */
[----:B-1----:R-:W-:-:S02]  /*ff3e0*/  IADD3 R18, P3, PT, R12, R27, RZ ;  /* 0x0000001b0c127210 */ /* 0x002fc40007f7e0ff */
[----:B--2---:R-:W-:Y:S04]  /*ff3f0*/  STL.64 [R1+0x5ad8], R4 ;  /* 0x005ad80401007387 */ /* 0x004fe80000100a00 */
[----:B------:R1:W-:Y:S04]  /*ff400*/  STL [R1+0x5ac0], R0 ;  /* 0x005ac00001007387 */ /* 0x0003e80000100800 */
[----:B-1----:R-:W2:Y:S01]  /*ff410*/  LDL.LU R0, [R1+0x234] ;  /* 0x0002340001007983 */ /* 0x002ea20000300800 */
[----:B------:R-:W-:Y:S01]  /*ff420*/  IADD3 R4, P4, PT, R12, R17, RZ ;  /* 0x000000110c047210 */ /* 0x000fe20007f9e0ff */
[----:B------:R-:W-:-:S02]  /*ff430*/  IMAD.MOV.U32 R5, RZ, RZ, R3 ;  /* 0x000000ffff057224 */ /* 0x000fc400078e0003 */
[----:B------:R-:W-:Y:S01]  /*ff440*/  IMAD.X R3, R16, 0x1, R22, P2 ;  /* 0x0000000110037824 */ /* 0x000fe200010e0616 */
[----:B------:R-:W-:Y:S01]  /*ff450*/  IADD3 R2, P2, PT, R12, R25, RZ ;  /* 0x000000190c027210 */ /* 0x000fe20007f5e0ff */
[----:B------:R-:W-:Y:S02]  /*ff460*/  IMAD.MOV.U32 R19, RZ, RZ, R5 ;  /* 0x000000ffff137224 */ /* 0x000fe400078e0005 */
[C---:B------:R-:W-:Y:S01]  /*ff470*/  IMAD.X R5, R16.reuse, 0x1, R15, P4 ;  /* 0x0000000110057824 */ /* 0x040fe200020e060f */
[----:B------:R1:W-:Y:S04]  /*ff480*/  STL [R1+0x182c], R3 ;  /* 0x00182c0301007387 */ /* 0x0003e80000100800 */
[----:B------:R3:W-:Y:S01]  /*ff490*/  STL.64 [R1+0x1850], R20 ;  /* 0x0018501401007387 */ /* 0x0007e20000100a00 */
[----:B-1----:R-:W-:-:S03]  /*ff4a0*/  IMAD.X R3, R16, 0x1, R24, P2 ;  /* 0x0000000110037824 */ /* 0x002fc600010e0618 */
[----:B---3--:R-:W2:Y:S04]  /*ff4b0*/  LDL.LU.64 R20, [R1+0x5b00] ;  /* 0x005b000001147983 */ /* 0x008ea80000300a00 */
[----:B------:R1:W-:Y:S04]  /*ff4c0*/  STL.64 [R1+0x5ad0], R14 ;  /* 0x005ad00e01007387 */ /* 0x0003e80000100a00 */
[----:B------:R3:W-:Y:S01]  /*ff4d0*/  STL.64 [R1+0x1858], R4 ;  /* 0x0018580401007387 */ /* 0x0007e20000100a00 */
[----:B-1----:R-:W-:Y:S01]  /*ff4e0*/  IMAD.MOV.U32 R15, RZ, RZ, R19 ;  /* 0x000000ffff0f7224 */ /* 0x002fe200078e0013 */
[----:B---3--:R-:W-:Y:S01]  /*ff4f0*/  IADD3 R4, P4, PT, R12, R29, RZ ;  /* 0x0000001d0c047210 */ /* 0x008fe20007f9e0ff */
[C---:B------:R-:W-:Y:S01]  /*ff500*/  IMAD.X R19, R16.reuse, 0x1, R26, P3 ;  /* 0x0000000110137824 */ /* 0x040fe200018e061a */
[----:B------:R-:W3:Y:S04]  /*ff510*/  LDL.LU R12, [R1+0x5af8] ;  /* 0x005af800010c7983 */ /* 0x000ee80000300800 */
[----:B------:R1:W-:Y:S04]  /*ff520*/  STL.64 [R1+0x1870], R2 ;  /* 0x0018700201007387 */ /* 0x0003e80000100a00 */
[----:B-1----:R-:W3:Y:S04]  /*ff530*/  LDL.LU.64 R2, [R1+0x5af0] ;  /* 0x005af00001027983 */ /* 0x002ee80000300a00 */
[----:B----4-:R-:W-:Y:S04]  /*ff540*/  STL.64 [R1+0x5ac8], R8 ;  /* 0x005ac80801007387 */ /* 0x010fe80000100a00 */
[----:B------:R-:W-:Y:S04]  /*ff550*/  STL.64 [R1+0x5ab8], R10 ;  /* 0x005ab80a01007387 */ /* 0x000fe80000100a00 */
[----:B------:R1:W-:Y:S04]  /*ff560*/  STL.64 [R1+0x1878], R18 ;  /* 0x0018781201007387 */ /* 0x0003e80000100a00 */
[----:B-1----:R-:W4:Y:S01]  /*ff570*/  LDL.LU.64 R18, [R1+0x5ae8] ;  /* 0x005ae80001127983 */ /* 0x002f220000300a00 */
[----:B------:R-:W-:-:S03]  /*ff580*/  IMAD.X R5, R16, 0x1, R28, P4 ;  /* 0x0000000110057824 */ /* 0x000fc600020e061c */
[----:B------:R-:W4:Y:S01]  /*ff590*/  LDL.LU R16, [R1+0x5ae0] ;  /* 0x005ae00001107983 */ /* 0x000f220000300800 */
[----:B------:R-:W-:-:S03]  /*ff5a0*/  IMAD.MOV.U32 R11, RZ, RZ, R15 ;  /* 0x000000ffff0b7224 */ /* 0x000fc600078e000f */
[----:B------:R1:W-:Y:S04]  /*ff5b0*/  STL.64 [R1+0x1800], R4 ;  /* 0x0018000401007387 */ /* 0x0003e80000100a00 */
[----:B-1----:R-:W4:Y:S01]  /*ff5c0*/  LDL.LU.64 R4, [R1+0x5ad8] ;  /* 0x005ad80001047983 */ /* 0x002f220000300a00 */
[----:B--2---:R-:W-:-:S03]  /*ff5d0*/  IADD3 R14, P2, PT, R0, R20, RZ ;  /* 0x00000014000e7210 */ /* 0x004fc60007f5e0ff */
[----:B---3--:R-:W-:Y:S02]  /*ff5e0*/  STL.64 [R1+0x5ab0], R2 ;  /* 0x005ab00201007387 */ /* 0x008fe40000100a00 */
[----:B----4-:R-:W-:-:S05]  /*ff5f0*/  IMAD.X R15, R12, 0x1, R18, P2 ;  /* 0x000000010c0f7824 */ /* 0x010fca00010e0612 */
[----:B------:R1:W-:Y:S04]  /*ff600*/  STL.64 [R1+0x1808], R14 ;  /* 0x0018080e01007387 */ /* 0x0003e80000100a00 */
[----:B-1----:R-:W2:Y:S01]  /*ff610*/  LDL.LU.64 R14, [R1+0x5ad0] ;  /* 0x005ad000010e7983 */ /* 0x002ea20000300a00 */
[C---:B------:R-:W-:Y:S02]  /*ff620*/  IADD3 R8, P3, PT, R0.reuse, R21, RZ ;  /* 0x0000001500087210 */ /* 0x040fe40007f7e0ff */
[----:B------:R-:W-:-:S03]  /*ff630*/  IADD3 R10, P4, PT, R0, R23, RZ ;  /* 0x00000017000a7210 */ /* 0x000fc60007f9e0ff */
[----:B------:R-:W-:Y:S02]  /*ff640*/  IMAD.X R9, R12, 0x1, R19, P3 ;  /* 0x000000010c097824 */ /* 0x000fe400018e0613 */
[----:B------:R-:W-:-:S03]  /*ff650*/  IMAD.MOV.U32 R3, RZ, RZ, R7 ;  /* 0x000000ffff037224 */ /* 0x000fc600078e0007 */
[----:B------:R1:W-:Y:S01]  /*ff660*/  STL.64 [R1+0x1820], R8 ;  /* 0x0018200801007387 */ /* 0x0003e20000100a00 */
[----:B------:R-:W-:Y:S01]  /*ff670*/  IADD3 R2, P2, PT, R0, R16, RZ ;  /* 0x0000001000027210 */ /* 0x000fe20007f5e0ff */
[----:B------:R-:W-:Y:S02]  /*ff680*/  IMAD.MOV.U32 R7, RZ, RZ, R5 ;  /* 0x000000ffff077224 */ /* 0x000fe400078e0005 */
[----:B------:R-:W-:Y:S02]  /*ff690*/  IMAD.MOV.U32 R5, RZ, RZ, R4 ;  /* 0x000000ffff057224 */ /* 0x000fe400078e0004 */
[----:B------:R-:W3:Y:S01]  /*ff6a0*/  LDL.LU R4, [R1+0x280] ;  /* 0x0002800001047983 */ /* 0x000ee20000300800 */
[----:B-1----:R-:W-:Y:S02]  /*ff6b0*/  IMAD.MOV.U32 R9, RZ, RZ, R11 ;  /* 0x000000ffff097224 */ /* 0x002fe400078e000b */
[----:B------:R-:W-:Y:S01]  /*ff6c0*/  IMAD.X R11, R12, 0x1, R22, P4 ;  /* 0x000000010c0b7824 */ /* 0x000fe200020e0616 */
[----:B------:R-:W-:-:S04]  /*ff6d0*/  IADD3 R8, P3, PT, R0, R17, RZ ;  /* 0x0000001100087210 */ /* 0x000fc80007f7e0ff */
[----:B------:R1:W-:Y:S02]  /*ff6e0*/  STL.64 [R1+0x1798], R10 ;  /* 0x0017980a01007387 */ /* 0x0003e40000100a00 */
[----:B-1----:R-:W-:Y:S02]  /*ff6f0*/  IMAD.MOV.U32 R11, RZ, RZ, R3 ;  /* 0x000000ffff0b7224 */ /* 0x002fe400078e0003 */
[----:B--2---:R-:W-:-:S05]  /*ff700*/  IMAD.X R3, R12, 0x1, R14, P2 ;  /* 0x000000010c037824 */ /* 0x004fca00010e060e */
[----:B------:R1:W-:Y:S02]  /*ff710*/  STL.64 [R1+0x17c0], R2 ;  /* 0x0017c00201007387 */ /* 0x0003e40000100a00 */
[----:B-1----:R-:W-:Y:S02]  /*ff720*/  IMAD.MOV.U32 R3, RZ, RZ, R9 ;  /* 0x000000ffff037224 */ /* 0x002fe400078e0009 */
[----:B------:R-:W-:-:S05]  /*ff730*/  IMAD.X R9, R12, 0x1, R15, P3 ;  /* 0x000000010c097824 */ /* 0x000fca00018e060f */
[----:B------:R1:W-:Y:S04]  /*ff740*/  STL.64 [R1+0x17c8], R8 ;  /* 0x0017c80801007387 */ /* 0x0003e80000100a00 */
[----:B-1----:R-:W2:Y:S04]  /*ff750*/  LDL.LU.64 R8, [R1+0x5ac8] ;  /* 0x005ac80001087983 */ /* 0x002ea80000300a00 */
[----:B------:R1:W-:Y:S01]  /*ff760*/  STL.64 [R1+0x5a98], R14 ;  /* 0x005a980e01007387 */ /* 0x0003e20000100a00 */
[C---:B------:R-:W-:Y:S02]  /*ff770*/  IADD3 R10, P4, PT, R0.reuse, R25, RZ ;  /* 0x00000019000a7210 */ /* 0x040fe40007f9e0ff */
[----:B------:R-:W-:-:S02]  /*ff780*/  IADD3 R2, P2, PT, R0, R27, RZ ;  /* 0x0000001b00027210 */ /* 0x000fc40007f5e0ff */
[----:B-1----:R-:W-:Y:S02]  /*ff790*/  IADD3 R14, P3, PT, R0, R29, RZ ;  /* 0x0000001d000e7210 */ /* 0x002fe40007f7e0ff */
[----:B------:R-:W4:Y:S04]  /*ff7a0*/  LDL.LU R0, [R1+0x5ac0] ;  /* 0x005ac00001007983 */ /* 0x000f280000300800 */
[----:B------:R-:W3:Y:S04]  /*ff7b0*/  LDL.LU R15, [R1+0x284] ;  /* 0x00028400010f7983 */ /* 0x000ee80000300800 */
[----:B--2---:R1:W-:Y:S02]  /*ff7c0*/  STL.64 [R1+0x5aa0], R8 ;  /* 0x005aa00801007387 */ /* 0x0043e40000100a00 */
[----:B-1----:R-:W-:-:S02]  /*ff7d0*/  IMAD.MOV.U32 R9, RZ, RZ, R11 ;  /* 0x000000ffff097224 */ /* 0x002fc400078e000b */
[----:B------:R-:W-:-:S05]  /*ff7e0*/  IMAD.X R11, R12, 0x1, R24, P4 ;  /* 0x000000010c0b7824 */ /* 0x000fca00020e0618 */
[----:B------:R1:W-:Y:S04]  /*ff7f0*/  STL.64 [R1+0x17d0], R10 ;  /* 0x0017d00a01007387 */ /* 0x0003e80000100a00 */
[----:B-1----:R-:W2:Y:S04]  /*ff800*/  LDL.LU.64 R10, [R1+0x5ab8] ;  /* 0x005ab800010a7983 */ /* 0x002ea80000300a00 */
[----:B--2---:R1:W-:Y:S02]  /*ff810*/  STL.64 [R1+0x5a80], R10 ;  /* 0x005a800a01007387 */ /* 0x0043e40000100a00 */
[----:B-1----:R-:W-:-:S02]  /*ff820*/  IMAD.MOV.U32 R11, RZ, RZ, R9 ;  /* 0x000000ffff0b7224 */ /* 0x002fc400078e0009 */
[----:B------:R-:W-:Y:S02]  /*ff830*/  IMAD.MOV.U32 R9, RZ, RZ, R3 ;  /* 0x000000ffff097224 */ /* 0x000fe400078e0003 */
[----:B------:R-:W-:-:S05]  /*ff840*/  IMAD.X R3, R12, 0x1, R26, P2 ;  /* 0x000000010c037824 */ /* 0x000fca00010e061a */
[----:B------:R1:W-:Y:S04]  /*ff850*/  STL.64 [R1+0x17d8], R2 ;  /* 0x0017d80201007387 */ /* 0x0003e80000100a00 */
[----:B-1----:R-:W2:Y:S04]  /*ff860*/  LDL.LU.64 R2, [R1+0x5ab0] ;  /* 0x005ab00001027983 */ /* 0x002ea80000300a00 */
[----:B------:R-:W-:Y:S01]  /*ff870*/  STL.64 [R1+0x5a90], R26 ;  /* 0x005a901a01007387 */ /* 0x000fe20000100a00 */
[C---:B----4-:R-:W-:Y:S02]  /*ff880*/  IADD3 R10, P2, PT, R0.reuse, R21, RZ ;  /* 0x00000015000a7210 */ /* 0x050fe40007f5e0ff */
[----:B------:R-:W-:Y:S01]  /*ff890*/  IADD3 R8, P4, PT, R0, R20, RZ ;  /* 0x0000001400087210 */ /* 0x000fe20007f9e0ff */
[----:B--2---:R-:W-:Y:S04]  /*ff8a0*/  STL.64 [R1+0x5a88], R2 ;  /* 0x005a880201007387 */ /* 0x004fe80000100a00 */
[----:B------:R3:W-:Y:S02]  /*ff8b0*/  STL.64 [R1+0x5a78], R20 ;  /* 0x005a781401007387 */ /* 0x0007e40000100a00 */
[----:B---3--:R-:W-:-:S02]  /*ff8c0*/  IMAD.MOV.U32 R21, RZ, RZ, R15 ;  /* 0x000000ffff157224 */ /* 0x008fc400078e000f */
[----:B------:R-:W-:Y:S02]  /*ff8d0*/  IMAD.X R15, R12, 0x1, R28, P3 ;  /* 0x000000010c0f7824 */ /* 0x000fe400018e061c */
[----:B------:R-:W-:Y:S01]  /*ff8e0*/  IMAD.MOV.U32 R20, RZ, RZ, R9 ;  /* 0x000000ffff147224 */ /* 0x000fe200078e0009 */
[----:B------:R-:W2:Y:S01]  /*ff8f0*/  LDL.LU R12, [R1+0x5aa8] ;  /* 0x005aa800010c7983 */ /* 0x000ea20000300800 */
[----:B------:R-:W-:-:S03]  /*ff900*/  IMAD.X R9, R21, 0x1, R18, P4 ;  /* 0x0000000115097824 */ /* 0x000fc600020e0612 */
[----:B------:R1:W-:Y:S01]  /*ff910*/  STL.64 [R1+0x1780], R14 ;  /* 0x0017800e01007387 */ /* 0x0003e20000100a00 */
[----:B------:R-:W-:Y:S02]  /*ff920*/  IMAD.MOV.U32 R2, RZ, RZ, R11 ;  /* 0x000000ffff027224 */ /* 0x000fe400078e000b */
[----:B------:R-:W-:Y:S01]  /*ff930*/  IMAD.X R11, R21, 0x1, R19, P2 ;  /* 0x00000001150b7824 */ /* 0x000fe200010e0613 */
[----:B------:R3:W-:Y:S01]  /*ff940*/  STL.64 [R1+0x1788], R8 ;  /* 0x0017880801007387 */ /* 0x0007e20000100a00 */
[----:B-1----:R-:W-:-:S03]  /*ff950*/  IADD3 R14, P3, PT, R0, R23, RZ ;  /* 0x00000017000e7210 */ /* 0x002fc60007f7e0ff */
[----:B---3--:R-:W3:Y:S04]  /*ff960*/  LDL.LU.64 R8, [R1+0x5aa0] ;  /* 0x005aa00001087983 */ /* 0x008ee80000300a00 */
[----:B------:R1:W-:Y:S01]  /*ff970*/  STL.64 [R1+0x5a70], R4 ;  /* 0x005a700401007387 */ /* 0x0003e20000100a00 */
[----:B------:R-:W-:Y:S02]  /*ff980*/  IMAD.X R15, R21, 0x1, R22, P3 ;  /* 0x00000001150f7824 */ /* 0x000fe400018e0616 */
[----:B-1----:R-:W-:Y:S02]  /*ff990*/  IMAD.MOV.U32 R4, RZ, RZ, R0 ;  /* 0x000000ffff047224 */ /* 0x002fe400078e0000 */
[----:B------:R-:W4:Y:S04]  /*ff9a0*/  LDL.LU R0, [R1+0xddc] ;  /* 0x000ddc0001007983 */ /* 0x000f280000300800 */
[----:B------:R-:W-:Y:S04]  /*ff9b0*/  STL.64 [R1+0x1790], R10 ;  /* 0x0017900a01007387 */ /* 0x000fe80000100a00 */
[----:B------:R-:W-:Y:S04]  /*ff9c0*/  STL.64 [R1+0x5a68], R16 ;  /* 0x005a681001007387 */ /* 0x000fe80000100a00 */
[----:B------:R1:W-:Y:S04]  /*ff9d0*/  STL.64 [R1+0x16f8], R14 ;  /* 0x0016f80e01007387 */ /* 0x0003e80000100a00 */
[----:B-1----:R-:W2:Y:S01]  /*ff9e0*/  LDL.LU.64 R14, [R1+0x5a98] ;  /* 0x005a9800010e7983 */ /* 0x002ea20000300a00 */
[----:B------:R-:W-:-:S03]  /*ff9f0*/  IADD3 R26, P4, PT, R4, R16, RZ ;  /* 0x00000010041a7210 */ /* 0x000fc60007f9e0ff */
[----:B---3--:R1:W-:Y:S02]  /*ffa00*/  STL.64 [R1+0x5a58], R8 ;  /* 0x005a580801007387 */ /* 0x0083e40000100a00 */
[----:B-1----:R-:W-:-:S04]  /*ffa10*/  IMAD.MOV.U32 R8, RZ, RZ, R21 ;  /* 0x000000ffff087224 */ /* 0x002fc800078e0015 */
[----:B--2---:R-:W-:-:S05]  /*ffa20*/  IMAD.X R27, R8, 0x1, R14, P4 ;  /* 0x00000001081b7824 */ /* 0x004fca00020e060e */
[----:B------:R1:W-:Y:S04]  /*ffa30*/  STL.64 [R1+0x1720], R26 ;  /* 0x0017201a01007387 */ /* 0x0003e80000100a00 */
[----:B-1----:R-:W2:Y:S01]  /*ffa40*/  LDL.LU.64 R26, [R1+0x5a90] ;  /* 0x005a9000011a7983 */ /* 0x002ea20000300a00 */
[----:B------:R-:W-:Y:S01]  /*ffa50*/  IADD3 R10, P2, PT, R4, R17, RZ ;  /* 0x00000011040a7210 */ /* 0x000fe20007f5e0ff */
[----:B------:R-:W-:-:S04]  /*ffa60*/  IMAD.MOV.U32 R9, RZ, RZ, R2 ;  /* 0x000000ffff097224 */ /* 0x000fc800078e0002 */
[----:B------:R-:W-:Y:S01]  /*ffa70*/  IMAD.X R11, R8, 0x1, R15, P2 ;  /* 0x00000001080b7824 */ /* 0x000fe200010e060f */
[----:B--2---:R-:W-:-:S05]  /*ffa80*/  IADD3 R2, P4, PT, R4, R27, RZ ;  /* 0x0000001b04027210 */ /* 0x004fca0007f9e0ff */
[----:B------:R1:W-:Y:S04]  /*ffa90*/  STL [R1+0x1758], R2 ;  /* 0x0017580201007387 */ /* 0x0003e80000100800 */
[----:B-1----:R-:W2:Y:S04]  /*ffaa0*/  LDL.LU.64 R2, [R1+0x5a88] ;  /* 0x005a880001027983 */ /* 0x002ea80000300a00 */
[----:B------:R1:W-:Y:S04]  /*ffab0*/  STL.64 [R1+0x1728], R10 ;  /* 0x0017280a01007387 */ /* 0x0003e80000100a00 */
[----:B-1----:R-:W3:Y:S01]  /*ffac0*/  LDL.LU.64 R10, [R1+0x5a80] ;  /* 0x005a8000010a7983 */ /* 0x002ee20000300a00 */
[----:B------:R-:W-:Y:S01]  /*ffad0*/  IMAD.MOV.U32 R17, RZ, RZ, R20 ;  /* 0x000000ffff117224 */ /* 0x000fe200078e0014 */
[----:B------:R-:W-:-:S02]  /*ffae0*/  IADD3 R20, P3, PT, R4, R25, RZ ;  /* 0x0000001904147210 */ /* 0x000fc40007f7e0ff */
[----:B------:R-:W-:-:S03]  /*ffaf0*/  IADD3 R4, P2, PT, R4, R29, RZ ;  /* 0x0000001d04047210 */ /* 0x000fc60007f5e0ff */
[----:B------:R-:W-:Y:S01]  /*ffb00*/  IMAD.X R21, R8, 0x1, R24, P3 ;  /* 0x0000000108157824 */ /* 0x000fe200018e0618 */
[----:B---3--:R1:W-:Y:S04]  /*ffb10*/  STL.64 [R1+0x5a50], R10 ;  /* 0x005a500a01007387 */ /* 0x0083e80000100a00 */
[----:B-1----:R0:W3:Y:S04]  /*ffb20*/  LDL.64 R10, [R1+0x1758] ;  /* 0x00175800010a7983 */ /* 0x0020e80000100a00 */
[----:B------:R1:W-:Y:S04]  /*ffb30*/  STL.64 [R1+0x1750], R20 ;  /* 0x0017501401007387 */ /* 0x0003e80000100a00 */
[----:B-1----:R-:W4:Y:S04]  /*ffb40*/  LDL.LU.64 R20, [R1+0x5a78] ;  /* 0x005a780001147983 */ /* 0x002f280000300a00 */
[----:B------:R-:W-:Y:S04]  /*ffb50*/  STL [R1+0x16e0], R4 ;  /* 0x0016e00401007387 */ /* 0x000fe80000100800 */
[----:B--2---:R1:W-:Y:S02]  /*ffb60*/  STL.64 [R1+0x5a60], R2 ;  /* 0x005a600201007387 */ /* 0x0043e40000100a00 */
[----:B-1----:R-:W-:-:S02]  /*ffb70*/  IMAD.MOV.U32 R2, RZ, RZ, R4 ;  /* 0x000000ffff027224 */ /* 0x002fc400078e0004 */
[----:B------:R-:W-:Y:S02]  /*ffb80*/  IMAD.MOV.U32 R3, RZ, RZ, R5 ;  /* 0x000000ffff037224 */ /* 0x000fe400078e0005 */
[----:B------:R-:W2:Y:S01]  /*ffb90*/  LDL.LU.64 R4, [R1+0x5a70] ;  /* 0x005a700001047983 */ /* 0x000ea20000300a00 */
[----:B------:R-:W-:Y:S02]  /*ffba0*/  IMAD.MOV.U32 R3, RZ, RZ, R17 ;  /* 0x000000ffff037224 */ /* 0x000fe400078e0011 */
[----:B---3--:R-:W-:-:S05]  /*ffbb0*/  IMAD.X R11, R8, 0x1, R26, P4 ;  /* 0x00000001080b7824 */ /* 0x008fca00020e061a */
[----:B------:R1:W-:Y:S01]  /*ffbc0*/  STL [R1+0x175c], R11 ;  /* 0x00175c0b01007387 */ /* 0x0003e20000100800 */
[----:B----4-:R-:W-:Y:S01]  /*ffbd0*/  IADD3 R16, P3, PT, R12, R20, RZ ;  /* 0x000000140c107210 */ /* 0x010fe20007f7e0ff */
[----:B-1----:R-:W-:Y:S02]  /*ffbe0*/  IMAD.MOV.U32 R11, RZ, RZ, R3 ;  /* 0x000000ffff0b7224 */ /* 0x002fe400078e0003 */
[----:B------:R-:W-:-:S05]  /*ffbf0*/  IMAD.X R3, R8, 0x1, R28, P2 ;  /* 0x0000000108037824 */ /* 0x000fca00010e061c */
[----:B------:R-:W-:Y:S01]  /*ffc00*/  STL [R1+0x16e4], R3 ;  /* 0x0016e40301007387 */ /* 0x000fe20000100800 */
[----:B--2---:R-:W-:-:S05]  /*ffc10*/  IMAD.X R17, R4, 0x1, R18, P3 ;  /* 0x0000000104117824 */ /* 0x004fca00018e0612 */
[----:B------:R1:W-:Y:S04]  /*ffc20*/  STL.64 [R1+0x16e8], R16 ;  /* 0x0016e81001007387 */ /* 0x0003e80000100a00 */
[----:B-1----:R-:W2:Y:S01]  /*ffc30*/  LDL.LU.64 R16, [R1+0x5a68] ;  /* 0x005a680001107983 */ /* 0x002ea20000300a00 */
[C---:B------:R-:W-:Y:S02]  /*ffc40*/  IADD3 R10, P4, PT, R12.reuse, R21, RZ ;  /* 0x000000150c0a7210 */ /* 0x040fe40007f9e0ff */
[----:B------:R-:W-:Y:S01]  /*ffc50*/  IADD3 R2, P2, PT, R12, R23, RZ ;  /* 0x000000170c027210 */ /* 0x000fe20007f5e0ff */
[----:B------:R1:W-:Y:S04]  /*ffc60*/  STL [R1+0x5a40], R13 ;  /* 0x005a400d01007387 */ /* 0x0003e80000100800 */
[----:B------:R3:W-:Y:S01]  /*ffc70*/  STL.64 [R1+0x5a48], R18 ;  /* 0x005a481201007387 */ /* 0x0007e20000100a00 */
[----:B------:R-:W-:-:S02]  /*ffc80*/  IMAD.X R3, R4, 0x1, R22, P2 ;  /* 0x0000000104037824 */ /* 0x000fc400010e0616 */
[----:B-1----:R-:W-:Y:S02]  /*ffc90*/  IMAD.MOV.U32 R13, RZ, RZ, R9 ;  /* 0x000000ffff0d7224 */ /* 0x002fe400078e0009 */
[----:B------:R-:W-:Y:S02]  /*ffca0*/  IMAD.MOV.U32 R9, RZ, RZ, R11 ;  /* 0x000000ffff097224 */ /* 0x000fe400078e000b */
[----:B------:R-:W-:Y:S02]  /*ffcb0*/  IMAD.X R11, R4, 0x1, R19, P4 ;  /* 0x00000001040b7824 */ /* 0x000fe400020e0613 */
[----:B---3--:R-:W-:-:S03]  /*ffcc0*/  IMAD.MOV.U32 R19, RZ, RZ, R9 ;  /* 0x000000ffff137224 */ /* 0x008fc600078e0009 */
[----:B------:R-:W-:Y:S04]  /*ffcd0*/  STL.64 [R1+0x16f0], R10 ;  /* 0x0016f00a01007387 */ /* 0x000fe80000100a00 */
[----:B------:R1:W-:Y:S04]  /*ffce0*/  STL.64 [R1+0x1680], R2 ;  /* 0x0016800201007387 */ /* 0x0003e80000100a00 */
[----:B-1----:R-:W3:Y:S01]  /*ffcf0*/  LDL.LU.64 R2, [R1+0x5a60] ;  /* 0x005a600001027983 */ /* 0x002ee20000300a00 */
[----:B--2---:R-:W-:-:S05]  /*ffd00*/  IADD3 R8, P3, PT, R12, R16, RZ ;  /* 0x000000100c087210 */ /* 0x004fca0007f7e0ff */
[----:B------:R-:W-:-:S05]  /*ffd10*/  IMAD.X R9, R4, 0x1, R14, P3 ;  /* 0x0000000104097824 */ /* 0x000fca00018e060e */
[----:B------:R1:W-:Y:S04]  /*ffd20*/  STL.64 [R1+0x1688], R8 ;  /* 0x0016880801007387 */ /* 0x0003e80000100a00 */
[----:B-1----:R-:W2:Y:S01]  /*ffd30*/  LDL.LU.64 R8, [R1+0x5a58] ;  /* 0x005a580001087983 */ /* 0x002ea20000300a00 */
[----:B------:R-:W-:-:S05]  /*ffd40*/  IADD3 R10, P4, PT, R12, R17, RZ ;  /* 0x000000110c0a7210 */ /* 0x000fca0007f9e0ff */
[----:B------:R-:W-:Y:S01]  /*ffd50*/  IMAD.X R11, R4, 0x1, R15, P4 ;  /* 0x00000001040b7824 */ /* 0x000fe200020e060f */
[C---:B------:R-:W-:Y:S01]  /*ffd60*/  IADD3 R18, P2, PT, R12.reuse, R25, RZ ;  /* 0x000000190c127210 */ /* 0x040fe20007f5e0ff */
[----:B--2---:R-:W-:Y:S04]  /*ffd70*/  STL.64 [R1+0x5a30], R8 ;  /* 0x005a300801007387 */ /* 0x004fe80000100a00 */
[----:B------:R1:W-:Y:S04]  /*ffd80*/  STL.64 [R1+0x16b0], R10 ;  /* 0x0016b00a01007387 */ /* 0x0003e80000100a00 */
[----:B-1----:R-:W2:Y:S01]  /*ffd90*/  LDL.LU.64 R10, [R1+0x5a50] ;  /* 0x005a5000010a7983 */ /* 0x002ea20000300a00 */
[----:B------:R-:W-:Y:S01]  /*ffda0*/  IADD3 R8, P3, PT, R12, R27, RZ ;  /* 0x0000001b0c087210 */ /* 0x000fe20007f7e0ff */
[----:B------:R-:W-:-:S02]  /*ffdb0*/  IMAD.MOV.U32 R9, RZ, RZ, R13 ;  /* 0x000000ffff097224 */ /* 0x000fc400078e000d */
[----:B------:R-:W-:Y:S01]  /*ffdc0*/  IMAD.MOV.U32 R13, RZ, RZ, R19 ;  /* 0x000000ffff0d7224 */ /* 0x000fe200078e0013 */
[----:B------:R1:W-:Y:S01]  /*ffdd0*/  STL.64 [R1+0x5a38], R14 ;  /* 0x005a380e01007387 */ /* 0x0003e20000100a00 */
[----:B------:R-:W-:Y:S01]  /*ffde0*/  IMAD.X R19, R4, 0x1, R24, P2 ;  /* 0x0000000104137824 */ /* 0x000fe200010e0618 */
[----:B------:R-:W-:-:S04]  /*ffdf0*/  IADD3 R12, P4, PT, R12, R29, RZ ;  /* 0x0000001d0c0c7210 */ /* 0x000fc80007f9e0ff */
[----:B------:R4:W-:Y:S01]  /*ffe00*/  STL.64 [R1+0x16b8], R18 ;  /* 0x0016b81201007387 */ /* 0x0009e20000100a00 */
[----:B-1----:R-:W-:Y:S02]  /*ffe10*/  IMAD.MOV.U32 R15, RZ, RZ, R9 ;  /* 0x000000ffff0f7224 */ /* 0x002fe400078e0009 */
[----:B------:R-:W-:Y:S01]  /*ffe20*/  IMAD.X R9, R4, 0x1, R26, P3 ;  /* 0x0000000104097824 */ /* 0x000fe200018e061a */
[----:B----4-:R-:W4:Y:S04]  /*ffe30*/  LDL.LU.64 R18, [R1+0x5a48] ;  /* 0x005a480001127983 */ /* 0x010f280000300a00 */
[----:B------:R1:W-:Y:S04]  /*ffe40*/  STL.64 [R1+0x16d8], R8 ;  /* 0x0016d80801007387 */ /* 0x0003e80000100a00 */
[----:B-1----:R-:W3:Y:S04]  /*ffe50*/  LDL.LU R9, [R1+0x248] ;  /* 0x0002480001097983 */ /* 0x002ee80000300800 */
[----:B------:R1:W-:Y:S01]  /*ffe60*/  STL.64 [R1+0x5a10], R20 ;  /* 0x005a101401007387 */ /* 0x0003e20000100a00 */
[----:B--2---:R-:W-:Y:S01]  /*ffe70*/  IADD3 R8, P3, PT, R11, R21, RZ ;  /* 0x000000150b087210 */ /* 0x004fe20007f7e0ff */
[----:B-1----:R-:W-:-:S02]  /*ffe80*/  IMAD.MOV.U32 R21, RZ, RZ, R13 ;  /* 0x000000ffff157224 */ /* 0x002fc400078e000d */
[----:B------:R-:W-:Y:S01]  /*ffe90*/  IMAD.X R13, R4, 0x1, R28, P4 ;  /* 0x00000001040d7824 */ /* 0x000fe200020e061c */
[C---:B------:R-:W-:Y:S02]  /*ffea0*/  IADD3 R14, P2, PT, R11.reuse, R20, RZ ;  /* 0x000000140b0e7210 */ /* 0x040fe40007f5e0ff */
[----:B------:R-:W2:Y:S04]  /*ffeb0*/  LDL.LU R20, [R1+0xe54] ;  /* 0x000e540001147983 */ /* 0x000ea80000300800 */
[----:B------:R1:W-:Y:S04]  /*ffec0*/  STL.64 [R1+0x1628], R12 ;  /* 0x0016280c01007387 */ /* 0x0003e80000100a00 */
[----:B-1----:R-:W2:Y:S04]  /*ffed0*/  LDL.LU R13, [R1+0x5a40] ;  /* 0x005a4000010d7983 */ /* 0x002ea80000300800 */
[----:B------:R3:W-:Y:S01]  /*ffee0*/  STL.64 [R1+0x5a20], R28 ;  /* 0x005a201c01007387 */ /* 0x0007e20000100a00 */
[----:B------:R-:W-:Y:S01]  /*ffef0*/  IADD3 R12, P4, PT, R11, R23, RZ ;  /* 0x000000170b0c7210 */ /* 0x000fe20007f9e0ff */
[----:B---3--:R-:W-:-:S02]  /*fff00*/  IMAD.MOV.U32 R29, RZ, RZ, R9 ;  /* 0x000000ffff1d7224 */ /* 0x008fc400078e0009 */
[C---:B----4-:R-:W-:Y:S02]  /*fff10*/  IMAD.X R9, R0.reuse, 0x1, R19, P3 ;  /* 0x0000000100097824 */ /* 0x050fe400018e0613 */
[----:B--2---:R-:W-:Y:S02]  /*fff20*/  IMAD.MOV.U32 R4, RZ, RZ, R13 ;  /* 0x000000ffff047224 */ /* 0x004fe400078e000d */
[----:B------:R-:W-:Y:S02]  /*fff30*/  IMAD.MOV.U32 R13, RZ, RZ, R15 ;  /* 0x000000ffff0d7224 */ /* 0x000fe400078e000f */
[----:B------:R-:W-:-:S05]  /*fff40*/  IMAD.X R15, R0, 0x1, R18, P2 ;  /* 0x00000001000f7824 */ /* 0x000fca00010e0612 */
[----:B------:R1:W-:Y:S04]  /*fff50*/  STL.64 [R1+0x1660], R14 ;  /* 0x0016600e01007387 */ /* 0x0003e80000100a00 */
[----:B-1----:R-:W2:Y:S04]  /*fff60*/  LDL.LU.64 R14, [R1+0x5a38] ;  /* 0x005a3800010e7983 */ /* 0x002ea80000300a00 */
[----:B------:R1:W-:Y:S04]  /*fff70*/  STL.64 [R1+0x1668], R8 ;  /* 0x0016680801007387 */ /* 0x0003e80000100a00 */
[----:B-1----:R-:W3:Y:S04]  /*fff80*/  LDL.LU.64 R8, [R1+0x5a30] ;  /* 0x005a300001087983 */ /* 0x002ee80000300a00 */
[----:B------:R1:W-:Y:S04]  /*fff90*/  STL.64 [R1+0x5a00], R18 ;  /* 0x005a001201007387 */ /* 0x0003e80000100a00 */
[----:B------:R4:W-:Y:S01]  /*fffa0*/  STL.64 [R1+0x59f0], R16 ;  /* 0x0059f01001007387 */ /* 0x0009e20000100a00 */
[----:B-1----:R-:W-:Y:S01]  /*fffb0*/  IMAD.MOV.U32 R18, RZ, RZ, R20 ;  /* 0x000000ffff127224 */ /* 0x002fe200078e0014 */
[----:B------:R-:W-:Y:S01]  /*fffc0*/  IADD3 R20, P3, PT, R11, R17, RZ ;  /* 0x000000110b147210 */ /* 0x000fe20007f7e0ff */
[----:B------:R-:W-:Y:S01]  /*fffd0*/  IMAD.MOV.U32 R19, RZ, RZ, R21 ;  /* 0x000000ffff137224 */ /* 0x000fe200078e0015 */
[----:B----4-:R-:W4:Y:S01]  /*fffe0*/  LDL.LU R17, [R1+0x4fc8] ;  /* 0x004fc80001117983 */ /* 0x010f220000300800 */
[----:B------:R-:W-:-:S02]  /*ffff0*/  IMAD.MOV.U32 R21, RZ, RZ, R13 ;  /* 0x000000ffff157224 */ /* 0x000fc400078e000d */
[----:B------:R-:W-:-:S05]  /*100000*/  IMAD.X R13, R0, 0x1, R22, P4 ;  /* 0x00000001000d7824 */ /* 0x000fca00020e0616 */
[----:B------:R1:W-:Y:S04]  /*100010*/  STL.64 [R1+0x15e0], R12 ;  /* 0x0015e00c01007387 */ /* 0x0003e80000100a00 */
[----:B-1----:R-:W3:Y:S01]  /*100020*/  LDL.LU.64 R12, [R1+0x5a28] ;  /* 0x005a2800010c7983 */ /* 0x002ee20000300a00 */
[----:B------:R-:W-:Y:S01]  /*100030*/  IADD3 R28, P2, PT, R11, R16, RZ ;  /* 0x000000100b1c7210 */ /* 0x000fe20007f5e0ff */
[----:B------:R-:W-:Y:S02]  /*100040*/  IMAD.MOV.U32 R16, RZ, RZ, R21 ;  /* 0x000000ffff107224 */ /* 0x000fe400078e0015 */
[----:B--2---:R-:W-:Y:S01]  /*100050*/  IMAD.X R21, R0, 0x1, R15, P3 ;  /* 0x0000000100157824 */ /* 0x004fe200018e060f */
[----:B----4-:R-:W-:Y:S01]  /*100060*/  ISETP.GE.AND P0, PT, R17, UR7, PT ;  /* 0x0000000711007c0c */ /* 0x010fe2000bf06270 */
[----:B------:R-:W-:-:S02]  /*100070*/  IMAD.MOV.U32 R17, RZ, RZ, R29 ;  /* 0x000000ffff117224 */ /* 0x000fc400078e001d */
[----:B------:R-:W-:-:S05]  /*100080*/  IMAD.X R29, R0, 0x1, R14, P2 ;  /* 0x00000001001d7824 */ /* 0x000fca00010e060e */
[----:B------:R1:W-:Y:S01]  /*100090*/  STL.64 [R1+0x15e8], R28 ;  /* 0x0015e81c01007387 */ /* 0x0003e20000100a00 */
[----:B---3--:R-:W-:Y:S02]  /*1000a0*/  LOP3.LUT R12, R12, 0xfffffff7, RZ, 0xc0, !PT ;  /* 0xfffffff70c0c7812 */ /* 0x008fe400078ec0ff */
[----:B-1----:R-:W-:Y:S02]  /*1000b0*/  IADD3 R28, P2, PT, R11, R25, RZ ;  /* 0x000000190b1c7210 */ /* 0x002fe40007f5e0ff */
[----:B------:R-:W-:-:S03]  /*1000c0*/  @P0 LOP3.LUT R12, R12, 0x8, RZ, 0xfc, !PT ;  /* 0x000000080c0c0812 */ /* 0x000fc600078efcff */
[----:B------:R-:W-:Y:S02]  /*1000d0*/  IMAD.X R29, R0, 0x1, R24, P2 ;  /* 0x00000001001d7824 */ /* 0x000fe400010e0618 */
[----:B------:R-:W-:Y:S04]  /*1000e0*/  STL.64 [R1+0x5740], R12 ;  /* 0x0057400c01007387 */ /* 0x000fe80000100a00 */
[----:B------:R-:W-:Y:S04]  /*1000f0*/  STL.64 [R1+0x1610], R20 ;  /* 0x0016101401007387 */ /* 0x000fe80000100a00 */
[----:B------:R1:W-:Y:S04]  /*100100*/  STL.64 [R1+0x1618], R28 ;  /* 0x0016181c01007387 */ /* 0x0003e80000100a00 */
[----:B-1----:R-:W2:Y:S01]  /*100110*/  LDL.LU.64 R28, [R1+0x5a20] ;  /* 0x005a2000011c7983 */ /* 0x002ea20000300a00 */
[----:B------:R-:W-:Y:S01]  /*100120*/  IMAD.MOV.U32 R21, RZ, RZ, R2 ;  /* 0x000000ffff157224 */ /* 0x000fe200078e0002 */
[----:B------:R-:W-:Y:S01]  /*100130*/  IADD3 R20, P3, PT, R11, R27, RZ ;  /* 0x0000001b0b147210 */ /* 0x000fe20007f7e0ff */
[----:B------:R-:W-:-:S02]  /*100140*/  IMAD.MOV.U32 R13, RZ, RZ, R19 ;  /* 0x000000ffff0d7224 */ /* 0x000fc400078e0013 */
[--C-:B------:R-:W-:Y:S01]  /*100150*/  IMAD.MOV.U32 R19, RZ, RZ, R21.reuse ;  /* 0x000000ffff137224 */ /* 0x100fe200078e0015 */
[----:B------:R-:W-:Y:S01]  /*100160*/  SHF.R.S32.HI R2, RZ, 0x1f, R21 ;  /* 0x0000001fff027819 */ /* 0x000fe20000011415 */
[C---:B------:R-:W-:Y:S02]  /*100170*/  IMAD.X R21, R0.reuse, 0x1, R26, P3 ;  /* 0x0000000100157824 */ /* 0x040fe400018e061a */
[----:B------:R-:W-:Y:S01]  /*100180*/  IMAD.MOV.U32 R12, RZ, RZ, R18 ;  /* 0x000000ffff0c7224 */ /* 0x000fe200078e0012 */
[----:B--2---:R-:W-:Y:S02]  /*100190*/  IADD3 R18, P2, PT, R11, R29, RZ ;  /* 0x0000001d0b127210 */ /* 0x004fe40007f5e0ff */
[----:B------:R-:W2:Y:S04]  /*1001a0*/  LDL.LU R11, [R1+0x5a18] ;  /* 0x005a1800010b7983 */ /* 0x000ea80000300800 */
[----:B------:R1:W-:Y:S04]  /*1001b0*/  STL.64 [R1+0x1620], R20 ;  /* 0x0016201401007387 */ /* 0x0003e80000100a00 */
[----:B-1----:R-:W3:Y:S04]  /*1001c0*/  LDL.LU.64 R20, [R1+0x5a10] ;  /* 0x005a100001147983 */ /* 0x002ee80000300a00 */
[----:B------:R1:W-:Y:S02]  /*1001d0*/  STL.64 [R1+0x59e8], R26 ;  /* 0x0059e81a01007387 */ /* 0x0003e40000100a00 */
[----:B-1----:R-:W-:Y:S01]  /*1001e0*/  IMAD.MOV.U32 R27, RZ, RZ, R19 ;  /* 0x000000ffff1b7224 */ /* 0x002fe200078e0013 */
[----:B---3--:R-:W-:Y:S01]  /*1001f0*/  IADD3 R26, P3, PT, R19, R20, RZ ;  /* 0x00000014131a7210 */ /* 0x008fe20007f7e0ff */
[----:B------:R-:W-:-:S02]  /*100200*/  IMAD.X R19, R0, 0x1, R28, P2 ;  /* 0x0000000100137824 */ /* 0x000fc400010e061c */
[----:B------:R-:W3:Y:S04]  /*100210*/  LDL.LU R0, [R1+0x5a08] ;  /* 0x005a080001007983 */ /* 0x000ee80000300800 */
[----:B------:R1:W-:Y:S04]  /*100220*/  STL.64 [R1+0x15d0], R18 ;  /* 0x0015d01201007387 */ /* 0x0003e80000100a00 */
[----:B-1----:R-:W4:Y:S04]  /*100230*/  LDL.LU.64 R18, [R1+0x5a00] ;  /* 0x005a000001127983 */ /* 0x002f280000300a00 */
[----:B------:R2:W-:Y:S02]  /*100240*/  STL.64 [R1+0x59e0], R28 ;  /* 0x0059e01c01007387 */ /* 0x0005e40000100a00 */
[----:B--2---:R-:W-:-:S02]  /*100250*/  IMAD.MOV.U32 R29, RZ, RZ, R11 ;  /* 0x000000ffff1d7224 */ /* 0x004fc400078e000b */
[----:B------:R-:W2:Y:S04]  /*100260*/  LDL.LU R11, [R1+0x59f8] ;  /* 0x0059f800010b7983 */ /* 0x000ea80000300800 */
[----:B------:R1:W-:Y:S04]  /*100270*/  STL.64 [R1+0x59d8], R8 ;  /* 0x0059d80801007387 */ /* 0x0003e80000100a00 */
[----:B------:R0:W-:Y:S01]  /*100280*/  STL.64 [R1+0x59d0], R20 ;  /* 0x0059d01401007387 */ /* 0x0001e20000100a00 */
[----:B-1----:R-:W-:Y:S01]  /*100290*/  IMAD.MOV.U32 R8, RZ, RZ, R16 ;  /* 0x000000ffff087224 */ /* 0x002fe200078e0010 */
[----:B------:R-:W-:Y:S01]  /*1002a0*/  IADD3 R16, P2, PT, R27, R21, RZ ;  /* 0x000000151b107210 */ /* 0x000fe20007f5e0ff */
[----:B0-----:R-:W-:-:S02]  /*1002b0*/  IMAD.MOV.U32 R21, RZ, RZ, R27 ;  /* 0x000000ffff157224 */ /* 0x001fc400078e001b */
[----:B------:R-:W-:Y:S02]  /*1002c0*/  IMAD.MOV.U32 R9, RZ, RZ, R17 ;  /* 0x000000ffff097224 */ /* 0x000fe400078e0011 */
[C---:B----4-:R-:W-:Y:S02]  /*1002d0*/  IMAD.X R27, R2.reuse, 0x1, R18, P3 ;  /* 0x00000001021b7824 */ /* 0x050fe400018e0612 */
[----:B------:R-:W-:-:S03]  /*1002e0*/  IMAD.X R17, R2, 0x1, R19, P2 ;  /* 0x0000000102117824 */ /* 0x000fc600010e0613 */
[----:B------:R-:W-:Y:S04]  /*1002f0*/  STL.64 [R1+0x15d8], R26 ;  /* 0x0015d81a01007387 */ /* 0x000fe80000100a00 */
[----:B------:R0:W-:Y:S04]  /*100300*/  STL.64 [R1+0x1560], R16 ;  /* 0x0015601001007387 */ /* 0x0001e80000100a00 */
[----:B0-----:R-:W4:Y:S01]  /*100310*/  LDL.LU.64 R16, [R1+0x59f0] ;  /* 0x0059f00001107983 */ /* 0x001f220000300a00 */
[----:B------:R-:W-:-:S03]  /*100320*/  IADD3 R26, P3, PT, R21, R23, RZ ;  /* 0x00000017151a7210 */ /* 0x000fc60007f7e0ff */
[----:B------:R0:W-:Y:S02]  /*100330*/  STL.64 [R1+0x59c8], R6 ;  /* 0x0059c80601007387 */ /* 0x0001e40000100a00 */
[----:B------:R-:W-:-:S05]  /*100340*/  IMAD.X R27, R2, 0x1, R22, P3 ;  /* 0x00000001021b7824 */ /* 0x000fca00018e0616 */
[----:B------:R1:W-:Y:S01]  /*100350*/  STL.64 [R1+0x1568], R26 ;  /* 0x0015681a01007387 */ /* 0x0003e20000100a00 */
[----:B0-----:R-:W-:Y:S01]  /*100360*/  IMAD.MOV.U32 R7, RZ, RZ, R29 ;  /* 0x000000ffff077224 */ /* 0x001fe200078e001d */
[C---:B----4-:R-:W-:Y:S02]  /*100370*/  IADD3 R28, P2, PT, R21.reuse, R16, RZ ;  /* 0x00000010151c7210 */ /* 0x050fe40007f5e0ff */
[----:B-1----:R-:W-:-:S03]  /*100380*/  IADD3 R26, P3, PT, R21, R17, RZ ;  /* 0x00000011151a7210 */ /* 0x002fc60007f7e0ff */
[C---:B------:R-:W-:Y:S02]  /*100390*/  IMAD.X R29, R2.reuse, 0x1, R14, P2 ;  /* 0x00000001021d7824 */ /* 0x040fe400010e060e */
        /* <DEDUP_REMOVED lines=8> */
[----:B0-----:R-:W-:Y:S02]  /*100420*/  IMAD.MOV.U32 R14, RZ, RZ, R8 ;  /* 0x000000ffff0e7224 */ /* 0x001fe400078e0008 */
[----:B------:R-:W-:Y:S01]  /*100430*/  IMAD.MOV.U32 R15, RZ, RZ, R9 ;  /* 0x000000ffff0f7224 */ /* 0x000fe200078e0009 */
[----:B-1----:R-:W2:Y:S01]  /*100440*/  LDL.LU.64 R28, [R1+0x59e0] ;  /* 0x0059e000011c7983 */ /* 0x002ea20000300a00 */
[----:B----4-:R-:W-:-:S05]  /*100450*/  IADD3 R8, P3, PT, R21, R27, RZ ;  /* 0x0000001b15087210 */ /* 0x010fca0007f7e0ff */
[----:B------:R-:W-:-:S05]  /*100460*/  IMAD.X R9, R2, 0x1, R26, P3 ;  /* 0x0000000102097824 */ /* 0x000fca00018e061a */
[----:B------:R0:W-:Y:S04]  /*100470*/  STL.64 [R1+0x15a8], R8 ;  /* 0x0015a80801007387 */ /* 0x0001e80000100a00 */
[----:B0-----:R-:W4:Y:S01]  /*100480*/  LDL.LU.64 R8, [R1+0x59d8] ;  /* 0x0059d80001087983 */ /* 0x001f220000300a00 */
[----:B--2---:R-:W-:-:S05]  /*100490*/  IADD3 R20, P2, PT, R21, R29, RZ ;  /* 0x0000001d15147210 */ /* 0x004fca0007f5e0ff */
[----:B------:R-:W-:Y:S01]  /*1004a0*/  IMAD.X R21, R2, 0x1, R28, P2 ;  /* 0x0000000102157824 */ /* 0x000fe200010e061c */
[----:B---3--:R-:W-:Y:S01]  /*1004b0*/  IADD3 R6, P3, PT, R0, R25, RZ ;  /* 0x0000001900067210 */ /* 0x008fe20007f7e0ff */
[----:B----4-:R-:W-:Y:S04]  /*1004c0*/  STL.64 [R1+0x59b8], R8 ;  /* 0x0059b80801007387 */ /* 0x010fe80000100a00 */
[----:B------:R0:W-:Y:S04]  /*1004d0*/  STL.64 [R1+0x1528], R20 ;  /* 0x0015281401007387 */ /* 0x0001e80000100a00 */
[----:B0-----:R-:W2:Y:S01]  /*1004e0*/  LDL.LU.64 R20, [R1+0x59d0] ;  /* 0x0059d00001147983 */ /* 0x001ea20000300a00 */
[----:B------:R-:W-:Y:S01]  /*1004f0*/  SHF.R.S32.HI R8, RZ, 0x1f, R0 ;  /* 0x0000001fff087819 */ /* 0x000fe20000011400 */
[----:B------:R-:W-:-:S04]  /*100500*/  IMAD.MOV.U32 R9, RZ, RZ, R7 ;  /* 0x000000ffff097224 */ /* 0x000fc800078e0007 */
[----:B------:R-:W-:Y:S02]  /*100510*/  IMAD.X R7, R8, 0x1, R24, P3 ;  /* 0x0000000108077824 */ /* 0x000fe400018e0618 */
[----:B------:R-:W-:Y:S02]  /*100520*/  IMAD.MOV.U32 R2, RZ, RZ, R10 ;  /* 0x000000ffff027224 */ /* 0x000fe400078e000a */
[----:B------:R-:W-:Y:S01]  /*100530*/  IMAD.MOV.U32 R10, RZ, RZ, R3 ;  /* 0x000000ffff0a7224 */ /* 0x000fe200078e0003 */
[----:B------:R-:W-:Y:S01]  /*100540*/  SHF.R.S32.HI R3, RZ, 0x1f, R15 ;  /* 0x0000001fff037819 */ /* 0x000fe2000001140f */
[----:B------:R0:W-:Y:S02]  /*100550*/  STL.64 [R1+0x42a0], R6 ;  /* 0x0042a00601007387 */ /* 0x0001e40000100a00 */
[----:B0-----:R-:W-:-:S04]  /*100560*/  IMAD.MOV.U32 R7, RZ, RZ, R9 ;  /* 0x000000ffff077224 */ /* 0x001fc800078e0009 */
[----:B------:R-:W-:Y:S01]  /*100570*/  IMAD.MOV.U32 R9, RZ, RZ, R7 ;  /* 0x000000ffff097224 */ /* 0x000fe200078e0007 */
[----:B--2---:R-:W-:-:S05]  /*100580*/  IADD3 R6, P2, PT, R15, R20, RZ ;  /* 0x000000140f067210 */ /* 0x004fca0007f5e0ff */
[----:B------:R-:W-:-:S05]  /*100590*/  IMAD.X R7, R3, 0x1, R18, P2 ;  /* 0x0000000103077824 */ /* 0x000fca00010e0612 */
[----:B------:R0:W-:Y:S04]  /*1005a0*/  STL.64 [R1+0x13a0], R6 ;  /* 0x0013a00601007387 */ /* 0x0001e80000100a00 */
[----:B0-----:R-:W2:Y:S01]  /*1005b0*/  LDL.LU.64 R6, [R1+0x59c8] ;  /* 0x0059c80001067983 */ /* 0x001ea20000300a00 */
[----:B------:R-:W-:-:S03]  /*1005c0*/  IADD3 R8, P3, PT, R15, R21, RZ ;  /* 0x000000150f087210 */ /* 0x000fc60007f7e0ff */
[----:B--2---:R0:W-:Y:S02]  /*1005d0*/  STL.64 [R1+0x59a8], R6 ;  /* 0x0059a80601007387 */ /* 0x0041e40000100a00 */
[----:B0-----:R-:W-:Y:S02]  /*1005e0*/  IMAD.MOV.U32 R7, RZ, RZ, R15 ;  /* 0x000000ffff077224 */ /* 0x001fe400078e000f */
[----:B------:R-:W-:Y:S02]  /*1005f0*/  IMAD.MOV.U32 R15, RZ, RZ, R9 ;  /* 0x000000ffff0f7224 */ /* 0x000fe400078e0009 */
[----:B------:R-:W-:Y:S02]  /*100600*/  IMAD.X R9, R3, 0x1, R19, P3 ;  /* 0x0000000103097824 */ /* 0x000fe400018e0613 */
[----:B------:R-:W-:Y:S01]  /*100610*/  IMAD.MOV.U32 R6, RZ, RZ, R14 ;  /* 0x000000ffff067224 */ /* 0x000fe200078e000e */
[----:B------:R-:W-:Y:S02]  /*100620*/  IADD3 R14, P2, PT, R7, R23, RZ ;  /* 0x00000017070e7210 */ /* 0x000fe40007f5e0ff */
[----:B------:R0:W-:Y:S02]  /*100630*/  STL.64 [R1+0x13a8], R8 ;  /* 0x0013a80801007387 */ /* 0x0001e40000100a00 */
[----:B0-----:R-:W-:-:S02]  /*100640*/  IMAD.MOV.U32 R9, RZ, RZ, R15 ;  /* 0x000000ffff097224 */ /* 0x001fc400078e000f */
[----:B------:R-:W-:-:S05]  /*100650*/  IMAD.X R15, R3, 0x1, R22, P2 ;  /* 0x00000001030f7824 */ /* 0x000fca00010e0616 */
[----:B------:R0:W-:Y:S04]  /*100660*/  STL.64 [R1+0x13c0], R14 ;  /* 0x0013c00e01007387 */ /* 0x0001e80000100a00 */
[----:B0-----:R-:W2:Y:S01]  /*100670*/  LDL.LU.64 R14, [R1+0x59c0] ;  /* 0x0059c000010e7983 */ /* 0x001ea20000300a00 */
[----:B------:R-:W-:-:S03]  /*100680*/  IADD3 R8, P3, PT, R7, R16, RZ ;  /* 0x0000001007087210 */ /* 0x000fc60007f7e0ff */
[----:B------:R0:W-:Y:S02]  /*100690*/  STL.64 [R1+0x59b0], R22 ;  /* 0x0059b01601007387 */ /* 0x0001e40000100a00 */
[----:B0-----:R-:W-:Y:S02]  /*1006a0*/  IMAD.MOV.U32 R23, RZ, RZ, R7 ;  /* 0x000000ffff177224 */ /* 0x001fe400078e0007 */
[----:B------:R-:W-:Y:S02]  /*1006b0*/  IMAD.MOV.U32 R7, RZ, RZ, R9 ;  /* 0x000000ffff077224 */ /* 0x000fe400078e0009 */
[----:B------:R-:W-:Y:S01]  /*1006c0*/  IMAD.MOV.U32 R22, RZ, RZ, R6 ;  /* 0x000000ffff167224 */ /* 0x000fe200078e0006 */
[----:B------:R-:W-:Y:S01]  /*1006d0*/  IADD3 R6, P2, PT, R23, R17, RZ ;  /* 0x0000001117067210 */ /* 0x000fe20007f5e0ff */
[----:B--2---:R-:W-:-:S05]  /*1006e0*/  IMAD.X R9, R3, 0x1, R14, P3 ;  /* 0x0000000103097824 */ /* 0x004fca00018e060e */
[----:B------:R0:W-:Y:S02]  /*1006f0*/  STL.64 [R1+0x13c8], R8 ;  /* 0x0013c80801007387 */ /* 0x0001e40000100a00 */
[----:B0-----:R-:W-:Y:S02]  /*100700*/  IMAD.MOV.U32 R9, RZ, RZ, R7 ;  /* 0x000000ffff097224 */ /* 0x001fe400078e0007 */
[----:B------:R-:W-:Y:S01]  /*100710*/  IMAD.X R7, R3, 0x1, R15, P2 ;  /* 0x0000000103077824 */ /* 0x000fe200010e060f */
[----:B------:R-:W-:-:S04]  /*100720*/  IADD3 R8, P3, PT, R23, R25, RZ ;  /* 0x0000001917087210 */ /* 0x000fc80007f7e0ff */
[----:B------:R0:W-:Y:S02]  /*100730*/  STL.64 [R1+0x13e0], R6 ;  /* 0x0013e00601007387 */ /* 0x0001e40000100a00 */
[----:B0-----:R-:W-:Y:S02]  /*100740*/  IMAD.MOV.U32 R7, RZ, RZ, R9 ;  /* 0x000000ffff077224 */ /* 0x001fe400078e0009 */
[----:B------:R-:W-:-:S05]  /*100750*/  IMAD.X R9, R3, 0x1, R24, P3 ;  /* 0x0000000103097824 */ /* 0x000fca00018e0618 */
[----:B------:R0:W-:Y:S04]  /*100760*/  STL.64 [R1+0x13e8], R8 ;  /* 0x0013e80801007387 */ /* 0x0001e80000100a00 */
[----:B0-----:R-:W2:Y:S01]  /*100770*/  LDL.LU.64 R8, [R1+0x59b8] ;  /* 0x0059b80001087983 */ /* 0x001ea20000300a00 */
[----:B------:R-:W-:-:S03]  /*100780*/  IADD3 R6, P2, PT, R23, R27, RZ ;  /* 0x0000001b17067210 */ /* 0x000fc60007f5e0ff */
[----:B--2---:R0:W-:Y:S04]  /*100790*/  STL.64 [R1+0x5998], R8 ;  /* 0x0059980801007387 */ /* 0x0041e80000100a00 */
[----:B------:R-:W-:Y:S01]  /*1007a0*/  STL.64 [R1+0x59a0], R10 ;  /* 0x0059a00a01007387 */ /* 0x000fe20000100a00 */
[----:B0-----:R-:W-:Y:S02]  /*1007b0*/  IMAD.MOV.U32 R8, RZ, RZ, R7 ;  /* 0x000000ffff087224 */ /* 0x001fe400078e0007 */
[----:B------:R-:W-:Y:S02]  /*1007c0*/  IMAD.MOV.U32 R9, RZ, RZ, R22 ;  /* 0x000000ffff097224 */ /* 0x000fe400078e0016 */
[----:B------:R-:W-:Y:S01]  /*1007d0*/  IMAD.X R7, R3, 0x1, R26, P2 ;  /* 0x0000000103077824 */ /* 0x000fe200010e061a */
[----:B------:R-:W-:Y:S01]  /*1007e0*/  IADD3 R22, P3, PT, R23, R29, RZ ;  /* 0x0000001d17167210 */ /* 0x000fe20007f7e0ff */
[----:B------:R-:W-:-:S03]  /*1007f0*/  IMAD.MOV.U32 R23, RZ, RZ, R2 ;  /* 0x000000ffff177224 */ /* 0x000fc600078e0002 */
[----:B------:R0:W-:Y:S02]  /*100800*/  STL.64 [R1+0x1520], R6 ;  /* 0x0015200601007387 */ /* 0x0001e40000100a00 */
[----:B0-----:R-:W-:Y:S02]  /*100810*/  IMAD.MOV.U32 R7, RZ, RZ, R23 ;  /* 0x000000ffff077224 */ /* 0x001fe400078e0017 */
[----:B------:R-:W-:-:S05]  /*100820*/  IMAD.X R23, R3, 0x1, R28, P3 ;  /* 0x0000000103177824 */ /* 0x000fca00018e061c */
[----:B------:R0:W-:Y:S04]  /*100830*/  STL.64 [R1+0x1380], R22 ;  /* 0x0013801601007387 */ /* 0x0001e80000100a00 */
[----:B0-----:R-:W2:Y:S01]  /*100840*/  LDL.LU.64 R22, [R1+0x59b0] ;  /* 0x0059b00001167983 */ /* 0x001ea20000300a00 */
[----:B------:R-:W-:Y:S02]  /*100850*/  SHF.R.S32.HI R2, RZ, 0x1f, R8 ;  /* 0x0000001fff027819 */ /* 0x000fe40000011408 */
[C---:B------:R-:W-:Y:S02]  /*100860*/  IADD3 R6, P2, PT, R8.reuse, R20, RZ ;  /* 0x0000001408067210 */ /* 0x040fe40007f5e0ff */
[----:B------:R-:W-:Y:S01]  /*100870*/  IADD3 R10, P3, PT, R8, R21, RZ ;  /* 0x00000015080a7210 */ /* 0x000fe20007f7e0ff */
[----:B------:R0:W-:Y:S01]  /*100880*/  STL.64 [R1+0x5990], R20 ;  /* 0x0059901401007387 */ /* 0x0001e20000100a00 */
[----:B------:R-:W-:-:S03]  /*100890*/  IMAD.MOV.U32 R3, RZ, RZ, R9 ;  /* 0x000000ffff037224 */ /* 0x000fc600078e0009 */
[C---:B------:R-:W-:Y:S02]  /*1008a0*/  IMAD.X R11, R2.reuse, 0x1, R19, P3 ;  /* 0x00000001020b7824 */ /* 0x040fe400018e0613 */
[----:B0-----:R-:W-:Y:S02]  /*1008b0*/  IMAD.MOV.U32 R21, RZ, RZ, R8 ;  /* 0x000000ffff157224 */ /* 0x001fe400078e0008 */
[----:B------:R-:W-:Y:S02]  /*1008c0*/  IMAD.MOV.U32 R20, RZ, RZ, R7 ;  /* 0x000000ffff147224 */ /* 0x000fe400078e0007 */
[----:B------:R-:W-:-:S05]  /*1008d0*/  IMAD.X R7, R2, 0x1, R18, P2 ;  /* 0x0000000102077824 */ /* 0x000fca00010e0612 */
[----:B------:R0:W-:Y:S04]  /*1008e0*/  STL.64 [R1+0x1388], R6 ;  /* 0x0013880601007387 */ /* 0x0001e80000100a00 */
[----:B0-----:R-:W3:Y:S04]  /*1008f0*/  LDL.LU.64 R6, [R1+0x59a8] ;  /* 0x0059a80001067983 */ /* 0x001ee80000300a00 */
[----:B------:R0:W-:Y:S02]  /*100900*/  STL.64 [R1+0x1330], R10 ;  /* 0x0013300a01007387 */ /* 0x0001e40000100a00 */
[----:B0-----:R-:W-:-:S05]  /*100910*/  IADD3 R10, P3, PT, R21, R16, RZ ;  /* 0x00000010150a7210 */ /* 0x001fca0007f7e0ff */
[----:B------:R-:W-:Y:S01]  /*100920*/  IMAD.X R11, R2, 0x1, R14, P3 ;  /* 0x00000001020b7824 */ /* 0x000fe200018e060e */
[----:B--2---:R-:W-:-:S05]  /*100930*/  IADD3 R8, P2, PT, R21, R23, RZ ;  /* 0x0000001715087210 */ /* 0x004fca0007f5e0ff */
[----:B------:R-:W-:-:S05]  /*100940*/  IMAD.X R9, R2, 0x1, R22, P2 ;  /* 0x0000000102097824 */ /* 0x000fca00010e0616 */
[----:B------:R0:W-:Y:S04]  /*100950*/  STL.64 [R1+0x1338], R8 ;  /* 0x0013380801007387 */ /* 0x0001e80000100a00 */
[----:B------:R1:W-:Y:S01]  /*100960*/  STL.64 [R1+0x1350], R10 ;  /* 0x0013500a01007387 */ /* 0x0003e20000100a00 */
[C---:B0-----:R-:W-:Y:S02]  /*100970*/  IADD3 R8, P2, PT, R21.reuse, R17, RZ ;  /* 0x0000001115087210 */ /* 0x041fe40007f5e0ff */
[----:B-1----:R-:W-:-:S03]  /*100980*/  IADD3 R10, P3, PT, R21, R25, RZ ;  /* 0x00000019150a7210 */ /* 0x002fc60007f7e0ff */
[C---:B------:R-:W-:Y:S02]  /*100990*/  IMAD.X R9, R2.reuse, 0x1, R15, P2 ;  /* 0x0000000102097824 */ /* 0x040fe400010e060f */
[----:B------:R-:W-:-:S03]  /*1009a0*/  IMAD.X R11, R2, 0x1, R24, P3 ;  /* 0x00000001020b7824 */ /* 0x000fc600018e0618 */
[----:B------:R0:W-:Y:S04]  /*1009b0*/  STL.64 [R1+0x1358], R8 ;  /* 0x0013580801007387 */ /* 0x0001e80000100a00 */
[----:B------:R1:W-:Y:S01]  /*1009c0*/  STL.64 [R1+0x1360], R10 ;  /* 0x0013600a01007387 */ /* 0x0003e20000100a00 */
[C---:B0-----:R-:W-:Y:S01]  /*1009d0*/  IADD3 R8, P2, PT, R21.reuse, R27, RZ ;  /* 0x0000001b15087210 */ /* 0x041fe20007f5e0ff */
[----:B------:R-:W-:Y:S01]  /*1009e0*/  IMAD.MOV.U32 R9, RZ, RZ, R20 ;  /* 0x000000ffff097224 */ /* 0x000fe200078e0014 */
[----:B------:R-:W-:Y:S01]  /*1009f0*/  IADD3 R20, P3, PT, R21, R29, RZ ;  /* 0x0000001d15147210 */ /* 0x000fe20007f7e0ff */
[----:B-1----:R-:W2:Y:S02]  /*100a00*/  LDL.LU.64 R10, [R1+0x59a0] ;  /* 0x0059a000010a7983 */ /* 0x002ea40000300a00 */
[----:B------:R-:W-:-:S02]  /*100a10*/  IMAD.MOV.U32 R21, RZ, RZ, R9 ;  /* 0x000000ffff157224 */ /* 0x000fc400078e0009 */
[----:B------:R-:W-:-:S05]  /*100a20*/  IMAD.X R9, R2, 0x1, R26, P2 ;  /* 0x0000000102097824 */ /* 0x000fca00010e061a */
[----:B------:R0:W-:Y:S04]  /*100a30*/  STL.64 [R1+0x1368], R8 ;  /* 0x0013680801007387 */ /* 0x0001e80000100a00 */
[----:B0-----:R-:W4:Y:S04]  /*100a40*/  LDL.LU.64 R8, [R1+0x5998] ;  /* 0x0059980001087983 */ /* 0x001f280000300a00 */
[----:B----4-:R0:W-:Y:S04]  /*100a50*/  STL.64 [R1+0x5980], R8 ;  /* 0x0059800801007387 */ /* 0x0101e80000100a00 */
[----:B0-----:R-:W4:Y:S01]  /*100a60*/  LDL.LU R8, [R1+0x260] ;  /* 0x0002600001087983 */ /* 0x001f220000300800 */
[----:B------:R-:W-:-:S03]  /*100a70*/  IMAD.MOV.U32 R9, RZ, RZ, R21 ;  /* 0x000000ffff097224 */ /* 0x000fc600078e0015 */
[----:B--2---:R0:W-:Y:S01]  /*100a80*/  STL.64 [R1+0x5988], R10 ;  /* 0x0059880a01007387 */ /* 0x0041e20000100a00 */
[----:B------:R-:W-:-:S03]  /*100a90*/  IMAD.X R21, R2, 0x1, R28, P3 ;  /* 0x0000000102157824 */ /* 0x000fc600018e061c */
[----:B0-----:R-:W2:Y:S01]  /*100aa0*/  LDL.LU R11, [R1+0xe10] ;  /* 0x000e1000010b7983 */ /* 0x001ea20000300800 */
[----:B------:R-:W-:-:S03]  /*100ab0*/  IADD3 R10, P2, PT, R0, R17, RZ ;  /* 0x00000011000a7210 */ /* 0x000fc60007f5e0ff */
[----:B------:R0:W-:Y:S04]  /*100ac0*/  STL [R1+0x5960], R0 ;  /* 0x0059600001007387 */ /* 0x0001e80000100800 */
[----:B0-----:R-:W2:Y:S04]  /*100ad0*/  LDL.LU R0, [R1+0x254] ;  /* 0x0002540001007983 */ /* 0x001ea80000300800 */
[----:B------:R0:W-:Y:S04]  /*100ae0*/  STL.64 [R1+0x1318], R20 ;  /* 0x0013181401007387 */ /* 0x0001e80000100a00 */
[----:B0-----:R-:W2:Y:S01]  /*100af0*/  LDL.LU.64 R20, [R1+0x5990] ;  /* 0x0059900001147983 */ /* 0x001ea20000300a00 */
[----:B------:R-:W-:-:S03]  /*100b00*/  IMAD.MOV.U32 R2, RZ, RZ, R3 ;  /* 0x000000ffff027224 */ /* 0x000fc600078e0003 */
[----:B---3--:R0:W-:Y:S02]  /*100b10*/  STL.64 [R1+0x5970], R6 ;  /* 0x0059700601007387 */ /* 0x0081e40000100a00 */
[----:B------:R-:W-:Y:S01]  /*100b20*/  SHF.R.S32.HI R3, RZ, 0x1f, R2 ;  /* 0x0000001fff037819 */ /* 0x000fe20000011402 */
[----:B0-----:R-:W-:Y:S02]  /*100b30*/  IMAD.MOV.U32 R7, RZ, RZ, R9 ;  /* 0x000000ffff077224 */ /* 0x001fe400078e0009 */
[----:B----4-:R-:W-:Y:S02]  /*100b40*/  IMAD.MOV.U32 R6, RZ, RZ, R8 ;  /* 0x000000ffff067224 */ /* 0x010fe400078e0008 */
[----:B--2---:R-:W-:-:S05]  /*100b50*/  IMAD.X R11, R11, 0x1, R15, P2 ;  /* 0x000000010b0b7824 */ /* 0x004fca00010e060f */
[----:B------:R0:W-:Y:S02]  /*100b60*/  STL.64 [R1+0x4270], R10 ;  /* 0x0042700a01007387 */ /* 0x0001e40000100a00 */
[C---:B0-----:R-:W-:Y:S02]  /*100b70*/  IADD3 R10, P2, PT, R2.reuse, R20, RZ ;  /* 0x00000014020a7210 */ /* 0x041fe40007f5e0ff */
[----:B------:R-:W-:-:S03]  /*100b80*/  IADD3 R8, P3, PT, R2, R21, RZ ;  /* 0x0000001502087210 */ /* 0x000fc60007f7e0ff */
[C---:B------:R-:W-:Y:S02]  /*100b90*/  IMAD.X R11, R3.reuse, 0x1, R18, P2 ;  /* 0x00000001030b7824 */ /* 0x040fe400010e0612 */
[----:B------:R-:W-:-:S03]  /*100ba0*/  IMAD.X R9, R3, 0x1, R19, P3 ;  /* 0x0000000103097824 */ /* 0x000fc600018e0613 */
[----:B------:R0:W-:Y:S04]  /*100bb0*/  STL.64 [R1+0x12c0], R10 ;  /* 0x0012c00a01007387 */ /* 0x0001e80000100a00 */
[----:B------:R-:W-:Y:S04]  /*100bc0*/  STL.64 [R1+0x5978], R18 ;  /* 0x0059781201007387 */ /* 0x000fe80000100a00 */
[----:B------:R1:W-:Y:S01]  /*100bd0*/  STL.64 [R1+0x12c8], R8 ;  /* 0x0012c80801007387 */ /* 0x0003e20000100a00 */
[C---:B0-----:R-:W-:Y:S02]  /*100be0*/  IADD3 R10, P2, PT, R2.reuse, R23, RZ ;  /* 0x00000017020a7210 */ /* 0x041fe40007f5e0ff */
[----:B-1----:R-:W-:-:S03]  /*100bf0*/  IADD3 R8, P3, PT, R2, R16, RZ ;  /* 0x0000001002087210 */ /* 0x002fc60007f7e0ff */
[C---:B------:R-:W-:Y:S02]  /*100c00*/  IMAD.X R11, R3.reuse, 0x1, R22, P2 ;  /* 0x00000001030b7824 */ /* 0x040fe400010e0616 */
[C---:B------:R-:W-:Y:S01]  /*100c10*/  IMAD.X R9, R3.reuse, 0x1, R14, P3 ;  /* 0x0000000103097824 */ /* 0x040fe200018e060e */
[C---:B------:R-:W-:Y:S02]  /*100c20*/  IADD3 R18, P2, PT, R2.reuse, R17, RZ ;  /* 0x0000001102127210 */ /* 0x040fe40007f5e0ff */
[----:B------:R0:W-:Y:S03]  /*100c30*/  STL.64 [R1+0x12e0], R10 ;  /* 0x0012e00a01007387 */ /* 0x0001e60000100a00 */
[----:B------:R-:W-:Y:S01]  /*100c40*/  IMAD.X R19, R3, 0x1, R15, P2 ;  /* 0x0000000103137824 */ /* 0x000fe200010e060f */
[----:B0-----:R-:W2:Y:S04]  /*100c50*/  LDL.LU.64 R10, [R1+0x5988] ;  /* 0x00598800010a7983 */ /* 0x001ea80000300a00 */
[----:B------:R0:W-:Y:S04]  /*100c60*/  STL.64 [R1+0x12e8], R8 ;  /* 0x0012e80801007387 */ /* 0x0001e80000100a00 */
[----:B------:R-:W-:Y:S01]  /*100c70*/  STL.64 [R1+0x1300], R18 ;  /* 0x0013001201007387 */ /* 0x000fe20000100a00 */
[----:B0-----:R-:W-:-:S05]  /*100c80*/  IADD3 R8, P3, PT, R2, R25, RZ ;  /* 0x0000001902087210 */ /* 0x001fca0007f7e0ff */
[----:B------:R-:W-:-:S05]  /*100c90*/  IMAD.X R9, R3, 0x1, R24, P3 ;  /* 0x0000000103097824 */ /* 0x000fca00018e0618 */
[----:B------:R0:W-:Y:S04]  /*100ca0*/  STL.64 [R1+0x1308], R8 ;  /* 0x0013080801007387 */ /* 0x0001e80000100a00 */
[----:B0-----:R-:W3:Y:S01]  /*100cb0*/  LDL.LU.64 R8, [R1+0x5980] ;  /* 0x0059800001087983 */ /* 0x001ee20000300a00 */
[----:B------:R-:W-:-:S05]  /*100cc0*/  IADD3 R18, P2, PT, R2, R27, RZ ;  /* 0x0000001b02127210 */ /* 0x000fca0007f5e0ff */
[----:B------:R-:W-:Y:S01]  /*100cd0*/  IMAD.X R19, R3, 0x1, R26, P2 ;  /* 0x0000000103137824 */ /* 0x000fe200010e061a */
[----:B--2---:R-:W-:Y:S04]  /*100ce0*/  STL.64 [R1+0x5968], R10 ;  /* 0x0059680a01007387 */ /* 0x004fe80000100a00 */
[----:B---3--:R-:W-:Y:S04]  /*100cf0*/  STL.64 [R1+0x5958], R8 ;  /* 0x0059580801007387 */ /* 0x008fe80000100a00 */
[----:B------:R0:W-:Y:S04]  /*100d00*/  STL.64 [R1+0x1310], R18 ;  /* 0x0013101201007387 */ /* 0x0001e80000100a00 */
[----:B0-----:R-:W2:Y:S01]  /*100d10*/  LDL.LU.64 R18, [R1+0x5978] ;  /* 0x0059780001127983 */ /* 0x001ea20000300a00 */
[----:B------:R-:W-:Y:S01]  /*100d20*/  IMAD.MOV.U32 R10, RZ, RZ, R6 ;  /* 0x000000ffff0a7224 */ /* 0x000fe200078e0006 */
[----:B------:R-:W-:Y:S01]  /*100d30*/  IADD3 R6, P3, PT, R2, R29, RZ ;  /* 0x0000001d02067210 */ /* 0x000fe20007f7e0ff */
[----:B------:R-:W-:Y:S01]  /*100d40*/  IMAD.MOV.U32 R11, RZ, RZ, R7 ;  /* 0x000000ffff0b7224 */ /* 0x000fe200078e0007 */
[----:B------:R-:W-:-:S02]  /*100d50*/  SHF.R.S32.HI R2, RZ, 0x1f, R0 ;  /* 0x0000001fff027819 */ /* 0x000fc40000011400 */
[C---:B------:R-:W-:Y:S01]  /*100d60*/  IADD3 R8, P2, PT, R0.reuse, R20, RZ ;  /* 0x0000001400087210 */ /* 0x040fe20007f5e0ff */
[----:B------:R-:W-:Y:S02]  /*100d70*/  IMAD.MOV.U32 R9, RZ, RZ, R10 ;  /* 0x000000ffff097224 */ /* 0x000fe400078e000a */
[----:B------:R-:W-:Y:S02]  /*100d80*/  IMAD.X R7, R3, 0x1, R28, P3 ;  /* 0x0000000103077824 */ /* 0x000fe400018e061c */
[----:B------:R-:W-:Y:S02]  /*100d90*/  IMAD.MOV.U32 R3, RZ, RZ, R11 ;  /* 0x000000ffff037224 */ /* 0x000fe400078e000b */
[----:B------:R-:W-:Y:S01]  /*100da0*/  IMAD.MOV.U32 R11, RZ, RZ, R9 ;  /* 0x000000ffff0b7224 */ /* 0x000fe200078e0009 */
[----:B------:R-:W-:Y:S01]  /*100db0*/  IADD3 R10, P3, PT, R0, R21, RZ ;  /* 0x00000015000a7210 */ /* 0x000fe20007f7e0ff */
[----:B------:R0:W-:Y:S04]  /*100dc0*/  STL.64 [R1+0x12a0], R6 ;  /* 0x0012a00601007387 */ /* 0x0001e80000100a00 */
[----:B0-----:R-:W3:Y:S01]  /*100dd0*/  LDL.LU.64 R6, [R1+0x5970] ;  /* 0x0059700001067983 */ /* 0x001ee20000300a00 */
[----:B--2---:R-:W-:-:S05]  /*100de0*/  IMAD.X R9, R2, 0x1, R18, P2 ;  /* 0x0000000102097824 */ /* 0x004fca00010e0612 */
[----:B------:R0:W-:Y:S02]  /*100df0*/  STL.64 [R1+0x12a8], R8 ;  /* 0x0012a80801007387 */ /* 0x0001e40000100a00 */
[----:B0-----:R-:W-:Y:S02]  /*100e00*/  IMAD.MOV.U32 R9, RZ, RZ, R11 ;  /* 0x000000ffff097224 */ /* 0x001fe400078e000b */
[----:B------:R-:W-:Y:S01]  /*100e10*/  IMAD.X R11, R2, 0x1, R19, P3 ;  /* 0x00000001020b7824 */ /* 0x000fe200018e0613 */
[----:B------:R-:W-:-:S04]  /*100e20*/  IADD3 R8, P2, PT, R0, R23, RZ ;  /* 0x0000001700087210 */ /* 0x000fc80007f5e0ff */
        /* <DEDUP_REMOVED lines=18> */
[----:B------:R0:W-:Y:S02]  /*100f50*/  STL.64 [R1+0x5950], R24 ;  /* 0x0059501801007387 */ /* 0x0001e40000100a00 */
[----:B0-----:R-:W-:Y:S02]  /*100f60*/  IADD3 R24, P3, PT, R0, R29, RZ ;  /* 0x0000001d00187210 */ /* 0x001fe40007f7e0ff */
[----:B------:R-:W4:Y:S04]  /*100f70*/  LDL.LU R0, [R1+0x5960] ;  /* 0x0059600001007983 */ /* 0x000f280000300800 */
[----:B--2---:R0:W-:Y:S04]  /*100f80*/  STL.64 [R1+0x5948], R10 ;  /* 0x0059480a01007387 */ /* 0x0041e80000100a00 */
[----:B------:R-:W-:Y:S01]  /*100f90*/  STL [R1+0x1258], R24 ;  /* 0x0012581801007387 */ /* 0x000fe20000100800 */
[----:B0-----:R-:W-:-:S02]  /*100fa0*/  IMAD.MOV.U32 R10, RZ, RZ, R9 ;  /* 0x000000ffff0a7224 */ /* 0x001fc400078e0009 */
[----:B------:R-:W-:-:S05]  /*100fb0*/  IMAD.X R9, R2, 0x1, R26, P2 ;  /* 0x0000000102097824 */ /* 0x000fca00010e061a */
[----:B------:R0:W-:Y:S04]  /*100fc0*/  STL.64 [R1+0x1298], R8 ;  /* 0x0012980801007387 */ /* 0x0001e80000100a00 */
[----:B0-----:R-:W2:Y:S04]  /*100fd0*/  LDL.LU.64 R8, [R1+0x5958] ;  /* 0x0059580001087983 */ /* 0x001ea80000300a00 */
[----:B--2---:R0:W-:Y:S02]  /*100fe0*/  STL.64 [R1+0x5940], R8 ;  /* 0x0059400801007387 */ /* 0x0041e40000100a00 */
[----:B0-----:R-:W-:-:S02]  /*100ff0*/  IMAD.MOV.U32 R9, RZ, RZ, R25 ;  /* 0x000000ffff097224 */ /* 0x001fc400078e0019 */
[----:B------:R-:W-:-:S05]  /*101000*/  IMAD.X R9, R2, 0x1, R28, P3 ;  /* 0x0000000102097824 */ /* 0x000fca00018e061c */
[----:B------:R0:W-:Y:S04]  /*101010*/  STL [R1+0x125c], R9 ;  /* 0x00125c0901007387 */ /* 0x0001e80000100800 */
[----:B------:R-:W2:Y:S01]  /*101020*/  LDL.LU R2, [R1+0x258] ;  /* 0x0002580001027983 */ /* 0x000ea20000300800 */
[----:B------:R-:W-:Y:S01]  /*101030*/  IMAD.MOV.U32 R8, RZ, RZ, R24 ;  /* 0x000000ffff087224 */ /* 0x000fe200078e0018 */
[----:B----4-:R-:W-:Y:S02]  /*101040*/  IADD3 R24, P2, PT, R0, R16, RZ ;  /* 0x0000001000187210 */ /* 0x010fe40007f5e0ff */
[----:B0-----:R-:W-:-:S05]  /*101050*/  SHF.R.S32.HI R9, RZ, 0x1f, R0 ;  /* 0x0000001fff097819 */ /* 0x001fca0000011400 */
[----:B------:R-:W-:Y:S02]  /*101060*/  IMAD.X R25, R9, 0x1, R14, P2 ;  /* 0x0000000109197824 */ /* 0x000fe400010e060e */
[----:B------:R-:W-:-:S03]  /*101070*/  IMAD.MOV.U32 R11, RZ, RZ, R3 ;  /* 0x000000ffff0b7224 */ /* 0x000fc600078e0003 */
[----:B------:R0:W-:Y:S01]  /*101080*/  STL.64 [R1+0x4230], R24 ;  /* 0x0042301801007387 */ /* 0x0001e20000100a00 */
[----:B--2---:R-:W-:Y:S02]  /*101090*/  SHF.R.S32.HI R3, RZ, 0x1f, R2 ;  /* 0x0000001fff037819 */ /* 0x004fe40000011402 */
[----:B0-----:R-:W-:-:S05]  /*1010a0*/  IADD3 R24, P2, PT, R2, R20, RZ ;  /* 0x0000001402187210 */ /* 0x001fca0007f5e0ff */
[----:B------:R-:W-:Y:S01]  /*1010b0*/  IMAD.X R25, R3, 0x1, R18, P2 ;  /* 0x0000000103197824 */ /* 0x000fe200010e0612 */
[----:B------:R-:W-:-:S04]  /*1010c0*/  IADD3 R8, P3, PT, R2, R21, RZ ;  /* 0x0000001502087210 */ /* 0x000fc80007f7e0ff */
[----:B------:R0:W-:Y:S01]  /*1010d0*/  STL.64 [R1+0x1200], R24 ;  /* 0x0012001801007387 */ /* 0x0001e20000100a00 */
[----:B------:R-:W-:Y:S01]  /*1010e0*/  IMAD.X R9, R3, 0x1, R19, P3 ;  /* 0x0000000103097824 */ /* 0x000fe200018e0613 */
[----:B0-----:R-:W-:-:S04]  /*1010f0*/  IADD3 R24, P2, PT, R2, R23, RZ ;  /* 0x0000001702187210 */ /* 0x001fc80007f5e0ff */
[----:B------:R-:W-:Y:S01]  /*101100*/  STL.64 [R1+0x1208], R8 ;  /* 0x0012080801007387 */ /* 0x000fe20000100a00 */
[----:B------:R-:W-:-:S05]  /*101110*/  IMAD.X R25, R3, 0x1, R22, P2 ;  /* 0x0000000103197824 */ /* 0x000fca00010e0616 */
[----:B------:R0:W-:Y:S04]  /*101120*/  STL.64 [R1+0x1230], R24 ;  /* 0x0012301801007387 */ /* 0x0001e80000100a00 */
[----:B0-----:R-:W2:Y:S01]  /*101130*/  LDL.LU.64 R24, [R1+0x5950] ;  /* 0x0059500001187983 */ /* 0x001ea20000300a00 */
[----:B------:R-:W-:-:S03]  /*101140*/  IADD3 R8, P3, PT, R2, R16, RZ ;  /* 0x0000001002087210 */ /* 0x000fc60007f7e0ff */
[----:B------:R0:W-:Y:S02]  /*101150*/  STL.64 [R1+0x5938], R22 ;  /* 0x0059381601007387 */ /* 0x0001e40000100a00 */
[----:B------:R-:W-:-:S05]  /*101160*/  IMAD.X R9, R3, 0x1, R14, P3 ;  /* 0x0000000103097824 */ /* 0x000fca00018e060e */
[----:B------:R-:W-:Y:S01]  /*101170*/  STL.64 [R1+0x1238], R8 ;  /* 0x0012380801007387 */ /* 0x000fe20000100a00 */
[----:B0-----:R-:W-:Y:S01]  /*101180*/  IMAD.MOV.U32 R22, RZ, RZ, R10 ;  /* 0x000000ffff167224 */ /* 0x001fe200078e000a */
[----:B------:R-:W-:Y:S01]  /*101190*/  IADD3 R10, P2, PT, R2, R17, RZ ;  /* 0x00000011020a7210 */ /* 0x000fe20007f5e0ff */
[----:B------:R-:W-:-:S04]  /*1011a0*/  IMAD.MOV.U32 R23, RZ, RZ, R11 ;  /* 0x000000ffff177224 */ /* 0x000fc800078e000b */
[----:B------:R-:W-:-:S05]  /*1011b0*/  IMAD.X R11, R3, 0x1, R15, P2 ;  /* 0x00000001030b7824 */ /* 0x000fca00010e060f */
[----:B------:R0:W-:Y:S04]  /*1011c0*/  STL.64 [R1+0x1240], R10 ;  /* 0x0012400a01007387 */ /* 0x0001e80000100a00 */
[----:B0-----:R-:W4:Y:S04]  /*1011d0*/  LDL.LU.64 R10, [R1+0x5948] ;  /* 0x00594800010a7983 */ /* 0x001f280000300a00 */
[----:B------:R-:W-:Y:S01]  /*1011e0*/  STL.64 [R1+0x5928], R14 ;  /* 0x0059280e01007387 */ /* 0x000fe20000100a00 */
[----:B--2---:R-:W-:-:S05]  /*1011f0*/  IADD3 R8, P3, PT, R2, R25, RZ ;  /* 0x0000001902087210 */ /* 0x004fca0007f7e0ff */
[----:B------:R-:W-:-:S05]  /*101200*/  IMAD.X R9, R3, 0x1, R24, P3 ;  /* 0x0000000103097824 */ /* 0x000fca00018e0618 */
[----:B------:R0:W-:Y:S04]  /*101210*/  STL.64 [R1+0x1248], R8 ;  /* 0x0012480801007387 */ /* 0x0001e80000100a00 */
[----:B0-----:R-:W2:Y:S01]  /*101220*/  LDL.LU.64 R8, [R1+0x5940] ;  /* 0x0059400001087983 */ /* 0x001ea20000300a00 */
[----:B------:R-:W-:Y:S01]  /*101230*/  IMAD.MOV.U32 R14, RZ, RZ, R22 ;  /* 0x000000ffff0e7224 */ /* 0x000fe200078e0016 */
[C---:B------:R-:W-:Y:S01]  /*101240*/  IADD3 R22, P2, PT, R2.reuse, R27, RZ ;  /* 0x0000001b02167210 */ /* 0x040fe20007f5e0ff */
[----:B------:R-:W-:Y:S01]  /*101250*/  IMAD.MOV.U32 R15, RZ, RZ, R23 ;  /* 0x000000ffff0f7224 */ /* 0x000fe200078e0017 */
[----:B------:R-:W-:Y:S03]  /*101260*/  STL.64 [R1+0x5930], R24 ;  /* 0x0059301801007387 */ /* 0x000fe60000100a00 */
[----:B------:R-:W-:Y:S01]  /*101270*/  IMAD.X R23, R3, 0x1, R26, P2 ;  /* 0x0000000103177824 */ /* 0x000fe200010e061a */
[----:B--2---:R-:W-:Y:S04]  /*101280*/  STL.64 [R1+0x5920], R8 ;  /* 0x0059200801007387 */ /* 0x004fe80000100a00 */
[----:B------:R0:W-:Y:S04]  /*101290*/  STL.64 [R1+0x1250], R22 ;  /* 0x0012501601007387 */ /* 0x0001e80000100a00 */
[----:B0-----:R-:W2:Y:S01]  /*1012a0*/  LDL.LU.64 R22, [R1+0x5938] ;  /* 0x0059380001167983 */ /* 0x001ea20000300a00 */
[----:B------:R-:W-:Y:S01]  /*1012b0*/  IMAD.MOV.U32 R8, RZ, RZ, R14 ;  /* 0x000000ffff087224 */ /* 0x000fe200078e000e */
[----:B------:R-:W-:Y:S01]  /*1012c0*/  IADD3 R14, P3, PT, R2, R29, RZ ;  /* 0x0000001d020e7210 */ /* 0x000fe20007f7e0ff */
[----:B------:R-:W-:-:S04]  /*1012d0*/  IMAD.MOV.U32 R9, RZ, RZ, R15 ;  /* 0x000000ffff097224 */ /* 0x000fc800078e000f */
[----:B------:R-:W-:Y:S01]  /*1012e0*/  IMAD.X R15, R3, 0x1, R28, P3 ;  /* 0x00000001030f7824 */ /* 0x000fe200018e061c */
[----:B----4-:R-:W-:Y:S02]  /*1012f0*/  SHF.R.S32.HI R2, RZ, 0x1f, R11 ;  /* 0x0000001fff027819 */ /* 0x010fe4000001140b */
[C---:B------:R-:W-:Y:S02]  /*101300*/  IADD3 R24, P2, PT, R11.reuse, R20, RZ ;  /* 0x000000140b187210 */ /* 0x040fe40007f5e0ff */
[----:B------:R0:W-:Y:S01]  /*101310*/  STL.64 [R1+0x11e0], R14 ;  /* 0x0011e00e01007387 */ /* 0x0001e20000100a00 */
[----:B------:R-:W-:Y:S02]  /*101320*/  IMAD.MOV.U32 R3, RZ, RZ, R9 ;  /* 0x000000ffff037224 */ /* 0x000fe400078e0009 */
[----:B------:R-:W-:Y:S01]  /*101330*/  IMAD.X R25, R2, 0x1, R18, P2 ;  /* 0x0000000102197824 */ /* 0x000fe200010e0612 */
[----:B------:R1:W-:Y:S01]  /*101340*/  STL.64 [R1+0x5910], R20 ;  /* 0x0059101401007387 */ /* 0x0003e20000100a00 */
[----:B0-----:R-:W-:Y:S01]  /*101350*/  IADD3 R14, P3, PT, R11, R21, RZ ;  /* 0x000000150b0e7210 */ /* 0x001fe20007f7e0ff */
[----:B------:R-:W-:-:S04]  /*101360*/  IMAD.MOV.U32 R15, RZ, RZ, R8 ;  /* 0x000000ffff0f7224 */ /* 0x000fc800078e0008 */
[----:B------:R-:W-:Y:S02]  /*101370*/  IMAD.MOV.U32 R9, RZ, RZ, R15 ;  /* 0x000000ffff097224 */ /* 0x000fe400078e000f */
[----:B------:R-:W-:Y:S01]  /*101380*/  IMAD.X R15, R2, 0x1, R19, P3 ;  /* 0x00000001020f7824 */ /* 0x000fe200018e0613 */
[----:B------:R0:W-:Y:S01]  /*101390*/  STL.64 [R1+0x11e8], R24 ;  /* 0x0011e81801007387 */ /* 0x0001e20000100a00 */
[----:B-1----:R-:W-:-:S03]  /*1013a0*/  IMAD.MOV.U32 R21, RZ, RZ, R9 ;  /* 0x000000ffff157224 */ /* 0x002fc600078e0009 */
[----:B0-----:R-:W4:Y:S04]  /*1013b0*/  LDL.LU.64 R24, [R1+0x5930] ;  /* 0x0059300001187983 */ /* 0x001f280000300a00 */
[----:B------:R0:W-:Y:S04]  /*1013c0*/  STL.64 [R1+0x11a0], R14 ;  /* 0x0011a00e01007387 */ /* 0x0001e80000100a00 */
[----:B0-----:R-:W3:Y:S01]  /*1013d0*/  LDL.LU.64 R14, [R1+0x5928] ;  /* 0x00592800010e7983 */ /* 0x001ee20000300a00 */
[----:B--2---:R-:W-:-:S05]  /*1013e0*/  IADD3 R8, P2, PT, R11, R23, RZ ;  /* 0x000000170b087210 */ /* 0x004fca0007f5e0ff */
[----:B------:R-:W-:-:S05]  /*1013f0*/  IMAD.X R9, R2, 0x1, R22, P2 ;  /* 0x0000000102097824 */ /* 0x000fca00010e0616 */
[----:B------:R0:W-:Y:S04]  /*101400*/  STL.64 [R1+0x11a8], R8 ;  /* 0x0011a80801007387 */ /* 0x0001e80000100a00 */
[----:B0-----:R-:W2:Y:S01]  /*101410*/  LDL.LU R9, [R1+0x264] ;  /* 0x0002640001097983 */ /* 0x001ea20000300800 */
[C---:B------:R-:W-:Y:S02]  /*101420*/  IADD3 R20, P3, PT, R11.reuse, R16, RZ ;  /* 0x000000100b147210 */ /* 0x040fe40007f7e0ff */
[----:B------:R-:W-:Y:S01]  /*101430*/  IADD3 R8, P2, PT, R11, R17, RZ ;  /* 0x000000110b087210 */ /* 0x000fe20007f5e0ff */
[----:B------:R0:W-:Y:S02]  /*101440*/  STL.64 [R1+0x5908], R16 ;  /* 0x0059081001007387 */ /* 0x0001e40000100a00 */
[----:B0-----:R-:W-:-:S02]  /*101450*/  IMAD.MOV.U32 R17, RZ, RZ, R21 ;  /* 0x000000ffff117224 */ /* 0x001fc400078e0015 */
[----:B------:R-:W2:Y:S01]  /*101460*/  LDL.LU R16, [R1+0xe18] ;  /* 0x000e180001107983 */ /* 0x000ea20000300800 */
[----:B---3--:R-:W-:-:S05]  /*101470*/  IMAD.X R21, R2, 0x1, R14, P3 ;  /* 0x0000000102157824 */ /* 0x008fca00018e060e */
[----:B------:R4:W-:Y:S02]  /*101480*/  STL.64 [R1+0x11b0], R20 ;  /* 0x0011b01401007387 */ /* 0x0009e40000100a00 */
[----:B----4-:R-:W-:Y:S01]  /*101490*/  IADD3 R20, P3, PT, R11, R25, RZ ;  /* 0x000000190b147210 */ /* 0x010fe20007f7e0ff */
[----:B--2---:R-:W-:Y:S02]  /*1014a0*/  IMAD.MOV.U32 R21, RZ, RZ, R9 ;  /* 0x000000ffff157224 */ /* 0x004fe400078e0009 */
[----:B------:R-:W-:-:S05]  /*1014b0*/  IMAD.X R9, R2, 0x1, R15, P2 ;  /* 0x0000000102097824 */ /* 0x000fca00010e060f */
[----:B------:R0:W-:Y:S04]  /*1014c0*/  STL.64 [R1+0x11b8], R8 ;  /* 0x0011b80801007387 */ /* 0x0001e80000100a00 */
[----:B0-----:R-:W2:Y:S04]  /*1014d0*/  LDL.LU.64 R8, [R1+0x5920] ;  /* 0x0059200001087983 */ /* 0x001ea80000300a00 */
[----:B------:R0:W-:Y:S02]  /*1014e0*/  STL.64 [R1+0x5900], R14 ;  /* 0x0059000e01007387 */ /* 0x0001e40000100a00 */
[----:B0-----:R-:W-:-:S02]  /*1014f0*/  IMAD.MOV.U32 R15, RZ, RZ, R21 ;  /* 0x000000ffff0f7224 */ /* 0x001fc400078e0015 */
[----:B------:R-:W-:Y:S01]  /*101500*/  IMAD.X R21, R2, 0x1, R24, P3 ;  /* 0x0000000102157824 */ /* 0x000fe200018e0618 */
[----:B------:R-:W-:-:S04]  /*101510*/  IADD3 R14, P2, PT, R11, R27, RZ ;  /* 0x0000001b0b0e7210 */ /* 0x000fc80007f5e0ff */
[----:B------:R0:W-:Y:S02]  /*101520*/  STL.64 [R1+0x11c0], R20 ;  /* 0x0011c01401007387 */ /* 0x0001e40000100a00 */
[----:B0-----:R-:W-:Y:S02]  /*101530*/  IMAD.MOV.U32 R21, RZ, RZ, R15 ;  /* 0x000000ffff157224 */ /* 0x001fe400078e000f */
[----:B------:R-:W-:Y:S01]  /*101540*/  IMAD.X R15, R2, 0x1, R26, P2 ;  /* 0x00000001020f7824 */ /* 0x000fe200010e061a */
[----:B------:R-:W-:Y:S02]  /*101550*/  IADD3 R20, P3, PT, R11, R29, RZ ;  /* 0x0000001d0b147210 */ /* 0x000fe40007f7e0ff */
[----:B------:R-:W3:Y:S04]  /*101560*/  LDL.LU R11, [R1+0x5918] ;  /* 0x00591800010b7983 */ /* 0x000ee80000300800 */
[----:B------:R0:W-:Y:S02]  /*101570*/  STL.64 [R1+0x11c8], R14 ;  /* 0x0011c80e01007387 */ /* 0x0001e40000100a00 */
[----:B0-----:R-:W-:-:S02]  /*101580*/  IMAD.MOV.U32 R15, RZ, RZ, R21 ;  /* 0x000000ffff0f7224 */ /* 0x001fc400078e0015 */
[----:B------:R-:W-:-:S05]  /*101590*/  IMAD.X R21, R2, 0x1, R28, P3 ;  /* 0x0000000102157824 */ /* 0x000fca00018e061c */
[----:B------:R0:W-:Y:S04]  /*1015a0*/  STL.64 [R1+0x1198], R20 ;  /* 0x0011981401007387 */ /* 0x0001e80000100a00 */
[----:B0-----:R-:W4:Y:S04]  /*1015b0*/  LDL.LU.64 R20, [R1+0x5910] ;  /* 0x0059100001147983 */ /* 0x001f280000300a00 */
[----:B------:R0:W-:Y:S01]  /*1015c0*/  STL.64 [R1+0x58f8], R28 ;  /* 0x0058f81c01007387 */ /* 0x0001e20000100a00 */
[----:B------:R-:W-:Y:S01]  /*1015d0*/  IADD3 R14, P2, PT, R0, R23, RZ ;  /* 0x00000017000e7210 */ /* 0x000fe20007f5e0ff */
[----:B0-----:R-:W-:Y:S01]  /*1015e0*/  IMAD.MOV.U32 R29, RZ, RZ, R16 ;  /* 0x000000ffff1d7224 */ /* 0x001fe200078e0010 */
[----:B------:R-:W-:Y:S01]  /*1015f0*/  SHF.R.S32.HI R16, RZ, 0x1f, R0 ;  /* 0x0000001fff107819 */ /* 0x000fe20000011400 */
[----:B------:R-:W-:-:S04]  /*101600*/  IMAD.MOV.U32 R28, RZ, RZ, R15 ;  /* 0x000000ffff1c7224 */ /* 0x000fc800078e000f */
[----:B------:R-:W-:Y:S02]  /*101610*/  IMAD.X R15, R16, 0x1, R22, P2 ;  /* 0x00000001100f7824 */ /* 0x000fe400010e0616 */
[----:B------:R-:W-:Y:S01]  /*101620*/  IMAD.MOV.U32 R2, RZ, RZ, R3 ;  /* 0x000000ffff027224 */ /* 0x000fe200078e0003 */
[--C-:B------:R-:W-:Y:S02]  /*101630*/  SHF.R.S32.HI R3, RZ, 0x1f, R17.reuse ;  /* 0x0000001fff037819 */ /* 0x100fe40000011411 */
[----:B------:R0:W-:Y:S02]  /*101640*/  STL.64 [R1+0x41f8], R14 ;  /* 0x0041f80e01007387 */ /* 0x0001e40000100a00 */
[----:B0-----:R-:W-:Y:S01]  /*101650*/  IMAD.MOV.U32 R15, RZ, RZ, R17 ;  /* 0x000000ffff0f7224 */ /* 0x001fe200078e0011 */
[----:B----4-:R-:W-:-:S04]  /*101660*/  IADD3 R14, P2, PT, R17, R20, RZ ;  /* 0x00000014110e7210 */ /* 0x010fc80007f5e0ff */
[----:B------:R-:W-:Y:S01]  /*101670*/  IADD3 R16, P3, PT, R15, R21, RZ ;  /* 0x000000150f107210 */ /* 0x000fe20007f7e0ff */
[----:B------:R-:W-:Y:S02]  /*101680*/  IMAD.MOV.U32 R17, RZ, RZ, R15 ;  /* 0x000000ffff117224 */ /* 0x000fe400078e000f */
[----:B------:R-:W-:-:S05]  /*101690*/  IMAD.X R15, R3, 0x1, R18, P2 ;  /* 0x00000001030f7824 */ /* 0x000fca00010e0612 */
[----:B------:R0:W-:Y:S02]  /*1016a0*/  STL.64 [R1+0x1160], R14 ;  /* 0x0011600e01007387 */ /* 0x0001e40000100a00 */
[----:B0-----:R-:W-:Y:S01]  /*1016b0*/  IADD3 R14, P2, PT, R17, R23, RZ ;  /* 0x00000017110e7210 */ /* 0x001fe20007f5e0ff */
[----:B------:R-:W-:Y:S02]  /*1016c0*/  IMAD.MOV.U32 R15, RZ, RZ, R17 ;  /* 0x000000ffff0f7224 */ /* 0x000fe400078e0011 */
[----:B------:R-:W-:-:S05]  /*1016d0*/  IMAD.X R17, R3, 0x1, R19, P3 ;  /* 0x0000000103117824 */ /* 0x000fca00018e0613 */
[----:B------:R0:W-:Y:S04]  /*1016e0*/  STL.64 [R1+0x1168], R16 ;  /* 0x0011681001007387 */ /* 0x0001e80000100a00 */
[----:B0-----:R-:W4:Y:S04]  /*1016f0*/  LDL.LU.64 R16, [R1+0x5908] ;  /* 0x0059080001107983 */ /* 0x001f280000300a00 */
[----:B------:R0:W-:Y:S04]  /*101700*/  STL.64 [R1+0x58f0], R18 ;  /* 0x0058f01201007387 */ /* 0x0001e80000100a00 */
[----:B---3--:R-:W-:Y:S01]  /*101710*/  STL.64 [R1+0x58e0], R10 ;  /* 0x0058e00a01007387 */ /* 0x008fe20000100a00 */
[----:B0-----:R-:W-:-:S02]  /*101720*/  IMAD.MOV.U32 R19, RZ, RZ, R15 ;  /* 0x000000ffff137224 */ /* 0x001fc400078e000f */
[----:B------:R-:W-:-:S05]  /*101730*/  IMAD.X R15, R3, 0x1, R22, P2 ;  /* 0x00000001030f7824 */ /* 0x000fca00010e0616 */
[----:B------:R0:W-:Y:S04]  /*101740*/  STL.64 [R1+0x1170], R14 ;  /* 0x0011700e01007387 */ /* 0x0001e80000100a00 */
[----:B0-----:R-:W3:Y:S01]  /*101750*/  LDL.LU.64 R14, [R1+0x5900] ;  /* 0x00590000010e7983 */ /* 0x001ee20000300a00 */
[----:B------:R-:W-:Y:S02]  /*101760*/  IMAD.MOV.U32 R10, RZ, RZ, R28 ;  /* 0x000000ffff0a7224 */ /* 0x000fe400078e001c */
[----:B------:R-:W-:Y:S01]  /*101770*/  IMAD.MOV.U32 R11, RZ, RZ, R29 ;  /* 0x000000ffff0b7224 */ /* 0x000fe200078e001d */
[----:B--2---:R0:W-:Y:S01]  /*101780*/  STL.64 [R1+0x58e8], R8 ;  /* 0x0058e80801007387 */ /* 0x0041e20000100a00 */
[C---:B----4-:R-:W-:Y:S02]  /*101790*/  IADD3 R28, P3, PT, R19.reuse, R16, RZ ;  /* 0x00000010131c7210 */ /* 0x050fe40007f7e0ff */
[----:B0-----:R-:W-:-:S03]  /*1017a0*/  IADD3 R8, P2, PT, R19, R17, RZ ;  /* 0x0000001113087210 */ /* 0x001fc60007f5e0ff */
[----:B---3--:R-:W-:-:S05]  /*1017b0*/  IMAD.X R29, R3, 0x1, R14, P3 ;  /* 0x00000001031d7824 */ /* 0x008fca00018e060e */
[----:B------:R0:W-:Y:S01]  /*1017c0*/  STL.64 [R1+0x1178], R28 ;  /* 0x0011781c01007387 */ /* 0x0001e20000100a00 */
[----:B------:R-:W-:Y:S01]  /*1017d0*/  IMAD.X R9, R3, 0x1, R15, P2 ;  /* 0x0000000103097824 */ /* 0x000fe200010e060f */
[----:B0-----:R-:W-:-:S04]  /*1017e0*/  IADD3 R28, P3, PT, R19, R25, RZ ;  /* 0x00000019131c7210 */ /* 0x001fc80007f7e0ff */
[----:B------:R-:W-:Y:S01]  /*1017f0*/  STL.64 [R1+0x1180], R8 ;  /* 0x0011800801007387 */ /* 0x000fe20000100a00 */
[----:B------:R-:W-:-:S05]  /*101800*/  IMAD.X R29, R3, 0x1, R24, P3 ;  /* 0x00000001031d7824 */ /* 0x000fca00018e0618 */
[----:B------:R0:W-:Y:S04]  /*101810*/  STL.64 [R1+0x1188], R28 ;  /* 0x0011881c01007387 */ /* 0x0001e80000100a00 */
[----:B0-----:R-:W2:Y:S01]  /*101820*/  LDL.LU.64 R28, [R1+0x58f8] ;  /* 0x0058f800011c7983 */ /* 0x001ea20000300a00 */
[----:B------:R-:W-:-:S05]  /*101830*/  IADD3 R8, P2, PT, R19, R27, RZ ;  /* 0x0000001b13087210 */ /* 0x000fca0007f5e0ff */
[----:B------:R-:W-:-:S05]  /*101840*/  IMAD.X R9, R3, 0x1, R26, P2 ;  /* 0x0000000103097824 */ /* 0x000fca00010e061a */
[----:B------:R0:W-:Y:S01]  /*101850*/  STL.64 [R1+0x1190], R8 ;  /* 0x0011900801007387 */ /* 0x0001e20000100a00 */
[----:B--2---:R-:W-:Y:S01]  /*101860*/  IADD3 R18, P3, PT, R19, R29, RZ ;  /* 0x0000001d13127210 */ /* 0x004fe20007f7e0ff */
[----:B------:R-:W-:-:S04]  /*101870*/  IMAD.MOV.U32 R19, RZ, RZ, R2 ;  /* 0x000000ffff137224 */ /* 0x000fc800078e0002 */
[----:B0-----:R-:W-:Y:S02]  /*101880*/  IMAD.MOV.U32 R9, RZ, RZ, R19 ;  /* 0x000000ffff097224 */ /* 0x001fe400078e0013 */
[----:B------:R-:W-:-:S05]  /*101890*/  IMAD.X R19, R3, 0x1, R28, P3 ;  /* 0x0000000103137824 */ /* 0x000fca00018e061c */
[----:B------:R0:W-:Y:S04]  /*1018a0*/  STL.64 [R1+0x1150], R18 ;  /* 0x0011501201007387 */ /* 0x0001e80000100a00 */
[----:B0-----:R-:W2:Y:S04]  /*1018b0*/  LDL.LU.64 R18, [R1+0x58f0] ;  /* 0x0058f00001127983 */ /* 0x001ea80000300a00 */
[----:B------:R0:W-:Y:S01]  /*1018c0*/  STL.64 [R1+0x58d0], R28 ;  /* 0x0058d01c01007387 */ /* 0x0001e20000100a00 */
[----:B------:R-:W-:Y:S02]  /*1018d0*/  SHF.R.S32.HI R2, RZ, 0x1f, R10 ;  /* 0x0000001fff027819 */ /* 0x000fe4000001140a */
[----:B------:R-:W-:Y:S01]  /*1018e0*/  IADD3 R8, P2, PT, R10, R20, RZ ;  /* 0x000000140a087210 */ /* 0x000fe20007f5e0ff */
[----:B------:R-:W-:-:S02]  /*1018f0*/  IMAD.MOV.U32 R3, RZ, RZ, R11 ;  /* 0x000000ffff037224 */ /* 0x000fc400078e000b */
[----:B0-----:R-:W-:Y:S02]  /*101900*/  IMAD.MOV.U32 R29, RZ, RZ, R10 ;  /* 0x000000ffff1d7224 */ /* 0x001fe400078e000a */
[----:B------:R-:W-:-:S03]  /*101910*/  IMAD.MOV.U32 R28, RZ, RZ, R9 ;  /* 0x000000ffff1c7224 */ /* 0x000fc600078e0009 */
[----:B------:R-:W-:Y:S01]  /*101920*/  IADD3 R10, P3, PT, R29, R21, RZ ;  /* 0x000000151d0a7210 */ /* 0x000fe20007f7e0ff */
[----:B------:R-:W-:Y:S01]  /*101930*/  STL.64 [R1+0x58d8], R20 ;  /* 0x0058d81401007387 */ /* 0x000fe20000100a00 */
[----:B--2---:R-:W-:-:S03]  /*101940*/  IMAD.X R9, R2, 0x1, R18, P2 ;  /* 0x0000000102097824 */ /* 0x004fc600010e0612 */
[----:B------:R-:W-:Y:S02]  /*101950*/  IMAD.X R11, R2, 0x1, R19, P3 ;  /* 0x00000001020b7824 */ /* 0x000fe400018e0613 */
[----:B------:R0:W-:Y:S04]  /*101960*/  STL.64 [R1+0x1158], R8 ;  /* 0x0011580801007387 */ /* 0x0001e80000100a00 */
[----:B0-----:R-:W2:Y:S04]  /*101970*/  LDL.LU.64 R8, [R1+0x58e8] ;  /* 0x0058e80001087983 */ /* 0x001ea80000300a00 */
[----:B------:R0:W-:Y:S04]  /*101980*/  STL.64 [R1+0x1120], R10 ;  /* 0x0011200a01007387 */ /* 0x0001e80000100a00 */
[----:B0-----:R-:W3:Y:S04]  /*101990*/  LDL.LU.64 R10, [R1+0x58e0] ;  /* 0x0058e000010a7983 */ /* 0x001ee80000300a00 */
[----:B------:R0:W-:Y:S01]  /*1019a0*/  STL.64 [R1+0x58c8], R18 ;  /* 0x0058c81201007387 */ /* 0x0001e20000100a00 */
[----:B------:R-:W-:Y:S01]  /*1019b0*/  IADD3 R20, P2, PT, R29, R23, RZ ;  /* 0x000000171d147210 */ /* 0x000fe20007f5e0ff */
[----:B0-----:R-:W-:-:S02]  /*1019c0*/  IMAD.MOV.U32 R19, RZ, RZ, R29 ;  /* 0x000000ffff137224 */ /* 0x001fc400078e001d */
[----:B------:R-:W-:Y:S02]  /*1019d0*/  IMAD.MOV.U32 R18, RZ, RZ, R28 ;  /* 0x000000ffff127224 */ /* 0x000fe400078e001c */
[----:B------:R-:W-:Y:S01]  /*1019e0*/  IMAD.X R21, R2, 0x1, R22, P2 ;  /* 0x0000000102157824 */ /* 0x000fe200010e0616 */
[----:B------:R-:W-:-:S05]  /*1019f0*/  IADD3 R28, P3, PT, R19, R16, RZ ;  /* 0x00000010131c7210 */ /* 0x000fca0007f7e0ff */
[----:B------:R-:W-:Y:S01]  /*101a00*/  IMAD.X R29, R2, 0x1, R14, P3 ;  /* 0x00000001021d7824 */ /* 0x000fe200018e060e */
[----:B---3--:R0:W-:Y:S04]  /*101a10*/  STL.64 [R1+0x58c0], R10 ;  /* 0x0058c00a01007387 */ /* 0x0081e80000100a00 */
[----:B------:R1:W-:Y:S01]  /*101a20*/  STL.64 [R1+0x1128], R20 ;  /* 0x0011281401007387 */ /* 0x0003e20000100a00 */
[----:B0-----:R-:W-:-:S03]  /*101a30*/  IADD3 R10, P2, PT, R19, R17, RZ ;  /* 0x00000011130a7210 */ /* 0x001fc60007f5e0ff */
[----:B-1----:R-:W3:Y:S04]  /*101a40*/  LDL.LU.64 R20, [R1+0x58d8] ;  /* 0x0058d80001147983 */ /* 0x002ee80000300a00 */
[----:B------:R0:W-:Y:S01]  /*101a50*/  STL.64 [R1+0x1130], R28 ;  /* 0x0011301c01007387 */ /* 0x0001e20000100a00 */
[----:B------:R-:W-:Y:S01]  /*101a60*/  IMAD.X R11, R2, 0x1, R15, P2 ;  /* 0x00000001020b7824 */ /* 0x000fe200010e060f */
[----:B0-----:R-:W-:-:S04]  /*101a70*/  IADD3 R28, P3, PT, R19, R25, RZ ;  /* 0x00000019131c7210 */ /* 0x001fc80007f7e0ff */
[----:B------:R-:W-:Y:S01]  /*101a80*/  STL.64 [R1+0x1138], R10 ;  /* 0x0011380a01007387 */ /* 0x000fe20000100a00 */
[----:B------:R-:W-:-:S05]  /*101a90*/  IMAD.X R29, R2, 0x1, R24, P3 ;  /* 0x00000001021d7824 */ /* 0x000fca00018e0618 */
[----:B------:R0:W-:Y:S04]  /*101aa0*/  STL.64 [R1+0x1140], R28 ;  /* 0x0011401c01007387 */ /* 0x0001e80000100a00 */
[----:B0-----:R-:W4:Y:S01]  /*101ab0*/  LDL.LU.64 R28, [R1+0x58d0] ;  /* 0x0058d000011c7983 */ /* 0x001f220000300a00 */
[C---:B------:R-:W-:Y:S01]  /*101ac0*/  IADD3 R10, P2, PT, R19.reuse, R27, RZ ;  /* 0x0000001b130a7210 */ /* 0x040fe20007f5e0ff */
[----:B------:R-:W-:Y:S01]  /*101ad0*/  IMAD.MOV.U32 R11, RZ, RZ, R18 ;  /* 0x000000ffff0b7224 */ /* 0x000fe200078e0012 */
[----:B----4-:R-:W-:-:S03]  /*101ae0*/  IADD3 R18, P3, PT, R19, R29, RZ ;  /* 0x0000001d13127210 */ /* 0x010fc60007f7e0ff */
[----:B------:R-:W-:Y:S02]  /*101af0*/  IMAD.MOV.U32 R19, RZ, RZ, R11 ;  /* 0x000000ffff137224 */ /* 0x000fe400078e000b */
[----:B------:R-:W-:-:S05]  /*101b00*/  IMAD.X R11, R2, 0x1, R26, P2 ;  /* 0x00000001020b7824 */ /* 0x000fca00010e061a */
[----:B------:R0:W-:Y:S02]  /*101b10*/  STL.64 [R1+0x1148], R10 ;  /* 0x0011480a01007387 */ /* 0x0001e40000100a00 */
[----:B0-----:R-:W-:Y:S02]  /*101b20*/  IMAD.MOV.U32 R11, RZ, RZ, R19 ;  /* 0x000000ffff0b7224 */ /* 0x001fe400078e0013 */
[----:B------:R-:W-:-:S05]  /*101b30*/  IMAD.X R19, R2, 0x1, R28, P3 ;  /* 0x0000000102137824 */ /* 0x000fca00018e061c */
[----:B------:R0:W-:Y:S04]  /*101b40*/  STL.64 [R1+0x1118], R18 ;  /* 0x0011181201007387 */ /* 0x0001e80000100a00 */
[----:B0-----:R-:W4:Y:S01]  /*101b50*/  LDL.LU.64 R18, [R1+0x58c8] ;  /* 0x0058c80001127983 */ /* 0x001f220000300a00 */
[----:B------:R-:W-:Y:S01]  /*101b60*/  IMAD.MOV.U32 R2, RZ, RZ, R11 ;  /* 0x000000ffff027224 */ /* 0x000fe200078e000b */
[----:B---3--:R-:W-:Y:S02]  /*101b70*/  IADD3 R10, P2, PT, R0, R21, RZ ;  /* 0x00000015000a7210 */ /* 0x008fe40007f5e0ff */
[----:B------:R-:W-:Y:S01]  /*101b80*/  SHF.R.S32.HI R11, RZ, 0x1f, R0 ;  /* 0x0000001fff0b7819 */ /* 0x000fe20000011400 */
[----:B------:R0:W-:Y:S02]  /*101b90*/  STL.64 [R1+0x58b8], R28 ;  /* 0x0058b81c01007387 */ /* 0x0001e40000100a00 */
[----:B0-----:R-:W-:-:S02]  /*101ba0*/  IMAD.MOV.U32 R29, RZ, RZ, R2 ;  /* 0x000000ffff1d7224 */ /* 0x001fc400078e0002 */
[----:B------:R-:W-:-:S03]  /*101bb0*/  IMAD.MOV.U32 R2, RZ, RZ, R3 ;  /* 0x000000ffff027224 */ /* 0x000fc600078e0003 */
[----:B------:R-:W-:Y:S01]  /*101bc0*/  SHF.R.S32.HI R3, RZ, 0x1f, R29 ;  /* 0x0000001fff037819 */ /* 0x000fe2000001141d */
[----:B----4-:R-:W-:-:S05]  /*101bd0*/  IMAD.X R11, R11, 0x1, R19, P2 ;  /* 0x000000010b0b7824 */ /* 0x010fca00010e0613 */
[----:B------:R0:W-:Y:S02]  /*101be0*/  STL.64 [R1+0x41c8], R10 ;  /* 0x0041c80a01007387 */ /* 0x0001e40000100a00 */
[----:B0-----:R-:W-:Y:S01]  /*101bf0*/  IADD3 R10, P2, PT, R29, R20, RZ ;  /* 0x000000141d0a7210 */ /* 0x001fe20007f5e0ff */
[----:B------:R-:W-:Y:S02]  /*101c00*/  IMAD.MOV.U32 R11, RZ, RZ, R29 ;  /* 0x000000ffff0b7224 */ /* 0x000fe400078e001d */
[----:B------:R-:W3:Y:S04]  /*101c10*/  LDL.LU R29, [R1+0x274] ;  /* 0x00027400011d7983 */ /* 0x000ee80000300800 */
[----:B------:R0:W-:Y:S01]  /*101c20*/  STL.64 [R1+0x58b0], R20 ;  /* 0x0058b01401007387 */ /* 0x0001e20000100a00 */
[----:B------:R-:W-:Y:S01]  /*101c30*/  IADD3 R28, P3, PT, R11, R21, RZ ;  /* 0x000000150b1c7210 */ /* 0x000fe20007f7e0ff */
[----:B0-----:R-:W-:-:S02]  /*101c40*/  IMAD.MOV.U32 R21, RZ, RZ, R11 ;  /* 0x000000ffff157224 */ /* 0x001fc400078e000b */
[----:B------:R-:W-:-:S05]  /*101c50*/  IMAD.X R11, R3, 0x1, R18, P2 ;  /* 0x00000001030b7824 */ /* 0x000fca00010e0612 */
[----:B------:R0:W-:Y:S04]  /*101c60*/  STL.64 [R1+0x10e0], R10 ;  /* 0x0010e00a01007387 */ /* 0x0001e80000100a00 */
[----:B0-----:R-:W4:Y:S04]  /*101c70*/  LDL.LU.64 R10, [R1+0x58c0] ;  /* 0x0058c000010a7983 */ /* 0x001f280000300a00 */
[----:B--2---:R0:W-:Y:S02]  /*101c80*/  STL.64 [R1+0x58a0], R8 ;  /* 0x0058a00801007387 */ /* 0x0041e40000100a00 */
[----:B0-----:R-:W-:-:S05]  /*101c90*/  IMAD.MOV.U32 R8, RZ, RZ, R21 ;  /* 0x000000ffff087224 */ /* 0x001fca00078e0015 */
[----:B------:R-:W-:-:S05]  /*101ca0*/  IADD3 R20, P2, PT, R8, R23, RZ ;  /* 0x0000001708147210 */ /* 0x000fca0007f5e0ff */
[C---:B------:R-:W-:Y:S02]  /*101cb0*/  IMAD.X R21, R3.reuse, 0x1, R22, P2 ;  /* 0x0000000103157824 */ /* 0x040fe400010e0616 */
[----:B---3--:R-:W-:Y:S02]  /*101cc0*/  IMAD.MOV.U32 R9, RZ, RZ, R29 ;  /* 0x000000ffff097224 */ /* 0x008fe400078e001d */
[----:B------:R-:W-:-:S03]  /*101cd0*/  IMAD.X R29, R3, 0x1, R19, P3 ;  /* 0x00000001031d7824 */ /* 0x000fc600018e0613 */
[----:B------:R-:W-:Y:S04]  /*101ce0*/  STL [R1+0x58a8], R9 ;  /* 0x0058a80901007387 */ /* 0x000fe80000100800 */
[----:B------:R0:W-:Y:S04]  /*101cf0*/  STL.64 [R1+0x10e8], R28 ;  /* 0x0010e81c01007387 */ /* 0x0001e80000100a00 */
[----:B------:R1:W-:Y:S01]  /*101d00*/  STL.64 [R1+0x10f0], R20 ;  /* 0x0010f01401007387 */ /* 0x0003e20000100a00 */
[----:B0-----:R-:W-:-:S05]  /*101d10*/  IADD3 R28, P3, PT, R8, R16, RZ ;  /* 0x00000010081c7210 */ /* 0x001fca0007f7e0ff */
[----:B------:R-:W-:Y:S01]  /*101d20*/  IMAD.X R29, R3, 0x1, R14, P3 ;  /* 0x00000001031d7824 */ /* 0x000fe200018e060e */
[----:B-1----:R-:W-:-:S04]  /*101d30*/  IADD3 R20, P2, PT, R8, R17, RZ ;  /* 0x0000001108147210 */ /* 0x002fc80007f5e0ff */
[----:B------:R0:W-:Y:S01]  /*101d40*/  STL.64 [R1+0x10f8], R28 ;  /* 0x0010f81c01007387 */ /* 0x0001e20000100a00 */
[----:B------:R-:W-:Y:S01]  /*101d50*/  IMAD.X R21, R3, 0x1, R15, P2 ;  /* 0x0000000103157824 */ /* 0x000fe200010e060f */
[----:B0-----:R-:W-:-:S04]  /*101d60*/  IADD3 R28, P3, PT, R8, R25, RZ ;  /* 0x00000019081c7210 */ /* 0x001fc80007f7e0ff */
[----:B------:R-:W-:Y:S01]  /*101d70*/  STL.64 [R1+0x1100], R20 ;  /* 0x0011001401007387 */ /* 0x000fe20000100a00 */
[----:B------:R-:W-:-:S05]  /*101d80*/  IMAD.X R29, R3, 0x1, R24, P3 ;  /* 0x00000001031d7824 */ /* 0x000fca00018e0618 */
[----:B------:R0:W-:Y:S04]  /*101d90*/  STL.64 [R1+0x1108], R28 ;  /* 0x0011081c01007387 */ /* 0x0001e80000100a00 */
[----:B0-----:R-:W2:Y:S01]  /*101da0*/  LDL.LU.64 R28, [R1+0x58b8] ;  /* 0x0058b800011c7983 */ /* 0x001ea20000300a00 */
[----:B------:R-:W-:Y:S01]  /*101db0*/  IADD3 R20, P2, PT, R8, R27, RZ ;  /* 0x0000001b08147210 */ /* 0x000fe20007f5e0ff */
[----:B------:R-:W-:-:S04]  /*101dc0*/  IMAD.MOV.U32 R9, RZ, RZ, R2 ;  /* 0x000000ffff097224 */ /* 0x000fc800078e0002 */
[----:B------:R-:W-:-:S05]  /*101dd0*/  IMAD.X R21, R3, 0x1, R26, P2 ;  /* 0x0000000103157824 */ /* 0x000fca00010e061a */
[----:B------:R0:W-:Y:S04]  /*101de0*/  STL.64 [R1+0x1110], R20 ;  /* 0x0011101401007387 */ /* 0x0001e80000100a00 */
[----:B0-----:R-:W3:Y:S04]  /*101df0*/  LDL.LU.64 R20, [R1+0x58b0] ;  /* 0x0058b00001147983 */ /* 0x001ee80000300a00 */
[----:B------:R0:W-:Y:S02]  /*101e00*/  STL.64 [R1+0x5898], R26 ;  /* 0x0058981a01007387 */ /* 0x0001e40000100a00 */
[----:B0-----:R-:W-:Y:S01]  /*101e10*/  IMAD.MOV.U32 R27, RZ, RZ, R9 ;  /* 0x000000ffff1b7224 */ /* 0x001fe200078e0009 */
[----:B--2---:R-:W-:-:S05]  /*101e20*/  IADD3 R8, P3, PT, R8, R29, RZ ;  /* 0x0000001d08087210 */ /* 0x004fca0007f7e0ff */
[----:B------:R-:W-:-:S05]  /*101e30*/  IMAD.X R9, R3, 0x1, R28, P3 ;  /* 0x0000000103097824 */ /* 0x000fca00018e061c */
[----:B------:R0:W-:Y:S04]  /*101e40*/  STL.64 [R1+0x10d0], R8 ;  /* 0x0010d00801007387 */ /* 0x0001e80000100a00 */
[----:B0-----:R-:W2:Y:S01]  /*101e50*/  LDL.LU R9, [R1+0x58a8] ;  /* 0x0058a80001097983 */ /* 0x001ea20000300800 */
[----:B----4-:R-:W-:Y:S02]  /*101e60*/  SHF.R.S32.HI R2, RZ, 0x1f, R11 ;  /* 0x0000001fff027819 */ /* 0x010fe4000001140b */
[C---:B---3--:R-:W-:Y:S02]  /*101e70*/  IADD3 R26, P2, PT, R11.reuse, R20, RZ ;  /* 0x000000140b1a7210 */ /* 0x048fe40007f5e0ff */
[----:B------:R-:W-:Y:S01]  /*101e80*/  IADD3 R8, P3, PT, R11, R21, RZ ;  /* 0x000000150b087210 */ /* 0x000fe20007f7e0ff */
[----:B--2---:R-:W-:-:S02]  /*101e90*/  IMAD.MOV.U32 R3, RZ, RZ, R9 ;  /* 0x000000ffff037224 */ /* 0x004fc400078e0009 */
[----:B------:R-:W-:Y:S02]  /*101ea0*/  IMAD.MOV.U32 R9, RZ, RZ, R27 ;  /* 0x000000ffff097224 */ /* 0x000fe400078e001b */
[----:B------:R-:W-:-:S05]  /*101eb0*/  IMAD.X R27, R2, 0x1, R18, P2 ;  /* 0x00000001021b7824 */ /* 0x000fca00010e0612 */
[----:B------:R0:W-:Y:S02]  /*101ec0*/  STL.64 [R1+0x10d8], R26 ;  /* 0x0010d81a01007387 */ /* 0x0001e40000100a00 */
[----:B0-----:R-:W-:Y:S02]  /*101ed0*/  IMAD.MOV.U32 R27, RZ, RZ, R9 ;  /* 0x000000ffff1b7224 */ /* 0x001fe400078e0009 */
[----:B------:R-:W-:Y:S01]  /*101ee0*/  IMAD.X R9, R2, 0x1, R19, P3 ;  /* 0x0000000102097824 */ /* 0x000fe200018e0613 */
[----:B------:R-:W-:-:S04]  /*101ef0*/  IADD3 R26, P2, PT, R11, R23, RZ ;  /* 0x000000170b1a7210 */ /* 0x000fc80007f5e0ff */
[----:B------:R0:W-:Y:S04]  /*101f00*/  STL.64 [R1+0x10a0], R8 ;  /* 0x0010a00801007387 */ /* 0x0001e80000100a00 */
[----:B0-----:R-:W2:Y:S04]  /*101f10*/  LDL.LU.64 R8, [R1+0x58a0] ;  /* 0x0058a00001087983 */ /* 0x001ea80000300a00 */
[----:B------:R0:W-:Y:S02]  /*101f20*/  STL.64 [R1+0x5888], R18 ;  /* 0x0058881201007387 */ /* 0x0001e40000100a00 */
[----:B0-----:R-:W-:-:S02]  /*101f30*/  IMAD.MOV.U32 R19, RZ, RZ, R27 ;  /* 0x000000ffff137224 */ /* 0x001fc400078e001b */
[----:B------:R-:W-:Y:S01]  /*101f40*/  IMAD.X R27, R2, 0x1, R22, P2 ;  /* 0x00000001021b7824 */ /* 0x000fe200010e0616 */
[----:B------:R-:W-:-:S04]  /*101f50*/  IADD3 R18, P3, PT, R11, R16, RZ ;  /* 0x000000100b127210 */ /* 0x000fc80007f7e0ff */
[----:B------:R0:W-:Y:S04]  /*101f60*/  STL.64 [R1+0x10a8], R26 ;  /* 0x0010a81a01007387 */ /* 0x0001e80000100a00 */
[----:B------:R1:W-:Y:S01]  /*101f70*/  STL.64 [R1+0x5878], R16 ;  /* 0x0058781001007387 */ /* 0x0003e20000100a00 */
[----:B0-----:R-:W-:Y:S01]  /*101f80*/  IADD3 R26, P2, PT, R11, R17, RZ ;  /* 0x000000110b1a7210 */ /* 0x001fe20007f5e0ff */
[----:B-1----:R-:W-:Y:S02]  /*101f90*/  IMAD.MOV.U32 R16, RZ, RZ, R19 ;  /* 0x000000ffff107224 */ /* 0x002fe400078e0013 */
[C---:B------:R-:W-:Y:S01]  /*101fa0*/  IMAD.X R19, R2.reuse, 0x1, R14, P3 ;  /* 0x0000000102137824 */ /* 0x040fe200018e060e */
[----:B------:R-:W3:Y:S01]  /*101fb0*/  LDL.LU R17, [R1+0xe14] ;  /* 0x000e140001117983 */ /* 0x000ee20000300800 */
[----:B------:R-:W-:-:S03]  /*101fc0*/  IMAD.X R27, R2, 0x1, R15, P2 ;  /* 0x00000001021b7824 */ /* 0x000fc600010e060f */
[----:B------:R-:W-:Y:S04]  /*101fd0*/  STL.64 [R1+0x10b0], R18 ;  /* 0x0010b01201007387 */ /* 0x000fe80000100a00 */
[----:B------:R0:W-:Y:S04]  /*101fe0*/  STL.64 [R1+0x10b8], R26 ;  /* 0x0010b81a01007387 */ /* 0x0001e80000100a00 */
[----:B0-----:R-:W4:Y:S01]  /*101ff0*/  LDL.LU.64 R26, [R1+0x5898] ;  /* 0x00589800011a7983 */ /* 0x001f220000300a00 */
[----:B------:R-:W-:-:S03]  /*102000*/  IADD3 R18, P3, PT, R11, R25, RZ ;  /* 0x000000190b127210 */ /* 0x000fc60007f7e0ff */
[----:B------:R-:W-:Y:S02]  /*102010*/  STL.64 [R1+0x5880], R14 ;  /* 0x0058800e01007387 */ /* 0x000fe40000100a00 */
[----:B------:R-:W-:-:S05]  /*102020*/  IMAD.X R19, R2, 0x1, R24, P3 ;  /* 0x0000000102137824 */ /* 0x000fca00018e0618 */
[----:B------:R0:W-:Y:S02]  /*102030*/  STL.64 [R1+0x10c0], R18 ;  /* 0x0010c01201007387 */ /* 0x0001e40000100a00 */
[----:B0-----:R-:W-:-:S05]  /*102040*/  IADD3 R18, P3, PT, R11, R29, RZ ;  /* 0x0000001d0b127210 */ /* 0x001fca0007f7e0ff */
[C---:B------:R-:W-:Y:S01]  /*102050*/  IMAD.X R19, R2.reuse, 0x1, R28, P3 ;  /* 0x0000000102137824 */ /* 0x040fe200018e061c */
[----:B----4-:R-:W-:Y:S02]  /*102060*/  IADD3 R14, P2, PT, R11, R27, RZ ;  /* 0x0000001b0b0e7210 */ /* 0x010fe40007f5e0ff */
[----:B------:R-:W4:Y:S03]  /*102070*/  LDL.LU R11, [R1+0x5890] ;  /* 0x00589000010b7983 */ /* 0x000f260000300800 */
[----:B------:R-:W-:-:S05]  /*102080*/  IMAD.X R15, R2, 0x1, R26, P2 ;  /* 0x00000001020f7824 */ /* 0x000fca00010e061a */
[----:B------:R-:W-:Y:S04]  /*102090*/  STL.64 [R1+0x10c8], R14 ;  /* 0x0010c80e01007387 */ /* 0x000fe80000100a00 */
[----:B------:R0:W-:Y:S04]  /*1020a0*/  STL.64 [R1+0x1098], R18 ;  /* 0x0010981201007387 */ /* 0x0001e80000100a00 */
[----:B0-----:R-:W2:Y:S01]  /*1020b0*/  LDL.LU.64 R18, [R1+0x5888] ;  /* 0x0058880001127983 */ /* 0x001ea20000300a00 */
[----:B---3--:R-:W-:Y:S01]  /*1020c0*/  IMAD.MOV.U32 R15, RZ, RZ, R17 ;  /* 0x000000ffff0f7224 */ /* 0x008fe200078e0011 */
[----:B------:R-:W-:-:S02]  /*1020d0*/  IADD3 R14, P2, PT, R0, R20, RZ ;  /* 0x00000014000e7210 */ /* 0x000fc40007f5e0ff */
[----:B------:R-:W-:Y:S01]  /*1020e0*/  SHF.R.S32.HI R17, RZ, 0x1f, R0 ;  /* 0x0000001fff117819 */ /* 0x000fe20000011400 */
[----:B------:R0:W-:Y:S02]  /*1020f0*/  STL.64 [R1+0x5870], R28 ;  /* 0x0058701c01007387 */ /* 0x0001e40000100a00 */
[----:B0-----:R-:W-:Y:S02]  /*102100*/  IMAD.MOV.U32 R28, RZ, RZ, R15 ;  /* 0x000000ffff1c7224 */ /* 0x001fe400078e000f */
[----:B------:R-:W-:Y:S01]  /*102110*/  IMAD.MOV.U32 R29, RZ, RZ, R16 ;  /* 0x000000ffff1d7224 */ /* 0x000fe200078e0010 */
[----:B----4-:R-:W-:Y:S02]  /*102120*/  SHF.R.S32.HI R2, RZ, 0x1f, R11 ;  /* 0x0000001fff027819 */ /* 0x010fe4000001140b */
[----:B------:R-:W-:Y:S01]  /*102130*/  IADD3 R16, P3, PT, R11, R21, RZ ;  /* 0x000000150b107210 */ /* 0x000fe20007f7e0ff */
[----:B--2---:R-:W-:-:S05]  /*102140*/  IMAD.X R15, R17, 0x1, R18, P2 ;  /* 0x00000001110f7824 */ /* 0x004fca00010e0612 */
[----:B------:R0:W-:Y:S01]  /*102150*/  STL.64 [R1+0x4188], R14 ;  /* 0x0041880e01007387 */ /* 0x0001e20000100a00 */
[----:B------:R-:W-:-:S03]  /*102160*/  IMAD.X R17, R2, 0x1, R19, P3 ;  /* 0x0000000102117824 */ /* 0x000fc600018e0613 */
[----:B------:R-:W-:Y:S01]  /*102170*/  STL.64 [R1+0x5858], R20 ;  /* 0x0058581401007387 */ /* 0x000fe20000100a00 */
[----:B0-----:R-:W-:-:S05]  /*102180*/  IADD3 R14, P2, PT, R11, R20, RZ ;  /* 0x000000140b0e7210 */ /* 0x001fca0007f5e0ff */
[----:B------:R-:W-:-:S05]  /*102190*/  IMAD.X R15, R2, 0x1, R18, P2 ;  /* 0x00000001020f7824 */ /* 0x000fca00010e0612 */
[----:B------:R0:W-:Y:S04]  /*1021a0*/  STL.64 [R1+0x1090], R14 ;  /* 0x0010900e01007387 */ /* 0x0001e80000100a00 */
[----:B0-----:R-:W2:Y:S04]  /*1021b0*/  LDL.LU.64 R14, [R1+0x5880] ;  /* 0x00588000010e7983 */ /* 0x001ea80000300a00 */
[----:B------:R0:W-:Y:S04]  /*1021c0*/  STL.64 [R1+0x1060], R16 ;  /* 0x0010601001007387 */ /* 0x0001e80000100a00 */
[----:B0-----:R-:W3:Y:S01]  /*1021d0*/  LDL.LU.64 R16, [R1+0x5878] ;  /* 0x0058780001107983 */ /* 0x001ee20000300a00 */
[----:B------:R-:W-:-:S03]  /*1021e0*/  IADD3 R20, P2, PT, R11, R23, RZ ;  /* 0x000000170b147210 */ /* 0x000fc60007f5e0ff */
[----:B------:R0:W-:Y:S02]  /*1021f0*/  STL.64 [R1+0x5860], R18 ;  /* 0x0058601201007387 */ /* 0x0001e40000100a00 */
[----:B------:R-:W-:Y:S02]  /*102200*/  IMAD.X R21, R2, 0x1, R22, P2 ;  /* 0x0000000102157824 */ /* 0x000fe400010e0616 */
[----:B0-----:R-:W-:Y:S02]  /*102210*/  IMAD.MOV.U32 R18, RZ, RZ, R28 ;  /* 0x000000ffff127224 */ /* 0x001fe400078e001c */
[----:B------:R-:W-:Y:S01]  /*102220*/  IMAD.MOV.U32 R19, RZ, RZ, R29 ;  /* 0x000000ffff137224 */ /* 0x000fe200078e001d */
[----:B------:R0:W-:Y:S01]  /*102230*/  STL.64 [R1+0x1068], R20 ;  /* 0x0010681401007387 */ /* 0x0001e20000100a00 */
[----:B---3--:R-:W-:-:S03]  /*102240*/  IADD3 R28, P3, PT, R11, R16, RZ ;  /* 0x000000100b1c7210 */ /* 0x008fc60007f7e0ff */
[----:B------:R-:W-:Y:S02]  /*102250*/  STL.64 [R1+0x5850], R16 ;  /* 0x0058501001007387 */ /* 0x000fe40000100a00 */
[----:B--2---:R-:W-:Y:S01]  /*102260*/  IMAD.X R29, R2, 0x1, R14, P3 ;  /* 0x00000001021d7824 */ /* 0x004fe200018e060e */
[----:B0-----:R-:W-:-:S04]  /*102270*/  IADD3 R20, P2, PT, R11, R17, RZ ;  /* 0x000000110b147210 */ /* 0x001fc80007f5e0ff */
        /* <DEDUP_REMOVED lines=8> */
[----:B------:R-:W-:Y:S02]  /*102300*/  VIADD R0, R0, UR5 ;  /* 0x0000000500007c36 */ /* 0x000fe40008000000 */
[----:B------:R-:W-:Y:S01]  /*102310*/  IMAD.MOV.U32 R17, RZ, RZ, R18 ;  /* 0x000000ffff117224 */ /* 0x000fe200078e0012 */
[----:B------:R0:W-:Y:S01]  /*102320*/  STL.64 [R1+0x5840], R24 ;  /* 0x0058401801007387 */ /* 0x0001e20000100a00 */
[----:B------:R-:W-:-:S02]  /*102330*/  IMAD.X R21, R2, 0x1, R26, P2 ;  /* 0x0000000102157824 */ /* 0x000fc400010e061a */
[----:B0-----:R-:W-:Y:S02]  /*102340*/  IMAD.MOV.U32 R25, RZ, RZ, R13 ;  /* 0x000000ffff197224 */ /* 0x001fe400078e000d */
[----:B------:R-:W-:Y:S02]  /*102350*/  IMAD.MOV.U32 R13, RZ, RZ, R10 ;  /* 0x000000ffff0d7224 */ /* 0x000fe400078e000a */
[----:B------:R-:W-:Y:S01]  /*102360*/  IMAD.MOV.U32 R10, RZ, RZ, R4 ;  /* 0x000000ffff0a7224 */ /* 0x000fe200078e0004 */
[----:B------:R-:W-:Y:S01]  /*102370*/  SHF.R.S32.HI R4, RZ, 0x1f, R0 ;  /* 0x0000001fff047819 */ /* 0x000fe20000011400 */
[----:B------:R-:W-:Y:S01]  /*102380*/  IMAD.MOV.U32 R24, RZ, RZ, R19 ;  /* 0x000000ffff187224 */ /* 0x000fe200078e0013 */
[-C--:B--2---:R-:W-:Y:S02]  /*102390*/  IADD3 R18, P3, PT, R11, R29.reuse, RZ ;  /* 0x0000001d0b127210 */ /* 0x084fe40007f7e0ff */
[----:B------:R-:W2:Y:S04]  /*1023a0*/  LDL.LU R11, [R1+0x5868] ;  /* 0x00586800010b7983 */ /* 0x000ea80000300800 */
[----:B------:R0:W-:Y:S01]  /*1023b0*/  STL.64 [R1+0x1088], R20 ;  /* 0x0010881401007387 */ /* 0x0001e20000100a00 */
[----:B------:R-:W-:Y:S01]  /*1023c0*/  IMAD.X R19, R2, 0x1, R28, P3 ;  /* 0x0000000102137824 */ /* 0x000fe200018e061c */
[----:B0-----:R-:W-:-:S04]  /*1023d0*/  IADD3 R20, P2, PT, R0, R29, RZ ;  /* 0x0000001d00147210 */ /* 0x001fc80007f5e0ff */
[----:B------:R0:W-:Y:S01]  /*1023e0*/  STL.64 [R1+0x1058], R18 ;  /* 0x0010581201007387 */ /* 0x0001e20000100a00 */
[----:B------:R-:W-:-:S03]  /*1023f0*/  IMAD.X R21, R4, 0x1, R28, P2 ;  /* 0x0000000104157824 */ /* 0x000fc600010e061c */
[----:B0-----:R-:W3:Y:S04]  /*102400*/  LDL.LU.64 R18, [R1+0x5860] ;  /* 0x0058600001127983 */ /* 0x001ee80000300a00 */
[----:B------:R0:W-:Y:S04]  /*102410*/  STL.64 [R1+0x4150], R20 ;  /* 0x0041501401007387 */ /* 0x0001e80000100a00 */
[----:B0-----:R-:W4:Y:S01]  /*102420*/  LDL.LU.64 R20, [R1+0x5858] ;  /* 0x0058580001147983 */ /* 0x001f220000300a00 */
[----:B------:R-:W-:-:S03]  /*102430*/  IMAD.MOV.U32 R2, RZ, RZ, R3 ;  /* 0x000000ffff027224 */ /* 0x000fc600078e0003 */
[----:B------:R0:W-:Y:S02]  /*102440*/  STL.64 [R1+0x5838], R4 ;  /* 0x0058380401007387 */ /* 0x0001e40000100a00 */
[----:B------:R-:W-:Y:S01]  /*102450*/  SHF.R.S32.HI R3, RZ, 0x1f, R2 ;  /* 0x0000001fff037819 */ /* 0x000fe20000011402 */
[----:B0-----:R-:W-:-:S04]  /*102460*/  IMAD.MOV.U32 R5, RZ, RZ, R17 ;  /* 0x000000ffff057224 */ /* 0x001fc800078e0011 */
[----:B------:R-:W-:Y:S01]  /*102470*/  IMAD.MOV.U32 R17, RZ, RZ, R5 ;  /* 0x000000ffff117224 */ /* 0x000fe200078e0005 */
[C---:B----4-:R-:W-:Y:S02]  /*102480*/  IADD3 R4, P2, PT, R2.reuse, R20, RZ ;  /* 0x0000001402047210 */ /* 0x050fe40007f5e0ff */
[----:B------:R-:W-:-:S03]  /*102490*/  IADD3 R16, P3, PT, R2, R21, RZ ;  /* 0x0000001502107210 */ /* 0x000fc60007f7e0ff */
[----:B---3--:R-:W-:-:S05]  /*1024a0*/  IMAD.X R5, R3, 0x1, R18, P2 ;  /* 0x0000000103057824 */ /* 0x008fca00010e0612 */
[----:B------:R0:W-:Y:S02]  /*1024b0*/  STL.64 [R1+0x1010], R4 ;  /* 0x0010100401007387 */ /* 0x0001e40000100a00 */
[----:B0-----:R-:W-:Y:S02]  /*1024c0*/  IMAD.MOV.U32 R5, RZ, RZ, R17 ;  /* 0x000000ffff057224 */ /* 0x001fe400078e0011 */
[----:B------:R-:W-:-:S05]  /*1024d0*/  IMAD.X R17, R3, 0x1, R19, P3 ;  /* 0x0000000103117824 */ /* 0x000fca00018e0613 */
[----:B------:R0:W-:Y:S04]  /*1024e0*/  STL.64 [R1+0x1018], R16 ;  /* 0x0010181001007387 */ /* 0x0001e80000100a00 */
[----:B0-----:R-:W3:Y:S01]  /*1024f0*/  LDL.LU.64 R16, [R1+0x5850] ;  /* 0x0058500001107983 */ /* 0x001ee20000300a00 */
[----:B------:R-:W-:-:S03]  /*102500*/  IADD3 R4, P2, PT, R2, R23, RZ ;  /* 0x0000001702047210 */ /* 0x000fc60007f5e0ff */
[----:B------:R0:W-:Y:S02]  /*102510*/  STL.64 [R1+0x5830], R18 ;  /* 0x0058301201007387 */ /* 0x0001e40000100a00 */
[----:B0-----:R-:W-:Y:S02]  /*102520*/  IMAD.MOV.U32 R19, RZ, RZ, R25 ;  /* 0x000000ffff137224 */ /* 0x001fe400078e0019 */
[----:B------:R-:W-:Y:S02]  /*102530*/  IMAD.MOV.U32 R25, RZ, RZ, R5 ;  /* 0x000000ffff197224 */ /* 0x000fe400078e0005 */
[----:B------:R-:W-:Y:S02]  /*102540*/  IMAD.X R5, R3, 0x1, R22, P2 ;  /* 0x0000000103057824 */ /* 0x000fe400010e0616 */
[----:B------:R-:W-:-:S03]  /*102550*/  IMAD.MOV.U32 R18, RZ, RZ, R24 ;  /* 0x000000ffff127224 */ /* 0x000fc600078e0018 */
[----:B------:R0:W-:Y:S01]  /*102560*/  STL.64 [R1+0x1020], R4 ;  /* 0x0010200401007387 */ /* 0x0001e20000100a00 */
[C---:B---3--:R-:W-:Y:S02]  /*102570*/  IADD3 R24, P3, PT, R2.reuse, R16, RZ ;  /* 0x0000001002187210 */ /* 0x048fe40007f7e0ff */
[----:B0-----:R-:W-:Y:S01]  /*102580*/  IADD3 R4, P2, PT, R2, R17, RZ ;  /* 0x0000001102047210 */ /* 0x001fe20007f5e0ff */
[----:B------:R0:W-:Y:S02]  /*102590*/  STL.64 [R1+0x5820], R16 ;  /* 0x0058201001007387 */ /* 0x0001e40000100a00 */
[----:B0-----:R-:W-:Y:S02]  /*1025a0*/  IMAD.MOV.U32 R17, RZ, RZ, R25 ;  /* 0x000000ffff117224 */ /* 0x001fe400078e0019 */
[----:B------:R-:W-:Y:S02]  /*1025b0*/  IMAD.X R25, R3, 0x1, R14, P3 ;  /* 0x0000000103197824 */ /* 0x000fe400018e060e */
[----:B--2---:R-:W-:-:S02]  /*1025c0*/  IMAD.MOV.U32 R16, RZ, RZ, R11 ;  /* 0x000000ffff107224 */ /* 0x004fc400078e000b */
[----:B------:R-:W2:Y:S04]  /*1025d0*/  LDL.LU R11, [R1+0x5848] ;  /* 0x00584800010b7983 */ /* 0x000ea80000300800 */
[----:B------:R0:W-:Y:S04]  /*1025e0*/  STL.64 [R1+0x1028], R24 ;  /* 0x0010281801007387 */ /* 0x0001e80000100a00 */
[----:B0-----:R-:W3:Y:S01]  /*1025f0*/  LDL.LU.64 R24, [R1+0x5840] ;  /* 0x0058400001187983 */ /* 0x001ee20000300a00 */
[----:B------:R-:W-:-:S03]  /*102600*/  IMAD.X R5, R3, 0x1, R15, P2 ;  /* 0x0000000103057824 */ /* 0x000fc600010e060f */
[----:B------:R0:W-:Y:S04]  /*102610*/  STL.64 [R1+0x5818], R8 ;  /* 0x0058180801007387 */ /* 0x0001e80000100a00 */
[----:B------:R1:W-:Y:S01]  /*102620*/  STL.64 [R1+0x1040], R4 ;  /* 0x0010400401007387 */ /* 0x0003e20000100a00 */
[----:B0-----:R-:W-:Y:S02]  /*102630*/  IMAD.MOV.U32 R8, RZ, RZ, R18 ;  /* 0x000000ffff087224 */ /* 0x001fe400078e0012 */
[----:B------:R-:W-:Y:S01]  /*102640*/  IMAD.MOV.U32 R9, RZ, RZ, R19 ;  /* 0x000000ffff097224 */ /* 0x000fe200078e0013 */
[----:B-1----:R-:W-:-:S05]  /*102650*/  IADD3 R4, P2, PT, R2, R27, RZ ;  /* 0x0000001b02047210 */ /* 0x002fca0007f5e0ff */
[----:B------:R-:W-:Y:S01]  /*102660*/  IMAD.X R5, R3, 0x1, R26, P2 ;  /* 0x0000000103057824 */ /* 0x000fe200010e061a */
[----:B---3--:R-:W-:-:S05]  /*102670*/  IADD3 R18, P3, PT, R2, R25, RZ ;  /* 0x0000001902127210 */ /* 0x008fca0007f7e0ff */
[----:B------:R-:W-:-:S05]  /*102680*/  IMAD.X R19, R3, 0x1, R24, P3 ;  /* 0x0000000103137824 */ /* 0x000fca00018e0618 */
[----:B------:R-:W-:Y:S04]  /*102690*/  STL.64 [R1+0x1048], R18 ;  /* 0x0010481201007387 */ /* 0x000fe80000100a00 */
[----:B------:R0:W-:Y:S04]  /*1026a0*/  STL.64 [R1+0x1050], R4 ;  /* 0x0010500401007387 */ /* 0x0001e80000100a00 */
[----:B0-----:R-:W3:Y:S01]  /*1026b0*/  LDL.LU.64 R4, [R1+0x5838] ;  /* 0x0058380001047983 */ /* 0x001ee20000300a00 */
[----:B------:R-:W-:-:S05]  /*1026c0*/  IADD3 R18, P3, PT, R2, R29, RZ ;  /* 0x0000001d02127210 */ /* 0x000fca0007f7e0ff */
[----:B------:R-:W-:Y:S01]  /*1026d0*/  IMAD.X R19, R3, 0x1, R28, P3 ;  /* 0x0000000103137824 */ /* 0x000fe200018e061c */
[----:B---3--:R-:W-:Y:S04]  /*1026e0*/  STL.64 [R1+0x5808], R4 ;  /* 0x0058080401007387 */ /* 0x008fe80000100a00 */
[----:B------:R0:W-:Y:S04]  /*1026f0*/  STL.64 [R1+0x1000], R18 ;  /* 0x0010001201007387 */ /* 0x0001e80000100a00 */
[----:B0-----:R-:W3:Y:S01]  /*102700*/  LDL.LU.64 R18, [R1+0x5830] ;  /* 0x0058300001127983 */ /* 0x001ee20000300a00 */
[----:B------:R-:W-:-:S02]  /*102710*/  IMAD.MOV.U32 R5, RZ, RZ, R9 ;  /* 0x000000ffff057224 */ /* 0x000fc400078e0009 */
[----:B------:R-:W-:Y:S02]  /*102720*/  IMAD.MOV.U32 R9, RZ, RZ, R16 ;  /* 0x000000ffff097224 */ /* 0x000fe400078e0010 */
[----:B------:R-:W-:Y:S01]  /*102730*/  IMAD.MOV.U32 R4, RZ, RZ, R8 ;  /* 0x000000ffff047224 */ /* 0x000fe200078e0008 */
[----:B------:R-:W-:Y:S02]  /*102740*/  SHF.R.S32.HI R2, RZ, 0x1f, R16 ;  /* 0x0000001fff027819 */ /* 0x000fe40000011410 */
[----:B------:R-:W-:Y:S01]  /*102750*/  IADD3 R8, P2, PT, R16, R20, RZ ;  /* 0x0000001410087210 */ /* 0x000fe20007f5e0ff */
[----:B------:R0:W-:Y:S01]  /*102760*/  STL.64 [R1+0x5800], R20 ;  /* 0x0058001401007387 */ /* 0x0001e20000100a00 */
[----:B------:R-:W-:Y:S01]  /*102770*/  IADD3 R16, P3, PT, R9, R21, RZ ;  /* 0x0000001509107210 */ /* 0x000fe20007f7e0ff */
[----:B------:R-:W-:Y:S02]  /*102780*/  IMAD.MOV.U32 R3, RZ, RZ, R17 ;  /* 0x000000ffff037224 */ /* 0x000fe400078e0011 */
[----:B0-----:R-:W-:-:S02]  /*102790*/  IMAD.MOV.U32 R21, RZ, RZ, R9 ;  /* 0x000000ffff157224 */ /* 0x001fc400078e0009 */
[----:B--2---:R-:W-:Y:S02]  /*1027a0*/  IMAD.MOV.U32 R20, RZ, RZ, R11 ;  /* 0x000000ffff147224 */ /* 0x004fe400078e000b */
[----:B------:R-:W2:Y:S01]  /*1027b0*/  LDL.LU R11, [R1+0x5828] ;  /* 0x00582800010b7983 */ /* 0x000ea20000300800 */
[C---:B---3--:R-:W-:Y:S02]  /*1027c0*/  IMAD.X R9, R2.reuse, 0x1, R18, P2 ;  /* 0x0000000102097824 */ /* 0x048fe400010e0612 */
[----:B------:R-:W-:-:S03]  /*1027d0*/  IMAD.X R17, R2, 0x1, R19, P3 ;  /* 0x0000000102117824 */ /* 0x000fc600018e0613 */
[----:B------:R0:W-:Y:S04]  /*1027e0*/  STL.64 [R1+0x1008], R8 ;  /* 0x0010080801007387 */ /* 0x0001e80000100a00 */
[----:B------:R1:W-:Y:S01]  /*1027f0*/  STL.64 [R1+0xfd0], R16 ;  /* 0x000fd01001007387 */ /* 0x0003e20000100a00 */
[----:B0-----:R-:W-:-:S03]  /*102800*/  IADD3 R8, P2, PT, R21, R23, RZ ;  /* 0x0000001715087210 */ /* 0x001fc60007f5e0ff */
[----:B-1----:R-:W3:Y:S02]  /*102810*/  LDL.LU.64 R16, [R1+0x5820] ;  /* 0x0058200001107983 */ /* 0x002ee40000300a00 */
[----:B------:R-:W-:Y:S02]  /*102820*/  IMAD.X R9, R2, 0x1, R22, P2 ;  /* 0x0000000102097824 */ /* 0x000fe400010e0616 */
[----:B------:R-:W-:Y:S04]  /*102830*/  STL.64 [R1+0x5810], R18 ;  /* 0x0058101201007387 */ /* 0x000fe80000100a00 */
[----:B------:R0:W-:Y:S04]  /*102840*/  STL.64 [R1+0xfd8], R8 ;  /* 0x000fd80801007387 */ /* 0x0001e80000100a00 */
[----:B0-----:R-:W4:Y:S01]  /*102850*/  LDL.LU.64 R8, [R1+0x5818] ;  /* 0x0058180001087983 */ /* 0x001f220000300a00 */
[----:B------:R-:W-:-:S02]  /*102860*/  IMAD.MOV.U32 R18, RZ, RZ, R4 ;  /* 0x000000ffff127224 */ /* 0x000fc400078e0004 */
[----:B------:R-:W-:Y:S01]  /*102870*/  IMAD.MOV.U32 R19, RZ, RZ, R5 ;  /* 0x000000ffff137224 */ /* 0x000fe200078e0005 */
[----:B---3--:R-:W-:-:S05]  /*102880*/  IADD3 R4, P3, PT, R21, R16, RZ ;  /* 0x0000001015047210 */ /* 0x008fca0007f7e0ff */
[----:B------:R-:W-:Y:S01]  /*102890*/  IMAD.X R5, R2, 0x1, R14, P3 ;  /* 0x0000000102057824 */ /* 0x000fe200018e060e */
[----:B----4-:R0:W-:Y:S04]  /*1028a0*/  STL.64 [R1+0x57f8], R8 ;  /* 0x0057f80801007387 */ /* 0x0101e80000100a00 */
[----:B--2---:R-:W-:Y:S04]  /*1028b0*/  STL.64 [R1+0x57f0], R10 ;  /* 0x0057f00a01007387 */ /* 0x004fe80000100a00 */
[----:B------:R1:W-:Y:S01]  /*1028c0*/  STL.64 [R1+0xfe0], R4 ;  /* 0x000fe00401007387 */ /* 0x0003e20000100a00 */
[----:B0-----:R-:W-:Y:S01]  /*1028d0*/  IMAD.MOV.U32 R8, RZ, RZ, R18 ;  /* 0x000000ffff087224 */ /* 0x001fe200078e0012 */
[----:B------:R-:W-:-:S02]  /*1028e0*/  IADD3 R18, P2, PT, R21, R17, RZ ;  /* 0x0000001115127210 */ /* 0x000fc40007f5e0ff */
[C---:B-1----:R-:W-:Y:S01]  /*1028f0*/  IADD3 R4, P3, PT, R21.reuse, R25, RZ ;  /* 0x0000001915047210 */ /* 0x042fe20007f7e0ff */
[----:B------:R-:W-:Y:S02]  /*102900*/  IMAD.MOV.U32 R9, RZ, RZ, R19 ;  /* 0x000000ffff097224 */ /* 0x000fe400078e0013 */
[----:B------:R-:W-:Y:S02]  /*102910*/  IMAD.MOV.U32 R11, RZ, RZ, R20 ;  /* 0x000000ffff0b7224 */ /* 0x000fe400078e0014 */
[C---:B------:R-:W-:Y:S01]  /*102920*/  IMAD.X R19, R2.reuse, 0x1, R15, P2 ;  /* 0x0000000102137824 */ /* 0x040fe200010e060f */
[C---:B------:R-:W-:Y:S01]  /*102930*/  IADD3 R10, P2, PT, R21.reuse, R27, RZ ;  /* 0x0000001b150a7210 */ /* 0x040fe20007f5e0ff */
[C---:B------:R-:W-:Y:S01]  /*102940*/  IMAD.X R5, R2.reuse, 0x1, R24, P3 ;  /* 0x0000000102057824 */ /* 0x040fe200018e0618 */
[----:B------:R-:W-:Y:S01]  /*102950*/  IADD3 R20, P3, PT, R21, R29, RZ ;  /* 0x0000001d15147210 */ /* 0x000fe20007f7e0ff */
[----:B------:R-:W-:Y:S01]  /*102960*/  IMAD.MOV.U32 R21, RZ, RZ, R11 ;  /* 0x000000ffff157224 */ /* 0x000fe200078e000b */
[----:B------:R0:W-:Y:S01]  /*102970*/  STL.64 [R1+0xfe8], R18 ;  /* 0x000fe81201007387 */ /* 0x0001e20000100a00 */
[----:B------:R-:W-:-:S03]  /*102980*/  IMAD.X R11, R2, 0x1, R26, P2 ;  /* 0x00000001020b7824 */ /* 0x000fc600010e061a */
[----:B0-----:R-:W2:Y:S04]  /*102990*/  LDL.LU.64 R18, [R1+0x5810] ;  /* 0x0058100001127983 */ /* 0x001ea80000300a00 */
[----:B------:R0:W-:Y:S04]  /*1029a0*/  STL.64 [R1+0xff0], R4 ;  /* 0x000ff00401007387 */ /* 0x0001e80000100a00 */
[----:B0-----:R-:W3:Y:S04]  /*1029b0*/  LDL.LU.64 R4, [R1+0x5808] ;  /* 0x0058080001047983 */ /* 0x001ee80000300a00 */
[----:B------:R0:W-:Y:S02]  /*1029c0*/  STL.64 [R1+0xff8], R10 ;  /* 0x000ff80a01007387 */ /* 0x0001e40000100a00 */
[----:B0-----:R-:W-:-:S02]  /*1029d0*/  IMAD.MOV.U32 R11, RZ, RZ, R21 ;  /* 0x000000ffff0b7224 */ /* 0x001fc400078e0015 */
[----:B------:R-:W-:-:S05]  /*1029e0*/  IMAD.X R21, R2, 0x1, R28, P3 ;  /* 0x0000000102157824 */ /* 0x000fca00018e061c */
[----:B------:R0:W-:Y:S04]  /*1029f0*/  STL.64 [R1+0xfc8], R20 ;  /* 0x000fc81401007387 */ /* 0x0001e80000100a00 */
[----:B0-----:R-:W4:Y:S01]  /*102a00*/  LDL.LU.64 R20, [R1+0x5800] ;  /* 0x0058000001147983 */ /* 0x001f220000300a00 */
[----:B------:R-:W-:-:S03]  /*102a10*/  IADD3 R10, P2, PT, R0, R27, RZ ;  /* 0x0000001b000a7210 */ /* 0x000fc60007f5e0ff */
[----:B------:R0:W-:Y:S01]  /*102a20*/  STL.64 [R1+0x57e8], R28 ;  /* 0x0057e81c01007387 */ /* 0x0001e20000100a00 */
[----:B------:R-:W-:Y:S01]  /*102a30*/  SHF.R.S32.HI R2, RZ, 0x1f, R9 ;  /* 0x0000001fff027819 */ /* 0x000fe20000011409 */
[----:B0-----:R-:W-:Y:S02]  /*102a40*/  IMAD.MOV.U32 R28, RZ, RZ, R11 ;  /* 0x000000ffff1c7224 */ /* 0x001fe400078e000b */
[----:B------:R-:W-:Y:S02]  /*102a50*/  IMAD.MOV.U32 R29, RZ, RZ, R8 ;  /* 0x000000ffff1d7224 */ /* 0x000fe400078e0008 */
[----:B---3--:R-:W-:-:S05]  /*102a60*/  IMAD.X R11, R4, 0x1, R26, P2 ;  /* 0x00000001040b7824 */ /* 0x008fca00010e061a */
[----:B------:R0:W-:Y:S02]  /*102a70*/  STL.64 [R1+0x4110], R10 ;  /* 0x0041100a01007387 */ /* 0x0001e40000100a00 */
[----:B0-----:R-:W-:Y:S01]  /*102a80*/  IMAD.MOV.U32 R11, RZ, RZ, R9 ;  /* 0x000000ffff0b7224 */ /* 0x001fe200078e0009 */
[----:B----4-:R-:W-:-:S04]  /*102a90*/  IADD3 R10, P2, PT, R9, R20, RZ ;  /* 0x00000014090a7210 */ /* 0x010fc80007f5e0ff */
[----:B------:R-:W-:Y:S01]  /*102aa0*/  IADD3 R8, P3, PT, R11, R21, RZ ;  /* 0x000000150b087210 */ /* 0x000fe20007f7e0ff */
[----:B------:R-:W-:Y:S02]  /*102ab0*/  IMAD.MOV.U32 R9, RZ, RZ, R11 ;  /* 0x000000ffff097224 */ /* 0x000fe400078e000b */
[----:B--2---:R-:W-:-:S05]  /*102ac0*/  IMAD.X R11, R2, 0x1, R18, P2 ;  /* 0x00000001020b7824 */ /* 0x004fca00010e0612 */
[----:B------:R0:W-:Y:S02]  /*102ad0*/  STL.64 [R1+0xf90], R10 ;  /* 0x000f900a01007387 */ /* 0x0001e40000100a00 */
[----:B0-----:R-:W-:Y:S01]  /*102ae0*/  IADD3 R10, P2, PT, R9, R23, RZ ;  /* 0x00000017090a7210 */ /* 0x001fe20007f5e0ff */
[----:B------:R-:W-:Y:S02]  /*102af0*/  IMAD.MOV.U32 R11, RZ, RZ, R9 ;  /* 0x000000ffff0b7224 */ /* 0x000fe400078e0009 */
[----:B------:R-:W-:-:S05]  /*102b00*/  IMAD.X R9, R2, 0x1, R19, P3 ;  /* 0x0000000102097824 */ /* 0x000fca00018e0613 */
[----:B------:R0:W-:Y:S04]  /*102b10*/  STL.64 [R1+0xf98], R8 ;  /* 0x000f980801007387 */ /* 0x0001e80000100a00 */
[----:B0-----:R-:W2:Y:S04]  /*102b20*/  LDL.LU.64 R8, [R1+0x57f8] ;  /* 0x0057f80001087983 */ /* 0x001ea80000300a00 */
[----:B------:R0:W-:Y:S02]  /*102b30*/  STL.64 [R1+0x57e0], R18 ;  /* 0x0057e01201007387 */ /* 0x0001e40000100a00 */
[----:B0-----:R-:W-:-:S02]  /*102b40*/  IMAD.MOV.U32 R19, RZ, RZ, R11 ;  /* 0x000000ffff137224 */ /* 0x001fc400078e000b */
        /* <DEDUP_REMOVED lines=8> */
[----:B--2---:R0:W-:Y:S04]  /*102bd0*/  STL.64 [R1+0x57d0], R10 ;  /* 0x0057d00a01007387 */ /* 0x0041e80000100a00 */
[----:B------:R1:W-:Y:S01]  /*102be0*/  STL.64 [R1+0xfa8], R28 ;  /* 0x000fa81c01007387 */ /* 0x0003e20000100a00 */
[C---:B0-----:R-:W-:Y:S02]  /*102bf0*/  IADD3 R10, P2, PT, R19.reuse, R17, RZ ;  /* 0x00000011130a7210 */ /* 0x041fe40007f5e0ff */
[----:B-1----:R-:W-:-:S03]  /*102c00*/  IADD3 R28, P3, PT, R19, R25, RZ ;  /* 0x00000019131c7210 */ /* 0x002fc60007f7e0ff */
[C---:B------:R-:W-:Y:S02]  /*102c10*/  IMAD.X R11, R2.reuse, 0x1, R15, P2 ;  /* 0x00000001020b7824 */ /* 0x040fe400010e060f */
[----:B------:R-:W-:-:S03]  /*102c20*/  IMAD.X R29, R2, 0x1, R24, P3 ;  /* 0x00000001021d7824 */ /* 0x000fc600018e0618 */
[----:B------:R-:W-:Y:S04]  /*102c30*/  STL.64 [R1+0xfb0], R10 ;  /* 0x000fb00a01007387 */ /* 0x000fe80000100a00 */
[----:B------:R0:W-:Y:S04]  /*102c40*/  STL.64 [R1+0xfb8], R28 ;  /* 0x000fb81c01007387 */ /* 0x0001e80000100a00 */
[----:B0-----:R-:W2:Y:S01]  /*102c50*/  LDL.LU.64 R28, [R1+0x57e8] ;  /* 0x0057e800011c7983 */ /* 0x001ea20000300a00 */
[----:B------:R-:W-:-:S05]  /*102c60*/  IADD3 R10, P2, PT, R19, R27, RZ ;  /* 0x0000001b130a7210 */ /* 0x000fca0007f5e0ff */
[----:B------:R-:W-:-:S05]  /*102c70*/  IMAD.X R11, R2, 0x1, R26, P2 ;  /* 0x00000001020b7824 */ /* 0x000fca00010e061a */
[----:B------:R0:W-:Y:S01]  /*102c80*/  STL.64 [R1+0xfc0], R10 ;  /* 0x000fc00a01007387 */ /* 0x0001e20000100a00 */
[----:B--2---:R-:W-:Y:S01]  /*102c90*/  IADD3 R18, P3, PT, R19, R29, RZ ;  /* 0x0000001d13127210 */ /* 0x004fe20007f7e0ff */
[----:B------:R-:W-:-:S04]  /*102ca0*/  IMAD.MOV.U32 R19, RZ, RZ, R3 ;  /* 0x000000ffff137224 */ /* 0x000fc800078e0003 */
[--C-:B0-----:R-:W-:Y:S01]  /*102cb0*/  IMAD.MOV.U32 R11, RZ, RZ, R19.reuse ;  /* 0x000000ffff0b7224 */ /* 0x101fe200078e0013 */
[----:B------:R-:W-:Y:S02]  /*102cc0*/  SHF.R.S32.HI R3, RZ, 0x1f, R19 ;  /* 0x0000001fff037819 */ /* 0x000fe40000011413 */
[----:B------:R-:W-:Y:S01]  /*102cd0*/  IADD3 R10, P2, PT, R19, R20, RZ ;  /* 0x00000014130a7210 */ /* 0x000fe20007f5e0ff */
[----:B------:R-:W-:-:S05]  /*102ce0*/  IMAD.X R19, R2, 0x1, R28, P3 ;  /* 0x0000000102137824 */ /* 0x000fca00018e061c */
[----:B------:R0:W-:Y:S04]  /*102cf0*/  STL.64 [R1+0xf80], R18 ;  /* 0x000f801201007387 */ /* 0x0001e80000100a00 */
[----:B0-----:R-:W2:Y:S04]  /*102d00*/  LDL.LU.64 R18, [R1+0x57e0] ;  /* 0x0057e00001127983 */ /* 0x001ea80000300a00 */
[----:B------:R0:W-:Y:S04]  /*102d10*/  STL.64 [R1+0x57c8], R28 ;  /* 0x0057c81c01007387 */ /* 0x0001e80000100a00 */
[----:B------:R1:W-:Y:S01]  /*102d20*/  STL.64 [R1+0x57c0], R20 ;  /* 0x0057c01401007387 */ /* 0x0003e20000100a00 */
[----:B------:R-:W-:-:S02]  /*102d30*/  IMAD.MOV.U32 R2, RZ, RZ, R9 ;  /* 0x000000ffff027224 */ /* 0x000fc400078e0009 */
[----:B0-----:R-:W-:Y:S01]  /*102d40*/  IMAD.MOV.U32 R29, RZ, RZ, R8 ;  /* 0x000000ffff1d7224 */ /* 0x001fe200078e0008 */
[----:B------:R-:W-:Y:S01]  /*102d50*/  IADD3 R8, P3, PT, R11, R21, RZ ;  /* 0x000000150b087210 */ /* 0x000fe20007f7e0ff */
[----:B-1----:R-:W-:Y:S02]  /*102d60*/  IMAD.MOV.U32 R21, RZ, RZ, R11 ;  /* 0x000000ffff157224 */ /* 0x002fe400078e000b */
[C---:B--2---:R-:W-:Y:S02]  /*102d70*/  IMAD.X R11, R3.reuse, 0x1, R18, P2 ;  /* 0x00000001030b7824 */ /* 0x044fe400010e0612 */
[----:B------:R-:W-:-:S03]  /*102d80*/  IMAD.X R9, R3, 0x1, R19, P3 ;  /* 0x0000000103097824 */ /* 0x000fc600018e0613 */
[----:B------:R-:W-:Y:S04]  /*102d90*/  STL.64 [R1+0xf88], R10 ;  /* 0x000f880a01007387 */ /* 0x000fe80000100a00 */
[----:B------:R0:W-:Y:S04]  /*102da0*/  STL.64 [R1+0xf50], R8 ;  /* 0x000f500801007387 */ /* 0x0001e80000100a00 */
[----:B0-----:R-:W2:Y:S01]  /*102db0*/  LDL.LU.64 R8, [R1+0x57d8] ;  /* 0x0057d80001087983 */ /* 0x001ea20000300a00 */
[----:B------:R-:W-:-:S05]  /*102dc0*/  IADD3 R10, P2, PT, R21, R23, RZ ;  /* 0x00000017150a7210 */ /* 0x000fca0007f5e0ff */
[----:B------:R-:W-:Y:S01]  /*102dd0*/  IMAD.X R11, R3, 0x1, R22, P2 ;  /* 0x00000001030b7824 */ /* 0x000fe200010e0616 */
[----:B------:R-:W-:Y:S01]  /*102de0*/  IADD3 R28, P3, PT, R21, R16, RZ ;  /* 0x00000010151c7210 */ /* 0x000fe20007f7e0ff */
[----:B--2---:R-:W-:Y:S04]  /*102df0*/  STL.64 [R1+0x57b8], R8 ;  /* 0x0057b80801007387 */ /* 0x004fe80000100a00 */
[----:B------:R0:W-:Y:S04]  /*102e00*/  STL.64 [R1+0xf58], R10 ;  /* 0x000f580a01007387 */ /* 0x0001e80000100a00 */
[----:B0-----:R-:W2:Y:S01]  /*102e10*/  LDL.LU.64 R10, [R1+0x57d0] ;  /* 0x0057d000010a7983 */ /* 0x001ea20000300a00 */
[----:B------:R-:W-:-:S02]  /*102e20*/  IMAD.MOV.U32 R9, RZ, RZ, R29 ;  /* 0x000000ffff097224 */ /* 0x000fc400078e001d */
        /* <DEDUP_REMOVED lines=12> */
[----:B------:R-:W-:Y:S01]  /*102ef0*/  STL.64 [R1+0xf78], R10 ;  /* 0x000f780a01007387 */ /* 0x000fe20000100a00 */
[----:B--2---:R-:W-:-:S05]  /*102f00*/  IADD3 R20, P3, PT, R21, R29, RZ ;  /* 0x0000001d15147210 */ /* 0x004fca0007f7e0ff */
[----:B------:R-:W-:-:S05]  /*102f10*/  IMAD.X R21, R3, 0x1, R28, P3 ;  /* 0x0000000103157824 */ /* 0x000fca00018e061c */
[----:B------:R0:W-:Y:S04]  /*102f20*/  STL.64 [R1+0xf48], R20 ;  /* 0x000f481401007387 */ /* 0x0001e80000100a00 */
[----:B0-----:R-:W2:Y:S01]  /*102f30*/  LDL.LU.64 R20, [R1+0x57c0] ;  /* 0x0057c00001147983 */ /* 0x001ea20000300a00 */
[----:B------:R-:W-:Y:S01]  /*102f40*/  IADD3 R10, P2, PT, R0, R25, RZ ;  /* 0x00000019000a7210 */ /* 0x000fe20007f5e0ff */
[----:B------:R-:W-:-:S04]  /*102f50*/  IMAD.MOV.U32 R3, RZ, RZ, R2 ;  /* 0x000000ffff037224 */ /* 0x000fc800078e0002 */
[----:B------:R-:W-:Y:S01]  /*102f60*/  IMAD.X R11, R4, 0x1, R24, P2 ;  /* 0x00000001040b7824 */ /* 0x000fe200010e0618 */
[----:B------:R-:W-:-:S04]  /*102f70*/  SHF.R.S32.HI R2, RZ, 0x1f, R3 ;  /* 0x0000001fff027819 */ /* 0x000fc80000011403 */
[----:B------:R0:W-:Y:S02]  /*102f80*/  STL.64 [R1+0x40d8], R10 ;  /* 0x0040d80a01007387 */ /* 0x0001e40000100a00 */
[----:B0-----:R-:W-:-:S04]  /*102f90*/  IMAD.MOV.U32 R11, RZ, RZ, R9 ;  /* 0x000000ffff0b7224 */ /* 0x001fc800078e0009 */
[----:B------:R-:W-:Y:S01]  /*102fa0*/  IMAD.MOV.U32 R9, RZ, RZ, R11 ;  /* 0x000000ffff097224 */ /* 0x000fe200078e000b */
[C---:B--2---:R-:W-:Y:S02]  /*102fb0*/  IADD3 R10, P2, PT, R3.reuse, R20, RZ ;  /* 0x00000014030a7210 */ /* 0x044fe40007f5e0ff */
[----:B------:R-:W-:-:S03]  /*102fc0*/  IADD3 R8, P3, PT, R3, R21, RZ ;  /* 0x0000001503087210 */ /* 0x000fc60007f7e0ff */
[----:B------:R-:W-:-:S05]  /*102fd0*/  IMAD.X R11, R2, 0x1, R18, P2 ;  /* 0x00000001020b7824 */ /* 0x000fca00010e0612 */
[----:B------:R0:W-:Y:S02]  /*102fe0*/  STL.64 [R1+0xf28], R10 ;  /* 0x000f280a01007387 */ /* 0x0001e40000100a00 */
[----:B0-----:R-:W-:Y:S02]  /*102ff0*/  IMAD.MOV.U32 R11, RZ, RZ, R9 ;  /* 0x000000ffff0b7224 */ /* 0x001fe400078e0009 */
[----:B------:R-:W-:-:S05]  /*103000*/  IMAD.X R9, R2, 0x1, R19, P3 ;  /* 0x0000000102097824 */ /* 0x000fca00018e0613 */
[----:B------:R0:W-:Y:S04]  /*103010*/  STL.64 [R1+0xf30], R8 ;  /* 0x000f300801007387 */ /* 0x0001e80000100a00 */
[----:B0-----:R-:W2:Y:S01]  /*103020*/  LDL.LU.64 R8, [R1+0x57b8] ;  /* 0x0057b80001087983 */ /* 0x001ea20000300a00 */
[----:B------:R-:W-:-:S03]  /*103030*/  IADD3 R10, P2, PT, R3, R23, RZ ;  /* 0x00000017030a7210 */ /* 0x000fc60007f5e0ff */
[----:B------:R-:W-:Y:S04]  /*103040*/  STL.64 [R1+0x57a0], R18 ;  /* 0x0057a01201007387 */ /* 0x000fe80000100a00 */
[----:B--2---:R0:W-:Y:S02]  /*103050*/  STL.64 [R1+0x57a8], R8 ;  /* 0x0057a80801007387 */ /* 0x0041e40000100a00 */
[----:B0-----:R-:W-:Y:S02]  /*103060*/  IMAD.MOV.U32 R9, RZ, RZ, R11 ;  /* 0x000000ffff097224 */ /* 0x001fe400078e000b */
[----:B------:R-:W-:Y:S01]  /*103070*/  IMAD.X R11, R2, 0x1, R22, P2 ;  /* 0x00000001020b7824 */ /* 0x000fe200010e0616 */
[----:B------:R-:W2:Y:S04]  /*103080*/  LDL.LU R8, [R1+0xe1c] ;  /* 0x000e1c0001087983 */ /* 0x000ea80000300800 */
[----:B------:R0:W-:Y:S04]  /*103090*/  STL.64 [R1+0xf38], R10 ;  /* 0x000f380a01007387 */ /* 0x0001e80000100a00 */
[----:B0-----:R-:W3:Y:S01]  /*1030a0*/  LDL.LU.64 R10, [R1+0x57b0] ;  /* 0x0057b000010a7983 */ /* 0x001ee20000300a00 */
[----:B------:R-:W-:-:S05]  /*1030b0*/  IADD3 R18, P3, PT, R3, R16, RZ ;  /* 0x0000001003127210 */ /* 0x000fca0007f7e0ff */
[----:B------:R-:W-:Y:S01]  /*1030c0*/  IMAD.X R19, R2, 0x1, R14, P3 ;  /* 0x0000000102137824 */ /* 0x000fe200018e060e */
[----:B---3--:R2:W-:Y:S04]  /*1030d0*/  STL.64 [R1+0x5790], R10 ;  /* 0x0057900a01007387 */ /* 0x0085e80000100a00 */
[----:B------:R-:W-:Y:S04]  /*1030e0*/  STL.64 [R1+0x5798], R4 ;  /* 0x0057980401007387 */ /* 0x000fe80000100a00 */
[----:B------:R0:W-:Y:S01]  /*1030f0*/  STL.64 [R1+0xf40], R18 ;  /* 0x000f401201007387 */ /* 0x0001e20000100a00 */
[----:B--2---:R-:W-:Y:S01]  /*103100*/  IMAD.MOV.U32 R10, RZ, RZ, R8 ;  /* 0x000000ffff0a7224 */ /* 0x004fe200078e0008 */
[----:B------:R-:W-:-:S02]  /*103110*/  IADD3 R8, P2, PT, R3, R17, RZ ;  /* 0x0000001103087210 */ /* 0x000fc40007f5e0ff */
[C---:B0-----:R-:W-:Y:S01]  /*103120*/  IADD3 R18, P3, PT, R3.reuse, R25, RZ ;  /* 0x0000001903127210 */ /* 0x041fe20007f7e0ff */
[----:B------:R-:W-:Y:S02]  /*103130*/  IMAD.MOV.U32 R11, RZ, RZ, R9 ;  /* 0x000000ffff0b7224 */ /* 0x000fe400078e0009 */
        /* <DEDUP_REMOVED lines=12> */
[--C-:B------:R-:W-:Y:S01]  /*103200*/  IMAD.MOV.U32 R5, RZ, RZ, R10.reuse ;  /* 0x000000ffff057224 */ /* 0x100fe200078e000a */
[----:B------:R-:W-:Y:S02]  /*103210*/  SHF.R.S32.HI R3, RZ, 0x1f, R10 ;  /* 0x0000001fff037819 */ /* 0x000fe4000001140a */
[----:B------:R-:W-:Y:S01]  /*103220*/  IADD3 R4, P2, PT, R10, R20, RZ ;  /* 0x000000140a047210 */ /* 0x000fe20007f5e0ff */
[----:B------:R-:W-:Y:S04]  /*103230*/  STL.64 [R1+0x5788], R28 ;  /* 0x0057881c01007387 */ /* 0x000fe80000100a00 */
[----:B------:R0:W-:Y:S01]  /*103240*/  STL.64 [R1+0x5780], R20 ;  /* 0x0057801401007387 */ /* 0x0001e20000100a00 */
[----:B------:R-:W-:Y:S01]  /*103250*/  IADD3 R10, P3, PT, R5, R21, RZ ;  /* 0x00000015050a7210 */ /* 0x000fe20007f7e0ff */
[----:B------:R-:W-:-:S02]  /*103260*/  IMAD.MOV.U32 R2, RZ, RZ, R11 ;  /* 0x000000ffff027224 */ /* 0x000fc400078e000b */
[----:B0-----:R-:W-:Y:S02]  /*103270*/  IMAD.MOV.U32 R21, RZ, RZ, R5 ;  /* 0x000000ffff157224 */ /* 0x001fe400078e0005 */
[C---:B---3--:R-:W-:Y:S02]  /*103280*/  IMAD.X R5, R3.reuse, 0x1, R18, P2 ;  /* 0x0000000103057824 */ /* 0x048fe400010e0612 */
[----:B------:R-:W-:-:S03]  /*103290*/  IMAD.X R11, R3, 0x1, R19, P3 ;  /* 0x00000001030b7824 */ /* 0x000fc600018e0613 */
[----:B------:R0:W-:Y:S04]  /*1032a0*/  STL.64 [R1+0xf08], R4 ;  /* 0x000f080401007387 */ /* 0x0001e80000100a00 */
[----:B------:R1:W-:Y:S01]  /*1032b0*/  STL.64 [R1+0xed0], R10 ;  /* 0x000ed00a01007387 */ /* 0x0003e20000100a00 */
[C---:B0-----:R-:W-:Y:S02]  /*1032c0*/  IADD3 R4, P2, PT, R21.reuse, R23, RZ ;  /* 0x0000001715047210 */ /* 0x041fe40007f5e0ff */
[----:B-1----:R-:W-:-:S03]  /*1032d0*/  IADD3 R10, P3, PT, R21, R16, RZ ;  /* 0x00000010150a7210 */ /* 0x002fc60007f7e0ff */
[C---:B------:R-:W-:Y:S02]  /*1032e0*/  IMAD.X R5, R3.reuse, 0x1, R22, P2 ;  /* 0x0000000103057824 */ /* 0x040fe400010e0616 */
[----:B------:R-:W-:-:S03]  /*1032f0*/  IMAD.X R11, R3, 0x1, R14, P3 ;  /* 0x00000001030b7824 */ /* 0x000fc600018e060e */
[----:B------:R0:W-:Y:S04]  /*103300*/  STL.64 [R1+0xed8], R4 ;  /* 0x000ed80401007387 */ /* 0x0001e80000100a00 */
[----:B0-----:R-:W3:Y:S04]  /*103310*/  LDL.LU.64 R4, [R1+0x5798] ;  /* 0x0057980001047983 */ /* 0x001ee80000300a00 */
[----:B------:R0:W-:Y:S04]  /*103320*/  STL.64 [R1+0xee0], R10 ;  /* 0x000ee00a01007387 */ /* 0x0001e80000100a00 */
[----:B0-----:R-:W4:Y:S01]  /*103330*/  LDL.LU.64 R10, [R1+0x5790] ;  /* 0x00579000010a7983 */ /* 0x001f220000300a00 */
[----:B------:R-:W-:-:S03]  /*103340*/  IADD3 R28, P2, PT, R21, R17, RZ ;  /* 0x00000011151c7210 */ /* 0x000fc60007f5e0ff */
[----:B----4-:R0:W-:Y:S04]  /*103350*/  STL.64 [R1+0x5770], R10 ;  /* 0x0057700a01007387 */ /* 0x0101e80000100a00 */
[----:B------:R1:W-:Y:S01]  /*103360*/  STL [R1+0xee8], R28 ;  /* 0x000ee81c01007387 */ /* 0x0003e20000100800 */
[----:B0-----:R-:W-:Y:S01]  /*103370*/  IMAD.MOV.U32 R10, RZ, RZ, R28 ;  /* 0x000000ffff0a7224 */ /* 0x001fe200078e001c */
[----:B-1----:R-:W-:Y:S01]  /*103380*/  IADD3 R28, P3, PT, R21, R25, RZ ;  /* 0x00000019151c7210 */ /* 0x002fe20007f7e0ff */
[----:B------:R-:W-:Y:S02]  /*103390*/  IMAD.MOV.U32 R11, RZ, RZ, R29 ;  /* 0x000000ffff0b7224 */ /* 0x000fe400078e001d */
[C---:B------:R-:W-:Y:S02]  /*1033a0*/  IMAD.X R11, R3.reuse, 0x1, R15, P2 ;  /* 0x00000001030b7824 */ /* 0x040fe400010e060f */
[----:B------:R-:W-:-:S03]  /*1033b0*/  IMAD.X R29, R3, 0x1, R24, P3 ;  /* 0x00000001031d7824 */ /* 0x000fc600018e0618 */
[----:B------:R-:W-:Y:S04]  /*1033c0*/  STL [R1+0xeec], R11 ;  /* 0x000eec0b01007387 */ /* 0x000fe80000100800 */
[----:B------:R0:W-:Y:S04]  /*1033d0*/  STL.64 [R1+0xef0], R28 ;  /* 0x000ef01c01007387 */ /* 0x0001e80000100a00 */
[----:B0-----:R-:W4:Y:S01]  /*1033e0*/  LDL.LU.64 R28, [R1+0x5788] ;  /* 0x00578800011c7983 */ /* 0x001f220000300a00 */
[----:B------:R-:W-:-:S05]  /*1033f0*/  IADD3 R10, P2, PT, R21, R27, RZ ;  /* 0x0000001b150a7210 */ /* 0x000fca0007f5e0ff */
[----:B------:R-:W-:-:S05]  /*103400*/  IMAD.X R11, R3, 0x1, R26, P2 ;  /* 0x00000001030b7824 */ /* 0x000fca00010e061a */
[----:B------:R-:W-:Y:S01]  /*103410*/  STL.64 [R1+0xef8], R10 ;  /* 0x000ef80a01007387 */ /* 0x000fe20000100a00 */
[----:B----4-:R-:W-:-:S05]  /*103420*/  IADD3 R20, P3, PT, R21, R29, RZ ;  /* 0x0000001d15147210 */ /* 0x010fca0007f7e0ff */
[----:B------:R-:W-:-:S05]  /*103430*/  IMAD.X R21, R3, 0x1, R28, P3 ;  /* 0x0000000103157824 */ /* 0x000fca00018e061c */
[----:B------:R0:W-:Y:S04]  /*103440*/  STL.64 [R1+0xea8], R20 ;  /* 0x000ea81401007387 */ /* 0x0001e80000100a00 */
[----:B0-----:R-:W4:Y:S01]  /*103450*/  LDL.LU.64 R20, [R1+0x5780] ;  /* 0x0057800001147983 */ /* 0x001f220000300a00 */
[----:B------:R-:W-:Y:S01]  /*103460*/  IADD3 R10, P2, PT, R0, R17, RZ ;  /* 0x00000011000a7210 */ /* 0x000fe20007f5e0ff */
[----:B------:R-:W-:-:S04]  /*103470*/  IMAD.MOV.U32 R3, RZ, RZ, R2 ;  /* 0x000000ffff037224 */ /* 0x000fc800078e0002 */
[----:B---3--:R-:W-:Y:S01]  /*103480*/  IMAD.X R11, R4, 0x1, R15, P2 ;  /* 0x00000001040b7824 */ /* 0x008fe200010e060f */
[----:B------:R-:W-:Y:S01]  /*103490*/  STL.64 [R1+0x5778], R28 ;  /* 0x0057781c01007387 */ /* 0x000fe20000100a00 */
[----:B------:R-:W-:-:S03]  /*1034a0*/  SHF.R.S32.HI R2, RZ, 0x1f, R3 ;  /* 0x0000001fff027819 */ /* 0x000fc60000011403 */
[----:B------:R4:W-:Y:S02]  /*1034b0*/  STL.64 [R1+0x40a0], R10 ;  /* 0x0040a00a01007387 */ /* 0x0009e40000100a00 */
[C---:B----4-:R-:W-:Y:S02]  /*1034c0*/  IADD3 R10, P2, PT, R3.reuse, R20, RZ ;  /* 0x00000014030a7210 */ /* 0x050fe40007f5e0ff */
[----:B------:R-:W-:-:S03]  /*1034d0*/  IADD3 R28, P3, PT, R3, R21, RZ ;  /* 0x00000015031c7210 */ /* 0x000fc60007f7e0ff */
[C---:B------:R-:W-:Y:S02]  /*1034e0*/  IMAD.X R11, R2.reuse, 0x1, R18, P2 ;  /* 0x00000001020b7824 */ /* 0x040fe400010e0612 */
        /* <DEDUP_REMOVED lines=8> */
[----:B--2---:R-:W-:Y:S04]  /*103570*/  STL.64 [R1+0x5760], R8 ;  /* 0x0057600801007387 */ /* 0x004fe80000100a00 */
[----:B------:R-:W-:Y:S04]  /*103580*/  STL [R1+0x5750], R13 ;  /* 0x0057500d01007387 */ /* 0x000fe80000100800 */
[----:B------:R1:W-:Y:S01]  /*103590*/  STL.64 [R1+0xe68], R28 ;  /* 0x000e681c01007387 */ /* 0x0003e20000100a00 */
[----:B0-----:R-:W-:-:S03]  /*1035a0*/  IADD3 R10, P2, PT, R3, R17, RZ ;  /* 0x00000011030a7210 */ /* 0x001fc60007f5e0ff */
[----:B-1----:R-:W2:Y:S02]  /*1035b0*/  LDL.LU.64 R28, [R1+0x5778] ;  /* 0x00577800011c7983 */ /* 0x002ea40000300a00 */
[----:B------:R-:W-:-:S05]  /*1035c0*/  IMAD.X R11, R2, 0x1, R15, P2 ;  /* 0x00000001020b7824 */ /* 0x000fca00010e060f */
[----:B------:R0:W-:Y:S04]  /*1035d0*/  STL.64 [R1+0xe90], R10 ;  /* 0x000e900a01007387 */ /* 0x0001e80000100a00 */
[----:B0-----:R-:W3:Y:S01]  /*1035e0*/  LDL.LU.64 R10, [R1+0x5770] ;  /* 0x00577000010a7983 */ /* 0x001ee20000300a00 */
[----:B------:R-:W-:-:S05]  /*1035f0*/  IADD3 R8, P3, PT, R3, R25, RZ ;  /* 0x0000001903087210 */ /* 0x000fca0007f7e0ff */
[----:B------:R-:W-:Y:S01]  /*103600*/  IMAD.X R9, R2, 0x1, R24, P3 ;  /* 0x0000000102097824 */ /* 0x000fe200018e0618 */
[----:B---3--:R0:W-:Y:S04]  /*103610*/  STL.64 [R1+0x5768], R10 ;  /* 0x0057680a01007387 */ /* 0x0081e80000100a00 */
[----:B------:R2:W-:Y:S01]  /*103620*/  STL.64 [R1+0xe98], R8 ;  /* 0x000e980801007387 */ /* 0x0005e20000100a00 */
[C---:B0-----:R-:W-:Y:S02]  /*103630*/  IADD3 R10, P2, PT, R3.reuse, R27, RZ ;  /* 0x0000001b030a7210 */ /* 0x041fe40007f5e0ff */
[----:B--2---:R-:W-:-:S03]  /*103640*/  IADD3 R8, P3, PT, R3, R29, RZ ;  /* 0x0000001d03087210 */ /* 0x004fc60007f7e0ff */
[C---:B------:R-:W-:Y:S02]  /*103650*/  IMAD.X R11, R2.reuse, 0x1, R26, P2 ;  /* 0x00000001020b7824 */ /* 0x040fe400010e061a */
[----:B------:R-:W-:Y:S01]  /*103660*/  IMAD.X R9, R2, 0x1, R28, P3 ;  /* 0x0000000102097824 */ /* 0x000fe200018e061c */
[----:B------:R-:W-:Y:S02]  /*103670*/  SHF.R.S32.HI R3, RZ, 0x1f, R12 ;  /* 0x0000001fff037819 */ /* 0x000fe4000001140c */
[----:B------:R0:W-:Y:S04]  /*103680*/  STL.64 [R1+0xea0], R10 ;  /* 0x000ea00a01007387 */ /* 0x0001e80000100a00 */
[----:B------:R1:W-:Y:S04]  /*103690*/  STL.64 [R1+0xdd8], R8 ;  /* 0x000dd80801007387 */ /* 0x0003e80000100a00 */
[----:B------:R2:W-:Y:S01]  /*1036a0*/  STL.64 [R1+0x5758], R20 ;  /* 0x0057581401007387 */ /* 0x0005e20000100a00 */
[----:B0-----:R-:W-:-:S02]  /*1036b0*/  IADD3 R10, P2, PT, R12, R20, RZ ;  /* 0x000000140c0a7210 */ /* 0x001fc40007f5e0ff */
[----:B-1----:R-:W-:-:S03]  /*1036c0*/  IADD3 R8, P3, PT, R12, R21, RZ ;  /* 0x000000150c087210 */ /* 0x002fc60007f7e0ff */
[C---:B------:R-:W-:Y:S02]  /*1036d0*/  IMAD.X R11, R3.reuse, 0x1, R18, P2 ;  /* 0x00000001030b7824 */ /* 0x040fe400010e0612 */
[C---:B------:R-:W-:Y:S01]  /*1036e0*/  IMAD.X R9, R3.reuse, 0x1, R19, P3 ;  /* 0x0000000103097824 */ /* 0x040fe200018e0613 */
[C---:B--2---:R-:W-:Y:S02]  /*1036f0*/  IADD3 R20, P2, PT, R12.reuse, R23, RZ ;  /* 0x000000170c147210 */ /* 0x044fe40007f5e0ff */
[----:B------:R0:W-:Y:S03]  /*103700*/  STL.64 [R1+0xe10], R10 ;  /* 0x000e100a01007387 */ /* 0x0001e60000100a00 */
[----:B------:R-:W-:Y:S01]  /*103710*/  IMAD.X R21, R3, 0x1, R22, P2 ;  /* 0x0000000103157824 */ /* 0x000fe200010e0616 */
[----:B0-----:R-:W2:Y:S04]  /*103720*/  LDL.LU.64 R10, [R1+0x5768] ;  /* 0x00576800010a7983 */ /* 0x001ea80000300a00 */
        /* <DEDUP_REMOVED lines=11> */
[----:B0-----:R-:W3:Y:S01]  /*1037e0*/  LDL.LU.64 R8, [R1+0x5760] ;  /* 0x0057600001087983 */ /* 0x001ee20000300a00 */
[C---:B------:R-:W-:Y:S02]  /*1037f0*/  IADD3 R20, P2, PT, R12.reuse, R27, RZ ;  /* 0x0000001b0c147210 */ /* 0x040fe40007f5e0ff */
[----:B------:R-:W-:-:S03]  /*103800*/  IADD3 R12, P3, PT, R12, R29, RZ ;  /* 0x0000001d0c0c7210 */ /* 0x000fc60007f7e0ff */
[C---:B------:R-:W-:Y:S02]  /*103810*/  IMAD.X R21, R3.reuse, 0x1, R26, P2 ;  /* 0x0000000103157824 */ /* 0x040fe400010e061a */
[----:B------:R-:W-:Y:S01]  /*103820*/  IMAD.X R13, R3, 0x1, R28, P3 ;  /* 0x00000001030d7824 */ /* 0x000fe200018e061c */
[----:B---3--:R-:W-:Y:S04]  /*103830*/  STL.64 [R1+0x5748], R8 ;  /* 0x0057480801007387 */ /* 0x008fe80000100a00 */
[----:B------:R0:W-:Y:S04]  /*103840*/  STL.64 [R1+0xd98], R20 ;  /* 0x000d981401007387 */ /* 0x0001e80000100a00 */
[----:B0-----:R-:W3:Y:S04]  /*103850*/  LDL.LU.64 R20, [R1+0x5758] ;  /* 0x0057580001147983 */ /* 0x001ee80000300a00 */
[----:B------:R0:W-:Y:S04]  /*103860*/  STL.64 [R1+0xdd0], R12 ;  /* 0x000dd00c01007387 */ /* 0x0001e80000100a00 */
[----:B0-----:R-:W4:Y:S01]  /*103870*/  LDL.LU R13, [R1+0x5750] ;  /* 0x00575000010d7983 */ /* 0x001f220000300800 */
[----:B------:R-:W-:-:S05]  /*103880*/  IADD3 R8, P2, PT, R0, R16, RZ ;  /* 0x0000001000087210 */ /* 0x000fca0007f5e0ff */
[----:B------:R-:W-:-:S05]  /*103890*/  IMAD.X R9, R4, 0x1, R14, P2 ;  /* 0x0000000104097824 */ /* 0x000fca00010e060e */
[----:B------:R-:W-:Y:S04]  /*1038a0*/  STL.64 [R1+0x4058], R8 ;  /* 0x0040580801007387 */ /* 0x000fe80000100a00 */
[----:B------:R-:W3:Y:S04]  /*1038b0*/  LDL.LU R3, [R1+0x4fd0] ;  /* 0x004fd00001037983 */ /* 0x000ee80000300800 */
[----:B--2---:R4:W-:Y:S01]  /*1038c0*/  STL.64 [R1+0x5738], R10 ;  /* 0x0057380a01007387 */ /* 0x0049e20000100a00 */
[----:B------:R-:W-:Y:S01]  /*1038d0*/  UMOV UR7, UR13 ;  /* 0x0000000d00077c82 */ /* 0x000fe20008000000 */
[--C-:B----4-:R-:W-:Y:S01]  /*1038e0*/  IMAD.MOV.U32 R11, RZ, RZ, R13.reuse ;  /* 0x000000ffff0b7224 */ /* 0x110fe200078e000d */
[----:B------:R-:W-:-:S04]  /*1038f0*/  SHF.R.S32.HI R2, RZ, 0x1f, R13 ;  /* 0x0000001fff027819 */ /* 0x000fc8000001140d */
[----:B---3--:R-:W-:-:S05]  /*103900*/  IADD3 R12, P3, PT, R11, R20, RZ ;  /* 0x000000140b0c7210 */ /* 0x008fca0007f7e0ff */
[----:B------:R-:W-:Y:S01]  /*103910*/  IMAD.X R13, R2, 0x1, R18, P3 ;  /* 0x00000001020d7824 */ /* 0x000fe200018e0612 */
[----:B------:R-:W-:-:S04]  /*103920*/  IADD3 R8, P2, PT, R11, R21, RZ ;  /* 0x000000150b087210 */ /* 0x000fc80007f5e0ff */
[----:B------:R0:W-:Y:S01]  /*103930*/  STL.64 [R1+0xc80], R12 ;  /* 0x000c800c01007387 */ /* 0x0001e20000100a00 */
[----:B------:R-:W-:Y:S01]  /*103940*/  IMAD.X R9, R2, 0x1, R19, P2 ;  /* 0x0000000102097824 */ /* 0x000fe200010e0613 */
[----:B0-----:R-:W-:-:S04]  /*103950*/  IADD3 R12, P3, PT, R11, R23, RZ ;  /* 0x000000170b0c7210 */ /* 0x001fc80007f7e0ff */
[----:B------:R0:W-:Y:S01]  /*103960*/  STL.64 [R1+0xc88], R8 ;  /* 0x000c880801007387 */ /* 0x0001e20000100a00 */
[----:B------:R-:W-:-:S05]  /*103970*/  IMAD.X R13, R2, 0x1, R22, P3 ;  /* 0x00000001020d7824 */ /* 0x000fca00018e0616 */
[----:B------:R1:W-:Y:S04]  /*103980*/  STL.64 [R1+0xc90], R12 ;  /* 0x000c900c01007387 */ /* 0x0003e80000100a00 */
[----:B------:R2:W-:Y:S01]  /*103990*/  STL.64 [R1+0x5730], R16 ;  /* 0x0057301001007387 */ /* 0x0005e20000100a00 */
[C---:B0-----:R-:W-:Y:S02]  /*1039a0*/  IADD3 R8, P2, PT, R11.reuse, R16, RZ ;  /* 0x000000100b087210 */ /* 0x041fe40007f5e0ff */
[----:B-1----:R-:W-:Y:S02]  /*1039b0*/  IADD3 R12, P3, PT, R11, R17, RZ ;  /* 0x000000110b0c7210 */ /* 0x002fe40007f7e0ff */
[----:B--2---:R-:W2:Y:S01]  /*1039c0*/  LDL.LU R17, [R1+0x4fcc] ;  /* 0x004fcc0001117983 */ /* 0x004ea20000300800 */
[----:B------:R-:W-:-:S02]  /*1039d0*/  IMAD.X R9, R2, 0x1, R14, P2 ;  /* 0x0000000102097824 */ /* 0x000fc400010e060e */
[----:B------:R-:W-:-:S03]  /*1039e0*/  IMAD.X R13, R2, 0x1, R15, P3 ;  /* 0x00000001020d7824 */ /* 0x000fc600018e060f */
[----:B------:R0:W-:Y:S04]  /*1039f0*/  STL.64 [R1+0xc98], R8 ;  /* 0x000c980801007387 */ /* 0x0001e80000100a00 */
[----:B------:R1:W-:Y:S01]  /*103a00*/  STL.64 [R1+0xcc0], R12 ;  /* 0x000cc00c01007387 */ /* 0x0003e20000100a00 */
[C---:B0-----:R-:W-:Y:S02]  /*103a10*/  IADD3 R8, P2, PT, R11.reuse, R25, RZ ;  /* 0x000000190b087210 */ /* 0x041fe40007f5e0ff */
[----:B-1----:R-:W-:-:S03]  /*103a20*/  IADD3 R12, P3, PT, R11, R27, RZ ;  /* 0x0000001b0b0c7210 */ /* 0x002fc60007f7e0ff */
[C---:B------:R-:W-:Y:S02]  /*103a30*/  IMAD.X R9, R2.reuse, 0x1, R24, P2 ;  /* 0x0000000102097824 */ /* 0x040fe400010e0618 */
[C---:B------:R-:W-:Y:S01]  /*103a40*/  IMAD.X R13, R2.reuse, 0x1, R26, P3 ;  /* 0x00000001020d7824 */ /* 0x040fe200018e061a */
[----:B------:R-:W-:Y:S02]  /*103a50*/  IADD3 R10, P2, PT, R11, R29, RZ ;  /* 0x0000001d0b0a7210 */ /* 0x000fe40007f5e0ff */
[----:B------:R0:W-:Y:S03]  /*103a60*/  STL.64 [R1+0xcc8], R8 ;  /* 0x000cc80801007387 */ /* 0x0001e60000100a00 */
[----:B------:R-:W-:Y:S01]  /*103a70*/  IMAD.X R11, R2, 0x1, R28, P2 ;  /* 0x00000001020b7824 */ /* 0x000fe200010e061c */
[----:B0-----:R-:W3:Y:S04]  /*103a80*/  LDL.LU.64 R8, [R1+0x5748] ;  /* 0x0057480001087983 */ /* 0x001ee80000300a00 */
[----:B------:R0:W-:Y:S04]  /*103a90*/  STL.64 [R1+0xcf0], R12 ;  /* 0x000cf00c01007387 */ /* 0x0001e80000100a00 */
[----:B0-----:R-:W4:Y:S04]  /*103aa0*/  LDL.LU.64 R12, [R1+0x5740] ;  /* 0x00574000010c7983 */ /* 0x001f280000300a00 */
[----:B------:R0:W-:Y:S01]  /*103ab0*/  STL.64 [R1+0xcf8], R10 ;  /* 0x000cf80a01007387 */ /* 0x0001e20000100a00 */
[----:B------:R-:W-:-:S03]  /*103ac0*/  ISETP.GE.AND P0, PT, R3, UR7, PT ;  /* 0x0000000703007c0c */ /* 0x000fc6000bf06270 */
[----:B------:R-:W3:Y:S04]  /*103ad0*/  LDL.LU R16, [R1+0x4fd4] ;  /* 0x004fd40001107983 */ /* 0x000ee80000300800 */
[----:B------:R-:W3:Y:S01]  /*103ae0*/  LDL.LU R3, [R1+0x4fd8] ;  /* 0x004fd80001037983 */ /* 0x000ee20000300800 */
[----:B0-----:R-:W-:-:S05]  /*103af0*/  IADD3 R10, P2, PT, R0, R23, RZ ;  /* 0x00000017000a7210 */ /* 0x001fca0007f5e0ff */
[----:B------:R-:W-:-:S05]  /*103b00*/  IMAD.X R11, R4, 0x1, R22, P2 ;  /* 0x00000001040b7824 */ /* 0x000fca00010e0616 */
[----:B------:R0:W-:Y:S04]  /*103b10*/  STL.64 [R1+0x4050], R10 ;  /* 0x0040500a01007387 */ /* 0x0001e80000100a00 */
[----:B0-----:R-:W3:Y:S04]  /*103b20*/  LDL.LU.64 R10, [R1+0x5738] ;  /* 0x00573800010a7983 */ /* 0x001ee80000300a00 */
[----:B------:R-:W3:Y:S01]  /*103b30*/  LDL.LU R2, [R1+0x4fdc] ;  /* 0x004fdc0001027983 */ /* 0x000ee20000300800 */
[----:B--2---:R-:W-:Y:S01]  /*103b40*/  ISETP.GE.AND P1, PT, R17, UR8, PT ;  /* 0x0000000811007c0c */ /* 0x004fe2000bf26270 */
[----:B------:R-:W0:Y:S02]  /*103b50*/  LDCU.64 UR8, c[0x0][0x398] ;  /* 0x00007300ff0877ac */ /* 0x000e240008000a00 */
[----:B0-----:R-:W-:Y:S01]  /*103b60*/  UMOV UR7, UR9 ;  /* 0x0000000900077c82 */ /* 0x001fe20008000000 */
[----:B------:R-:W-:Y:S01]  /*103b70*/  UMOV UR15, UR8 ;  /* 0x00000008000f7c82 */ /* 0x000fe20008000000 */
[----:B------:R-:W0:Y:S02]  /*103b80*/  LDCU.64 UR8, c[0x0][0x398] ;  /* 0x00007300ff0877ac */ /* 0x000e240008000a00 */
[----:B0-----:R-:W-:Y:S01]  /*103b90*/  UMOV UR5, UR9 ;  /* 0x0000000900057c82 */ /* 0x001fe20008000000 */
[----:B------:R-:W-:Y:S01]  /*103ba0*/  UMOV UR62, UR8 ;  /* 0x00000008003e7c82 */ /* 0x000fe20008000000 */
[----:B------:R-:W0:Y:S01]  /*103bb0*/  LDCU.64 UR8, c[0x0][0x398] ;  /* 0x00007300ff0877ac */ /* 0x000e220008000a00 */
[----:B----4-:R-:W-:-:S04]  /*103bc0*/  LOP3.LUT R12, R12, 0xfffffffb, RZ, 0xc0, !PT ;  /* 0xfffffffb0c0c7812 */ /* 0x010fc800078ec0ff */
[----:B------:R-:W-:-:S04]  /*103bd0*/  @P1 LOP3.LUT R12, R12, 0x4, RZ, 0xfc, !PT ;  /* 0x000000040c0c1812 */ /* 0x000fc800078efcff */
[----:B------:R-:W-:-:S04]  /*103be0*/  LOP3.LUT R12, R12, 0xfffffffd, RZ, 0xc0, !PT ;  /* 0xfffffffd0c0c7812 */ /* 0x000fc800078ec0ff */
[----:B------:R-:W-:Y:S02]  /*103bf0*/  @P0 LOP3.LUT R12, R12, 0x2, RZ, 0xfc, !PT ;  /* 0x000000020c0c0812 */ /* 0x000fe400078efcff */
[----:B---3--:R-:W-:Y:S02]  /*103c00*/  ISETP.GE.AND P0, PT, R3, UR5, PT ;  /* 0x0000000503007c0c */ /* 0x008fe4000bf06270 */
[----:B------:R-:W-:Y:S02]  /*103c10*/  ISETP.GE.AND P1, PT, R16, UR7, PT ;  /* 0x0000000710007c0c */ /* 0x000fe4000bf26270 */
[----:B------:R-:W-:Y:S01]  /*103c20*/  IADD3 R16, P2, PT, R0, R21, RZ ;  /* 0x0000001500107210 */ /* 0x000fe20007f5e0ff */
[----:B0-----:R-:W-:Y:S01]  /*103c30*/  UMOV UR5, UR9 ;  /* 0x0000000900057c82 */ /* 0x001fe20008000000 */
[----:B------:R-:W-:-:S03]  /*103c40*/  LOP3.LUT R12, R12, 0xfffffffe, RZ, 0xc0, !PT ;  /* 0xfffffffe0c0c7812 */ /* 0x000fc600078ec0ff */
[----:B------:R-:W-:Y:S01]  /*103c50*/  IMAD.X R17, R4, 0x1, R19, P2 ;  /* 0x0000000104117824 */ /* 0x000fe200010e0613 */
[----:B------:R-:W-:-:S04]  /*103c60*/  LOP3.LUT R11, R11, 0x7fffffff, RZ, 0xc0, !PT ;  /* 0x7fffffff0b0b7812 */ /* 0x000fc800078ec0ff */
[----:B------:R-:W-:Y:S02]  /*103c70*/  @P0 LOP3.LUT R11, R11, 0x80000000, RZ, 0xfc, !PT ;  /* 0x800000000b0b0812 */ /* 0x000fe400078efcff */
[----:B------:R-:W-:Y:S02]  /*103c80*/  ISETP.GE.AND P0, PT, R2, UR5, PT ;  /* 0x0000000502007c0c */ /* 0x000fe4000bf06270 */
[----:B------:R-:W-:Y:S02]  /*103c90*/  IADD3 R2, P2, PT, R0, R20, RZ ;  /* 0x0000001400027210 */ /* 0x000fe40007f5e0ff */
[----:B------:R-:W-:Y:S01]  /*103ca0*/  @P1 LOP3.LUT R12, R12, 0x1, RZ, 0xfc, !PT ;  /* 0x000000010c0c1812 */ /* 0x000fe200078efcff */
[----:B------:R-:W-:Y:S01]  /*103cb0*/  UMOV UR11, UR10 ;  /* 0x0000000a000b7c82 */ /* 0x000fe20008000000 */
[----:B------:R-:W-:Y:S01]  /*103cc0*/  LOP3.LUT R11, R11, 0xbfffffff, RZ, 0xc0, !PT ;  /* 0xbfffffff0b0b7812 */ /* 0x000fe200078ec0ff */
[----:B------:R-:W0:Y:S01]  /*103cd0*/  LDCU UR5, c[0x0][0x3b8] ;  /* 0x00007700ff0577ac */ /* 0x000e220008000800 */
[----:B------:R-:W-:Y:S01]  /*103ce0*/  IMAD.X R3, R4, 0x1, R18, P2 ;  /* 0x0000000104037824 */ /* 0x000fe200010e0612 */
[----:B------:R-:W-:Y:S04]  /*103cf0*/  STL.64 [R1+0x5720], R12 ;  /* 0x0057200c01007387 */ /* 0x000fe80000100a00 */
[----:B------:R-:W-:Y:S04]  /*103d00*/  STL.64 [R1+0x4068], R16 ;  /* 0x0040681001007387 */ /* 0x000fe80000100a00 */
[----:B------:R1:W-:Y:S04]  /*103d10*/  STL.64 [R1+0x4080], R2 ;  /* 0x0040800201007387 */ /* 0x0003e80000100a00 */
[----:B-1----:R-:W2:Y:S04]  /*103d20*/  LDL.LU R2, [R1+0x4fe0] ;  /* 0x004fe00001027983 */ /* 0x002ea80000300800 */
[----:B------:R-:W3:Y:S04]  /*103d30*/  LDL.LU R4, [R1+0x4fe4] ;  /* 0x004fe40001047983 */ /* 0x000ee80000300800 */
[----:B------:R-:W4:Y:S01]  /*103d40*/  LDL.LU R3, [R1+0x4fe8] ;  /* 0x004fe80001037983 */ /* 0x000f220000300800 */
[----:B------:R-:W-:Y:S01]  /*103d50*/  UMOV UR10, UR8 ;  /* 0x00000008000a7c82 */ /* 0x000fe20008000000 */
[----:B------:R-:W1:Y:S02]  /*103d60*/  LDCU.64 UR8, c[0x0][0x398] ;  /* 0x00007300ff0877ac */ /* 0x000e640008000a00 */
[----:B-1----:R-:W-:Y:S01]  /*103d70*/  UMOV UR16, UR9 ;  /* 0x0000000900107c82 */ /* 0x002fe20008000000 */
[----:B------:R-:W-:Y:S01]  /*103d80*/  UMOV UR14, UR8 ;  /* 0x00000008000e7c82 */ /* 0x000fe20008000000 */
[----:B------:R-:W1:Y:S01]  /*103d90*/  LDCU.64 UR8, c[0x0][0x398] ;  /* 0x00007300ff0877ac */ /* 0x000e620008000a00 */
[----:B------:R-:W-:Y:S01]  /*103da0*/  @P0 LOP3.LUT R11, R11, 0x40000000, RZ, 0xfc, !PT ;  /* 0x400000000b0b0812 */ /* 0x000fe200078efcff */
[----:B-1----:R-:W-:Y:S01]  /*103db0*/  UMOV UR13, UR9 ;  /* 0x00000009000d7c82 */ /* 0x002fe20008000000 */
[----:B------:R-:W-:Y:S01]  /*103dc0*/  UMOV UR7, UR8 ;  /* 0x0000000800077c82 */ /* 0x000fe20008000000 */
[----:B------:R-:W4:Y:S01]  /*103dd0*/  LDCU.64 UR8, c[0x0][0x398] ;  /* 0x00007300ff0877ac */ /* 0x000f220008000a00 */
[----:B------:R-:W-:Y:S01]  /*103de0*/  LOP3.LUT R11, R11, 0xdfffffff, RZ, 0xc0, !PT ;  /* 0xdfffffff0b0b7812 */ /* 0x000fe200078ec0ff */
[----:B0-----:R-:W-:Y:S01]  /*103df0*/  VIADD R0, R0, UR5 ;  /* 0x0000000500007c36 */ /* 0x001fe20008000000 */
[----:B------:R-:W0:Y:S04]  /*103e00*/  LDCU UR5, c[0x0][0x3b8] ;  /* 0x00007700ff0577ac */ /* 0x000e280008000800 */
[----:B------:R-:W-:-:S02]  /*103e10*/  IADD3 R12, P2, PT, R0, R29, RZ ;  /* 0x0000001d000c7210 */ /* 0x000fc40007f5e0ff */
[----:B--2---:R-:W-:Y:S02]  /*103e20*/  ISETP.GE.AND P0, PT, R2, UR16, PT ;  /* 0x0000001002007c0c */ /* 0x004fe4000bf06270 */
[----:B---3--:R-:W-:Y:S02]  /*103e30*/  ISETP.GE.AND P1, PT, R4, UR13, PT ;  /* 0x0000000d04007c0c */ /* 0x008fe4000bf26270 */
[----:B------:R-:W-:Y:S01]  /*103e40*/  SHF.R.S32.HI R2, RZ, 0x1f, R0 ;  /* 0x0000001fff027819 */ /* 0x000fe20000011400 */
[----:B------:R-:W2:Y:S01]  /*103e50*/  LDL.LU R4, [R1+0x4fec] ;  /* 0x004fec0001047983 */ /* 0x000ea20000300800 */
[----:B------:R-:W1:Y:S07]  /*103e60*/  LDCU.64 UR16, c[0x0][0x398] ;  /* 0x00007300ff1077ac */ /* 0x000e6e0008000a00 */
[----:B------:R-:W-:-:S02]  /*103e70*/  @P0 LOP3.LUT R11, R11, 0x20000000, RZ, 0xfc, !PT ;  /* 0x200000000b0b0812 */ /* 0x000fc400078efcff */
[----:B----4-:R-:W-:Y:S02]  /*103e80*/  ISETP.GE.AND P0, PT, R3, UR9, PT ;  /* 0x0000000903007c0c */ /* 0x010fe4000bf06270 */
[----:B------:R-:W1:Y:S01]  /*103e90*/  LDL.LU R3, [R1+0x4ff0] ;  /* 0x004ff00001037983 */ /* 0x000e620000300800 */
[----:B------:R-:W-:-:S05]  /*103ea0*/  IMAD.X R13, R2, 0x1, R28, P2 ;  /* 0x00000001020d7824 */ /* 0x000fca00010e061c */
[----:B------:R3:W-:Y:S04]  /*103eb0*/  STL.64 [R1+0x4060], R12 ;  /* 0x0040600c01007387 */ /* 0x0007e80000100a00 */
[----:B---3--:R-:W3:Y:S04]  /*103ec0*/  LDL.LU R13, [R1+0x4ff4] ;  /* 0x004ff400010d7983 */ /* 0x008ee80000300800 */
[----:B------:R-:W4:Y:S01]  /*103ed0*/  LDL.LU R12, [R1+0x4ff8] ;  /* 0x004ff800010c7983 */ /* 0x000f220000300800 */
[----:B------:R-:W-:Y:S01]  /*103ee0*/  UMOV UR9, UR12 ;  /* 0x0000000c00097c82 */ /* 0x000fe20008000000 */
[----:B------:R-:W2:Y:S01]  /*103ef0*/  LDCU.64 UR12, c[0x0][0x398] ;  /* 0x00007300ff0c77ac */ /* 0x000ea20008000a00 */
[----:B------:R-:W-:-:S02]  /*103f00*/  IADD3 R16, P2, PT, R0, R27, RZ ;  /* 0x0000001b00107210 */ /* 0x000fc40007f5e0ff */
[----:B------:R-:W-:-:S03]  /*103f10*/  LOP3.LUT R11, R11, 0xefffffff, RZ, 0xc0, !PT ;  /* 0xefffffff0b0b7812 */ /* 0x000fc600078ec0ff */
[----:B------:R-:W-:Y:S01]  /*103f20*/  IMAD.X R17, R2, 0x1, R26, P2 ;  /* 0x0000000102117824 */ /* 0x000fe200010e061a */
[----:B------:R-:W-:-:S04]  /*103f30*/  @P1 LOP3.LUT R11, R11, 0x10000000, RZ, 0xfc, !PT ;  /* 0x100000000b0b1812 */ /* 0x000fc800078efcff */
[----:B------:R0:W-:Y:S01]  /*103f40*/  STL.64 [R1+0x4078], R16 ;  /* 0x0040781001007387 */ /* 0x0001e20000100a00 */
[----:B------:R-:W-:-:S03]  /*103f50*/  LOP3.LUT R11, R11, 0xf7ffffff, RZ, 0xc0, !PT ;  /* 0xf7ffffff0b0b7812 */ /* 0x000fc600078ec0ff */
[----:B0-----:R-:W3:Y:S01]  /*103f60*/  LDL.LU.64 R16, [R1+0x5730] ;  /* 0x0057300001107983 */ /* 0x001ee20000300a00 */
[----:B------:R-:W-:-:S04]  /*103f70*/  @P0 LOP3.LUT R11, R11, 0x8000000, RZ, 0xfc, !PT ;  /* 0x080000000b0b0812 */ /* 0x000fc800078efcff */
[----:B------:R-:W-:Y:S02]  /*103f80*/  LOP3.LUT R11, R11, 0xfbffffff, RZ, 0xc0, !PT ;  /* 0xfbffffff0b0b7812 */ /* 0x000fe400078ec0ff */
[----:B--2---:R-:W-:Y:S02]  /*103f90*/  ISETP.GE.AND P1, PT, R4, UR13, PT ;  /* 0x0000000d04007c0c */ /* 0x004fe4000bf26270 */
[----:B------:R-:W-:Y:S01]  /*103fa0*/  LOP3.LUT R7, R7, 0xfffeffff, RZ, 0xc0, !PT ;  /* 0xfffeffff07077812 */ /* 0x000fe200078ec0ff */
[----:B------:R-:W2:Y:S01]  /*103fb0*/  LDL.LU R4, [R1+0x4ffc] ;  /* 0x004ffc0001047983 */ /* 0x000ea20000300800 */
[----:B------:R-:W-:Y:S01]  /*103fc0*/  UMOV UR4, UR72 ;  /* 0x0000004800047c82 */ /* 0x000fe20008000000 */
[----:B------:R-:W0:Y:S01]  /*103fd0*/  LDCU.64 UR72, c[0x0][0x398] ;  /* 0x00007300ff4877ac */ /* 0x000e220008000a00 */
[----:B------:R-:W0:Y:S01]  /*103fe0*/  LDCU UR13, c[0x0][0x398] ;  /* 0x00007300ff0d77ac */ /* 0x000e220008000800 */
[----:B-1----:R-:W-:-:S06]  /*103ff0*/  ISETP.GE.AND P0, PT, R3, UR17, PT ;  /* 0x0000001103007c0c */ /* 0x002fcc000bf06270 */
[----:B------:R-:W-:Y:S01]  /*104000*/  @P1 LOP3.LUT R11, R11, 0x4000000, RZ, 0xfc, !PT ;  /* 0x040000000b0b1812 */ /* 0x000fe200078efcff */
[----:B------:R-:W2:Y:S01]  /*104010*/  LDL.LU R3, [R1+0x5000] ;  /* 0x0050000001037983 */ /* 0x000ea20000300800 */
[----:B------:R-:W1:Y:S02]  /*104020*/  LDCU UR17, c[0x0][0x398] ;  /* 0x00007300ff1177ac */ /* 0x000e640008000800 */
[----:B------:R-:W-:-:S04]  /*104030*/  LOP3.LUT R11, R11, 0xfdffffff, RZ, 0xc0, !PT ;  /* 0xfdffffff0b0b7812 */ /* 0x000fc800078ec0ff */
[----:B------:R-:W-:Y:S02]  /*104040*/  @P0 LOP3.LUT R11, R11, 0x2000000, RZ, 0xfc, !PT ;  /* 0x020000000b0b0812 */ /* 0x000fe400078efcff */
[----:B----4-:R-:W-:Y:S02]  /*104050*/  ISETP.GE.AND P0, PT, R12, UR21, PT ;  /* 0x000000150c007c0c */ /* 0x010fe4000bf06270 */
[----:B------:R-:W-:Y:S02]  /*104060*/  IADD3 R12, P2, PT, R0, R25, RZ ;  /* 0x00000019000c7210 */ /* 0x000fe40007f5e0ff */
[----:B---3--:R-:W-:Y:S01]  /*104070*/  ISETP.GE.AND P1, PT, R13, UR19, PT ;  /* 0x000000130d007c0c */ /* 0x008fe2000bf26270 */
[----:B------:R-:W-:Y:S01]  /*104080*/  STL.64 [R1+0x5728], R26 ;  /* 0x0057281a01007387 */ /* 0x000fe20000100a00 */
[----:B------:R-:W-:Y:S01]  /*104090*/  LOP3.LUT R11, R11, 0xfeffffff, RZ, 0xc0, !PT ;  /* 0xfeffffff0b0b7812 */ /* 0x000fe200078ec0ff */
[----:B------:R-:W3:Y:S01]  /*1040a0*/  LDCU UR21, c[0x0][0x398] ;  /* 0x00007300ff1577ac */ /* 0x000ee20008000800 */
[----:B------:R-:W-:Y:S01]  /*1040b0*/  IMAD.X R13, R2, 0x1, R24, P2 ;  /* 0x00000001020d7824 */ /* 0x000fe200010e0618 */
[----:B------:R-:W4:Y:S04]  /*1040c0*/  LDCU UR19, c[0x0][0x398] ;  /* 0x00007300ff1377ac */ /* 0x000f280008000800 */
[----:B------:R0:W-:Y:S04]  /*1040d0*/  STL.64 [R1+0x4088], R12 ;  /* 0x0040880c01007387 */ /* 0x0001e80000100a00 */
[----:B0-----:R-:W3:Y:S04]  /*1040e0*/  LDL.LU R13, [R1+0x5004] ;  /* 0x00500400010d7983 */ /* 0x001ee80000300800 */
[----:B------:R-:W3:Y:S01]  /*1040f0*/  LDL.LU R12, [R1+0x5008] ;  /* 0x00500800010c7983 */ /* 0x000ee20000300800 */
[----:B------:R-:W-:-:S04]  /*104100*/  @P1 LOP3.LUT R11, R11, 0x1000000, RZ, 0xfc, !PT ;  /* 0x010000000b0b1812 */ /* 0x000fc800078efcff */
[----:B------:R-:W-:-:S04]  /*104110*/  LOP3.LUT R11, R11, 0xff7fffff, RZ, 0xc0, !PT ;  /* 0xff7fffff0b0b7812 */ /* 0x000fc800078ec0ff */
[----:B------:R-:W-:Y:S02]  /*104120*/  @P0 LOP3.LUT R11, R11, 0x800000, RZ, 0xfc, !PT ;  /* 0x008000000b0b0812 */ /* 0x000fe400078efcff */
[----:B--2---:R-:W-:Y:S02]  /*104130*/  ISETP.GE.AND P1, PT, R4, UR23, PT ;  /* 0x0000001704007c0c */ /* 0x004fe4000bf26270 */
[----:B------:R-:W-:Y:S01]  /*104140*/  ISETP.GE.AND P0, PT, R3, UR25, PT ;  /* 0x0000001903007c0c */ /* 0x000fe2000bf06270 */
[----:B------:R-:W2:Y:S04]  /*104150*/  LDL.LU R4, [R1+0x500c] ;  /* 0x00500c0001047983 */ /* 0x000ea80000300800 */
[----:B------:R-:W4:Y:S01]  /*104160*/  LDL.LU R3, [R1+0x5010] ;  /* 0x0050100001037983 */ /* 0x000f220000300800 */
[----:B------:R-:W-:-:S02]  /*104170*/  LOP3.LUT R11, R11, 0xffbfffff, RZ, 0xc0, !PT ;  /* 0xffbfffff0b0b7812 */ /* 0x000fc400078ec0ff */
[----:B------:R-:W-:Y:S01]  /*104180*/  IADD3 R26, P2, PT, R0, R17, RZ ;  /* 0x00000011001a7210 */ /* 0x000fe20007f5e0ff */
[----:B------:R-:W0:Y:S01]  /*104190*/  LDCU UR25, c[0x0][0x398] ;  /* 0x00007300ff1977ac */ /* 0x000e220008000800 */
[----:B------:R-:W0:Y:S01]  /*1041a0*/  LDCU UR23, c[0x0][0x398] ;  /* 0x00007300ff1777ac */ /* 0x000e220008000800 */
[----:B------:R-:W-:-:S04]  /*1041b0*/  @P1 LOP3.LUT R11, R11, 0x400000, RZ, 0xfc, !PT ;  /* 0x004000000b0b1812 */ /* 0x000fc800078efcff */
[----:B------:R-:W-:Y:S01]  /*1041c0*/  LOP3.LUT R11, R11, 0xffdfffff, RZ, 0xc0, !PT ;  /* 0xffdfffff0b0b7812 */ /* 0x000fe200078ec0ff */
[----:B------:R-:W-:-:S03]  /*1041d0*/  IMAD.X R27, R2, 0x1, R15, P2 ;  /* 0x00000001021b7824 */ /* 0x000fc600010e060f */
[----:B------:R-:W-:Y:S02]  /*1041e0*/  @P0 LOP3.LUT R11, R11, 0x200000, RZ, 0xfc, !PT ;  /* 0x002000000b0b0812 */ /* 0x000fe400078efcff */
[----:B------:R-:W-:Y:S01]  /*1041f0*/  STL.64 [R1+0x4098], R26 ;  /* 0x0040981a01007387 */ /* 0x000fe20000100a00 */
[----:B---3--:R-:W-:Y:S02]  /*104200*/  ISETP.GE.AND P0, PT, R12, UR29, PT ;  /* 0x0000001d0c007c0c */ /* 0x008fe4000bf06270 */
[----:B------:R-:W-:Y:S02]  /*104210*/  IADD3 R12, P2, PT, R0, R16, RZ ;  /* 0x00000010000c7210 */ /* 0x000fe40007f5e0ff */
[----:B------:R-:W-:Y:S02]  /*104220*/  ISETP.GE.AND P1, PT, R13, UR27, PT ;  /* 0x0000001b0d007c0c */ /* 0x000fe4000bf26270 */
[----:B------:R-:W-:Y:S01]  /*104230*/  LOP3.LUT R11, R11, 0xffefffff, RZ, 0xc0, !PT ;  /* 0xffefffff0b0b7812 */ /* 0x000fe200078ec0ff */
[----:B------:R-:W3:Y:S01]  /*104240*/  LDCU UR29, c[0x0][0x398] ;  /* 0x00007300ff1d77ac */ /* 0x000ee20008000800 */
[----:B------:R-:W0:Y:S01]  /*104250*/  LDCU UR27, c[0x0][0x398] ;  /* 0x00007300ff1b77ac */ /* 0x000e220008000800 */
[----:B------:R-:W-:-:S05]  /*104260*/  IMAD.X R13, R2, 0x1, R14, P2 ;  /* 0x00000001020d7824 */ /* 0x000fca00010e060e */
[----:B------:R0:W-:Y:S04]  /*104270*/  STL.64 [R1+0x40b0], R12 ;  /* 0x0040b00c01007387 */ /* 0x0001e80000100a00 */
[----:B0-----:R-:W3:Y:S01]  /*104280*/  LDL.LU R12, [R1+0x5014] ;  /* 0x00501400010c7983 */ /* 0x001ee20000300800 */
[----:B------:R-:W-:Y:S02]  /*104290*/  @P1 LOP3.LUT R11, R11, 0x100000, RZ, 0xfc, !PT ;  /* 0x001000000b0b1812 */ /* 0x000fe400078efcff */
[----:B------:R-:W-:Y:S02]  /*1042a0*/  IADD3 R26, P2, PT, R0, R23, RZ ;  /* 0x00000017001a7210 */ /* 0x000fe40007f5e0ff */
[----:B------:R-:W-:-:S03]  /*1042b0*/  LOP3.LUT R11, R11, 0xfff7ffff, RZ, 0xc0, !PT ;  /* 0xfff7ffff0b0b7812 */ /* 0x000fc600078ec0ff */
[----:B------:R-:W-:Y:S01]  /*1042c0*/  IMAD.X R27, R2, 0x1, R22, P2 ;  /* 0x00000001021b7824 */ /* 0x000fe200010e0616 */
[----:B------:R-:W-:Y:S02]  /*1042d0*/  @P0 LOP3.LUT R11, R11, 0x80000, RZ, 0xfc, !PT ;  /* 0x000800000b0b0812 */ /* 0x000fe400078efcff */
[----:B--2---:R-:W-:Y:S02]  /*1042e0*/  ISETP.GE.AND P1, PT, R4, UR31, PT ;  /* 0x0000001f04007c0c */ /* 0x004fe4000bf26270 */
[----:B----4-:R-:W-:Y:S01]  /*1042f0*/  ISETP.GE.AND P0, PT, R3, UR33, PT ;  /* 0x0000002103007c0c */ /* 0x010fe2000bf06270 */
[----:B------:R-:W2:Y:S04]  /*104300*/  LDL.LU R4, [R1+0x5018] ;  /* 0x0050180001047983 */ /* 0x000ea80000300800 */
[----:B------:R-:W-:Y:S04]  /*104310*/  STL.64 [R1+0x40b8], R26 ;  /* 0x0040b81a01007387 */ /* 0x000fe80000100a00 */
[----:B------:R-:W4:Y:S01]  /*104320*/  LDL.LU R3, [R1+0x501c] ;  /* 0x00501c0001037983 */ /* 0x000f220000300800 */
[----:B------:R-:W-:Y:S01]  /*104330*/  LOP3.LUT R11, R11, 0xfffbffff, RZ, 0xc0, !PT ;  /* 0xfffbffff0b0b7812 */ /* 0x000fe200078ec0ff */
[----:B------:R-:W0:Y:S01]  /*104340*/  LDCU UR33, c[0x0][0x398] ;  /* 0x00007300ff2177ac */ /* 0x000e220008000800 */
[----:B------:R-:W0:Y:S02]  /*104350*/  LDCU UR31, c[0x0][0x398] ;  /* 0x00007300ff1f77ac */ /* 0x000e240008000800 */
[----:B------:R-:W-:-:S04]  /*104360*/  @P1 LOP3.LUT R11, R11, 0x40000, RZ, 0xfc, !PT ;  /* 0x000400000b0b1812 */ /* 0x000fc800078efcff */
[----:B------:R-:W-:-:S04]  /*104370*/  LOP3.LUT R11, R11, 0xfffdffff, RZ, 0xc0, !PT ;  /* 0xfffdffff0b0b7812 */ /* 0x000fc800078ec0ff */
[----:B------:R-:W-:-:S04]  /*104380*/  @P0 LOP3.LUT R11, R11, 0x20000, RZ, 0xfc, !PT ;  /* 0x000200000b0b0812 */ /* 0x000fc800078efcff */
[----:B------:R-:W-:Y:S02]  /*104390*/  LOP3.LUT R11, R11, 0xfffeffff, RZ, 0xc0, !PT ;  /* 0xfffeffff0b0b7812 */ /* 0x000fe400078ec0ff */
[----:B---3--:R-:W-:Y:S02]  /*1043a0*/  ISETP.GE.AND P1, PT, R12, UR35, PT ;  /* 0x000000230c007c0c */ /* 0x008fe4000bf26270 */
[----:B------:R-:W-:Y:S01]  /*1043b0*/  IADD3 R12, P2, PT, R0, R21, RZ ;  /* 0x00000015000c7210 */ /* 0x000fe20007f5e0ff */
[----:B------:R-:W3:Y:S04]  /*1043c0*/  LDCU UR35, c[0x0][0x398] ;  /* 0x00007300ff2377ac */ /* 0x000ee80008000800 */
[----:B------:R-:W-:-:S05]  /*1043d0*/  IMAD.X R13, R2, 0x1, R19, P2 ;  /* 0x00000001020d7824 */ /* 0x000fca00010e0613 */
[----:B------:R0:W-:Y:S04]  /*1043e0*/  STL.64 [R1+0x40d0], R12 ;  /* 0x0040d00c01007387 */ /* 0x0001e80000100a00 */
[----:B0-----:R-:W3:Y:S01]  /*1043f0*/  LDL.LU R12, [R1+0x5020] ;  /* 0x00502000010c7983 */ /* 0x001ee20000300800 */
[----:B------:R-:W-:-:S04]  /*104400*/  @P1 LOP3.LUT R11, R11, 0x10000, RZ, 0xfc, !PT ;  /* 0x000100000b0b1812 */ /* 0x000fc800078efcff */
[----:B------:R-:W-:Y:S02]  /*104410*/  LOP3.LUT R11, R11, 0xffff7fff, RZ, 0xc0, !PT ;  /* 0xffff7fff0b0b7812 */ /* 0x000fe400078ec0ff */
[----:B--2---:R-:W-:Y:S02]  /*104420*/  ISETP.GE.AND P0, PT, R4, UR37, PT ;  /* 0x0000002504007c0c */ /* 0x004fe4000bf06270 */
[----:B------:R-:W-:Y:S01]  /*104430*/  IADD3 R26, P2, PT, R0, R20, RZ ;  /* 0x00000014001a7210 */ /* 0x000fe20007f5e0ff */
[----:B------:R-:W2:Y:S01]  /*104440*/  LDL.LU R4, [R1+0x5024] ;  /* 0x0050240001047983 */ /* 0x000ea20000300800 */
[----:B------:R-:W0:Y:S09]  /*104450*/  LDCU UR37, c[0x0][0x398] ;  /* 0x00007300ff2577ac */ /* 0x000e320008000800 */
[----:B------:R-:W-:-:S02]  /*104460*/  @P0 LOP3.LUT R11, R11, 0x8000, RZ, 0xfc, !PT ;  /* 0x000080000b0b0812 */ /* 0x000fc400078efcff */
[----:B----4-:R-:W-:Y:S01]  /*104470*/  ISETP.GE.AND P0, PT, R3, UR39, PT ;  /* 0x0000002703007c0c */ /* 0x010fe2000bf06270 */
[----:B------:R-:W-:Y:S01]  /*104480*/  IMAD.X R27, R2, 0x1, R18, P2 ;  /* 0x00000001021b7824 */ /* 0x000fe200010e0612 */
[----:B------:R-:W4:Y:S01]  /*104490*/  LDL.LU R3, [R1+0x5028] ;  /* 0x0050280001037983 */ /* 0x000f220000300800 */
[----:B------:R-:W-:Y:S01]  /*1044a0*/  VIADD R0, R0, UR5 ;  /* 0x0000000500007c36 */ /* 0x000fe20008000000 */
[----:B------:R-:W-:Y:S01]  /*1044b0*/  LOP3.LUT R11, R11, 0xffffbfff, RZ, 0xc0, !PT ;  /* 0xffffbfff0b0b7812 */ /* 0x000fe200078ec0ff */
[----:B------:R-:W0:Y:S01]  /*1044c0*/  LDCU UR5, c[0x0][0x3b8] ;  /* 0x00007700ff0577ac */ /* 0x000e220008000800 */
[----:B------:R1:W-:Y:S04]  /*1044d0*/  STL.64 [R1+0x40f0], R26 ;  /* 0x0040f01a01007387 */ /* 0x0003e80000100a00 */
[----:B------:R-:W4:Y:S01]  /*1044e0*/  LDL.LU R13, [R1+0x502c] ;  /* 0x00502c00010d7983 */ /* 0x000f220000300800 */
[----:B------:R-:W-:Y:S01]  /*1044f0*/  SHF.R.S32.HI R2, RZ, 0x1f, R0 ;  /* 0x0000001fff027819 */ /* 0x000fe20000011400 */
[----:B------:R-:W0:Y:S01]  /*104500*/  LDCU UR39, c[0x0][0x398] ;  /* 0x00007300ff2777ac */ /* 0x000e220008000800 */
[----:B-1----:R-:W-:-:S02]  /*104510*/  IADD3 R26, P2, PT, R0, R29, RZ ;  /* 0x0000001d001a7210 */ /* 0x002fc40007f5e0ff */
[----:B------:R-:W-:-:S03]  /*104520*/  @P0 LOP3.LUT R11, R11, 0x4000, RZ, 0xfc, !PT ;  /* 0x000040000b0b0812 */ /* 0x000fc600078efcff */
[----:B------:R-:W-:Y:S01]  /*104530*/  IMAD.X R27, R2, 0x1, R28, P2 ;  /* 0x00000001021b7824 */ /* 0x000fe200010e061c */
[----:B------:R-:W-:Y:S02]  /*104540*/  LOP3.LUT R11, R11, 0xffffdfff, RZ, 0xc0, !PT ;  /* 0xffffdfff0b0b7812 */ /* 0x000fe400078ec0ff */
[----:B---3--:R-:W-:Y:S01]  /*104550*/  ISETP.GE.AND P0, PT, R12, UR41, PT ;  /* 0x000000290c007c0c */ /* 0x008fe2000bf06270 */
[----:B------:R-:W1:Y:S01]  /*104560*/  LDCU UR41, c[0x0][0x398] ;  /* 0x00007300ff2977ac */ /* 0x000e620008000800 */
[----:B------:R-:W3:Y:S04]  /*104570*/  LDL.LU R12, [R1+0x5030] ;  /* 0x00503000010c7983 */ /* 0x000ee80000300800 */
[----:B------:R0:W-:Y:S04]  /*104580*/  STL.64 [R1+0x40c8], R26 ;  /* 0x0040c81a01007387 */ /* 0x0001e80000100a00 */
[----:B0-----:R-:W3:Y:S03]  /*104590*/  LDL.LU.64 R26, [R1+0x5728] ;  /* 0x00572800011a7983 */ /* 0x001ee60000300a00 */
[----:B------:R-:W-:-:S02]  /*1045a0*/  @P0 LOP3.LUT R11, R11, 0x2000, RZ, 0xfc, !PT ;  /* 0x000020000b0b0812 */ /* 0x000fc400078efcff */
[----:B--2---:R-:W-:Y:S02]  /*1045b0*/  ISETP.GE.AND P1, PT, R4, UR43, PT ;  /* 0x0000002b04007c0c */ /* 0x004fe4000bf26270 */
[----:B----4-:R-:W-:Y:S01]  /*1045c0*/  ISETP.GE.AND P0, PT, R3, UR45, PT ;  /* 0x0000002d03007c0c */ /* 0x010fe2000bf06270 */
[----:B------:R-:W2:Y:S04]  /*1045d0*/  LDL.LU R4, [R1+0x5034] ;  /* 0x0050340001047983 */ /* 0x000ea80000300800 */
[----:B------:R-:W4:Y:S01]  /*1045e0*/  LDL.LU R3, [R1+0x5038] ;  /* 0x0050380001037983 */ /* 0x000f220000300800 */
[----:B------:R-:W-:Y:S01]  /*1045f0*/  LOP3.LUT R11, R11, 0xffffefff, RZ, 0xc0, !PT ;  /* 0xffffefff0b0b7812 */ /* 0x000fe200078ec0ff */
[----:B------:R-:W0:Y:S01]  /*104600*/  LDCU UR43, c[0x0][0x398] ;  /* 0x00007300ff2b77ac */ /* 0x000e220008000800 */
[----:B------:R-:W0:Y:S03]  /*104610*/  LDCU UR45, c[0x0][0x398] ;  /* 0x00007300ff2d77ac */ /* 0x000e260008000800 */
[----:B------:R-:W-:-:S04]  /*104620*/  @P1 LOP3.LUT R11, R11, 0x1000, RZ, 0xfc, !PT ;  /* 0x000010000b0b1812 */ /* 0x000fc800078efcff */
[----:B------:R-:W-:-:S04]  /*104630*/  LOP3.LUT R11, R11, 0xfffff7ff, RZ, 0xc0, !PT ;  /* 0xfffff7ff0b0b7812 */ /* 0x000fc800078ec0ff */
[----:B------:R-:W-:Y:S02]  /*104640*/  @P0 LOP3.LUT R11, R11, 0x800, RZ, 0xfc, !PT ;  /* 0x000008000b0b0812 */ /* 0x000fe400078efcff */
[----:B------:R-:W-:Y:S01]  /*104650*/  ISETP.GE.AND P1, PT, R13, UR47, PT ;  /* 0x0000002f0d007c0c */ /* 0x000fe2000bf26270 */
[----:B------:R-:W0:Y:S01]  /*104660*/  LDCU UR47, c[0x0][0x398] ;  /* 0x00007300ff2f77ac */ /* 0x000e220008000800 */
[----:B------:R-:W-:-:S11]  /*104670*/  LOP3.LUT R11, R11, 0xfffffbff, RZ, 0xc0, !PT ;  /* 0xfffffbff0b0b7812 */ /* 0x000fd600078ec0ff */
[----:B------:R-:W-:-:S04]  /*104680*/  @P1 LOP3.LUT R11, R11, 0x400, RZ, 0xfc, !PT ;  /* 0x000004000b0b1812 */ /* 0x000fc800078efcff */
[----:B------:R-:W-:Y:S02]  /*104690*/  LOP3.LUT R11, R11, 0xfffffdff, RZ, 0xc0, !PT ;  /* 0xfffffdff0b0b7812 */ /* 0x000fe400078ec0ff */
[----:B---3--:R-:W-:Y:S01]  /*1046a0*/  ISETP.GE.AND P0, PT, R12, UR49, PT ;  /* 0x000000310c007c0c */ /* 0x008fe2000bf06270 */
[----:B------:R-:W3:Y:S01]  /*1046b0*/  LDCU UR49, c[0x0][0x398] ;  /* 0x00007300ff3177ac */ /* 0x000ee20008000800 */
[----:B------:R-:W-:Y:S01]  /*1046c0*/  IADD3 R12, P2, PT, R0, R27, RZ ;  /* 0x0000001b000c7210 */ /* 0x000fe20007f5e0ff */
[----:B------:R0:W-:Y:S04]  /*1046d0*/  STL [R1+0x56f8], R27 ;  /* 0x0056f81b01007387 */ /* 0x0001e80000100800 */
[----:B------:R-:W-:Y:S01]  /*1046e0*/  IMAD.X R13, R2, 0x1, R26, P2 ;  /* 0x00000001020d7824 */ /* 0x000fe200010e061a */
[----:B------:R1:W-:Y:S04]  /*1046f0*/  STL [R1+0x56fc], R26 ;  /* 0x0056fc1a01007387 */ /* 0x0003e80000100800 */
[----:B------:R3:W-:Y:S04]  /*104700*/  STL.64 [R1+0x40e8], R12 ;  /* 0x0040e80c01007387 */ /* 0x0007e80000100a00 */
[----:B0-----:R-:W4:Y:S04]  /*104710*/  LDL.LU R27, [R1+0x503c] ;  /* 0x00503c00011b7983 */ /* 0x001f280000300800 */
[----:B-1----:R-:W4:Y:S01]  /*104720*/  LDL.LU R26, [R1+0x5040] ;  /* 0x00504000011a7983 */ /* 0x002f220000300800 */
[----:B---3--:R-:W-:-:S03]  /*104730*/  IADD3 R12, P2, PT, R0, R25, RZ ;  /* 0x00000019000c7210 */ /* 0x008fc60007f5e0ff */
[----:B------:R-:W-:Y:S02]  /*104740*/  STL [R1+0x5700], R25 ;  /* 0x0057001901007387 */ /* 0x000fe40000100800 */
[----:B------:R-:W-:Y:S01]  /*104750*/  IMAD.X R13, R2, 0x1, R24, P2 ;  /* 0x00000001020d7824 */ /* 0x000fe200010e0618 */
[----:B------:R-:W-:-:S04]  /*104760*/  @P0 LOP3.LUT R11, R11, 0x200, RZ, 0xfc, !PT ;  /* 0x000002000b0b0812 */ /* 0x000fc800078efcff */
[----:B------:R0:W-:Y:S04]  /*104770*/  STL.64 [R1+0x4100], R12 ;  /* 0x0041000c01007387 */ /* 0x0001e80000100a00 */
[----:B0-----:R-:W3:Y:S01]  /*104780*/  LDL.LU.64 R12, [R1+0x5720] ;  /* 0x00572000010c7983 */ /* 0x001ee20000300a00 */
[----:B--2---:R-:W-:Y:S02]  /*104790*/  ISETP.GE.AND P1, PT, R4, UR51, PT ;  /* 0x0000003304007c0c */ /* 0x004fe4000bf26270 */
[----:B----4-:R-:W-:Y:S01]  /*1047a0*/  ISETP.GE.AND P0, PT, R3, UR53, PT ;  /* 0x0000003503007c0c */ /* 0x010fe2000bf06270 */
[----:B------:R-:W2:Y:S04]  /*1047b0*/  LDL.LU R4, [R1+0x5044] ;  /* 0x0050440001047983 */ /* 0x000ea80000300800 */
[----:B------:R-:W4:Y:S01]  /*1047c0*/  LDL.LU R3, [R1+0x5048] ;  /* 0x0050480001037983 */ /* 0x000f220000300800 */
[----:B------:R-:W-:-:S03]  /*1047d0*/  LOP3.LUT R11, R11, 0xfffffeff, RZ, 0xc0, !PT ;  /* 0xfffffeff0b0b7812 */ /* 0x000fc600078ec0ff */
[----:B------:R0:W-:Y:S01]  /*1047e0*/  STL [R1+0x5704], R24 ;  /* 0x0057041801007387 */ /* 0x0001e20000100800 */
[----:B------:R-:W1:Y:S01]  /*1047f0*/  LDCU UR51, c[0x0][0x398] ;  /* 0x00007300ff3377ac */ /* 0x000e620008000800 */
[----:B------:R-:W1:Y:S01]  /*104800*/  LDCU UR53, c[0x0][0x398] ;  /* 0x00007300ff3577ac */ /* 0x000e620008000800 */
[----:B------:R-:W-:Y:S02]  /*104810*/  @P1 LOP3.LUT R11, R11, 0x100, RZ, 0xfc, !PT ;  /* 0x000001000b0b1812 */ /* 0x000fe400078efcff */
[----:B0-----:R-:W-:Y:S02]  /*104820*/  IADD3 R24, P2, PT, R0, R17, RZ ;  /* 0x0000001100187210 */ /* 0x001fe40007f5e0ff */
[----:B------:R-:W-:-:S03]  /*104830*/  LOP3.LUT R11, R11, 0xffffff7f, RZ, 0xc0, !PT ;  /* 0xffffff7f0b0b7812 */ /* 0x000fc600078ec0ff */
[----:B------:R-:W-:Y:S01]  /*104840*/  IMAD.X R25, R2, 0x1, R15, P2 ;  /* 0x0000000102197824 */ /* 0x000fe200010e060f */
[----:B------:R-:W-:Y:S01]  /*104850*/  @P0 LOP3.LUT R11, R11, 0x80, RZ, 0xfc, !PT ;  /* 0x000000800b0b0812 */ /* 0x000fe200078efcff */
[----:B------:R0:W-:Y:S04]  /*104860*/  STL [R1+0x5708], R17 ;  /* 0x0057081101007387 */ /* 0x0001e80000100800 */
[----:B------:R1:W-:Y:S04]  /*104870*/  STL [R1+0x570c], R15 ;  /* 0x00570c0f01007387 */ /* 0x0003e80000100800 */
[----:B------:R1:W-:Y:S01]  /*104880*/  STL.64 [R1+0x4108], R24 ;  /* 0x0041081801007387 */ /* 0x0003e20000100a00 */
[----:B------:R-:W-:-:S03]  /*104890*/  LOP3.LUT R11, R11, 0xffffffbf, RZ, 0xc0, !PT ;  /* 0xffffffbf0b0b7812 */ /* 0x000fc600078ec0ff */
[----:B0-----:R-:W3:Y:S04]  /*1048a0*/  LDL.LU R17, [R1+0x504c] ;  /* 0x00504c0001117983 */ /* 0x001ee80000300800 */
[----:B-1----:R-:W3:Y:S01]  /*1048b0*/  LDL.LU R15, [R1+0x5050] ;  /* 0x00505000010f7983 */ /* 0x002ee20000300800 */
[----:B------:R-:W-:Y:S02]  /*1048c0*/  ISETP.GE.AND P1, PT, R27, UR55, PT ;  /* 0x000000371b007c0c */ /* 0x000fe4000bf26270 */
[----:B------:R-:W-:Y:S02]  /*1048d0*/  ISETP.GE.AND P0, PT, R26, UR57, PT ;  /* 0x000000391a007c0c */ /* 0x000fe4000bf06270 */
[----:B------:R-:W-:Y:S01]  /*1048e0*/  IADD3 R24, P2, PT, R0, R16, RZ ;  /* 0x0000001000187210 */ /* 0x000fe20007f5e0ff */
[----:B------:R-:W0:Y:S01]  /*1048f0*/  LDCU UR55, c[0x0][0x398] ;  /* 0x00007300ff3777ac */ /* 0x000e220008000800 */
[----:B------:R-:W1:Y:S07]  /*104900*/  LDCU UR57, c[0x0][0x398] ;  /* 0x00007300ff3977ac */ /* 0x000e6e0008000800 */
[----:B------:R-:W-:-:S04]  /*104910*/  @P1 LOP3.LUT R11, R11, 0x40, RZ, 0xfc, !PT ;  /* 0x000000400b0b1812 */ /* 0x000fc800078efcff */
[----:B------:R-:W-:-:S04]  /*104920*/  LOP3.LUT R11, R11, 0xffffffdf, RZ, 0xc0, !PT ;  /* 0xffffffdf0b0b7812 */ /* 0x000fc800078ec0ff */
[----:B------:R-:W-:Y:S02]  /*104930*/  @P0 LOP3.LUT R11, R11, 0x20, RZ, 0xfc, !PT ;  /* 0x000000200b0b0812 */ /* 0x000fe400078efcff */
[----:B--2---:R-:W-:Y:S02]  /*104940*/  ISETP.GE.AND P1, PT, R4, UR59, PT ;  /* 0x0000003b04007c0c */ /* 0x004fe4000bf26270 */
[----:B----4-:R-:W-:Y:S01]  /*104950*/  ISETP.GE.AND P0, PT, R3, UR61, PT ;  /* 0x0000003d03007c0c */ /* 0x010fe2000bf06270 */
[----:B------:R-:W2:Y:S04]  /*104960*/  LDL.LU R4, [R1+0x5054] ;  /* 0x0050540001047983 */ /* 0x000ea80000300800 */
[----:B------:R-:W4:Y:S04]  /*104970*/  LDL.LU R3, [R1+0x5058] ;  /* 0x0050580001037983 */ /* 0x000f280000300800 */
[----:B------:R-:W-:Y:S01]  /*104980*/  STL [R1+0x5710], R16 ;  /* 0x0057101001007387 */ /* 0x000fe20000100800 */
[----:B------:R-:W-:Y:S01]  /*104990*/  LOP3.LUT R11, R11, 0xffffffef, RZ, 0xc0, !PT ;  /* 0xffffffef0b0b7812 */ /* 0x000fe200078ec0ff */
[----:B------:R-:W-:-:S02]  /*1049a0*/  IMAD.X R25, R2, 0x1, R14, P2 ;  /* 0x0000000102197824 */ /* 0x000fc400010e060e */
[----:B------:R0:W-:Y:S01]  /*1049b0*/  STL [R1+0x5714], R14 ;  /* 0x0057140e01007387 */ /* 0x0001e20000100800 */
[----:B------:R-:W-:Y:S02]  /*1049c0*/  @P1 LOP3.LUT R11, R11, 0x10, RZ, 0xfc, !PT ;  /* 0x000000100b0b1812 */ /* 0x000fe400078efcff */
[----:B0-----:R-:W-:Y:S01]  /*1049d0*/  IADD3 R14, P2, PT, R0, R23, RZ ;  /* 0x00000017000e7210 */ /* 0x001fe20007f5e0ff */
[----:B------:R-:W-:Y:S04]  /*1049e0*/  STL.64 [R1+0x4120], R24 ;  /* 0x0041201801007387 */ /* 0x000fe80000100a00 */
[----:B------:R-:W-:Y:S01]  /*1049f0*/  STL [R1+0x5718], R23 ;  /* 0x0057181701007387 */ /* 0x000fe20000100800 */
[----:B------:R-:W-:Y:S01]  /*104a00*/  UMOV UR59, UR62 ;  /* 0x0000003e003b7c82 */ /* 0x000fe20008000000 */
[----:B------:R-:W0:Y:S01]  /*104a10*/  LDCU.64 UR62, c[0x0][0x398] ;  /* 0x00007300ff3e77ac */ /* 0x000e220008000a00 */
[----:B---3--:R-:W-:Y:S01]  /*104a20*/  ISETP.GE.AND P1, PT, R15, UR65, PT ;  /* 0x000000410f007c0c */ /* 0x008fe2000bf26270 */
[----:B------:R-:W-:Y:S01]  /*104a30*/  IMAD.X R15, R2, 0x1, R22, P2 ;  /* 0x00000001020f7824 */ /* 0x000fe200010e0616 */
[----:B------:R-:W-:-:S02]  /*104a40*/  LOP3.LUT R11, R11, 0xfffffff7, RZ, 0xc0, !PT ;  /* 0xfffffff70b0b7812 */ /* 0x000fc400078ec0ff */
[----:B------:R-:W-:Y:S01]  /*104a50*/  IADD3 R16, P3, PT, R0, R21, RZ ;  /* 0x0000001500107210 */ /* 0x000fe20007f7e0ff */
[----:B------:R-:W-:Y:S01]  /*104a60*/  UMOV UR61, UR15 ;  /* 0x0000000f003d7c82 */ /* 0x000fe20008000000 */
[----:B------:R-:W3:Y:S01]  /*104a70*/  LDCU UR65, c[0x0][0x398] ;  /* 0x00007300ff4177ac */ /* 0x000ee20008000800 */
[----:B------:R0:W-:Y:S01]  /*104a80*/  STL.64 [R1+0x4130], R14 ;  /* 0x0041300e01007387 */ /* 0x0001e20000100a00 */
[----:B------:R-:W-:Y:S01]  /*104a90*/  @P0 LOP3.LUT R11, R11, 0x8, RZ, 0xfc, !PT ;  /* 0x000000080b0b0812 */ /* 0x000fe200078efcff */
[----:B------:R-:W1:Y:S02]  /*104aa0*/  LDCU UR15, c[0x0][0x398] ;  /* 0x00007300ff0f77ac */ /* 0x000e640008000800 */
[----:B0-----:R-:W3:Y:S01]  /*104ab0*/  LDL.LU R15, [R1+0x505c] ;  /* 0x00505c00010f7983 */ /* 0x001ee20000300800 */
[----:B------:R-:W-:Y:S02]  /*104ac0*/  ISETP.GE.AND P0, PT, R17, UR63, PT ;  /* 0x0000003f11007c0c */ /* 0x000fe4000bf06270 */
[----:B------:R-:W-:-:S02]  /*104ad0*/  LOP3.LUT R11, R11, 0xfffffffb, RZ, 0xc0, !PT ;  /* 0xfffffffb0b0b7812 */ /* 0x000fc400078ec0ff */
[----:B----4-:R-:W-:Y:S01]  /*104ae0*/  ISETP.GE.AND P2, PT, R3, UR69, PT ;  /* 0x0000004503007c0c */ /* 0x010fe2000bf46270 */
[----:B------:R-:W-:-:S08]  /*104af0*/  IMAD.MOV.U32 R3, RZ, RZ, R8 ;  /* 0x000000ffff037224 */ /* 0x000fd000078e0008 */
[----:B------:R-:W-:Y:S01]  /*104b00*/  @P0 LOP3.LUT R11, R11, 0x4, RZ, 0xfc, !PT ;  /* 0x000000040b0b0812 */ /* 0x000fe200078efcff */
[----:B------:R-:W4:Y:S04]  /*104b10*/  LDL.LU R8, [R1+0x5060] ;  /* 0x0050600001087983 */ /* 0x000f280000300800 */
[----:B------:R-:W4:Y:S01]  /*104b20*/  LDL.LU R14, [R1+0x5064] ;  /* 0x00506400010e7983 */ /* 0x000f220000300800 */
[----:B--2---:R-:W-:Y:S02]  /*104b30*/  ISETP.GE.AND P0, PT, R4, UR67, PT ;  /* 0x0000004304007c0c */ /* 0x004fe4000bf06270 */
[----:B------:R-:W-:Y:S01]  /*104b40*/  @P1 LOP3.LUT R7, R7, 0x10000, RZ, 0xfc, !PT ;  /* 0x0001000007071812 */ /* 0x000fe200078efcff */
[----:B------:R-:W2:Y:S01]  /*104b50*/  LDL.LU R4, [R1+0x5068] ;  /* 0x0050680001047983 */ /* 0x000ea20000300800 */
[----:B------:R-:W-:Y:S01]  /*104b60*/  IMAD.X R17, R2, 0x1, R19, P3 ;  /* 0x0000000102117824 */ /* 0x000fe200018e0613 */
[----:B------:R-:W0:Y:S01]  /*104b70*/  LDCU UR63, c[0x0][0x398] ;  /* 0x00007300ff3f77ac */ /* 0x000e220008000800 */
[----:B------:R-:W-:Y:S01]  /*104b80*/  LOP3.LUT R7, R7, 0xffff7fff, RZ, 0xc0, !PT ;  /* 0xffff7fff07077812 */ /* 0x000fe200078ec0ff */
[----:B------:R-:W0:Y:S02]  /*104b90*/  LDCU UR69, c[0x0][0x398] ;  /* 0x00007300ff4577ac */ /* 0x000e240008000800 */
[----:B------:R1:W-:Y:S04]  /*104ba0*/  STL.64 [R1+0x4148], R16 ;  /* 0x0041481001007387 */ /* 0x0003e80000100a00 */
[----:B------:R-:W-:-:S04]  /*104bb0*/  @P0 LOP3.LUT R7, R7, 0x8000, RZ, 0xfc, !PT ;  /* 0x0000800007070812 */ /* 0x000fc800078efcff */
[----:B------:R-:W-:Y:S02]  /*104bc0*/  LOP3.LUT R7, R7, 0xfffdffff, RZ, 0xc0, !PT ;  /* 0xfffdffff07077812 */ /* 0x000fe400078ec0ff */
[----:B-1----:R-:W-:Y:S02]  /*104bd0*/  IADD3 R16, P4, PT, R0, R20, RZ ;  /* 0x0000001400107210 */ /* 0x002fe40007f9e0ff */
[----:B------:R-:W-:-:S03]  /*104be0*/  @P2 LOP3.LUT R7, R7, 0x20000, RZ, 0xfc, !PT ;  /* 0x0002000007072812 */ /* 0x000fc600078efcff */
[----:B------:R-:W-:Y:S01]  /*104bf0*/  IMAD.X R17, R2, 0x1, R18, P4 ;  /* 0x0000000102117824 */ /* 0x000fe200020e0612 */
[----:B------:R-:W-:Y:S01]  /*104c00*/  LOP3.LUT R7, R7, 0xfffbffff, RZ, 0xc0, !PT ;  /* 0xfffbffff07077812 */ /* 0x000fe200078ec0ff */
[----:B------:R-:W-:Y:S01]  /*104c10*/  VIADD R0, R0, UR5 ;  /* 0x0000000500007c36 */ /* 0x000fe20008000000 */
[----:B---3--:R-:W-:Y:S02]  /*104c20*/  ISETP.GE.AND P3, PT, R15, UR71, PT ;  /* 0x000000470f007c0c */ /* 0x008fe4000bf66270 */
[----:B------:R1:W-:Y:S01]  /*104c30*/  STL.64 [R1+0x4168], R16 ;  /* 0x0041681001007387 */ /* 0x0003e20000100a00 */
[----:B----4-:R-:W-:Y:S02]  /*104c40*/  ISETP.GE.AND P5, PT, R14, UR75, PT ;  /* 0x0000004b0e007c0c */ /* 0x010fe4000bfa6270 */
[----:B------:R-:W-:-:S08]  /*104c50*/  ISETP.GE.AND P4, PT, R8, UR73, PT ;  /* 0x0000004908007c0c */ /* 0x000fd0000bf86270 */
[----:B------:R-:W-:Y:S02]  /*104c60*/  @P3 LOP3.LUT R7, R7, 0x40000, RZ, 0xfc, !PT ;  /* 0x0004000007073812 */ /* 0x000fe400078efcff */
[----:B------:R-:W-:Y:S02]  /*104c70*/  SHF.R.S32.HI R8, RZ, 0x1f, R0 ;  /* 0x0000001fff087819 */ /* 0x000fe40000011400 */
[----:B------:R-:W-:Y:S02]  /*104c80*/  IADD3 R14, P1, PT, R0, R29, RZ ;  /* 0x0000001d000e7210 */ /* 0x000fe40007f3e0ff */
[----:B--2---:R-:W-:Y:S02]  /*104c90*/  ISETP.GE.AND P6, PT, R4, UR77, PT ;  /* 0x0000004d04007c0c */ /* 0x004fe4000bfc6270 */
[----:B------:R-:W-:Y:S02]  /*104ca0*/  LOP3.LUT R7, R7, 0xfff7ffff, RZ, 0xc0, !PT ;  /* 0xfff7ffff07077812 */ /* 0x000fe400078ec0ff */
[----:B------:R-:W-:Y:S01]  /*104cb0*/  LOP3.LUT P2, RZ, R12, 0x10, RZ, 0xc0, !PT ;  /* 0x000000100cff7812 */ /* 0x000fe2000784c0ff */
[----:B------:R-:W-:Y:S01]  /*104cc0*/  UMOV UR67, UR11 ;  /* 0x0000000b00437c82 */ /* 0x000fe20008000000 */
[----:B------:R-:W-:-:S02]  /*104cd0*/  IMAD.X R15, R8, 0x1, R28, P1 ;  /* 0x00000001080f7824 */ /* 0x000fc400008e061c */
[----:B------:R-:W-:Y:S01]  /*104ce0*/  IMAD.MOV.U32 R4, RZ, RZ, R3 ;  /* 0x000000ffff047224 */ /* 0x000fe200078e0003 */
[----:B------:R-:W-:Y:S01]  /*104cf0*/  LOP3.LUT P0, RZ, R12, 0x8, RZ, 0xc0, !PT ;  /* 0x000000080cff7812 */ /* 0x000fe2000780c0ff */
[----:B------:R-:W2:Y:S01]  /*104d00*/  LDCU UR5, c[0x0][0x398] ;  /* 0x00007300ff0577ac */ /* 0x000ea20008000800 */
[----:B------:R-:W3:Y:S01]  /*104d10*/  LDCU UR75, c[0x0][0x398] ;  /* 0x00007300ff4b77ac */ /* 0x000ee20008000800 */
[----:B------:R-:W-:Y:S01]  /*104d20*/  @P4 LOP3.LUT R7, R7, 0x80000, RZ, 0xfc, !PT ;  /* 0x0008000007074812 */ /* 0x000fe200078efcff */
[----:B------:R-:W-:Y:S01]  /*104d30*/  UMOV UR77, UR9 ;  /* 0x00000009004d7c82 */ /* 0x000fe20008000000 */
[----:B------:R-:W-:Y:S01]  /*104d40*/  IMAD.MOV.U32 R3, RZ, RZ, R10 ;  /* 0x000000ffff037224 */ /* 0x000fe200078e000a */
[----:B------:R-:W4:Y:S01]  /*104d50*/  LDCU UR11, c[0x0][0x398] ;  /* 0x00007300ff0b77ac */ /* 0x000f220008000800 */
[----:B------:R-:W0:Y:S01]  /*104d60*/  LDCU UR9, c[0x0][0x398] ;  /* 0x00007300ff0977ac */ /* 0x000e220008000800 */
[----:B------:R-:W-:Y:S04]  /*104d70*/  STL [R1+0x88], R7 ;  /* 0x0000880701007387 */ /* 0x000fe80000100800 */
[----:B------:R0:W-:Y:S04]  /*104d80*/  STL.64 [R1+0x4140], R14 ;  /* 0x0041400e01007387 */ /* 0x0001e80000100a00 */
[----:B------:R-:W2:Y:S04]  /*104d90*/  LDL.LU R24, [R1+0x84] ;  /* 0x0000840001187983 */ /* 0x000ea80000300800 */
[----:B------:R-:W2:Y:S04]  /*104da0*/  LDL.LU R2, [R1+0x80] ;  /* 0x0000800001027983 */ /* 0x000ea80000300800 */
[----:B-1----:R-:W2:Y:S04]  /*104db0*/  LDL R16, [R1+0x3108] ;  /* 0x0031080001107983 */ /* 0x002ea80000100800 */
[----:B------:R-:W3:Y:S04]  /*104dc0*/  LDL R10, [R1+0x103c] ;  /* 0x00103c00010a7983 */ /* 0x000ee80000100800 */
[----:B------:R-:W4:Y:S04]  /*104dd0*/  LDL R23, [R1+0x3100] ;  /* 0x0031000001177983 */ /* 0x000f280000100800 */
[----:B------:R-:W4:Y:S04]  /*104de0*/  LDL R17, [R1+0x3110] ;  /* 0x0031100001117983 */ /* 0x000f280000100800 */
[----:B------:R-:W4:Y:S04]  /*104df0*/  LDL R25, [R1+0x3114] ;  /* 0x0031140001197983 */ /* 0x000f280000100800 */
[----:B------:R-:W4:Y:S01]  /*104e00*/  LDL R26, [R1+0x1038] ;  /* 0x00103800011a7983 */ /* 0x000f220000100800 */
[----:B------:R-:W1:Y:S01]  /*104e10*/  LDCU UR73, c[0x0][0x398] ;  /* 0x00007300ff4977ac */ /* 0x000e620008000800 */
[----:B------:R-:W1:Y:S02]  /*104e20*/  LDCU UR71, c[0x0][0x398] ;  /* 0x00007300ff4777ac */ /* 0x000e640008000800 */
[----:B0-----:R-:W4:Y:S04]  /*104e30*/  LDL R14, [R1+0x3104] ;  /* 0x00310400010e7983 */ /* 0x001f280000100800 */
[----:B------:R-:W4:Y:S01]  /*104e40*/  LDL R15, [R1+0x310c] ;  /* 0x00310c00010f7983 */ /* 0x000f220000100800 */
[----:B--2---:R-:W-:-:S02]  /*104e50*/  ISETP.LT.AND P3, PT, R16, UR67, !P2 ;  /* 0x0000004310007c0c */ /* 0x004fc4000d761270 */
[----:B---3--:R-:W-:Y:S02]  /*104e60*/  ISETP.LT.AND P1, PT, R10, UR43, !P2 ;  /* 0x0000002b0a007c0c */ /* 0x008fe4000d721270 */
[----:B------:R-:W-:Y:S02]  /*104e70*/  LOP3.LUT R24, R24, 0xfffffdff, RZ, 0xc0, !PT ;  /* 0xfffffdff18187812 */ /* 0x000fe400078ec0ff */
[----:B------:R-:W-:Y:S01]  /*104e80*/  LOP3.LUT R2, R2, 0x7fffffff, RZ, 0xc0, !PT ;  /* 0x7fffffff02027812 */ /* 0x000fe200078ec0ff */
[----:B------:R-:W0:Y:S01]  /*104e90*/  LDCU UR67, c[0x0][0x398] ;  /* 0x00007300ff4377ac */ /* 0x000e220008000800 */
[----:B------:R-:W2:Y:S05]  /*104ea0*/  LDCU UR43, c[0x0][0x398] ;  /* 0x00007300ff2b77ac */ /* 0x000eaa0008000800 */
[----:B------:R-:W-:-:S02]  /*104eb0*/  @P3 LOP3.LUT R24, R24, 0x200, RZ, 0xfc, !PT ;  /* 0x0000020018183812 */ /* 0x000fc400078efcff */
[----:B----4-:R-:W-:Y:S02]  /*104ec0*/  ISETP.LT.AND P3, PT, R23, UR35, !P2 ;  /* 0x0000002317007c0c */ /* 0x010fe4000d761270 */
[----:B------:R-:W-:Y:S01]  /*104ed0*/  ISETP.LT.AND P4, PT, R14, UR33, !P2 ;  /* 0x000000210e007c0c */ /* 0x000fe2000d781270 */
[----:B------:R-:W3:Y:S01]  /*104ee0*/  LDCU UR33, c[0x0][0x398] ;  /* 0x00007300ff2177ac */ /* 0x000ee20008000800 */
[----:B------:R-:W-:Y:S01]  /*104ef0*/  LOP3.LUT R24, R24, 0xffffefff, RZ, 0xc0, !PT ;  /* 0xffffefff18187812 */ /* 0x000fe200078ec0ff */
[----:B------:R-:W4:Y:S03]  /*104f00*/  LDCU UR35, c[0x0][0x398] ;  /* 0x00007300ff2377ac */ /* 0x000f260008000800 */
[----:B------:R-:W-:-:S04]  /*104f10*/  @P1 LOP3.LUT R24, R24, 0x1000, RZ, 0xfc, !PT ;  /* 0x0000100018181812 */ /* 0x000fc800078efcff */
[----:B------:R-:W-:-:S04]  /*104f20*/  LOP3.LUT R24, R24, 0xfffff7ff, RZ, 0xc0, !PT ;  /* 0xfffff7ff18187812 */ /* 0x000fc800078ec0ff */
[----:B------:R-:W-:Y:S02]  /*104f30*/  @P3 LOP3.LUT R24, R24, 0x800, RZ, 0xfc, !PT ;  /* 0x0000080018183812 */ /* 0x000fe400078efcff */
[----:B------:R-:W-:Y:S02]  /*104f40*/  ISETP.LT.AND P3, PT, R15, UR41, !P2 ;  /* 0x000000290f007c0c */ /* 0x000fe4000d761270 */
[----:B------:R-:W-:Y:S01]  /*104f50*/  LOP3.LUT P1, RZ, R12, 0x4, RZ, 0xc0, !PT ;  /* 0x000000040cff7812 */ /* 0x000fe2000782c0ff */
[----:B------:R-:W0:Y:S01]  /*104f60*/  LDCU UR41, c[0x0][0x398] ;  /* 0x00007300ff2977ac */ /* 0x000e220008000800 */
[----:B------:R-:W-:-:S04]  /*104f70*/  LOP3.LUT R24, R24, 0xfffffbff, RZ, 0xc0, !PT ;  /* 0xfffffbff18187812 */ /* 0x000fc800078ec0ff */
[----:B------:R-:W-:Y:S02]  /*104f80*/  @P4 LOP3.LUT R24, R24, 0x400, RZ, 0xfc, !PT ;  /* 0x0000040018184812 */ /* 0x000fe400078efcff */
[----:B------:R-:W-:Y:S01]  /*104f90*/  ISETP.LT.AND P4, PT, R17, UR31, !P2 ;  /* 0x0000001f11007c0c */ /* 0x000fe2000d781270 */
[----:B------:R-:W0:Y:S01]  /*104fa0*/  LDCU UR31, c[0x0][0x398] ;  /* 0x00007300ff1f77ac */ /* 0x000e220008000800 */
[----:B------:R-:W-:-:S04]  /*104fb0*/  LOP3.LUT R24, R24, 0xfffffeff, RZ, 0xc0, !PT ;  /* 0xfffffeff18187812 */ /* 0x000fc800078ec0ff */
[----:B------:R-:W-:Y:S02]  /*104fc0*/  @P3 LOP3.LUT R24, R24, 0x100, RZ, 0xfc, !PT ;  /* 0x0000010018183812 */ /* 0x000fe400078efcff */
[----:B------:R-:W-:Y:S02]  /*104fd0*/  ISETP.LT.AND P3, PT, R25, UR37, !P2 ;  /* 0x0000002519007c0c */ /* 0x000fe4000d761270 */
[----:B------:R-:W-:Y:S02]  /*104fe0*/  LOP3.LUT R24, R24, 0xffffff7f, RZ, 0xc0, !PT ;  /* 0xffffff7f18187812 */ /* 0x000fe400078ec0ff */
[----:B------:R-:W-:Y:S01]  /*104ff0*/  ISETP.LT.AND P2, PT, R26, UR39, !P2 ;  /* 0x000000271a007c0c */ /* 0x000fe2000d741270 */
[----:B------:R-:W0:Y:S01]  /*105000*/  LDCU UR39, c[0x0][0x398] ;  /* 0x00007300ff2777ac */ /* 0x000e220008000800 */
[----:B------:R-:W0:Y:S01]  /*105010*/  LDCU UR37, c[0x0][0x398] ;  /* 0x00007300ff2577ac */ /* 0x000e220008000800 */
[----:B------:R-:W-:-:S04]  /*105020*/  @P4 LOP3.LUT R24, R24, 0x80, RZ, 0xfc, !PT ;  /* 0x0000008018184812 */ /* 0x000fc800078efcff */
[----:B------:R-:W-:-:S04]  /*105030*/  LOP3.LUT R24, R24, 0xffffffbf, RZ, 0xc0, !PT ;  /* 0xffffffbf18187812 */ /* 0x000fc800078ec0ff */
[----:B------:R-:W-:Y:S02]  /*105040*/  @P3 LOP3.LUT R24, R24, 0x40, RZ, 0xfc, !PT ;  /* 0x0000004018183812 */ /* 0x000fe400078efcff */
[----:B------:R-:W-:Y:S02]  /*105050*/  ISETP.LT.AND P3, PT, R16, UR77, !P0 ;  /* 0x0000004d10007c0c */ /* 0x000fe4000c761270 */
[----:B------:R-:W-:-:S04]  /*105060*/  LOP3.LUT R24, R24, 0xffffffdf, RZ, 0xc0, !PT ;  /* 0xffffffdf18187812 */ /* 0x000fc800078ec0ff */
[----:B------:R-:W-:Y:S02]  /*105070*/  @P2 LOP3.LUT R24, R24, 0x20, RZ, 0xfc, !PT ;  /* 0x0000002018182812 */ /* 0x000fe400078efcff */
[----:B------:R-:W-:Y:S02]  /*105080*/  ISETP.LT.AND P2, PT, R10, UR55, !P0 ;  /* 0x000000370a007c0c */ /* 0x000fe4000c741270 */
[----:B------:R-:W-:Y:S01]  /*105090*/  ISETP.LT.AND P4, PT, R14, UR49, !P0 ;  /* 0x000000310e007c0c */ /* 0x000fe2000c781270 */
[----:B------:R-:W-:Y:S01]  /*1050a0*/  UMOV UR77, UR59 ;  /* 0x0000003b004d7c82 */ /* 0x000fe20008000000 */
[----:B------:R-:W-:Y:S01]  /*1050b0*/  LOP3.LUT R24, R24, 0xfffffffd, RZ, 0xc0, !PT ;  /* 0xfffffffd18187812 */ /* 0x000fe200078ec0ff */
[----:B------:R-:W0:Y:S01]  /*1050c0*/  LDCU UR49, c[0x0][0x398] ;  /* 0x00007300ff3177ac */ /* 0x000e220008000800 */
[----:B------:R-:W0:Y:S01]  /*1050d0*/  LDCU UR55, c[0x0][0x398] ;  /* 0x00007300ff3777ac */ /* 0x000e220008000800 */
[----:B------:R-:W0:Y:S01]  /*1050e0*/  LDCU UR59, c[0x0][0x398] ;  /* 0x00007300ff3b77ac */ /* 0x000e220008000800 */
[----:B------:R-:W-:-:S02]  /*1050f0*/  @P3 LOP3.LUT R24, R24, 0x2, RZ, 0xfc, !PT ;  /* 0x0000000218183812 */ /* 0x000fc400078efcff */
[----:B------:R-:W-:Y:S01]  /*105100*/  ISETP.LT.AND P3, PT, R23, UR51, !P0 ;  /* 0x0000003317007c0c */ /* 0x000fe2000c761270 */
[----:B------:R-:W0:Y:S01]  /*105110*/  LDCU UR51, c[0x0][0x398] ;  /* 0x00007300ff3377ac */ /* 0x000e220008000800 */
[----:B------:R-:W-:-:S04]  /*105120*/  LOP3.LUT R24, R24, 0xffffffef, RZ, 0xc0, !PT ;  /* 0xffffffef18187812 */ /* 0x000fc800078ec0ff */
        /* <DEDUP_REMOVED lines=13> */
[----:B------:R-:W-:Y:S01]  /*105200*/  ISETP.LT.AND P0, PT, R26, UR57, !P0 ;  /* 0x000000391a007c0c */ /* 0x000fe2000c701270 */
[----:B------:R-:W0:Y:S01]  /*105210*/  LDCU UR57, c[0x0][0x398] ;  /* 0x00007300ff3977ac */ /* 0x000e220008000800 */
[----:B------:R-:W0:Y:S01]  /*105220*/  LDCU UR53, c[0x0][0x398] ;  /* 0x00007300ff3577ac */ /* 0x000e220008000800 */
[----:B------:R-:W-:-:S04]  /*105230*/  @P4 LOP3.LUT R2, R2, 0x80000000, RZ, 0xfc, !PT ;  /* 0x8000000002024812 */ /* 0x000fc800078efcff */
[----:B------:R-:W-:-:S04]  /*105240*/  LOP3.LUT R2, R2, 0xbfffffff, RZ, 0xc0, !PT ;  /* 0xbfffffff02027812 */ /* 0x000fc800078ec0ff */
[----:B------:R-:W-:-:S04]  /*105250*/  @P3 LOP3.LUT R2, R2, 0x40000000, RZ, 0xfc, !PT ;  /* 0x4000000002023812 */ /* 0x000fc800078efcff */
[----:B------:R-:W-:-:S04]  /*105260*/  LOP3.LUT R2, R2, 0xdfffffff, RZ, 0xc0, !PT ;  /* 0xdfffffff02027812 */ /* 0x000fc800078ec0ff */
[----:B------:R-:W-:Y:S02]  /*105270*/  @P0 LOP3.LUT R2, R2, 0x20000000, RZ, 0xfc, !PT ;  /* 0x2000000002020812 */ /* 0x000fe400078efcff */
[----:B------:R-:W-:Y:S02]  /*105280*/  ISETP.LT.AND P0, PT, R16, UR61, !P1 ;  /* 0x0000003d10007c0c */ /* 0x000fe4000cf01270 */
[----:B------:R-:W-:Y:S02]  /*105290*/  ISETP.LT.AND P3, PT, R10, UR29, !P1 ;  /* 0x0000001d0a007c0c */ /* 0x000fe4000cf61270 */
[----:B------:R-:W-:Y:S02]  /*1052a0*/  ISETP.LT.AND P4, PT, R23, UR27, !P1 ;  /* 0x0000001b17007c0c */ /* 0x000fe4000cf81270 */
[----:B------:R-:W-:Y:S01]  /*1052b0*/  LOP3.LUT R2, R2, 0xfdffffff, RZ, 0xc0, !PT ;  /* 0xfdffffff02027812 */ /* 0x000fe200078ec0ff */
[----:B------:R-:W-:Y:S01]  /*1052c0*/  STL [R1+0x84], R24 ;  /* 0x0000841801007387 */ /* 0x000fe20000100800 */
[----:B------:R-:W0:Y:S01]  /*1052d0*/  LDCU UR29, c[0x0][0x398] ;  /* 0x00007300ff1d77ac */ /* 0x000e220008000800 */
[----:B------:R-:W0:Y:S01]  /*1052e0*/  LDCU UR27, c[0x0][0x398] ;  /* 0x00007300ff1b77ac */ /* 0x000e220008000800 */
[----:B------:R-:W0:Y:S03]  /*1052f0*/  LDCU UR61, c[0x0][0x398] ;  /* 0x00007300ff3d77ac */ /* 0x000e260008000800 */
        /* <DEDUP_REMOVED lines=21> */
[----:B------:R-:W-:Y:S01]  /*105450*/  LOP3.LUT R2, R2, 0xffbfffff, RZ, 0xc0, !PT ;  /* 0xffbfffff02027812 */ /* 0x000fe200078ec0ff */
[----:B------:R-:W0:Y:S03]  /*105460*/  LDCU UR17, c[0x0][0x398] ;  /* 0x00007300ff1177ac */ /* 0x000e260008000800 */
[----:B------:R-:W-:Y:S02]  /*105470*/  @P4 LOP3.LUT R2, R2, 0x400000, RZ, 0xfc, !PT ;  /* 0x0040000002024812 */ /* 0x000fe400078efcff */
[----:B------:R-:W-:-:S02]  /*105480*/  ISETP.LT.AND P4, PT, R16, UR77, !P2 ;  /* 0x0000004d10007c0c */ /* 0x000fc4000d781270 */
        /* <DEDUP_REMOVED lines=31> */
[----:B------:R-:W-:-:S04]  /*105680*/  @P4 LOP3.LUT R2, R2, 0x4000, RZ, 0xfc, !PT ;  /* 0x0000400002024812 */ /* 0x000fc800078efcff */
[----:B------:R-:W-:-:S04]  /*105690*/  LOP3.LUT R2, R2, 0xffffdfff, RZ, 0xc0, !PT ;  /* 0xffffdfff02027812 */ /* 0x000fc800078ec0ff */
[----:B------:R-:W-:Y:S02]  /*1056a0*/  @P3 LOP3.LUT R2, R2, 0x2000, RZ, 0xfc, !PT ;  /* 0x0000200002023812 */ /* 0x000fe400078efcff */
[----:B------:R-:W-:Y:S02]  /*1056b0*/  ISETP.LT.AND P3, PT, R16, UR10, !P0 ;  /* 0x0000000a10007c0c */ /* 0x000fe4000c761270 */
[----:B------:R-:W-:Y:S02]  /*1056c0*/  ISETP.LT.AND P4, PT, R10, UR75, !P0 ;  /* 0x0000004b0a007c0c */ /* 0x000fe4000c781270 */
[----:B------:R-:W-:Y:S02]  /*1056d0*/  LOP3.LUT P2, RZ, R11, 0x40000000, RZ, 0xc0, !PT ;  /* 0x400000000bff7812 */ /* 0x000fe4000784c0ff */
[----:B------:R-:W-:Y:S01]  /*1056e0*/  LOP3.LUT R2, R2, 0xfffffdff, RZ, 0xc0, !PT ;  /* 0xfffffdff02027812 */ /* 0x000fe200078ec0ff */
[----:B------:R-:W0:Y:S06]  /*1056f0*/  LDCU UR75, c[0x0][0x398] ;  /* 0x00007300ff4b77ac */ /* 0x000e2c0008000800 */
[----:B------:R-:W-:-:S02]  /*105700*/  @P3 LOP3.LUT R2, R2, 0x200, RZ, 0xfc, !PT ;  /* 0x0000020002023812 */ /* 0x000fc400078efcff */
[----:B-1----:R-:W-:Y:S01]  /*105710*/  ISETP.LT.AND P3, PT, R23, UR73, !P0 ;  /* 0x0000004917007c0c */ /* 0x002fe2000c761270 */
[----:B------:R-:W1:Y:S01]  /*105720*/  LDCU UR73, c[0x0][0x398] ;  /* 0x00007300ff4977ac */ /* 0x000e620008000800 */
[----:B------:R-:W-:-:S04]  /*105730*/  LOP3.LUT R2, R2, 0xffffefff, RZ, 0xc0, !PT ;  /* 0xffffefff02027812 */ /* 0x000fc800078ec0ff */
[----:B------:R-:W-:Y:S02]  /*105740*/  @P4 LOP3.LUT R2, R2, 0x1000, RZ, 0xfc, !PT ;  /* 0x0000100002024812 */ /* 0x000fe400078efcff */
[----:B------:R-:W-:Y:S01]  /*105750*/  ISETP.LT.AND P4, PT, R14, UR71, !P0 ;  /* 0x000000470e007c0c */ /* 0x000fe2000c781270 */
[----:B------:R-:W1:Y:S01]  /*105760*/  LDCU UR71, c[0x0][0x398] ;  /* 0x00007300ff4777ac */ /* 0x000e620008000800 */
[----:B------:R-:W-:-:S04]  /*105770*/  LOP3.LUT R2, R2, 0xfffff7ff, RZ, 0xc0, !PT ;  /* 0xfffff7ff02027812 */ /* 0x000fc800078ec0ff */
[----:B------:R-:W-:Y:S02]  /*105780*/  @P3 LOP3.LUT R2, R2, 0x800, RZ, 0xfc, !PT ;  /* 0x0000080002023812 */ /* 0x000fe400078efcff */
[----:B------:R-:W-:Y:S01]  /*105790*/  ISETP.LT.AND P3, PT, R15, UR69, !P0 ;  /* 0x000000450f007c0c */ /* 0x000fe2000c761270 */
[----:B------:R-:W1:Y:S01]  /*1057a0*/  LDCU UR69, c[0x0][0x398] ;  /* 0x00007300ff4577ac */ /* 0x000e620008000800 */
[----:B------:R-:W-:-:S04]  /*1057b0*/  LOP3.LUT R2, R2, 0xfffffbff, RZ, 0xc0, !PT ;  /* 0xfffffbff02027812 */ /* 0x000fc800078ec0ff */
[----:B------:R-:W-:Y:S02]  /*1057c0*/  @P4 LOP3.LUT R2, R2, 0x400, RZ, 0xfc, !PT ;  /* 0x0000040002024812 */ /* 0x000fe400078efcff */
[----:B0-----:R-:W-:Y:S01]  /*1057d0*/  ISETP.LT.AND P4, PT, R17, UR67, !P0 ;  /* 0x0000004311007c0c */ /* 0x001fe2000c781270 */
[----:B------:R-:W0:Y:S01]  /*1057e0*/  LDCU UR67, c[0x0][0x398] ;  /* 0x00007300ff4377ac */ /* 0x000e220008000800 */
[----:B------:R-:W-:-:S04]  /*1057f0*/  LOP3.LUT R2, R2, 0xfffffeff, RZ, 0xc0, !PT ;  /* 0xfffffeff02027812 */ /* 0x000fc800078ec0ff */
[----:B------:R-:W-:Y:S02]  /*105800*/  @P3 LOP3.LUT R2, R2, 0x100, RZ, 0xfc, !PT ;  /* 0x0000010002023812 */ /* 0x000fe400078efcff */
[----:B------:R-:W-:Y:S01]  /*105810*/  ISETP.LT.AND P3, PT, R25, UR39, !P0 ;  /* 0x0000002719007c0c */ /* 0x000fe2000c761270 */
[----:B------:R-:W0:Y:S01]  /*105820*/  LDCU UR39, c[0x0][0x398] ;  /* 0x00007300ff2777ac */ /* 0x000e220008000800 */
[----:B------:R-:W-:-:S04]  /*105830*/  LOP3.LUT R2, R2, 0xffffff7f, RZ, 0xc0, !PT ;  /* 0xffffff7f02027812 */ /* 0x000fc800078ec0ff */
[----:B------:R-:W-:-:S04]  /*105840*/  @P4 LOP3.LUT R2, R2, 0x80, RZ, 0xfc, !PT ;  /* 0x0000008002024812 */ /* 0x000fc800078efcff */
[----:B------:R-:W-:-:S04]  /*105850*/  LOP3.LUT R2, R2, 0xffffffbf, RZ, 0xc0, !PT ;  /* 0xffffffbf02027812 */ /* 0x000fc800078ec0ff */
[----:B------:R-:W-:Y:S02]  /*105860*/  @P3 LOP3.LUT R2, R2, 0x40, RZ, 0xfc, !PT ;  /* 0x0000004002023812 */ /* 0x000fe400078efcff */
[----:B------:R-:W-:Y:S02]  /*105870*/  ISETP.LT.AND P3, PT, R16, UR14, !P1 ;  /* 0x0000000e10007c0c */ /* 0x000fe4000cf61270 */
[----:B------:R-:W-:Y:S02]  /*105880*/  R2UR.FILL UR14, R3 ;  /* 0x00000000030e72ca */ /* 0x000fe400004e0000 */
[----:B------:R-:W2:Y:S01]  /*105890*/  LDL.LU R3, [R1+0x7c] ;  /* 0x00007c0001037983 */ /* 0x000ea20000300800 */
[----:B---3--:R-:W-:Y:S02]  /*1058a0*/  ISETP.LT.AND P4, PT, R26, UR33, !P0 ;  /* 0x000000211a007c0c */ /* 0x008fe4000c781270 */
[----:B------:R-:W-:Y:S01]  /*1058b0*/  LOP3.LUT R2, R2, 0xffffffdf, RZ, 0xc0, !PT ;  /* 0xffffffdf02027812 */ /* 0x000fe200078ec0ff */
[----:B------:R-:W3:Y:S10]  /*1058c0*/  LDCU UR33, c[0x0][0x398] ;  /* 0x00007300ff2177ac */ /* 0x000ef40008000800 */
[----:B------:R-:W-:-:S02]  /*1058d0*/  @P4 LOP3.LUT R2, R2, 0x20, RZ, 0xfc, !PT ;  /* 0x0000002002024812 */ /* 0x000fc400078efcff */
[----:B------:R-:W-:Y:S02]  /*1058e0*/  ISETP.LT.AND P4, PT, R10, UR31, !P1 ;  /* 0x0000001f0a007c0c */ /* 0x000fe4000cf81270 */
[----:B------:R-:W-:Y:S01]  /*1058f0*/  LOP3.LUT P0, RZ, R11, 0x20000000, RZ, 0xc0, !PT ;  /* 0x200000000bff7812 */ /* 0x000fe2000780c0ff */
[----:B------:R-:W0:Y:S01]  /*105900*/  LDCU UR31, c[0x0][0x398] ;  /* 0x00007300ff1f77ac */ /* 0x000e220008000800 */
[----:B------:R-:W-:-:S04]  /*105910*/  LOP3.LUT R2, R2, 0xfffffffd, RZ, 0xc0, !PT ;  /* 0xfffffffd02027812 */ /* 0x000fc800078ec0ff */
[----:B------:R-:W-:Y:S02]  /*105920*/  @P3 LOP3.LUT R2, R2, 0x2, RZ, 0xfc, !PT ;  /* 0x0000000202023812 */ /* 0x000fe400078efcff */
[----:B----4-:R-:W-:Y:S01]  /*105930*/  ISETP.LT.AND P3, PT, R23, UR35, !P1 ;  /* 0x0000002317007c0c */ /* 0x010fe2000cf61270 */
[----:B------:R-:W4:Y:S01]  /*105940*/  LDCU UR35, c[0x0][0x398] ;  /* 0x00007300ff2377ac */ /* 0x000f220008000800 */
[----:B------:R-:W-:-:S04]  /*105950*/  LOP3.LUT R2, R2, 0xffffffef, RZ, 0xc0, !PT ;  /* 0xffffffef02027812 */ /* 0x000fc800078ec0ff */
[----:B------:R-:W-:Y:S02]  /*105960*/  @P4 LOP3.LUT R2, R2, 0x10, RZ, 0xfc, !PT ;  /* 0x0000001002024812 */ /* 0x000fe400078efcff */
[----:B------:R-:W-:Y:S01]  /*105970*/  ISETP.LT.AND P4, PT, R14, UR37, !P1 ;  /* 0x000000250e007c0c */ /* 0x000fe2000cf81270 */
[----:B------:R-:W0:Y:S01]  /*105980*/  LDCU UR37, c[0x0][0x398] ;  /* 0x00007300ff2577ac */ /* 0x000e220008000800 */
[----:B------:R-:W-:-:S04]  /*105990*/  LOP3.LUT R2, R2, 0xfffffff7, RZ, 0xc0, !PT ;  /* 0xfffffff702027812 */ /* 0x000fc800078ec0ff */
[----:B------:R-:W-:Y:S02]  /*1059a0*/  @P3 LOP3.LUT R2, R2, 0x8, RZ, 0xfc, !PT ;  /* 0x0000000802023812 */ /* 0x000fe400078efcff */
[----:B--2---:R-:W-:Y:S01]  /*1059b0*/  ISETP.LT.AND P3, PT, R15, UR43, !P1 ;  /* 0x0000002b0f007c0c */ /* 0x004fe2000cf61270 */
[----:B------:R-:W2:Y:S01]  /*1059c0*/  LDCU UR43, c[0x0][0x398] ;  /* 0x00007300ff2b77ac */ /* 0x000ea20008000800 */
[----:B------:R-:W-:-:S04]  /*1059d0*/  LOP3.LUT R2, R2, 0xfffffffb, RZ, 0xc0, !PT ;  /* 0xfffffffb02027812 */ /* 0x000fc800078ec0ff */
[----:B------:R-:W-:Y:S02]  /*1059e0*/  @P4 LOP3.LUT R2, R2, 0x4, RZ, 0xfc, !PT ;  /* 0x0000000402024812 */ /* 0x000fe400078efcff */
[----:B------:R-:W-:Y:S01]  /*1059f0*/  ISETP.LT.AND P4, PT, R17, UR41, !P1 ;  /* 0x0000002911007c0c */ /* 0x000fe2000cf81270 */
[----:B------:R-:W0:Y:S01]  /*105a00*/  LDCU UR41, c[0x0][0x398] ;  /* 0x00007300ff2977ac */ /* 0x000e220008000800 */
[----:B------:R-:W-:-:S04]  /*105a10*/  LOP3.LUT R2, R2, 0xfffffffe, RZ, 0xc0, !PT ;  /* 0xfffffffe02027812 */ /* 0x000fc800078ec0ff */
[----:B------:R-:W-:Y:S02]  /*105a20*/  @P3 LOP3.LUT R2, R2, 0x1, RZ, 0xfc, !PT ;  /* 0x0000000102023812 */ /* 0x000fe400078efcff */
[----:B------:R-:W-:-:S03]  /*105a30*/  ISETP.LT.AND P3, PT, R25, UR49, !P1 ;  /* 0x0000003119007c0c */ /* 0x000fc6000cf61270 */
[----:B------:R0:W-:Y:S01]  /*105a40*/  STL [R1+0x80], R2 ;  /* 0x0000800201007387 */ /* 0x0001e20000100800 */
[----:B------:R-:W-:Y:S01]  /*105a50*/  ISETP.LT.AND P1, PT, R26, UR45, !P1 ;  /* 0x0000002d1a007c0c */ /* 0x000fe2000cf21270 */
[----:B------:R-:W1:Y:S01]  /*105a60*/  LDCU UR49, c[0x0][0x398] ;  /* 0x00007300ff3177ac */ /* 0x000e620008000800 */
[----:B------:R-:W1:Y:S01]  /*105a70*/  LDCU UR45, c[0x0][0x398] ;  /* 0x00007300ff2d77ac */ /* 0x000e620008000800 */
[----:B0-----:R-:W2:Y:S01]  /*105a80*/  LDL.LU R2, [R1+0x78] ;  /* 0x0000780001027983 */ /* 0x001ea20000300800 */
[----:B------:R-:W-:-:S04]  /*105a90*/  LOP3.LUT R3, R3, 0x7fffffff, RZ, 0xc0, !PT ;  /* 0x7fffffff03037812 */ /* 0x000fc800078ec0ff */
        /* <DEDUP_REMOVED lines=9> */
[----:B------:R-:W0:Y:S01]  /*105b30*/  LDCU UR55, c[0x0][0x398] ;  /* 0x00007300ff3777ac */ /* 0x000e220008000800 */
[----:B------:R-:W0:Y:S05]  /*105b40*/  LDCU UR57, c[0x0][0x398] ;  /* 0x00007300ff3977ac */ /* 0x000e2a0008000800 */
        /* <DEDUP_REMOVED lines=18> */
[----:B------:R-:W-:Y:S02]  /*105c70*/  ISETP.LT.AND P2, PT, R26, UR29, !P2 ;  /* 0x0000001d1a007c0c */ /* 0x000fe4000d741270 */
[----:B--2---:R-:W-:Y:S01]  /*105c80*/  LOP3.LUT R2, R2, 0x7fffffff, RZ, 0xc0, !PT ;  /* 0x7fffffff02027812 */ /* 0x004fe200078ec0ff */
[----:B------:R-:W2:Y:S01]  /*105c90*/  LDCU UR29, c[0x0][0x398] ;  /* 0x00007300ff1d77ac */ /* 0x000ea20008000800 */
[----:B------:R-:W-:Y:S01]  /*105ca0*/  @P4 LOP3.LUT R3, R3, 0x800000, RZ, 0xfc, !PT ;  /* 0x0080000003034812 */ /* 0x000fe200078efcff */
[----:B------:R-:W0:Y:S03]  /*105cb0*/  LDCU UR47, c[0x0][0x398] ;  /* 0x00007300ff2f77ac */ /* 0x000e260008000800 */
        /* <DEDUP_REMOVED lines=9> */
[----:B------:R-:W0:Y:S01]  /*105d50*/  LDCU UR21, c[0x0][0x398] ;  /* 0x00007300ff1577ac */ /* 0x000e220008000800 */
[----:B------:R-:W0:Y:S04]  /*105d60*/  LDCU UR8, c[0x0][0x398] ;  /* 0x00007300ff0877ac */ /* 0x000e280008000800 */
[----:B------:R-:W-:-:S04]  /*105d70*/  @P2 LOP3.LUT R3, R3, 0x20000, RZ, 0xfc, !PT ;  /* 0x0002000003032812 */ /* 0x000fc800078efcff */
[----:B------:R-:W-:Y:S02]  /*105d80*/  LOP3.LUT R3, R3, 0xffefffff, RZ, 0xc0, !PT ;  /* 0xffefffff03037812 */ /* 0x000fe400078ec0ff */
[----:B------:R-:W-:Y:S01]  /*105d90*/  ISETP.LT.AND P2, PT, R14, UR27, !P0 ;  /* 0x0000001b0e007c0c */ /* 0x000fe2000c741270 */
[----:B------:R-:W0:Y:S01]  /*105da0*/  LDCU UR27, c[0x0][0x398] ;  /* 0x00007300ff1b77ac */ /* 0x000e220008000800 */
        /* <DEDUP_REMOVED lines=9> */
[----:B------:R-:W-:-:S04]  /*105e40*/  LOP3.LUT R3, R3, 0xfffeffff, RZ, 0xc0, !PT ;  /* 0xfffeffff03037812 */ /* 0x000fc800078ec0ff */
[----:B------:R-:W-:Y:S02]  /*105e50*/  @P3 LOP3.LUT R3, R3, 0x10000, RZ, 0xfc, !PT ;  /* 0x0001000003033812 */ /* 0x000fe400078efcff */
[----:B------:R-:W-:Y:S02]  /*105e60*/  ISETP.LT.AND P3, PT, R25, UR25, !P0 ;  /* 0x0000001919007c0c */ /* 0x000fe4000c761270 */
[----:B------:R-:W-:Y:S02]  /*105e70*/  LOP3.LUT R3, R3, 0xffff7fff, RZ, 0xc0, !PT ;  /* 0xffff7fff03037812 */ /* 0x000fe400078ec0ff */
[----:B------:R-:W-:Y:S02]  /*105e80*/  ISETP.LT.AND P0, PT, R26, UR23, !P0 ;  /* 0x000000171a007c0c */ /* 0x000fe4000c701270 */
[----:B------:R-:W-:Y:S01]  /*105e90*/  LOP3.LUT P2, RZ, R11, 0x8000000, RZ, 0xc0, !PT ;  /* 0x080000000bff7812 */ /* 0x000fe2000784c0ff */
[----:B------:R-:W0:Y:S01]  /*105ea0*/  LDCU UR23, c[0x0][0x398] ;  /* 0x00007300ff1777ac */ /* 0x000e220008000800 */
[----:B------:R-:W-:Y:S01]  /*105eb0*/  @P4 LOP3.LUT R3, R3, 0x8000, RZ, 0xfc, !PT ;  /* 0x0000800003034812 */ /* 0x000fe200078efcff */
[----:B------:R-:W0:Y:S03]  /*105ec0*/  LDCU UR25, c[0x0][0x398] ;  /* 0x00007300ff1977ac */ /* 0x000e260008000800 */
[----:B------:R-:W-:-:S04]  /*105ed0*/  LOP3.LUT R3, R3, 0xffffbfff, RZ, 0xc0, !PT ;  /* 0xffffbfff03037812 */ /* 0x000fc800078ec0ff */
[----:B------:R-:W-:Y:S02]  /*105ee0*/  @P3 LOP3.LUT R3, R3, 0x4000, RZ, 0xfc, !PT ;  /* 0x0000400003033812 */ /* 0x000fe400078efcff */
[----:B------:R-:W-:Y:S02]  /*105ef0*/  ISETP.LT.AND P3, PT, R16, UR12, !P1 ;  /* 0x0000000c10007c0c */ /* 0x000fe4000cf61270 */
[----:B------:R-:W-:Y:S01]  /*105f00*/  ISETP.LT.AND P4, PT, R10, UR5, !P1 ;  /* 0x000000050a007c0c */ /* 0x000fe2000cf81270 */
[----:B------:R-:W0:Y:S01]  /*105f10*/  LDCU UR5, c[0x0][0x398] ;  /* 0x00007300ff0577ac */ /* 0x000e220008000800 */
[----:B------:R-:W-:Y:S01]  /*105f20*/  LOP3.LUT R3, R3, 0xffffdfff, RZ, 0xc0, !PT ;  /* 0xffffdfff03037812 */ /* 0x000fe200078ec0ff */
[----:B------:R-:W0:Y:S03]  /*105f30*/  LDCU UR12, c[0x0][0x398] ;  /* 0x00007300ff0c77ac */ /* 0x000e260008000800 */
        /* <DEDUP_REMOVED lines=15> */
[----:B------:R-:W1:Y:S01]  /*106030*/  LDCU UR63, c[0x0][0x398] ;  /* 0x00007300ff3f77ac */ /* 0x000e620008000800 */
[----:B------:R-:W-:-:S04]  /*106040*/  @P3 LOP3.LUT R3, R3, 0x400, RZ, 0xfc, !PT ;  /* 0x0000040003033812 */ /* 0x000fc800078efcff */
[----:B------:R-:W-:Y:S02]  /*106050*/  LOP3.LUT R3, R3, 0xfffffeff, RZ, 0xc0, !PT ;  /* 0xfffffeff03037812 */ /* 0x000fe400078ec0ff */
[----:B------:R-:W-:Y:S02]  /*106060*/  ISETP.LT.AND P3, PT, R25, UR11, !P1 ;  /* 0x0000000b19007c0c */ /* 0x000fe4000cf61270 */
[----:B------:R-:W-:Y:S01]  /*106070*/  @P4 LOP3.LUT R3, R3, 0x100, RZ, 0xfc, !PT ;  /* 0x0000010003034812 */ /* 0x000fe200078efcff */
[----:B------:R-:W1:Y:S03]  /*106080*/  LDCU UR11, c[0x0][0x398] ;  /* 0x00007300ff0b77ac */ /* 0x000e660008000800 */
[----:B------:R-:W-:Y:S02]  /*106090*/  LOP3.LUT R3, R3, 0xffffff7f, RZ, 0xc0, !PT ;  /* 0xffffff7f03037812 */ /* 0x000fe400078ec0ff */
[----:B------:R-:W-:-:S02]  /*1060a0*/  ISETP.LT.AND P1, PT, R26, UR9, !P1 ;  /* 0x000000091a007c0c */ /* 0x000fc4000cf21270 */
[----:B0-----:R-:W-:Y:S01]  /*1060b0*/  ISETP.LT.AND P4, PT, R10, UR55, !P2 ;  /* 0x000000370a007c0c */ /* 0x001fe2000d781270 */
[----:B------:R-:W0:Y:S01]  /*1060c0*/  LDCU UR55, c[0x0][0x398] ;  /* 0x00007300ff3777ac */ /* 0x000e220008000800 */
[----:B------:R-:W-:Y:S01]  /*1060d0*/  @P0 LOP3.LUT R3, R3, 0x80, RZ, 0xfc, !PT ;  /* 0x0000008003030812 */ /* 0x000fe200078efcff */
[----:B------:R-:W0:Y:S03]  /*1060e0*/  LDCU UR9, c[0x0][0x398] ;  /* 0x00007300ff0977ac */ /* 0x000e260008000800 */
[----:B------:R-:W-:-:S04]  /*1060f0*/  LOP3.LUT R3, R3, 0xffffffbf, RZ, 0xc0, !PT ;  /* 0xffffffbf03037812 */ /* 0x000fc800078ec0ff */
[----:B------:R-:W-:-:S04]  /*106100*/  @P3 LOP3.LUT R3, R3, 0x40, RZ, 0xfc, !PT ;  /* 0x0000004003033812 */ /* 0x000fc800078efcff */
[----:B------:R-:W-:-:S04]  /*106110*/  LOP3.LUT R3, R3, 0xffffffdf, RZ, 0xc0, !PT ;  /* 0xffffffdf03037812 */ /* 0x000fc800078ec0ff */
[----:B------:R-:W-:Y:S02]  /*106120*/  @P1 LOP3.LUT R3, R3, 0x20, RZ, 0xfc, !PT ;  /* 0x0000002003031812 */ /* 0x000fe400078efcff */
[----:B------:R-:W-:Y:S02]  /*106130*/  ISETP.LT.AND P1, PT, R16, UR16, !P2 ;  /* 0x0000001010007c0c */ /* 0x000fe4000d721270 */
[----:B------:R-:W-:Y:S01]  /*106140*/  ISETP.LT.AND P3, PT, R23, UR57, !P2 ;  /* 0x0000003917007c0c */ /* 0x000fe2000d761270 */
[----:B------:R-:W0:Y:S01]  /*106150*/  LDCU UR57, c[0x0][0x398] ;  /* 0x00007300ff3977ac */ /* 0x000e220008000800 */
[----:B------:R-:W-:Y:S02]  /*106160*/  LOP3.LUT R3, R3, 0xfffffffd, RZ, 0xc0, !PT ;  /* 0xfffffffd03037812 */ /* 0x000fe400078ec0ff */
[----:B------:R-:W-:Y:S01]  /*106170*/  LOP3.LUT P0, RZ, R11, 0x4000000, RZ, 0xc0, !PT ;  /* 0x040000000bff7812 */ /* 0x000fe2000780c0ff */
[----:B------:R-:W0:Y:S06]  /*106180*/  LDCU UR16, c[0x0][0x398] ;  /* 0x00007300ff1077ac */ /* 0x000e2c0008000800 */
[----:B------:R-:W-:-:S04]  /*106190*/  @P1 LOP3.LUT R3, R3, 0x2, RZ, 0xfc, !PT ;  /* 0x0000000203031812 */ /* 0x000fc800078efcff */
[----:B------:R-:W-:Y:S02]  /*1061a0*/  LOP3.LUT R3, R3, 0xffffffef, RZ, 0xc0, !PT ;  /* 0xffffffef03037812 */ /* 0x000fe400078ec0ff */
[----:B-1----:R-:W-:Y:S01]  /*1061b0*/  ISETP.LT.AND P1, PT, R14, UR49, !P2 ;  /* 0x000000310e007c0c */ /* 0x002fe2000d721270 */
[----:B------:R-:W1:Y:S01]  /*1061c0*/  LDCU UR49, c[0x0][0x398] ;  /* 0x00007300ff3177ac */ /* 0x000e620008000800 */
[----:B------:R-:W-:-:S04]  /*1061d0*/  @P4 LOP3.LUT R3, R3, 0x10, RZ, 0xfc, !PT ;  /* 0x0000001003034812 */ /* 0x000fc800078efcff */
[----:B------:R-:W-:-:S04]  /*1061e0*/  LOP3.LUT R3, R3, 0xfffffff7, RZ, 0xc0, !PT ;  /* 0xfffffff703037812 */ /* 0x000fc800078ec0ff */
[----:B------:R-:W-:-:S04]  /*1061f0*/  @P3 LOP3.LUT R3, R3, 0x8, RZ, 0xfc, !PT ;  /* 0x0000000803033812 */ /* 0x000fc800078efcff */
[----:B------:R-:W-:-:S04]  /*106200*/  LOP3.LUT R3, R3, 0xfffffffb, RZ, 0xc0, !PT ;  /* 0xfffffffb03037812 */ /* 0x000fc800078ec0ff */
[----:B------:R-:W-:Y:S02]  /*106210*/  @P1 LOP3.LUT R3, R3, 0x4, RZ, 0xfc, !PT ;  /* 0x0000000403031812 */ /* 0x000fe400078efcff */
[----:B------:R-:W-:Y:S02]  /*106220*/  ISETP.LT.AND P1, PT, R15, UR51, !P2 ;  /* 0x000000330f007c0c */ /* 0x000fe4000d721270 */
[----:B0-----:R-:W-:Y:S02]  /*106230*/  ISETP.LT.AND P3, PT, R17, UR55, !P2 ;  /* 0x0000003711007c0c */ /* 0x001fe4000d761270 */
[----:B------:R-:W-:Y:S02]  /*106240*/  ISETP.LT.AND P4, PT, R25, UR57, !P2 ;  /* 0x0000003919007c0c */ /* 0x000fe4000d781270 */
[----:B------:R-:W-:Y:S01]  /*106250*/  LOP3.LUT R3, R3, 0xfffffffe, RZ, 0xc0, !PT ;  /* 0xfffffffe03037812 */ /* 0x000fe200078ec0ff */
[----:B------:R-:W0:Y:S01]  /*106260*/  LDCU UR55, c[0x0][0x398] ;  /* 0x00007300ff3777ac */ /* 0x000e220008000800 */
[----:B------:R-:W0:Y:S01]  /*106270*/  LDCU UR57, c[0x0][0x398] ;  /* 0x00007300ff3977ac */ /* 0x000e220008000800 */
[----:B------:R-:W0:Y:S04]  /*106280*/  LDCU UR51, c[0x0][0x398] ;  /* 0x00007300ff3377ac */ /* 0x000e280008000800 */
[----:B------:R-:W-:-:S05]  /*106290*/  @P1 LOP3.LUT R3, R3, 0x1, RZ, 0xfc, !PT ;  /* 0x0000000103031812 */ /* 0x000fca00078efcff */
[----:B------:R0:W-:Y:S04]  /*1062a0*/  STL [R1+0x7c], R3 ;  /* 0x00007c0301007387 */ /* 0x0001e80000100800 */
[----:B0-----:R-:W3:Y:S01]  /*1062b0*/  LDL.LU R3, [R1+0x74] ;  /* 0x0000740001037983 */ /* 0x001ee20000300800 */
[----:B------:R-:W-:Y:S02]  /*1062c0*/  @P3 LOP3.LUT R2, R2, 0x80000000, RZ, 0xfc, !PT ;  /* 0x8000000002023812 */ /* 0x000fe400078efcff */
[----:B-1----:R-:W-:Y:S02]  /*1062d0*/  ISETP.LT.AND P3, PT, R26, UR49, !P2 ;  /* 0x000000311a007c0c */ /* 0x002fe4000d761270 */
[----:B------:R-:W-:Y:S02]  /*1062e0*/  LOP3.LUT R2, R2, 0xbfffffff, RZ, 0xc0, !PT ;  /* 0xbfffffff02027812 */ /* 0x000fe400078ec0ff */
[----:B------:R-:W-:Y:S01]  /*1062f0*/  LOP3.LUT P1, RZ, R11, 0x2000000, RZ, 0xc0, !PT ;  /* 0x020000000bff7812 */ /* 0x000fe2000782c0ff */
[----:B------:R-:W0:Y:S01]  /*106300*/  LDCU UR49, c[0x0][0x398] ;  /* 0x00007300ff3177ac */ /* 0x000e220008000800 */
[----:B------:R-:W-:-:S02]  /*106310*/  @P4 LOP3.LUT R2, R2, 0x40000000, RZ, 0xfc, !PT ;  /* 0x4000000002024812 */ /* 0x000fc400078efcff */
[----:B------:R-:W-:Y:S02]  /*106320*/  ISETP.LT.AND P4, PT, R16, UR18, !P0 ;  /* 0x0000001210007c0c */ /* 0x000fe4000c781270 */
[----:B------:R-:W-:Y:S01]  /*106330*/  LOP3.LUT P2, RZ, R11, 0x1000000, RZ, 0xc0, !PT ;  /* 0x010000000bff7812 */ /* 0x000fe2000784c0ff */
[----:B------:R-:W1:Y:S01]  /*106340*/  LDCU UR18, c[0x0][0x398] ;  /* 0x00007300ff1277ac */ /* 0x000e620008000800 */
        /* <DEDUP_REMOVED lines=30> */
[----:B------:R-:W-:Y:S01]  /*106530*/  ISETP.LT.AND P4, PT, R16, UR20, !P1 ;  /* 0x0000001410007c0c */ /* 0x000fe2000cf81270 */
[----:B------:R-:W0:Y:S01]  /*106540*/  LDCU UR20, c[0x0][0x398] ;  /* 0x00007300ff1477ac */ /* 0x000e220008000800 */
[----:B------:R-:W-:-:S04]  /*106550*/  LOP3.LUT R2, R2, 0xffdfffff, RZ, 0xc0, !PT ;  /* 0xffdfffff02027812 */ /* 0x000fc800078ec0ff */
[----:B------:R-:W-:Y:S02]  /*106560*/  @P3 LOP3.LUT R2, R2, 0x200000, RZ, 0xfc, !PT ;  /* 0x0020000002023812 */ /* 0x000fe400078efcff */
[----:B------:R-:W-:Y:S01]  /*106570*/  ISETP.LT.AND P3, PT, R10, UR75, !P1 ;  /* 0x0000004b0a007c0c */ /* 0x000fe2000cf61270 */
[----:B------:R-:W1:Y:S01]  /*106580*/  LDCU UR75, c[0x0][0x398] ;  /* 0x00007300ff4b77ac */ /* 0x000e620008000800 */
[----:B------:R-:W-:-:S04]  /*106590*/  LOP3.LUT R2, R2, 0xfffdffff, RZ, 0xc0, !PT ;  /* 0xfffdffff02027812 */ /* 0x000fc800078ec0ff */
[----:B------:R-:W-:Y:S02]  /*1065a0*/  @P4 LOP3.LUT R2, R2, 0x20000, RZ, 0xfc, !PT ;  /* 0x0002000002024812 */ /* 0x000fe400078efcff */
[----:B0-----:R-:W-:Y:S02]  /*1065b0*/  ISETP.LT.AND P4, PT, R23, UR20, !P1 ;  /* 0x0000001417007c0c */ /* 0x001fe4000cf81270 */
[----:B------:R-:W-:Y:S02]  /*1065c0*/  LOP3.LUT R2, R2, 0xffefffff, RZ, 0xc0, !PT ;  /* 0xffefffff02027812 */ /* 0x000fe400078ec0ff */
[----:B------:R-:W-:Y:S01]  /*1065d0*/  LOP3.LUT P0, RZ, R11, 0x800000, RZ, 0xc0, !PT ;  /* 0x008000000bff7812 */ /* 0x000fe2000780c0ff */
[----:B------:R-:W0:Y:S01]  /*1065e0*/  LDCU UR20, c[0x0][0x398] ;  /* 0x00007300ff1477ac */ /* 0x000e220008000800 */
[----:B------:R-:W-:Y:S02]  /*1065f0*/  @P3 LOP3.LUT R2, R2, 0x100000, RZ, 0xfc, !PT ;  /* 0x0010000002023812 */ /* 0x000fe400078efcff */
[----:B------:R-:W-:Y:S01]  /*106600*/  ISETP.LT.AND P3, PT, R14, UR77, !P1 ;  /* 0x0000004d0e007c0c */ /* 0x000fe2000cf61270 */
[----:B------:R-:W0:Y:S01]  /*106610*/  LDCU UR77, c[0x0][0x398] ;  /* 0x00007300ff4d77ac */ /* 0x000e220008000800 */
[----:B------:R-:W-:-:S04]  /*106620*/  LOP3.LUT R2, R2, 0xfff7ffff, RZ, 0xc0, !PT ;  /* 0xfff7ffff02027812 */ /* 0x000fc800078ec0ff */
[----:B------:R-:W-:Y:S02]  /*106630*/  @P4 LOP3.LUT R2, R2, 0x80000, RZ, 0xfc, !PT ;  /* 0x0008000002024812 */ /* 0x000fe400078efcff */
[----:B-1----:R-:W-:Y:S01]  /*106640*/  ISETP.LT.AND P4, PT, R15, UR75, !P1 ;  /* 0x0000004b0f007c0c */ /* 0x002fe2000cf81270 */
        /* <DEDUP_REMOVED lines=11> */
[----:B--2---:R-:W-:Y:S02]  /*106700*/  ISETP.LT.AND P3, PT, R26, UR29, !P1 ;  /* 0x0000001d1a007c0c */ /* 0x004fe4000cf61270 */
[----:B------:R-:W-:Y:S01]  /*106710*/  LOP3.LUT R2, R2, 0xffffbfff, RZ, 0xc0, !PT ;  /* 0xffffbfff02027812 */ /* 0x000fe200078ec0ff */
[----:B------:R-:W2:Y:S03]  /*106720*/  LDCU UR29, c[0x0][0x398] ;  /* 0x00007300ff1d77ac */ /* 0x000ea60008000800 */
[----:B------:R-:W-:-:S04]  /*106730*/  @P4 LOP3.LUT R2, R2, 0x4000, RZ, 0xfc, !PT ;  /* 0x0000400002024812 */ /* 0x000fc800078efcff */
[----:B------:R-:W-:-:S04]  /*106740*/  LOP3.LUT R2, R2, 0xffffdfff, RZ, 0xc0, !PT ;  /* 0xffffdfff02027812 */ /* 0x000fc800078ec0ff */
[----:B------:R-:W-:Y:S02]  /*106750*/  @P3 LOP3.LUT R2, R2, 0x2000, RZ, 0xfc, !PT ;  /* 0x0000200002023812 */ /* 0x000fe400078efcff */
[----:B------:R-:W-:Y:S02]  /*106760*/  ISETP.LT.AND P3, PT, R16, UR22, !P2 ;  /* 0x0000001610007c0c */ /* 0x000fe4000d761270 */
[----:B------:R-:W-:Y:S02]  /*106770*/  ISETP.LT.AND P4, PT, R10, UR37, !P2 ;  /* 0x000000250a007c0c */ /* 0x000fe4000d781270 */
[----:B------:R-:W-:Y:S02]  /*106780*/  LOP3.LUT P1, RZ, R11, 0x400000, RZ, 0xc0, !PT ;  /* 0x004000000bff7812 */ /* 0x000fe4000782c0ff */
[----:B------:R-:W-:Y:S01]  /*106790*/  LOP3.LUT R2, R2, 0xfffffdff, RZ, 0xc0, !PT ;  /* 0xfffffdff02027812 */ /* 0x000fe200078ec0ff */
[----:B------:R-:W0:Y:S01]  /*1067a0*/  LDCU UR22, c[0x0][0x398] ;  /* 0x00007300ff1677ac */ /* 0x000e220008000800 */
[----:B------:R-:W0:Y:S05]  /*1067b0*/  LDCU UR37, c[0x0][0x398] ;  /* 0x00007300ff2577ac */ /* 0x000e2a0008000800 */
[----:B------:R-:W-:-:S02]  /*1067c0*/  @P3 LOP3.LUT R2, R2, 0x200, RZ, 0xfc, !PT ;  /* 0x0000020002023812 */ /* 0x000fc400078efcff */
        /* <DEDUP_REMOVED lines=8> */
[----:B---3--:R-:W-:Y:S01]  /*106850*/  ISETP.LT.AND P3, PT, R15, UR33, !P2 ;  /* 0x000000210f007c0c */ /* 0x008fe2000d761270 */
[----:B------:R-:W3:Y:S01]  /*106860*/  LDCU UR33, c[0x0][0x398] ;  /* 0x00007300ff2177ac */ /* 0x000ee20008000800 */
        /* <DEDUP_REMOVED lines=20> */
[----:B------:R-:W-:-:S04]  /*1069b0*/  LOP3.LUT R2, R2, 0xfffffffd, RZ, 0xc0, !PT ;  /* 0xfffffffd02027812 */ /* 0x000fc800078ec0ff */
[----:B------:R-:W-:Y:S02]  /*1069c0*/  @P3 LOP3.LUT R2, R2, 0x2, RZ, 0xfc, !PT ;  /* 0x0000000202023812 */ /* 0x000fe400078efcff */
[----:B------:R-:W-:Y:S02]  /*1069d0*/  ISETP.LT.AND P3, PT, R23, UR23, !P0 ;  /* 0x0000001717007c0c */ /* 0x000fe4000c761270 */
[----:B------:R-:W-:Y:S02]  /*1069e0*/  LOP3.LUT R3, R3, 0x7fffffff, RZ, 0xc0, !PT ;  /* 0x7fffffff03037812 */ /* 0x000fe400078ec0ff */
[----:B------:R-:W-:Y:S02]  /*1069f0*/  LOP3.LUT R2, R2, 0xffffffef, RZ, 0xc0, !PT ;  /* 0xffffffef02027812 */ /* 0x000fe400078ec0ff */
[----:B------:R-:W-:Y:S01]  /*106a00*/  LOP3.LUT P2, RZ, R11, 0x200000, RZ, 0xc0, !PT ;  /* 0x002000000bff7812 */ /* 0x000fe2000784c0ff */
[----:B------:R-:W0:Y:S01]  /*106a10*/  LDCU UR23, c[0x0][0x398] ;  /* 0x00007300ff1777ac */ /* 0x000e220008000800 */
[----:B------:R-:W-:-:S02]  /*106a20*/  @P4 LOP3.LUT R2, R2, 0x10, RZ, 0xfc, !PT ;  /* 0x0000001002024812 */ /* 0x000fc400078efcff */
[----:B------:R-:W-:Y:S01]  /*106a30*/  ISETP.LT.AND P4, PT, R14, UR25, !P0 ;  /* 0x000000190e007c0c */ /* 0x000fe2000c781270 */
        /* <DEDUP_REMOVED lines=8> */
[----:B------:R-:W-:-:S05]  /*106ac0*/  @P3 LOP3.LUT R2, R2, 0x1, RZ, 0xfc, !PT ;  /* 0x0000000102023812 */ /* 0x000fca00078efcff */
[----:B------:R0:W-:Y:S01]  /*106ad0*/  STL [R1+0x78], R2 ;  /* 0x0000780201007387 */ /* 0x0001e20000100800 */
[----:B------:R-:W-:Y:S02]  /*106ae0*/  ISETP.LT.AND P4, PT, R17, UR17, !P0 ;  /* 0x0000001111007c0c */ /* 0x000fe4000c781270 */
[----:B------:R-:W-:Y:S01]  /*106af0*/  ISETP.LT.AND P3, PT, R25, UR5, !P0 ;  /* 0x0000000519007c0c */ /* 0x000fe2000c761270 */
[----:B0-----:R-:W2:Y:S01]  /*106b00*/  LDL.LU R2, [R1+0x70] ;  /* 0x0000700001027983 */ /* 0x001ea20000300800 */
[----:B------:R-:W-:Y:S01]  /*106b10*/  ISETP.LT.AND P0, PT, R26, UR9, !P0 ;  /* 0x000000091a007c0c */ /* 0x000fe2000c701270 */
[----:B------:R-:W0:Y:S01]  /*106b20*/  LDCU UR9, c[0x0][0x398] ;  /* 0x00007300ff0977ac */ /* 0x000e220008000800 */
[----:B------:R-:W0:Y:S07]  /*106b30*/  LDCU UR5, c[0x0][0x398] ;  /* 0x00007300ff0577ac */ /* 0x000e2e0008000800 */
        /* <DEDUP_REMOVED lines=75> */
[----:B------:R-:W-:-:S02]  /*106ff0*/  @P2 LOP3.LUT R3, R3, 0x2000, RZ, 0xfc, !PT ;  /* 0x0000200003032812 */ /* 0x000fc400078efcff */
[----:B------:R-:W-:Y:S01]  /*107000*/  ISETP.LT.AND P2, PT, R10, UR18, !P0 ;  /* 0x000000120a007c0c */ /* 0x000fe2000c741270 */
[----:B------:R-:W0:Y:S01]  /*107010*/  LDCU UR18, c[0x0][0x398] ;  /* 0x00007300ff1277ac */ /* 0x000e220008000800 */
[----:B------:R-:W-:-:S04]  /*107020*/  LOP3.LUT R3, R3, 0xfffffdff, RZ, 0xc0, !PT ;  /* 0xfffffdff03037812 */ /* 0x000fc800078ec0ff */
        /* <DEDUP_REMOVED lines=18> */
[----:B------:R-:W-:Y:S02]  /*107150*/  ISETP.LT.AND P2, PT, R26, UR71, !P0 ;  /* 0x000000471a007c0c */ /* 0x000fe4000c741270 */
[----:B------:R-:W-:Y:S01]  /*107160*/  @P4 LOP3.LUT R3, R3, 0x80, RZ, 0xfc, !PT ;  /* 0x0000008003034812 */ /* 0x000fe200078efcff */
[----:B------:R-:W1:Y:S03]  /*107170*/  LDCU UR71, c[0x0][0x398] ;  /* 0x00007300ff4777ac */ /* 0x000e660008000800 */
[----:B------:R-:W-:-:S04]  /*107180*/  LOP3.LUT R3, R3, 0xffffffbf, RZ, 0xc0, !PT ;  /* 0xffffffbf03037812 */ /* 0x000fc800078ec0ff */
[----:B------:R-:W-:Y:S02]  /*107190*/  @P3 LOP3.LUT R3, R3, 0x40, RZ, 0xfc, !PT ;  /* 0x0000004003033812 */ /* 0x000fe400078efcff */
[----:B------:R-:W-:Y:S02]  /*1071a0*/  ISETP.LT.AND P3, PT, R16, UR32, !P1 ;  /* 0x0000002010007c0c */ /* 0x000fe4000cf61270 */
[----:B0-----:R-:W-:Y:S02]  /*1071b0*/  ISETP.LT.AND P4, PT, R14, UR61, !P1 ;  /* 0x0000003d0e007c0c */ /* 0x001fe4000cf81270 */
[----:B------:R-:W-:Y:S02]  /*1071c0*/  LOP3.LUT P0, RZ, R11, 0x40000, RZ, 0xc0, !PT ;  /* 0x000400000bff7812 */ /* 0x000fe4000780c0ff */
[----:B------:R-:W-:Y:S01]  /*1071d0*/  LOP3.LUT R3, R3, 0xffffffdf, RZ, 0xc0, !PT ;  /* 0xffffffdf03037812 */ /* 0x000fe200078ec0ff */
[----:B------:R-:W0:Y:S01]  /*1071e0*/  LDCU UR32, c[0x0][0x398] ;  /* 0x00007300ff2077ac */ /* 0x000e220008000800 */
[----:B------:R-:W0:Y:S02]  /*1071f0*/  LDCU UR61, c[0x0][0x398] ;  /* 0x00007300ff3d77ac */ /* 0x000e240008000800 */
        /* <DEDUP_REMOVED lines=8> */
[----:B------:R-:W-:Y:S01]  /*107280*/  ISETP.LT.AND P3, PT, R15, UR59, !P1 ;  /* 0x0000003b0f007c0c */ /* 0x000fe2000cf61270 */
[----:B------:R-:W0:Y:S01]  /*107290*/  LDCU UR59, c[0x0][0x398] ;  /* 0x00007300ff3b77ac */ /* 0x000e220008000800 */
[----:B------:R-:W-:Y:S01]  /*1072a0*/  LOP3.LUT R3, R3, 0xfffffff7, RZ, 0xc0, !PT ;  /* 0xfffffff703037812 */ /* 0x000fe200078ec0ff */
[----:B------:R-:W0:Y:S08]  /*1072b0*/  LDCU UR63, c[0x0][0x398] ;  /* 0x00007300ff3f77ac */ /* 0x000e300008000800 */
[----:B------:R-:W-:-:S04]  /*1072c0*/  @P2 LOP3.LUT R3, R3, 0x8, RZ, 0xfc, !PT ;  /* 0x0000000803032812 */ /* 0x000fc800078efcff */
[----:B------:R-:W-:-:S04]  /*1072d0*/  LOP3.LUT R3, R3, 0xfffffffb, RZ, 0xc0, !PT ;  /* 0xfffffffb03037812 */ /* 0x000fc800078ec0ff */
[----:B------:R-:W-:-:S04]  /*1072e0*/  @P4 LOP3.LUT R3, R3, 0x4, RZ, 0xfc, !PT ;  /* 0x0000000403034812 */ /* 0x000fc800078efcff */
[----:B------:R-:W-:-:S04]  /*1072f0*/  LOP3.LUT R3, R3, 0xfffffffe, RZ, 0xc0, !PT ;  /* 0xfffffffe03037812 */ /* 0x000fc800078ec0ff */
[----:B------:R-:W-:-:S05]  /*107300*/  @P3 LOP3.LUT R3, R3, 0x1, RZ, 0xfc, !PT ;  /* 0x0000000103033812 */ /* 0x000fca00078efcff */
[----:B------:R1:W-:Y:S01]  /*107310*/  STL [R1+0x74], R3 ;  /* 0x0000740301007387 */ /* 0x0003e20000100800 */
[----:B0-----:R-:W-:Y:S02]  /*107320*/  ISETP.LT.AND P2, PT, R17, UR23, !P1 ;  /* 0x0000001711007c0c */ /* 0x001fe4000cf41270 */
[----:B------:R-:W-:Y:S01]  /*107330*/  ISETP.LT.AND P4, PT, R25, UR77, !P1 ;  /* 0x0000004d19007c0c */ /* 0x000fe2000cf81270 */
[----:B------:R-:W0:Y:S01]  /*107340*/  LDCU UR77, c[0x0][0x398] ;  /* 0x00007300ff4d77ac */ /* 0x000e220008000800 */
[----:B------:R-:W0:Y:S01]  /*107350*/  LDCU UR23, c[0x0][0x398] ;  /* 0x00007300ff1777ac */ /* 0x000e220008000800 */
[----:B-1----:R-:W4:Y:S01]  /*107360*/  LDL.LU R3, [R1+0x6c] ;  /* 0x00006c0001037983 */ /* 0x002f220000300800 */
[----:B--2---:R-:W-:-:S07]  /*107370*/  LOP3.LUT R2, R2, 0x7fffffff, RZ, 0xc0, !PT ;  /* 0x7fffffff02027812 */ /* 0x004fce00078ec0ff */
[----:B------:R-:W-:Y:S02]  /*107380*/  @P2 LOP3.LUT R2, R2, 0x80000000, RZ, 0xfc, !PT ;  /* 0x8000000002022812 */ /* 0x000fe400078efcff */
[----:B------:R-:W-:Y:S02]  /*107390*/  ISETP.LT.AND P2, PT, R26, UR75, !P1 ;  /* 0x0000004b1a007c0c */ /* 0x000fe4000cf41270 */
[----:B------:R-:W-:Y:S02]  /*1073a0*/  LOP3.LUT R2, R2, 0xbfffffff, RZ, 0xc0, !PT ;  /* 0xbfffffff02027812 */ /* 0x000fe400078ec0ff */
[----:B------:R-:W-:Y:S01]  /*1073b0*/  LOP3.LUT P3, RZ, R11, 0x20000, RZ, 0xc0, !PT ;  /* 0x000200000bff7812 */ /* 0x000fe2000786c0ff */
[----:B------:R-:W1:Y:S01]  /*1073c0*/  LDCU UR75, c[0x0][0x398] ;  /* 0x00007300ff4b77ac */ /* 0x000e620008000800 */
[----:B------:R-:W-:Y:S02]  /*1073d0*/  @P4 LOP3.LUT R2, R2, 0x40000000, RZ, 0xfc, !PT ;  /* 0x4000000002024812 */ /* 0x000fe400078efcff */
[----:B------:R-:W-:-:S02]  /*1073e0*/  ISETP.LT.AND P4, PT, R16, UR34, !P0 ;  /* 0x0000002210007c0c */ /* 0x000fc4000c781270 */
[----:B------:R-:W-:Y:S01]  /*1073f0*/  LOP3.LUT P1, RZ, R11, 0x10000, RZ, 0xc0, !PT ;  /* 0x000100000bff7812 */ /* 0x000fe2000782c0ff */
[----:B------:R-:W2:Y:S01]  /*107400*/  LDCU UR34, c[0x0][0x398] ;  /* 0x00007300ff2277ac */ /* 0x000ea20008000800 */
        /* <DEDUP_REMOVED lines=39> */
[----:B-1----:R-:W-:Y:S02]  /*107680*/  ISETP.LT.AND P4, PT, R23, UR36, !P3 ;  /* 0x0000002417007c0c */ /* 0x002fe4000df81270 */
[----:B------:R-:W-:Y:S01]  /*107690*/  LOP3.LUT R2, R2, 0xffefffff, RZ, 0xc0, !PT ;  /* 0xffefffff02027812 */ /* 0x000fe200078ec0ff */
[----:B------:R-:W1:Y:S03]  /*1076a0*/  LDCU UR36, c[0x0][0x398] ;  /* 0x00007300ff2477ac */ /* 0x000e660008000800 */
        /* <DEDUP_REMOVED lines=14> */
[----:B------:R-:W-:-:S09]  /*107790*/  LOP3.LUT R2, R2, 0xffff7fff, RZ, 0xc0, !PT ;  /* 0xffff7fff02027812 */ /* 0x000fd200078ec0ff */
[----:B------:R-:W-:Y:S02]  /*1077a0*/  @P4 LOP3.LUT R2, R2, 0x8000, RZ, 0xfc, !PT ;  /* 0x0000800002024812 */ /* 0x000fe400078efcff */
[----:B------:R-:W-:Y:S02]  /*1077b0*/  ISETP.LT.AND P4, PT, R25, UR8, !P3 ;  /* 0x0000000819007c0c */ /* 0x000fe4000df81270 */
[----:B------:R-:W-:Y:S01]  /*1077c0*/  ISETP.LT.AND P3, PT, R26, UR5, !P3 ;  /* 0x000000051a007c0c */ /* 0x000fe2000df61270 */
[----:B------:R-:W0:Y:S01]  /*1077d0*/  LDCU UR8, c[0x0][0x398] ;  /* 0x00007300ff0877ac */ /* 0x000e220008000800 */
[----:B------:R-:W-:Y:S01]  /*1077e0*/  LOP3.LUT R2, R2, 0xffffbfff, RZ, 0xc0, !PT ;  /* 0xffffbfff02027812 */ /* 0x000fe200078ec0ff */
[----:B------:R-:W0:Y:S08]  /*1077f0*/  LDCU UR5, c[0x0][0x398] ;  /* 0x00007300ff0577ac */ /* 0x000e300008000800 */
        /* <DEDUP_REMOVED lines=37> */
[----:B----4-:R-:W-:Y:S02]  /*107a50*/  LOP3.LUT R3, R3, 0x7fffffff, RZ, 0xc0, !PT ;  /* 0x7fffffff03037812 */ /* 0x010fe400078ec0ff */
[----:B------:R-:W-:Y:S02]  /*107a60*/  LOP3.LUT R2, R2, 0xfffffffd, RZ, 0xc0, !PT ;  /* 0xfffffffd02027812 */ /* 0x000fe400078ec0ff */
[----:B------:R-:W-:Y:S01]  /*107a70*/  LOP3.LUT P1, RZ, R11, 0x2000, RZ, 0xc0, !PT ;  /* 0x000020000bff7812 */ /* 0x000fe2000782c0ff */
[----:B------:R-:W4:Y:S01]  /*107a80*/  LDCU UR13, c[0x0][0x398] ;  /* 0x00007300ff0d77ac */ /* 0x000f220008000800 */
[----:B------:R-:W0:Y:S03]  /*107a90*/  LDCU UR40, c[0x0][0x398] ;  /* 0x00007300ff2877ac */ /* 0x000e260008000800 */
        /* <DEDUP_REMOVED lines=17> */
[----:B------:R0:W-:Y:S01]  /*107bb0*/  STL [R1+0x70], R2 ;  /* 0x0000700201007387 */ /* 0x0001e20000100800 */
[----:B------:R-:W1:Y:S01]  /*107bc0*/  LDCU UR29, c[0x0][0x398] ;  /* 0x00007300ff1d77ac */ /* 0x000e620008000800 */
[----:B------:R-:W1:Y:S02]  /*107bd0*/  LDCU UR43, c[0x0][0x398] ;  /* 0x00007300ff2b77ac */ /* 0x000e640008000800 */
[----:B0-----:R-:W3:Y:S06]  /*107be0*/  LDL.LU R2, [R1+0x68] ;  /* 0x0000680001027983 */ /* 0x001eec0000300800 */
[----:B------:R-:W-:-:S02]  /*107bf0*/  @P4 LOP3.LUT R3, R3, 0x80000000, RZ, 0xfc, !PT ;  /* 0x8000000003034812 */ /* 0x000fc400078efcff */
        /* <DEDUP_REMOVED lines=106> */
[----:B------:R-:W-:Y:S02]  /*1082a0*/  LOP3.LUT R3, R3, 0xffffffdf, RZ, 0xc0, !PT ;  /* 0xffffffdf03037812 */ /* 0x000fe400078ec0ff */
[----:B------:R-:W-:Y:S01]  /*1082b0*/  R2UR.FILL UR10, R4 ;  /* 0x00000000040a72ca */ /* 0x000fe200004e0000 */
        /* <DEDUP_REMOVED lines=15> */
[----:B------:R-:W-:-:S04]  /*1083b0*/  @P3 LOP3.LUT R3, R3, 0x4, RZ, 0xfc, !PT ;  /* 0x0000000403033812 */ /* 0x000fc800078efcff */
[----:B------:R-:W-:-:S04]  /*1083c0*/  LOP3.LUT R3, R3, 0xfffffffe, RZ, 0xc0, !PT ;  /* 0xfffffffe03037812 */ /* 0x000fc800078ec0ff */
[----:B------:R-:W-:-:S05]  /*1083d0*/  @P4 LOP3.LUT R3, R3, 0x1, RZ, 0xfc, !PT ;  /* 0x0000000103034812 */ /* 0x000fca00078efcff */
[----:B------:R0:W-:Y:S04]  /*1083e0*/  STL [R1+0x6c], R3 ;  /* 0x00006c0301007387 */ /* 0x0001e80000100800 */
[----:B0-----:R-:W4:Y:S01]  /*1083f0*/  LDL.LU R3, [R1+0x64] ;  /* 0x0000640001037983 */ /* 0x001f220000300800 */
[----:B------:R-:W-:Y:S02]  /*108400*/  ISETP.LT.AND P2, PT, R17, UR22, !P0 ;  /* 0x0000001611007c0c */ /* 0x000fe4000c741270 */
[----:B--2---:R-:W-:Y:S02]  /*108410*/  ISETP.LT.AND P3, PT, R25, UR34, !P0 ;  /* 0x0000002219007c0c */ /* 0x004fe4000c761270 */
[----:B------:R-:W-:Y:S02]  /*108420*/  ISETP.LT.AND P0, PT, R26, UR19, !P0 ;  /* 0x000000131a007c0c */ /* 0x000fe4000c701270 */
[----:B---3--:R-:W-:-:S02]  /*108430*/  LOP3.LUT R2, R2, 0x7fffffff, RZ, 0xc0, !PT ;  /* 0x7fffffff02027812 */ /* 0x008fc400078ec0ff */
[----:B------:R-:W-:Y:S01]  /*108440*/  ISETP.LT.AND P4, PT, R23, UR53, !P1 ;  /* 0x0000003517007c0c */ /* 0x000fe2000cf81270 */
[----:B------:R-:W0:Y:S01]  /*108450*/  LDCU UR53, c[0x0][0x398] ;  /* 0x00007300ff3577ac */ /* 0x000e220008000800 */
[----:B------:R-:W2:Y:S03]  /*108460*/  LDCU UR22, c[0x0][0x398] ;  /* 0x00007300ff1677ac */ /* 0x000ea60008000800 */
[----:B------:R-:W-:Y:S01]  /*108470*/  @P2 LOP3.LUT R2, R2, 0x80000000, RZ, 0xfc, !PT ;  /* 0x8000000002022812 */ /* 0x000fe200078efcff */
[----:B------:R-:W3:Y:S01]  /*108480*/  LDCU UR34, c[0x0][0x398] ;  /* 0x00007300ff2277ac */ /* 0x000ee20008000800 */
[----:B------:R-:W0:Y:S02]  /*108490*/  LDCU UR19, c[0x0][0x398] ;  /* 0x00007300ff1377ac */ /* 0x000e240008000800 */
        /* <DEDUP_REMOVED lines=18> */
[----:B------:R-:W-:Y:S02]  /*1085c0*/  @P3 LOP3.LUT R2, R2, 0x4000000, RZ, 0xfc, !PT ;  /* 0x0400000002023812 */ /* 0x000fe400078efcff */
[----:B------:R-:W-:Y:S02]  /*1085d0*/  ISETP.LT.AND P3, PT, R15, UR57, !P1 ;  /* 0x000000390f007c0c */ /* 0x000fe4000cf61270 */
[----:B0-----:R-:W-:Y:S02]  /*1085e0*/  ISETP.LT.AND P4, PT, R17, UR55, !P1 ;  /* 0x0000003711007c0c */ /* 0x001fe4000cf81270 */
[----:B------:R-:W-:Y:S02]  /*1085f0*/  LOP3.LUT P0, RZ, R11, 0x100, RZ, 0xc0, !PT ;  /* 0x000001000bff7812 */ /* 0x000fe4000780c0ff */
[----:B------:R-:W-:Y:S01]  /*108600*/  LOP3.LUT R2, R2, 0xfeffffff, RZ, 0xc0, !PT ;  /* 0xfeffffff02027812 */ /* 0x000fe200078ec0ff */
[----:B------:R-:W0:Y:S01]  /*108610*/  LDCU UR55, c[0x0][0x398] ;  /* 0x00007300ff3777ac */ /* 0x000e220008000800 */
[----:B------:R-:W0:Y:S05]  /*108620*/  LDCU UR57, c[0x0][0x398] ;  /* 0x00007300ff3977ac */ /* 0x000e2a0008000800 */
[----:B------:R-:W-:-:S02]  /*108630*/  @P3 LOP3.LUT R2, R2, 0x1000000, RZ, 0xfc, !PT ;  /* 0x0100000002023812 */ /* 0x000fc400078efcff */
        /* <DEDUP_REMOVED lines=45> */
[----:B0-----:R-:W-:Y:S02]  /*108910*/  ISETP.LT.AND P4, PT, R23, UR61, !P0 ;  /* 0x0000003d17007c0c */ /* 0x001fe4000c781270 */
        /* <DEDUP_REMOVED lines=20> */
[----:B----4-:R-:W-:Y:S01]  /*108a60*/  ISETP.LT.AND P4, PT, R25, UR13, !P0 ;  /* 0x0000000d19007c0c */ /* 0x010fe2000c781270 */
[----:B------:R-:W4:Y:S01]  /*108a70*/  LDCU UR13, c[0x0][0x398] ;  /* 0x00007300ff0d77ac */ /* 0x000f220008000800 */
[----:B------:R-:W-:-:S04]  /*108a80*/  LOP3.LUT R2, R2, 0xffffff7f, RZ, 0xc0, !PT ;  /* 0xffffff7f02027812 */ /* 0x000fc800078ec0ff */
[----:B------:R-:W-:Y:S02]  /*108a90*/  @P2 LOP3.LUT R2, R2, 0x80, RZ, 0xfc, !PT ;  /* 0x0000008002022812 */ /* 0x000fe400078efcff */
[----:B------:R-:W-:Y:S02]  /*108aa0*/  ISETP.LT.AND P2, PT, R26, UR23, !P0 ;  /* 0x000000171a007c0c */ /* 0x000fe4000c741270 */
[----:B------:R-:W-:Y:S01]  /*108ab0*/  LOP3.LUT R2, R2, 0xffffffbf, RZ, 0xc0, !PT ;  /* 0xffffffbf02027812 */ /* 0x000fe200078ec0ff */
[----:B------:R-:W0:Y:S03]  /*108ac0*/  LDCU UR23, c[0x0][0x398] ;  /* 0x00007300ff1777ac */ /* 0x000e260008000800 */
[----:B------:R-:W-:Y:S02]  /*108ad0*/  @P4 LOP3.LUT R2, R2, 0x40, RZ, 0xfc, !PT ;  /* 0x0000004002024812 */ /* 0x000fe400078efcff */
[----:B------:R-:W-:-:S02]  /*108ae0*/  ISETP.LT.AND P4, PT, R16, UR54, !P1 ;  /* 0x0000003610007c0c */ /* 0x000fc4000cf81270 */
[----:B------:R-:W-:Y:S02]  /*108af0*/  LOP3.LUT R3, R3, 0x7fffffff, RZ, 0xc0, !PT ;  /* 0x7fffffff03037812 */ /* 0x000fe400078ec0ff */
[----:B------:R-:W-:Y:S02]  /*108b00*/  LOP3.LUT R2, R2, 0xffffffdf, RZ, 0xc0, !PT ;  /* 0xffffffdf02027812 */ /* 0x000fe400078ec0ff */
[----:B------:R-:W-:Y:S01]  /*108b10*/  LOP3.LUT P0, RZ, R11, 0x20, RZ, 0xc0, !PT ;  /* 0x000000200bff7812 */ /* 0x000fe2000780c0ff */
[----:B------:R-:W0:Y:S01]  /*108b20*/  LDCU UR54, c[0x0][0x398] ;  /* 0x00007300ff3677ac */ /* 0x000e220008000800 */
[----:B------:R-:W-:Y:S02]  /*108b30*/  @P2 LOP3.LUT R2, R2, 0x20, RZ, 0xfc, !PT ;  /* 0x0000002002022812 */ /* 0x000fe400078efcff */
[----:B------:R-:W-:Y:S01]  /*108b40*/  ISETP.LT.AND P2, PT, R10, UR71, !P1 ;  /* 0x000000470a007c0c */ /* 0x000fe2000cf41270 */
[----:B------:R-:W1:Y:S01]  /*108b50*/  LDCU UR71, c[0x0][0x398] ;  /* 0x00007300ff4777ac */ /* 0x000e620008000800 */
[----:B------:R-:W-:-:S04]  /*108b60*/  LOP3.LUT R2, R2, 0xfffffffd, RZ, 0xc0, !PT ;  /* 0xfffffffd02027812 */ /* 0x000fc800078ec0ff */
[----:B------:R-:W-:Y:S02]  /*108b70*/  @P4 LOP3.LUT R2, R2, 0x2, RZ, 0xfc, !PT ;  /* 0x0000000202024812 */ /* 0x000fe400078efcff */
[----:B------:R-:W-:Y:S01]  /*108b80*/  ISETP.LT.AND P4, PT, R23, UR69, !P1 ;  /* 0x0000004517007c0c */ /* 0x000fe2000cf81270 */
[----:B------:R-:W2:Y:S01]  /*108b90*/  LDCU UR69, c[0x0][0x398] ;  /* 0x00007300ff4577ac */ /* 0x000ea20008000800 */
[----:B------:R-:W-:-:S04]  /*108ba0*/  LOP3.LUT R2, R2, 0xffffffef, RZ, 0xc0, !PT ;  /* 0xffffffef02027812 */ /* 0x000fc800078ec0ff */
[----:B------:R-:W-:Y:S02]  /*108bb0*/  @P2 LOP3.LUT R2, R2, 0x10, RZ, 0xfc, !PT ;  /* 0x0000001002022812 */ /* 0x000fe400078efcff */
[----:B0-----:R-:W-:Y:S01]  /*108bc0*/  ISETP.LT.AND P2, PT, R14, UR67, !P1 ;  /* 0x000000430e007c0c */ /* 0x001fe2000cf41270 */
[----:B------:R-:W0:Y:S01]  /*108bd0*/  LDCU UR67, c[0x0][0x398] ;  /* 0x00007300ff4377ac */ /* 0x000e220008000800 */
[----:B------:R-:W-:-:S04]  /*108be0*/  LOP3.LUT R2, R2, 0xfffffff7, RZ, 0xc0, !PT ;  /* 0xfffffff702027812 */ /* 0x000fc800078ec0ff */
[----:B------:R-:W-:Y:S02]  /*108bf0*/  @P4 LOP3.LUT R2, R2, 0x8, RZ, 0xfc, !PT ;  /* 0x0000000802024812 */ /* 0x000fe400078efcff */
[----:B-1----:R-:W-:Y:S01]  /*108c00*/  ISETP.LT.AND P4, PT, R15, UR77, !P1 ;  /* 0x0000004d0f007c0c */ /* 0x002fe2000cf81270 */
[----:B------:R-:W1:Y:S01]  /*108c10*/  LDCU UR77, c[0x0][0x398] ;  /* 0x00007300ff4d77ac */ /* 0x000e620008000800 */
[----:B------:R-:W-:-:S04]  /*108c20*/  LOP3.LUT R2, R2, 0xfffffffb, RZ, 0xc0, !PT ;  /* 0xfffffffb02027812 */ /* 0x000fc800078ec0ff */
[----:B------:R-:W-:-:S04]  /*108c30*/  @P2 LOP3.LUT R2, R2, 0x4, RZ, 0xfc, !PT ;  /* 0x0000000402022812 */ /* 0x000fc800078efcff */
[----:B------:R-:W-:-:S04]  /*108c40*/  LOP3.LUT R2, R2, 0xfffffffe, RZ, 0xc0, !PT ;  /* 0xfffffffe02027812 */ /* 0x000fc800078ec0ff */
[----:B------:R-:W-:Y:S02]  /*108c50*/  @P4 LOP3.LUT R2, R2, 0x1, RZ, 0xfc, !PT ;  /* 0x0000000102024812 */ /* 0x000fe400078efcff */
[----:B------:R-:W-:Y:S02]  /*108c60*/  ISETP.LT.AND P4, PT, R17, UR31, !P1 ;  /* 0x0000001f11007c0c */ /* 0x000fe4000cf81270 */
[----:B------:R-:W-:Y:S01]  /*108c70*/  LOP3.LUT P2, RZ, R11, 0x10, RZ, 0xc0, !PT ;  /* 0x000000100bff7812 */ /* 0x000fe2000784c0ff */
[----:B------:R-:W0:Y:S10]  /*108c80*/  LDCU UR31, c[0x0][0x398] ;  /* 0x00007300ff1f77ac */ /* 0x000e340008000800 */
[----:B------:R-:W-:-:S02]  /*108c90*/  @P4 LOP3.LUT R3, R3, 0x80000000, RZ, 0xfc, !PT ;  /* 0x8000000003034812 */ /* 0x000fc400078efcff */
[----:B------:R-:W-:Y:S02]  /*108ca0*/  ISETP.LT.AND P4, PT, R25, UR29, !P1 ;  /* 0x0000001d19007c0c */ /* 0x000fe4000cf81270 */
[----:B------:R-:W-:Y:S01]  /*108cb0*/  ISETP.LT.AND P1, PT, R26, UR28, !P1 ;  /* 0x0000001c1a007c0c */ /* 0x000fe2000cf21270 */
[----:B------:R0:W-:Y:S01]  /*108cc0*/  STL [R1+0x68], R2 ;  /* 0x0000680201007387 */ /* 0x0001e20000100800 */
[----:B------:R-:W-:Y:S01]  /*108cd0*/  LOP3.LUT R3, R3, 0xbfffffff, RZ, 0xc0, !PT ;  /* 0xbfffffff03037812 */ /* 0x000fe200078ec0ff */
[----:B------:R-:W1:Y:S01]  /*108ce0*/  LDCU UR28, c[0x0][0x398] ;  /* 0x00007300ff1c77ac */ /* 0x000e620008000800 */
[----:B------:R-:W1:Y:S01]  /*108cf0*/  LDCU UR29, c[0x0][0x398] ;  /* 0x00007300ff1d77ac */ /* 0x000e620008000800 */
[----:B0-----:R-:W2:Y:S06]  /*108d00*/  LDL.LU R2, [R1+0x60] ;  /* 0x0000600001027983 */ /* 0x001eac0000300800 */
        /* <DEDUP_REMOVED lines=31> */
[----:B------:R-:W-:Y:S02]  /*108f00*/  LOP3.LUT R3, R3, 0xffbfffff, RZ, 0xc0, !PT ;  /* 0xffbfffff03037812 */ /* 0x000fe400078ec0ff */
[----:B------:R-:W-:Y:S01]  /*108f10*/  R2UR.FILL UR7, R9 ;  /* 0x00000000090772ca */ /* 0x000fe200004e0000 */
[----:B------:R-:W0:Y:S06]  /*108f20*/  LDCU UR38, c[0x0][0x3b8] ;  /* 0x00007700ff2677ac */ /* 0x000e2c0008000800 */
[----:B------:R-:W-:-:S04]  /*108f30*/  @P4 LOP3.LUT R3, R3, 0x400000, RZ, 0xfc, !PT ;  /* 0x0040000003034812 */ /* 0x000fc800078efcff */
[----:B------:R-:W-:-:S04]  /*108f40*/  LOP3.LUT R3, R3, 0xffdfffff, RZ, 0xc0, !PT ;  /* 0xffdfffff03037812 */ /* 0x000fc800078ec0ff */
[----:B------:R-:W-:Y:S02]  /*108f50*/  @P3 LOP3.LUT R3, R3, 0x200000, RZ, 0xfc, !PT ;  /* 0x0020000003033812 */ /* 0x000fe400078efcff */
[----:B------:R-:W-:Y:S01]  /*108f60*/  ISETP.LT.AND P3, PT, R16, UR58, !P0 ;  /* 0x0000003a10007c0c */ /* 0x000fe2000c761270 */
[----:B------:R-:W0:Y:S01]  /*108f70*/  LDCU UR58, c[0x0][0x398] ;  /* 0x00007300ff3a77ac */ /* 0x000e220008000800 */
[----:B------:R-:W-:-:S11]  /*108f80*/  LOP3.LUT R3, R3, 0xfffdffff, RZ, 0xc0, !PT ;  /* 0xfffdffff03037812 */ /* 0x000fd600078ec0ff */
[----:B------:R-:W-:Y:S02]  /*108f90*/  @P3 LOP3.LUT R3, R3, 0x20000, RZ, 0xfc, !PT ;  /* 0x0002000003033812 */ /* 0x000fe400078efcff */
[----:B------:R-:W-:Y:S02]  /*108fa0*/  ISETP.LT.AND P3, PT, R10, UR36, !P0 ;  /* 0x000000240a007c0c */ /* 0x000fe4000c761270 */
[----:B--2---:R-:W-:Y:S02]  /*108fb0*/  LOP3.LUT R2, R2, 0x7fffffff, RZ, 0xc0, !PT ;  /* 0x7fffffff02027812 */ /* 0x004fe400078ec0ff */
[----:B------:R-:W-:Y:S02]  /*108fc0*/  LOP3.LUT R3, R3, 0xffefffff, RZ, 0xc0, !PT ;  /* 0xffefffff03037812 */ /* 0x000fe400078ec0ff */
[----:B------:R-:W-:Y:S01]  /*108fd0*/  LOP3.LUT P4, RZ, R7, 0x80000, RZ, 0xc0, !PT ;  /* 0x0008000007ff7812 */ /* 0x000fe2000788c0ff */
[----:B------:R-:W2:Y:S06]  /*108fe0*/  LDCU UR36, c[0x0][0x3b8] ;  /* 0x00007700ff2477ac */ /* 0x000eac0008000800 */
[----:B------:R-:W-:-:S02]  /*108ff0*/  @P3 LOP3.LUT R3, R3, 0x100000, RZ, 0xfc, !PT ;  /* 0x0010000003033812 */ /* 0x000fc400078efcff */
[----:B------:R-:W-:Y:S01]  /*109000*/  ISETP.LT.AND P3, PT, R23, UR35, !P0 ;  /* 0x0000002317007c0c */ /* 0x000fe2000c761270 */
[----:B------:R-:W0:Y:S01]  /*109010*/  LDCU UR35, c[0x0][0x3b8] ;  /* 0x00007700ff2377ac */ /* 0x000e220008000800 */
[----:B------:R-:W-:-:S11]  /*109020*/  LOP3.LUT R3, R3, 0xfff7ffff, RZ, 0xc0, !PT ;  /* 0xfff7ffff03037812 */ /* 0x000fd600078ec0ff */
[----:B------:R-:W-:Y:S02]  /*109030*/  @P3 LOP3.LUT R3, R3, 0x80000, RZ, 0xfc, !PT ;  /* 0x0008000003033812 */ /* 0x000fe400078efcff */
        /* <DEDUP_REMOVED lines=62> */
[----:B---3--:R-:W-:Y:S01]  /*109420*/  ISETP.LT.AND P2, PT, R23, UR34, !P1 ;  /* 0x0000002217007c0c */ /* 0x008fe2000cf41270 */
[----:B------:R-:W3:Y:S01]  /*109430*/  LDCU UR34, c[0x0][0x3b8] ;  /* 0x00007700ff2277ac */ /* 0x000ee20008000800 */
        /* <DEDUP_REMOVED lines=11> */
[----:B------:R-:W0:-:S12]  /*1094f0*/  LDCU UR19, c[0x0][0x3b8] ;  /* 0x00007700ff1377ac */ /* 0x000e180008000800 */
[----:B------:R-:W-:Y:S02]  /*109500*/  @P2 LOP3.LUT R2, R2, 0x80000000, RZ, 0xfc, !PT ;  /* 0x8000000002022812 */ /* 0x000fe400078efcff */
[----:B------:R-:W-:Y:S02]  /*109510*/  ISETP.LT.AND P2, PT, R25, UR21, !P1 ;  /* 0x0000001519007c0c */ /* 0x000fe4000cf41270 */
[----:B------:R-:W-:Y:S01]  /*109520*/  ISETP.LT.AND P1, PT, R26, UR20, !P1 ;  /* 0x000000141a007c0c */ /* 0x000fe2000cf21270 */
[----:B------:R0:W-:Y:S01]  /*109530*/  STL [R1+0x64], R3 ;  /* 0x0000640301007387 */ /* 0x0001e20000100800 */
[----:B------:R-:W-:Y:S01]  /*109540*/  LOP3.LUT R2, R2, 0xbfffffff, RZ, 0xc0, !PT ;  /* 0xbfffffff02027812 */ /* 0x000fe200078ec0ff */
[----:B------:R-:W1:Y:S01]  /*109550*/  LDCU UR21, c[0x0][0x398] ;  /* 0x00007300ff1577ac */ /* 0x000e620008000800 */
[----:B------:R-:W1:Y:S01]  /*109560*/  LDCU UR20, c[0x0][0x3b8] ;  /* 0x00007700ff1477ac */ /* 0x000e620008000800 */
[----:B0-----:R-:W2:Y:S06]  /*109570*/  LDL.LU R3, [R1+0x5c] ;  /* 0x00005c0001037983 */ /* 0x001eac0000300800 */
        /* <DEDUP_REMOVED lines=34> */
[----:B------:R-:W-:Y:S02]  /*1097a0*/  LOP3.LUT P1, RZ, R7, 0x10000, RZ, 0xc0, !PT ;  /* 0x0001000007ff7812 */ /* 0x000fe4000782c0ff */
[----:B------:R-:W-:-:S04]  /*1097b0*/  LOP3.LUT R2, R2, 0xffdfffff, RZ, 0xc0, !PT ;  /* 0xffdfffff02027812 */ /* 0x000fc800078ec0ff */
[----:B------:R-:W-:Y:S02]  /*1097c0*/  @P0 LOP3.LUT R2, R2, 0x200000, RZ, 0xfc, !PT ;  /* 0x0020000002020812 */ /* 0x000fe400078efcff */
[----:B------:R-:W-:Y:S01]  /*1097d0*/  ISETP.LT.AND P0, PT, R16, UR66, !P1 ;  /* 0x0000004210007c0c */ /* 0x000fe2000cf01270 */
[----:B------:R-:W0:Y:S01]  /*1097e0*/  LDCU UR66, c[0x0][0x398] ;  /* 0x00007300ff4277ac */ /* 0x000e220008000800 */
[----:B------:R-:W-:-:S11]  /*1097f0*/  LOP3.LUT R2, R2, 0xfffdffff, RZ, 0xc0, !PT ;  /* 0xfffdffff02027812 */ /* 0x000fd600078ec0ff */
[----:B------:R-:W-:Y:S02]  /*109800*/  @P0 LOP3.LUT R2, R2, 0x20000, RZ, 0xfc, !PT ;  /* 0x0002000002020812 */ /* 0x000fe400078efcff */
[----:B------:R-:W-:Y:S01]  /*109810*/  ISETP.LT.AND P0, PT, R10, UR54, !P1 ;  /* 0x000000360a007c0c */ /* 0x000fe2000cf01270 */
[----:B------:R-:W1:Y:S01]  /*109820*/  LDCU UR54, c[0x0][0x398] ;  /* 0x00007300ff3677ac */ /* 0x000e620008000800 */
[----:B------:R-:W-:-:S11]  /*109830*/  LOP3.LUT R2, R2, 0xffefffff, RZ, 0xc0, !PT ;  /* 0xffefffff02027812 */ /* 0x000fd600078ec0ff */
[----:B------:R-:W-:Y:S02]  /*109840*/  @P0 LOP3.LUT R2, R2, 0x100000, RZ, 0xfc, !PT ;  /* 0x0010000002020812 */ /* 0x000fe400078efcff */
[----:B0-----:R-:W-:Y:S01]  /*109850*/  ISETP.LT.AND P0, PT, R23, UR52, !P1 ;  /* 0x0000003417007c0c */ /* 0x001fe2000cf01270 */
        /* <DEDUP_REMOVED lines=36> */
[----:B-1----:R-:W-:Y:S01]  /*109aa0*/  ISETP.LT.AND P1, PT, R14, UR54, !P0 ;  /* 0x000000360e007c0c */ /* 0x002fe2000c721270 */
[----:B------:R-:W1:Y:S01]  /*109ab0*/  LDCU UR54, c[0x0][0x398] ;  /* 0x00007300ff3677ac */ /* 0x000e620008000800 */
[----:B------:R-:W-:-:S11]  /*109ac0*/  LOP3.LUT R2, R2, 0xfffffbff, RZ, 0xc0, !PT ;  /* 0xfffffbff02027812 */ /* 0x000fd600078ec0ff */
[----:B------:R-:W-:Y:S02]  /*109ad0*/  @P1 LOP3.LUT R2, R2, 0x400, RZ, 0xfc, !PT ;  /* 0x0000040002021812 */ /* 0x000fe400078efcff */
[----:B----4-:R-:W-:Y:S01]  /*109ae0*/  ISETP.LT.AND P1, PT, R15, UR13, !P0 ;  /* 0x0000000d0f007c0c */ /* 0x010fe2000c721270 */
[----:B------:R-:W4:Y:S01]  /*109af0*/  LDCU UR13, c[0x0][0x398] ;  /* 0x00007300ff0d77ac */ /* 0x000f220008000800 */
[----:B------:R-:W-:-:S11]  /*109b00*/  LOP3.LUT R2, R2, 0xfffffeff, RZ, 0xc0, !PT ;  /* 0xfffffeff02027812 */ /* 0x000fd600078ec0ff */
[----:B------:R-:W-:Y:S02]  /*109b10*/  @P1 LOP3.LUT R2, R2, 0x100, RZ, 0xfc, !PT ;  /* 0x0000010002021812 */ /* 0x000fe400078efcff */
[----:B------:R-:W-:Y:S01]  /*109b20*/  ISETP.LT.AND P1, PT, R17, UR15, !P0 ;  /* 0x0000000f11007c0c */ /* 0x000fe2000c721270 */
[----:B------:R-:W0:Y:S01]  /*109b30*/  LDCU UR15, c[0x0][0x398] ;  /* 0x00007300ff0f77ac */ /* 0x000e220008000800 */
[----:B------:R-:W-:-:S11]  /*109b40*/  LOP3.LUT R2, R2, 0xffffff7f, RZ, 0xc0, !PT ;  /* 0xffffff7f02027812 */ /* 0x000fd600078ec0ff */
[----:B------:R-:W-:Y:S02]  /*109b50*/  @P1 LOP3.LUT R2, R2, 0x80, RZ, 0xfc, !PT ;  /* 0x0000008002021812 */ /* 0x000fe400078efcff */
[----:B------:R-:W-:Y:S02]  /*109b60*/  ISETP.LT.AND P1, PT, R25, UR17, !P0 ;  /* 0x0000001119007c0c */ /* 0x000fe4000c721270 */
[----:B------:R-:W-:Y:S02]  /*109b70*/  ISETP.LT.AND P0, PT, R26, UR23, !P0 ;  /* 0x000000171a007c0c */ /* 0x000fe4000c701270 */
[----:B--2---:R-:W-:Y:S02]  /*109b80*/  LOP3.LUT R3, R3, 0x7fffffff, RZ, 0xc0, !PT ;  /* 0x7fffffff03037812 */ /* 0x004fe400078ec0ff */
[----:B------:R-:W-:Y:S01]  /*109b90*/  LOP3.LUT R2, R2, 0xffffffbf, RZ, 0xc0, !PT ;  /* 0xffffffbf02027812 */ /* 0x000fe200078ec0ff */
[----:B------:R-:W2:Y:S06]  /*109ba0*/  LDCU UR23, c[0x0][0x398] ;  /* 0x00007300ff1777ac */ /* 0x000eac0008000800 */
        /* <DEDUP_REMOVED lines=24> */
[----:B------:R-:W-:-:S13]  /*109d30*/  ISETP.LT.AND P0, PT, R17, UR28, !P2 ;  /* 0x0000001c11007c0c */ /* 0x000fda000d701270 */
[----:B------:R-:W-:Y:S02]  /*109d40*/  @P0 LOP3.LUT R3, R3, 0x80000000, RZ, 0xfc, !PT ;  /* 0x8000000003030812 */ /* 0x000fe400078efcff */
[----:B------:R-:W-:Y:S02]  /*109d50*/  ISETP.LT.AND P0, PT, R25, UR29, !P2 ;  /* 0x0000001d19007c0c */ /* 0x000fe4000d701270 */
[----:B------:R-:W-:Y:S01]  /*109d60*/  ISETP.LT.AND P2, PT, R26, UR31, !P2 ;  /* 0x0000001f1a007c0c */ /* 0x000fe2000d741270 */
[----:B------:R0:W-:Y:S01]  /*109d70*/  STL [R1+0x60], R2 ;  /* 0x0000600201007387 */ /* 0x0001e20000100800 */
[----:B------:R-:W-:Y:S01]  /*109d80*/  LOP3.LUT R3, R3, 0xbfffffff, RZ, 0xc0, !PT ;  /* 0xbfffffff03037812 */ /* 0x000fe200078ec0ff */
[----:B------:R-:W1:Y:S01]  /*109d90*/  LDCU.64 UR28, c[0x0][0x398] ;  /* 0x00007300ff1c77ac */ /* 0x000e620008000a00 */
[----:B------:R-:W1:Y:S01]  /*109da0*/  LDCU UR31, c[0x0][0x398] ;  /* 0x00007300ff1f77ac */ /* 0x000e620008000800 */
[----:B0-----:R-:W2:Y:S06]  /*109db0*/  LDL.LU R2, [R1+0x506c] ;  /* 0x00506c0001027983 */ /* 0x001eac0000300800 */
[----:B------:R-:W-:Y:S01]  /*109dc0*/  @P0 LOP3.LUT R3, R3, 0x40000000, RZ, 0xfc, !PT ;  /* 0x4000000003030812 */ /* 0x000fe200078efcff */
[----:B------:R-:W2:Y:S03]  /*109dd0*/  LDL.LU R24, [R1+0x58] ;  /* 0x0000580001187983 */ /* 0x000ea60000300800 */
        /* <DEDUP_REMOVED lines=28> */
[----:B------:R-:W0:Y:S01]  /*109fa0*/  LDCU.64 UR16, c[0x0][0x398] ;  /* 0x00007300ff1077ac */ /* 0x000e220008000a00 */
[----:B------:R-:W-:-:S11]  /*109fb0*/  LOP3.LUT R3, R3, 0xffbfffff, RZ, 0xc0, !PT ;  /* 0xffbfffff03037812 */ /* 0x000fd600078ec0ff */
[----:B------:R-:W-:Y:S02]  /*109fc0*/  @P2 LOP3.LUT R3, R3, 0x400000, RZ, 0xfc, !PT ;  /* 0x0040000003032812 */ /* 0x000fe400078efcff */
[----:B------:R-:W-:Y:S02]  /*109fd0*/  ISETP.LT.AND P2, PT, R26, UR24, !P3 ;  /* 0x000000181a007c0c */ /* 0x000fe4000df41270 */
[----:B------:R-:W-:Y:S02]  /*109fe0*/  LOP3.LUT R3, R3, 0xffdfffff, RZ, 0xc0, !PT ;  /* 0xffdfffff03037812 */ /* 0x000fe400078ec0ff */
[----:B0-----:R-:W-:Y:S01]  /*109ff0*/  ISETP.LT.AND P3, PT, R10, UR45, !P4 ;  /* 0x0000002d0a007c0c */ /* 0x001fe2000e761270 */
[----:B------:R-:W0:Y:S01]  /*10a000*/  LDCU UR45, c[0x0][0x398] ;  /* 0x00007300ff2d77ac */ /* 0x000e220008000800 */
[----:B------:R-:W0:Y:S07]  /*10a010*/  LDCU UR24, c[0x0][0x398] ;  /* 0x00007300ff1877ac */ /* 0x000e2e0008000800 */
[----:B------:R-:W-:-:S02]  /*10a020*/  @P2 LOP3.LUT R3, R3, 0x200000, RZ, 0xfc, !PT ;  /* 0x0020000003032812 */ /* 0x000fc400078efcff */
[----:B------:R-:W-:Y:S01]  /*10a030*/  ISETP.LT.AND P2, PT, R16, UR74, !P4 ;  /* 0x0000004a10007c0c */ /* 0x000fe2000e741270 */
[----:B------:R-:W0:Y:S01]  /*10a040*/  LDCU UR74, c[0x0][0x398] ;  /* 0x00007300ff4a77ac */ /* 0x000e220008000800 */
[----:B------:R-:W-:-:S11]  /*10a050*/  LOP3.LUT R3, R3, 0xfffdffff, RZ, 0xc0, !PT ;  /* 0xfffdffff03037812 */ /* 0x000fd600078ec0ff */
        /* <DEDUP_REMOVED lines=8> */
[----:B------:R-:W-:Y:S02]  /*10a0e0*/  ISETP.LT.AND P3, PT, R15, UR44, !P4 ;  /* 0x0000002c0f007c0c */ /* 0x000fe4000e761270 */
[----:B------:R-:W-:-:S09]  /*10a0f0*/  LOP3.LUT R3, R3, 0xfffbffff, RZ, 0xc0, !PT ;  /* 0xfffbffff03037812 */ /* 0x000fd200078ec0ff */
[----:B------:R-:W-:Y:S02]  /*10a100*/  @P2 LOP3.LUT R3, R3, 0x40000, RZ, 0xfc, !PT ;  /* 0x0004000003032812 */ /* 0x000fe400078efcff */
[----:B0-----:R-:W-:Y:S01]  /*10a110*/  ISETP.LT.AND P2, PT, R17, UR45, !P4 ;  /* 0x0000002d11007c0c */ /* 0x001fe2000e741270 */
[----:B------:R-:W0:Y:S01]  /*10a120*/  LDCU.64 UR44, c[0x0][0x398] ;  /* 0x00007300ff2c77ac */ /* 0x000e220008000a00 */
[----:B------:R-:W-:-:S04]  /*10a130*/  LOP3.LUT R3, R3, 0xfffeffff, RZ, 0xc0, !PT ;  /* 0xfffeffff03037812 */ /* 0x000fc800078ec0ff */
[----:B------:R-:W-:Y:S02]  /*10a140*/  @P3 LOP3.LUT R3, R3, 0x10000, RZ, 0xfc, !PT ;  /* 0x0001000003033812 */ /* 0x000fe400078efcff */
[----:B------:R-:W-:Y:S01]  /*10a150*/  ISETP.LT.AND P3, PT, R25, UR47, !P4 ;  /* 0x0000002f19007c0c */ /* 0x000fe2000e761270 */
[----:B------:R-:W0:Y:S01]  /*10a160*/  LDCU.64 UR46, c[0x0][0x398] ;  /* 0x00007300ff2e77ac */ /* 0x000e220008000a00 */
[----:B------:R-:W-:-:S04]  /*10a170*/  LOP3.LUT R3, R3, 0xffff7fff, RZ, 0xc0, !PT ;  /* 0xffff7fff03037812 */ /* 0x000fc800078ec0ff */
[----:B------:R-:W-:Y:S02]  /*10a180*/  @P2 LOP3.LUT R3, R3, 0x8000, RZ, 0xfc, !PT ;  /* 0x0000800003032812 */ /* 0x000fe400078efcff */
[----:B------:R-:W-:Y:S02]  /*10a190*/  ISETP.LT.AND P2, PT, R26, UR18, !P4 ;  /* 0x000000121a007c0c */ /* 0x000fe4000e741270 */
        /* <DEDUP_REMOVED lines=12> */
[----:B------:R-:W-:-:S04]  /*10a260*/  LOP3.LUT R3, R3, 0xffffefff, RZ, 0xc0, !PT ;  /* 0xffffefff03037812 */ /* 0x000fc800078ec0ff */
[----:B------:R-:W-:Y:S02]  /*10a270*/  @P3 LOP3.LUT R3, R3, 0x1000, RZ, 0xfc, !PT ;  /* 0x0000100003033812 */ /* 0x000fe400078efcff */
[----:B------:R-:W-:Y:S02]  /*10a280*/  ISETP.LT.AND P3, PT, R14, UR74, !P5 ;  /* 0x0000004a0e007c0c */ /* 0x000fe4000ef61270 */
[----:B0-----:R-:W-:Y:S01]  /*10a290*/  ISETP.LT.AND P4, PT, R17, UR48, !P5 ;  /* 0x0000003011007c0c */ /* 0x001fe2000ef81270 */
[----:B------:R-:W0:Y:S01]  /*10a2a0*/  LDCU UR74, c[0x0][0x398] ;  /* 0x00007300ff4a77ac */ /* 0x000e220008000800 */
[----:B------:R-:W-:-:S04]  /*10a2b0*/  LOP3.LUT R3, R3, 0xfffff7ff, RZ, 0xc0, !PT ;  /* 0xfffff7ff03037812 */ /* 0x000fc800078ec0ff */
[----:B------:R-:W-:Y:S02]  /*10a2c0*/  @P2 LOP3.LUT R3, R3, 0x800, RZ, 0xfc, !PT ;  /* 0x0000080003032812 */ /* 0x000fe400078efcff */
[----:B------:R-:W-:Y:S02]  /*10a2d0*/  ISETP.LT.AND P2, PT, R15, UR51, !P5 ;  /* 0x000000330f007c0c */ /* 0x000fe4000ef41270 */
[----:B------:R-:W-:-:S04]  /*10a2e0*/  LOP3.LUT R3, R3, 0xfffffbff, RZ, 0xc0, !PT ;  /* 0xfffffbff03037812 */ /* 0x000fc800078ec0ff */
[----:B------:R-:W-:-:S04]  /*10a2f0*/  @P3 LOP3.LUT R3, R3, 0x400, RZ, 0xfc, !PT ;  /* 0x0000040003033812 */ /* 0x000fc800078efcff */
[----:B------:R-:W-:Y:S02]  /*10a300*/  LOP3.LUT R3, R3, 0xfffffeff, RZ, 0xc0, !PT ;  /* 0xfffffeff03037812 */ /* 0x000fe400078ec0ff */
[----:B-1----:R-:W-:Y:S01]  /*10a310*/  ISETP.LT.AND P3, PT, R25, UR49, !P5 ;  /* 0x0000003119007c0c */ /* 0x002fe2000ef61270 */
[----:B------:R-:W1:Y:S01]  /*10a320*/  LDCU.64 UR48, c[0x0][0x398] ;  /* 0x00007300ff3077ac */ /* 0x000e620008000a00 */
[----:B------:R-:W-:-:S04]  /*10a330*/  @P2 LOP3.LUT R3, R3, 0x100, RZ, 0xfc, !PT ;  /* 0x0000010003032812 */ /* 0x000fc800078efcff */
[----:B------:R-:W-:Y:S02]  /*10a340*/  LOP3.LUT R3, R3, 0xffffff7f, RZ, 0xc0, !PT ;  /* 0xffffff7f03037812 */ /* 0x000fe400078ec0ff */
[----:B------:R-:W-:Y:S02]  /*10a350*/  ISETP.LT.AND P2, PT, R26, UR50, !P5 ;  /* 0x000000321a007c0c */ /* 0x000fe4000ef41270 */
[----:B------:R-:W-:Y:S01]  /*10a360*/  @P4 LOP3.LUT R3, R3, 0x80, RZ, 0xfc, !PT ;  /* 0x0000008003034812 */ /* 0x000fe200078efcff */
[----:B------:R-:W0:Y:S03]  /*10a370*/  LDCU.64 UR50, c[0x0][0x398] ;  /* 0x00007300ff3277ac */ /* 0x000e260008000a00 */
[----:B------:R-:W-:-:S04]  /*10a380*/  LOP3.LUT R3, R3, 0xffffffbf, RZ, 0xc0, !PT ;  /* 0xffffffbf03037812 */ /* 0x000fc800078ec0ff */
[----:B------:R-:W-:Y:S02]  /*10a390*/  @P3 LOP3.LUT R3, R3, 0x40, RZ, 0xfc, !PT ;  /* 0x0000004003033812 */ /* 0x000fe400078efcff */
[----:B------:R-:W-:Y:S02]  /*10a3a0*/  ISETP.LT.AND P3, PT, R16, UR14, !P6 ;  /* 0x0000000e10007c0c */ /* 0x000fe4000f761270 */
[----:B------:R-:W-:Y:S02]  /*10a3b0*/  LOP3.LUT R3, R3, 0xffffffdf, RZ, 0xc0, !PT ;  /* 0xffffffdf03037812 */ /* 0x000fe400078ec0ff */
[----:B------:R-:W-:Y:S02]  /*10a3c0*/  ISETP.LT.AND P4, PT, R15, UR10, !P6 ;  /* 0x0000000a0f007c0c */ /* 0x000fe4000f781270 */
[----:B------:R-:W-:-:S04]  /*10a3d0*/  @P2 LOP3.LUT R3, R3, 0x20, RZ, 0xfc, !PT ;  /* 0x0000002003032812 */ /* 0x000fc800078efcff */
[----:B------:R-:W-:Y:S02]  /*10a3e0*/  LOP3.LUT R3, R3, 0xfffffffd, RZ, 0xc0, !PT ;  /* 0xfffffffd03037812 */ /* 0x000fe400078ec0ff */
[----:B------:R-:W-:Y:S02]  /*10a3f0*/  ISETP.LT.AND P2, PT, R10, UR18, !P6 ;  /* 0x000000120a007c0c */ /* 0x000fe4000f741270 */
[----:B------:R-:W-:-:S04]  /*10a400*/  @P3 LOP3.LUT R3, R3, 0x2, RZ, 0xfc, !PT ;  /* 0x0000000203033812 */ /* 0x000fc800078efcff */
[----:B------:R-:W-:Y:S02]  /*10a410*/  LOP3.LUT R3, R3, 0xfffffffe, RZ, 0xc0, !PT ;  /* 0xfffffffe03037812 */ /* 0x000fe400078ec0ff */
[----:B0-----:R-:W-:Y:S02]  /*10a420*/  ISETP.LT.AND P3, PT, R23, UR74, !P6 ;  /* 0x0000004a17007c0c */ /* 0x001fe4000f761270 */
[----:B------:R-:W-:-:S04]  /*10a430*/  @P4 LOP3.LUT R3, R3, 0x1, RZ, 0xfc, !PT ;  /* 0x0000000103034812 */ /* 0x000fc800078efcff */
[----:B------:R-:W-:-:S04]  /*10a440*/  LOP3.LUT R3, R3, 0xffffffef, RZ, 0xc0, !PT ;  /* 0xffffffef03037812 */ /* 0x000fc800078ec0ff */
[----:B------:R-:W-:Y:S02]  /*10a450*/  @P2 LOP3.LUT R3, R3, 0x10, RZ, 0xfc, !PT ;  /* 0x0000001003032812 */ /* 0x000fe400078efcff */
[----:B------:R-:W-:Y:S02]  /*10a460*/  ISETP.LT.AND P2, PT, R14, UR77, !P6 ;  /* 0x0000004d0e007c0c */ /* 0x000fe4000f741270 */
[----:B------:R-:W-:-:S04]  /*10a470*/  LOP3.LUT R3, R3, 0xfffffff7, RZ, 0xc0, !PT ;  /* 0xfffffff703037812 */ /* 0x000fc800078ec0ff */
[----:B------:R-:W-:Y:S02]  /*10a480*/  @P3 LOP3.LUT R3, R3, 0x8, RZ, 0xfc, !PT ;  /* 0x0000000803033812 */ /* 0x000fe400078efcff */
[----:B------:R-:W-:Y:S02]  /*10a490*/  ISETP.LT.AND P3, PT, R17, UR75, !P6 ;  /* 0x0000004b11007c0c */ /* 0x000fe4000f761270 */
[----:B------:R-:W-:-:S04]  /*10a4a0*/  LOP3.LUT R3, R3, 0xfffffffb, RZ, 0xc0, !PT ;  /* 0xfffffffb03037812 */ /* 0x000fc800078ec0ff */
[----:B------:R-:W-:Y:S02]  /*10a4b0*/  @P2 LOP3.LUT R3, R3, 0x4, RZ, 0xfc, !PT ;  /* 0x0000000403032812 */ /* 0x000fe400078efcff */
[----:B--2---:R-:W-:-:S03]  /*10a4c0*/  LOP3.LUT R24, R24, 0x7fffffff, RZ, 0xc0, !PT ;  /* 0x7fffffff18187812 */ /* 0x004fc600078ec0ff */
[----:B------:R0:W-:Y:S02]  /*10a4d0*/  STL [R1+0x5c], R3 ;  /* 0x00005c0301007387 */ /* 0x0001e40000100800 */
[----:B------:R-:W-:Y:S02]  /*10a4e0*/  @P3 LOP3.LUT R24, R24, 0x80000000, RZ, 0xfc, !PT ;  /* 0x8000000018183812 */ /* 0x000fe400078efcff */
[----:B------:R-:W-:Y:S01]  /*10a4f0*/  ISETP.GE.AND P3, PT, R2, UR47, PT ;  /* 0x0000002f02007c0c */ /* 0x000fe2000bf66270 */
[----:B0-----:R-:W2:Y:S04]  /*10a500*/  LDL.LU R3, [R1+0x5070] ;  /* 0x0050700001037983 */ /* 0x001ea80000300800 */
[----:B------:R-:W2:Y:S01]  /*10a510*/  LDL.LU R2, [R1+0x5074] ;  /* 0x0050740001027983 */ /* 0x000ea20000300800 */
[----:B------:R-:W-:-:S02]  /*10a520*/  ISETP.LT.AND P4, PT, R25, UR73, !P6 ;  /* 0x0000004919007c0c */ /* 0x000fc4000f781270 */
[----:B------:R-:W-:Y:S02]  /*10a530*/  ISETP.LT.AND P2, PT, R26, UR27, !P6 ;  /* 0x0000001b1a007c0c */ /* 0x000fe4000f741270 */
[----:B------:R-:W-:Y:S02]  /*10a540*/  LOP3.LUT R24, R24, 0xbfffffff, RZ, 0xc0, !PT ;  /* 0xbfffffff18187812 */ /* 0x000fe400078ec0ff */
[----:B------:R-:W-:Y:S01]  /*10a550*/  ISETP.LT.AND P5, PT, R10, UR26, !P0 ;  /* 0x0000001a0a007c0c */ /* 0x000fe2000c7a1270 */
[----:B------:R-:W3:Y:S06]  /*10a560*/  LDL.LU R4, [R1+0x5078] ;  /* 0x0050780001047983 */ /* 0x000eec0000300800 */
[----:B------:R-:W-:-:S02]  /*10a570*/  @P4 LOP3.LUT R24, R24, 0x40000000, RZ, 0xfc, !PT ;  /* 0x4000000018184812 */ /* 0x000fc400078efcff */
[----:B------:R-:W-:Y:S02]  /*10a580*/  ISETP.LT.AND P4, PT, R15, UR46, !P0 ;  /* 0x0000002e0f007c0c */ /* 0x000fe4000c781270 */
[----:B------:R-:W-:-:S04]  /*10a590*/  LOP3.LUT R24, R24, 0xdfffffff, RZ, 0xc0, !PT ;  /* 0xdfffffff18187812 */ /* 0x000fc800078ec0ff */
[----:B------:R-:W-:-:S04]  /*10a5a0*/  @P2 LOP3.LUT R24, R24, 0x20000000, RZ, 0xfc, !PT ;  /* 0x2000000018182812 */ /* 0x000fc800078efcff */
[----:B------:R-:W-:Y:S02]  /*10a5b0*/  LOP3.LUT R24, R24, 0xfeffffff, RZ, 0xc0, !PT ;  /* 0xfeffffff18187812 */ /* 0x000fe400078ec0ff */
[----:B------:R-:W-:Y:S02]  /*10a5c0*/  ISETP.LT.AND P2, PT, R23, UR25, !P0 ;  /* 0x0000001917007c0c */ /* 0x000fe4000c741270 */
        /* <DEDUP_REMOVED lines=16> */
[----:B------:R-:W-:-:S04]  /*10a6d0*/  LOP3.LUT R24, R24, 0xffbfffff, RZ, 0xc0, !PT ;  /* 0xffbfffff18187812 */ /* 0x000fc800078ec0ff */
[----:B------:R-:W-:Y:S02]  /*10a6e0*/  @P4 LOP3.LUT R24, R24, 0x400000, RZ, 0xfc, !PT ;  /* 0x0040000018184812 */ /* 0x000fe400078efcff */
[----:B------:R-:W-:Y:S02]  /*10a6f0*/  ISETP.LT.AND P4, PT, R15, UR44, !P1 ;  /* 0x0000002c0f007c0c */ /* 0x000fe4000cf81270 */
        /* <DEDUP_REMOVED lines=13> */
[----:B------:R-:W-:-:S04]  /*10a7d0*/  @P4 LOP3.LUT R24, R24, 0x40000, RZ, 0xfc, !PT ;  /* 0x0004000018184812 */ /* 0x000fc800078efcff */
[----:B------:R-:W-:Y:S02]  /*10a7e0*/  LOP3.LUT R24, R24, 0xfffdffff, RZ, 0xc0, !PT ;  /* 0xfffdffff18187812 */ /* 0x000fe400078ec0ff */
[----:B------:R-:W-:Y:S02]  /*10a7f0*/  ISETP.LT.AND P5, PT, R17, UR53, !P1 ;  /* 0x0000003511007c0c */ /* 0x000fe4000cfa1270 */
[----:B------:R-:W-:Y:S02]  /*10a800*/  ISETP.LT.AND P4, PT, R25, UR52, !P1 ;  /* 0x0000003419007c0c */ /* 0x000fe4000cf81270 */
[----:B------:R-:W-:Y:S02]  /*10a810*/  @P0 LOP3.LUT R24, R24, 0x20000, RZ, 0xfc, !PT ;  /* 0x0002000018180812 */ /* 0x000fe400078efcff */
[----:B------:R-:W-:Y:S02]  /*10a820*/  ISETP.LT.AND P0, PT, R26, UR43, !P1 ;  /* 0x0000002b1a007c0c */ /* 0x000fe4000cf01270 */
[----:B------:R-:W-:-:S05]  /*10a830*/  LOP3.LUT R24, R24, 0xffff7fff, RZ, 0xc0, !PT ;  /* 0xffff7fff18187812 */ /* 0x000fca00078ec0ff */
[----:B------:R-:W-:-:S04]  /*10a840*/  @P5 LOP3.LUT R24, R24, 0x8000, RZ, 0xfc, !PT ;  /* 0x0000800018185812 */ /* 0x000fc800078efcff */
        /* <DEDUP_REMOVED lines=20> */
[----:B------:R-:W-:Y:S02]  /*10a990*/  @P5 LOP3.LUT R24, R24, 0x200, RZ, 0xfc, !PT ;  /* 0x0000020018185812 */ /* 0x000fe400078efcff */
[----:B--2---:R-:W-:Y:S02]  /*10a9a0*/  ISETP.GE.AND P1, PT, R2, UR29, PT ;  /* 0x0000001d02007c0c */ /* 0x004fe4000bf26270 */
[----:B------:R-:W2:Y:S04]  /*10a9b0*/  LDL.LU R2, [R1+0x507c] ;  /* 0x00507c0001027983 */ /* 0x000ea80000300800 */
[----:B------:R-:W2:Y:S01]  /*10a9c0*/  LDL.LU R9, [R1+0x54] ;  /* 0x0000540001097983 */ /* 0x000ea20000300800 */
[----:B------:R-:W-:-:S02]  /*10a9d0*/  LOP3.LUT R24, R24, 0xffffff7f, RZ, 0xc0, !PT ;  /* 0xffffff7f18187812 */ /* 0x000fc400078ec0ff */
[----:B------:R-:W-:Y:S02]  /*10a9e0*/  ISETP.LT.AND P3, PT, R26, UR57, !P3 ;  /* 0x000000391a007c0c */ /* 0x000fe4000df61270 */
[----:B------:R-:W-:-:S04]  /*10a9f0*/  @P0 LOP3.LUT R24, R24, 0x80, RZ, 0xfc, !PT ;  /* 0x0000008018180812 */ /* 0x000fc800078efcff */
[----:B------:R-:W-:-:S04]  /*10aa00*/  LOP3.LUT R24, R24, 0xffffffbf, RZ, 0xc0, !PT ;  /* 0xffffffbf18187812 */ /* 0x000fc800078ec0ff */
[----:B------:R-:W-:Y:S02]  /*10aa10*/  @P4 LOP3.LUT R24, R24, 0x40, RZ, 0xfc, !PT ;  /* 0x0000004018184812 */ /* 0x000fe400078efcff */
[----:B------:R-:W-:Y:S02]  /*10aa20*/  ISETP.GE.AND P2, PT, R3, UR45, PT ;  /* 0x0000002d03007c0c */ /* 0x000fe4000bf46270 */
[----:B------:R-:W-:-:S04]  /*10aa30*/  LOP3.LUT R24, R24, 0xffffffdf, RZ, 0xc0, !PT ;  /* 0xffffffdf18187812 */ /* 0x000fc800078ec0ff */
[----:B------:R-:W-:Y:S02]  /*10aa40*/  @P3 LOP3.LUT R24, R24, 0x20, RZ, 0xfc, !PT ;  /* 0x0000002018183812 */ /* 0x000fe400078efcff */
[----:B------:R-:W-:Y:S02]  /*10aa50*/  ISETP.LT.AND P3, PT, R15, UR16, !P2 ;  /* 0x000000100f007c0c */ /* 0x000fe4000d761270 */
[----:B------:R-:W-:Y:S02]  /*10aa60*/  ISETP.LT.AND P5, PT, R10, UR56, !P2 ;  /* 0x000000380a007c0c */ /* 0x000fe4000d7a1270 */
[----:B------:R-:W-:-:S09]  /*10aa70*/  LOP3.LUT R24, R24, 0xfffffffe, RZ, 0xc0, !PT ;  /* 0xfffffffe18187812 */ /* 0x000fd200078ec0ff */
        /* <DEDUP_REMOVED lines=8> */
[----:B------:R-:W-:-:S04]  /*10ab00*/  LOP3.LUT R24, R24, 0xfffffffb, RZ, 0xc0, !PT ;  /* 0xfffffffb18187812 */ /* 0x000fc800078ec0ff */
[----:B------:R-:W-:-:S04]  /*10ab10*/  @P5 LOP3.LUT R24, R24, 0x4, RZ, 0xfc, !PT ;  /* 0x0000000418185812 */ /* 0x000fc800078efcff */
[----:B------:R-:W-:-:S04]  /*10ab20*/  LOP3.LUT R24, R24, 0xfffffffd, RZ, 0xc0, !PT ;  /* 0xfffffffd18187812 */ /* 0x000fc800078ec0ff */
[----:B------:R-:W-:-:S05]  /*10ab30*/  @P6 LOP3.LUT R24, R24, 0x2, RZ, 0xfc, !PT ;  /* 0x0000000218186812 */ /* 0x000fca00078efcff */
[----:B------:R0:W-:Y:S04]  /*10ab40*/  STL [R1+0x58], R24 ;  /* 0x0000581801007387 */ /* 0x0001e80000100800 */
[----:B------:R-:W2:Y:S01]  /*10ab50*/  LDL.LU R27, [R1+0x4180] ;  /* 0x00418000011b7983 */ /* 0x000ea20000300800 */
[----:B------:R-:W-:Y:S02]  /*10ab60*/  ISETP.LT.AND P3, PT, R17, UR15, !P2 ;  /* 0x0000000f11007c0c */ /* 0x000fe4000d761270 */
[----:B----4-:R-:W-:Y:S02]  /*10ab70*/  ISETP.LT.AND P5, PT, R25, UR13, !P2 ;  /* 0x0000000d19007c0c */ /* 0x010fe4000d7a1270 */
[----:B------:R-:W-:Y:S02]  /*10ab80*/  ISETP.LT.AND P2, PT, R26, UR65, !P2 ;  /* 0x000000411a007c0c */ /* 0x000fe4000d741270 */
[----:B------:R-:W-:-:S02]  /*10ab90*/  ISETP.LT.AND P6, PT, R23, UR63, !P1 ;  /* 0x0000003f17007c0c */ /* 0x000fc4000cfc1270 */
[----:B---3--:R-:W-:Y:S02]  /*10aba0*/  ISETP.GE.AND P0, PT, R4, UR17, PT ;  /* 0x0000001104007c0c */ /* 0x008fe4000bf06270 */
[----:B------:R-:W-:Y:S02]  /*10abb0*/  R2UR UR74, R6 ;  /* 0x00000000064a72ca */ /* 0x000fe400000e0000 */
[----:B------:R-:W-:Y:S01]  /*10abc0*/  LOP3.LUT P4, RZ, R13, 0x8000, RZ, 0xc0, !PT ;  /* 0x000080000dff7812 */ /* 0x000fe2000788c0ff */
[----:B------:R-:W-:Y:S02]  /*10abd0*/  VIADD R7, R0, UR34 ;  /* 0x0000002200077c36 */ /* 0x000fe40008000000 */
[----:B------:R-:W-:Y:S02]  /*10abe0*/  IMAD.MOV.U32 R3, RZ, RZ, R5 ;  /* 0x000000ffff037224 */ /* 0x000fe400078e0005 */
[----:B------:R-:W-:-:S04]  /*10abf0*/  VIADD R6, R7, UR20 ;  /* 0x0000001407067c36 */ /* 0x000fc80008000000 */
[----:B------:R-:W-:Y:S02]  /*10ac00*/  VIADD R5, R6, UR19 ;  /* 0x0000001306057c36 */ /* 0x000fe40008000000 */
[----:B0-----:R-:W-:Y:S02]  /*10ac10*/  IMAD.MOV.U32 R24, RZ, RZ, R3 ;  /* 0x000000ffff187224 */ /* 0x001fe400078e0003 */
[----:B------:R-:W-:-:S04]  /*10ac20*/  VIADD R4, R5, UR38 ;  /* 0x0000002605047c36 */ /* 0x000fc80008000000 */
[----:B------:R-:W-:Y:S01]  /*10ac30*/  VIADD R3, R4, UR37 ;  /* 0x0000002504037c36 */ /* 0x000fe20008000000 */
[----:B--2---:R-:W-:-:S04]  /*10ac40*/  LOP3.LUT R9, R9, 0x7fffffff, RZ, 0xc0, !PT ;  /* 0x7fffffff09097812 */ /* 0x004fc800078ec0ff */
[----:B------:R-:W-:-:S04]  /*10ac50*/  @P3 LOP3.LUT R9, R9, 0x80000000, RZ, 0xfc, !PT ;  /* 0x8000000009093812 */ /* 0x000fc800078efcff */
[----:B------:R-:W-:-:S04]  /*10ac60*/  LOP3.LUT R9, R9, 0xbfffffff, RZ, 0xc0, !PT ;  /* 0xbfffffff09097812 */ /* 0x000fc800078ec0ff */
[----:B------:R-:W-:Y:S02]  /*10ac70*/  @P5 LOP3.LUT R9, R9, 0x40000000, RZ, 0xfc, !PT ;  /* 0x4000000009095812 */ /* 0x000fe400078efcff */
[----:B-1----:R-:W-:Y:S02]  /*10ac80*/  ISETP.LT.AND P5, PT, R15, UR48, !P1 ;  /* 0x000000300f007c0c */ /* 0x002fe4000cfa1270 */
[----:B------:R-:W-:-:S04]  /*10ac90*/  LOP3.LUT R9, R9, 0xdfffffff, RZ, 0xc0, !PT ;  /* 0xdfffffff09097812 */ /* 0x000fc800078ec0ff */
[----:B------:R-:W-:Y:S02]  /*10aca0*/  @P2 LOP3.LUT R9, R9, 0x20000000, RZ, 0xfc, !PT ;  /* 0x2000000009092812 */ /* 0x000fe400078efcff */
        /* <DEDUP_REMOVED lines=23> */
[----:B------:R-:W-:Y:S02]  /*10ae20*/  ISETP.GE.AND P3, PT, R2, UR49, PT ;  /* 0x0000003102007c0c */ /* 0x000fe4000bf66270 */
[----:B------:R-:W-:Y:S01]  /*10ae30*/  @P2 LOP3.LUT R9, R9, 0x200000, RZ, 0xfc, !PT ;  /* 0x0020000009092812 */ /* 0x000fe200078efcff */
[----:B------:R-:W2:Y:S03]  /*10ae40*/  LDL.LU R23, [R1+0x5718] ;  /* 0x0057180001177983 */ /* 0x000ea60000300800 */
[----:B------:R-:W-:-:S02]  /*10ae50*/  LOP3.LUT R9, R9, 0xffefffff, RZ, 0xc0, !PT ;  /* 0xffefffff09097812 */ /* 0x000fc400078ec0ff */
[----:B------:R-:W-:Y:S01]  /*10ae60*/  ISETP.LT.AND P2, PT, R14, UR67, !P0 ;  /* 0x000000430e007c0c */ /* 0x000fe2000c741270 */
[----:B------:R-:W-:Y:S01]  /*10ae70*/  VIADD R2, R3, UR36 ;  /* 0x0000002403027c36 */ /* 0x000fe20008000000 */
[----:B------:R-:W3:Y:S01]  /*10ae80*/  LDL.LU R14, [R1+0x5714] ;  /* 0x00571400010e7983 */ /* 0x000ee20000300800 */
[----:B------:R-:W-:-:S04]  /*10ae90*/  @P1 LOP3.LUT R9, R9, 0x100000, RZ, 0xfc, !PT ;  /* 0x0010000009091812 */ /* 0x000fc800078efcff */
[----:B------:R-:W-:Y:S02]  /*10aea0*/  LOP3.LUT R9, R9, 0xfff7ffff, RZ, 0xc0, !PT ;  /* 0xfff7ffff09097812 */ /* 0x000fe400078ec0ff */
[----:B------:R-:W-:Y:S02]  /*10aeb0*/  ISETP.LT.AND P1, PT, R16, UR68, !P0 ;  /* 0x0000004410007c0c */ /* 0x000fe4000c721270 */
[----:B------:R-:W4:Y:S01]  /*10aec0*/  LDL.LU R16, [R1+0x5710] ;  /* 0x0057100001107983 */ /* 0x000f220000300800 */
[----:B------:R-:W-:-:S04]  /*10aed0*/  @P5 LOP3.LUT R9, R9, 0x80000, RZ, 0xfc, !PT ;  /* 0x0008000009095812 */ /* 0x000fc800078efcff */
[----:B------:R-:W-:Y:S02]  /*10aee0*/  LOP3.LUT R9, R9, 0xfffbffff, RZ, 0xc0, !PT ;  /* 0xfffbffff09097812 */ /* 0x000fe400078ec0ff */
[----:B------:R-:W-:Y:S02]  /*10aef0*/  ISETP.LT.AND P5, PT, R15, UR50, !P0 ;  /* 0x000000320f007c0c */ /* 0x000fe4000c7a1270 */
[----:B------:R-:W2:Y:S01]  /*10af00*/  LDL.LU R15, [R1+0x570c] ;  /* 0x00570c00010f7983 */ /* 0x000ea20000300800 */
        /* <DEDUP_REMOVED lines=21> */
[----:B------:R-:W-:Y:S02]  /*10b060*/  ISETP.LT.AND P0, PT, R10, UR72, !P3 ;  /* 0x000000480a007c0c */ /* 0x000fe4000df01270 */
[----:B------:R-:W-:Y:S01]  /*10b070*/  LOP3.LUT R9, R9, 0xfffeffff, RZ, 0xc0, !PT ;  /* 0xfffeffff09097812 */ /* 0x000fe200078ec0ff */
[----:B------:R-:W-:-:S03]  /*10b080*/  VIADD R17, R2, UR35 ;  /* 0x0000002302117c36 */ /* 0x000fc60008000000 */
[----:B------:R-:W-:Y:S02]  /*10b090*/  @P1 LOP3.LUT R9, R9, 0x10000, RZ, 0xfc, !PT ;  /* 0x0001000009091812 */ /* 0x000fe400078efcff */
[----:B------:R-:W-:Y:S01]  /*10b0a0*/  R2UR.FILL UR6, R24 ;  /* 0x00000000180672ca */ /* 0x000fe200004e0000 */
[----:B------:R0:W-:Y:S01]  /*10b0b0*/  STL [R1+0x8c], R17 ;  /* 0x00008c1101007387 */ /* 0x0001e20000100800 */
[----:B------:R-:W-:Y:S02]  /*10b0c0*/  LOP3.LUT R9, R9, 0xfffffbff, RZ, 0xc0, !PT ;  /* 0xfffffbff09097812 */ /* 0x000fe400078ec0ff */
[----:B------:R-:W-:Y:S02]  /*10b0d0*/  R2UR.FILL UR4, R27 ;  /* 0x000000001b0472ca */ /* 0x000fe400004e0000 */
[----:B------:R-:W-:Y:S01]  /*10b0e0*/  @P0 LOP3.LUT R9, R9, 0x400, RZ, 0xfc, !PT ;  /* 0x0000040009090812 */ /* 0x000fe200078efcff */
[----:B0-----:R-:W2:Y:S04]  /*10b0f0*/  LDL.LU R17, [R1+0x5708] ;  /* 0x0057080001117983 */ /* 0x001ea80000300800 */
[----:B------:R-:W2:Y:S04]  /*10b100*/  LDL.LU R24, [R1+0x5704] ;  /* 0x0057040001187983 */ /* 0x000ea80000300800 */
[----:B------:R-:W2:Y:S04]  /*10b110*/  LDL.LU R25, [R1+0x5700] ;  /* 0x0057000001197983 */ /* 0x000ea80000300800 */
[----:B------:R-:W2:Y:S04]  /*10b120*/  LDL.LU R26, [R1+0x56fc] ;  /* 0x0056fc00011a7983 */ /* 0x000ea80000300800 */
[----:B------:R-:W2:Y:S04]  /*10b130*/  LDL.LU R27, [R1+0x56f8] ;  /* 0x0056f800011b7983 */ /* 0x000ea80000300800 */
[----:B------:R-:W2:Y:S04]  /*10b140*/  LDL.LU R10, [R1+0x56f4] ;  /* 0x0056f400010a7983 */ /* 0x000ea80000300800 */
[----:B------:R0:W-:Y:S04]  /*10b150*/  STL [R1+0x54], R9 ;  /* 0x0000540901007387 */ /* 0x0001e80000100800 */
[----:B0-----:R-:W2:Y:S01]  /*10b160*/  LDL.LU R9, [R1+0x56f0] ;  /* 0x0056f00001097983 */ /* 0x001ea20000300800 */
[----:B------:R-:W-:-:S04]  /*10b170*/  LOP3.LUT R13, R13, 0xffffbfff, RZ, 0xc0, !PT ;  /* 0xffffbfff0d0d7812 */ /* 0x000fc800078ec0ff */
[----:B------:R-:W-:Y:S01]  /*10b180*/  @P3 LOP3.LUT R13, R13, 0x4000, RZ, 0xfc, !PT ;  /* 0x000040000d0d3812 */ /* 0x000fe200078efcff */
[----:B------:R0:W-:Y:S01]  /*10b190*/  STL.64 [R1+0x57f0], R28 ;  /* 0x0057f01c01007387 */ /* 0x0001e20000100a00 */
[----:B------:R-:W1:Y:S02]  /*10b1a0*/  LDCU.64 UR8, c[0x0][0x398] ;  /* 0x00007300ff0877ac */ /* 0x000e640008000a00 */
[----:B------:R-:W-:Y:S02]  /*10b1b0*/  LOP3.LUT R13, R13, 0xffffdfff, RZ, 0xc0, !PT ;  /* 0xffffdfff0d0d7812 */ /* 0x000fe400078ec0ff */
[----:B--2---:R-:W-:Y:S01]  /*10b1c0*/  LOP3.LUT R9, R9, 0x7fffffff, RZ, 0xc0, !PT ;  /* 0x7fffffff09097812 */ /* 0x004fe200078ec0ff */
[----:B------:R-:W2:Y:S01]  /*10b1d0*/  LDCU.64 UR10, c[0x0][0x398] ;  /* 0x00007300ff0a77ac */ /* 0x000ea20008000a00 */
[----:B------:R-:W-:Y:S01]  /*10b1e0*/  LOP3.LUT R12, R12, 0x7fffffff, RZ, 0xc0, !PT ;  /* 0x7fffffff0c0c7812 */ /* 0x000fe200078ec0ff */
[----:B------:R-:W1:Y:S01]  /*10b1f0*/  LDCU.64 UR14, c[0x0][0x398] ;  /* 0x00007300ff0e77ac */ /* 0x000e620008000a00 */
[----:B0-----:R-:W2:Y:S01]  /*10b200*/  LDL.LU R29, [R1+0x5080] ;  /* 0x00508000011d7983 */ /* 0x001ea20000300800 */
[----:B------:R-:W0:Y:S03]  /*10b210*/  LDCU.64 UR12, c[0x0][0x398] ;  /* 0x00007300ff0c77ac */ /* 0x000e260008000a00 */
[----:B------:R3:W-:Y:S01]  /*10b220*/  STL.64 [R1+0x57e8], R4 ;  /* 0x0057e80401007387 */ /* 0x0007e20000100a00 */
[----:B------:R-:W0:Y:S03]  /*10b230*/  LDCU.64 UR16, c[0x0][0x398] ;  /* 0x00007300ff1077ac */ /* 0x000e260008000a00 */
[----:B------:R1:W-:Y:S01]  /*10b240*/  STL [R1+0x5798], R2 ;  /* 0x0057980201007387 */ /* 0x0003e20000100800 */
[----:B------:R-:W0:Y:S03]  /*10b250*/  LDCU.64 UR20, c[0x0][0x398] ;  /* 0x00007300ff1477ac */ /* 0x000e260008000a00 */
[----:B------:R4:W-:Y:S01]  /*10b260*/  STL [R1+0x5714], R10 ;  /* 0x0057140a01007387 */ /* 0x0009e20000100800 */
[----:B------:R-:W0:Y:S01]  /*10b270*/  LDCU.64 UR24, c[0x0][0x398] ;  /* 0x00007300ff1877ac */ /* 0x000e220008000a00 */
[----:B---3--:R-:W-:-:S02]  /*10b280*/  MOV.SPILL R4, UR7 ;  /* 0x0000000700047c02 */ /* 0x008fc40009000f00 */
[----:B------:R-:W3:Y:S01]  /*10b290*/  LDL.LU R5, [R1+0x5084] ;  /* 0x0050840001057983 */ /* 0x000ee20000300800 */
[----:B-1----:R-:W-:Y:S01]  /*10b2a0*/  MOV.SPILL R2, UR6 ;  /* 0x0000000600027c02 */ /* 0x002fe20009000f00 */
[----:B------:R-:W1:Y:S02]  /*10b2b0*/  LDCU.64 UR28, c[0x0][0x398] ;  /* 0x00007300ff1c77ac */ /* 0x000e640008000a00 */
[----:B------:R0:W-:Y:S01]  /*10b2c0*/  STL [R1+0x15c], R4 ;  /* 0x00015c0401007387 */ /* 0x0001e20000100800 */
[----:B----4-:R-:W-:Y:S01]  /*10b2d0*/  MOV.SPILL R10, UR4 ;  /* 0x00000004000a7c02 */ /* 0x010fe20009000f00 */
[----:B------:R-:W4:Y:S01]  /*10b2e0*/  LDCU.64 UR32, c[0x0][0x398] ;  /* 0x00007300ff2077ac */ /* 0x000f220008000a00 */
[----:B------:R-:W1:Y:S01]  /*10b2f0*/  LDCU.64 UR36, c[0x0][0x398] ;  /* 0x00007300ff2477ac */ /* 0x000e620008000a00 */
[----:B0-----:R-:W4:Y:S01]  /*10b300*/  LDL.LU R4, [R1+0x5088] ;  /* 0x0050880001047983 */ /* 0x001f220000300800 */
[----:B------:R-:W0:Y:S03]  /*10b310*/  LDCU.64 UR40, c[0x0][0x398] ;  /* 0x00007300ff2877ac */ /* 0x000e260008000a00 */
[----:B------:R1:W-:Y:S01]  /*10b320*/  STL [R1+0x158], R2 ;  /* 0x0001580201007387 */ /* 0x0003e20000100800 */
[----:B------:R-:W0:Y:S03]  /*10b330*/  LDCU.64 UR38, c[0x0][0x398] ;  /* 0x00007300ff2677ac */ /* 0x000e260008000a00 */
[----:B------:R1:W-:Y:S01]  /*10b340*/  STL [R1+0x571c], R10 ;  /* 0x00571c0a01007387 */ /* 0x0003e20000100800 */
[----:B------:R-:W0:Y:S03]  /*10b350*/  LDCU.64 UR54, c[0x0][0x398] ;  /* 0x00007300ff3677ac */ /* 0x000e260008000a00 */
[----:B------:R0:W-:Y:S01]  /*10b360*/  STL [R1+0x57b8], R11 ;  /* 0x0057b80b01007387 */ /* 0x0001e20000100800 */
[----:B------:R-:W2:Y:S03]  /*10b370*/  LDCU.64 UR52, c[0x0][0x398] ;  /* 0x00007300ff3477ac */ /* 0x000ea60008000a00 */
[----:B-1----:R-:W4:Y:S01]  /*10b380*/  LDL.LU R2, [R1+0x508c] ;  /* 0x00508c0001027983 */ /* 0x002f220000300800 */
[----:B------:R-:W-:Y:S01]  /*10b390*/  UMOV UR6, UR9 ;  /* 0x0000000900067c82 */ /* 0x000fe20008000000 */
[----:B------:R-:W-:Y:S01]  /*10b3a0*/  UMOV UR5, UR8 ;  /* 0x0000000800057c82 */ /* 0x000fe20008000000 */
[----:B------:R-:W1:Y:S01]  /*10b3b0*/  LDCU.64 UR8, c[0x0][0x398] ;  /* 0x00007300ff0877ac */ /* 0x000e620008000a00 */
[----:B------:R-:W-:Y:S01]  /*10b3c0*/  IADD3 R10, P0, PT, R0, R27, RZ ;  /* 0x0000001b000a7210 */ /* 0x000fe20007f1e0ff */
[----:B------:R-:W2:Y:S04]  /*10b3d0*/  LDCU.64 UR56, c[0x0][0x398] ;  /* 0x00007300ff3877ac */ /* 0x000ea80008000a00 */
[----:B0-----:R-:W-:Y:S01]  /*10b3e0*/  IMAD.X R11, R8, 0x1, R26, P0 ;  /* 0x00000001080b7824 */ /* 0x001fe200000e061a */
[----:B------:R-:W0:Y:S04]  /*10b3f0*/  LDCU.64 UR58, c[0x0][0x398] ;  /* 0x00007300ff3a77ac */ /* 0x000e280008000a00 */
[----:B------:R0:W-:Y:S01]  /*10b400*/  STL.64 [R1+0x4160], R10 ;  /* 0x0041600a01007387 */ /* 0x0001e20000100a00 */
[----:B------:R-:W2:Y:S01]  /*10b410*/  LDCU.64 UR66, c[0x0][0x398] ;  /* 0x00007300ff4277ac */ /* 0x000ea20008000a00 */
[----:B-1----:R-:W-:Y:S01]  /*10b420*/  UMOV UR4, UR9 ;  /* 0x0000000900047c82 */ /* 0x002fe20008000000 */
[----:B------:R-:W-:Y:S01]  /*10b430*/  UMOV UR72, UR8 ;  /* 0x0000000800487c82 */ /* 0x000fe20008000000 */
[----:B------:R-:W1:Y:S01]  /*10b440*/  LDCU.64 UR8, c[0x0][0x398] ;  /* 0x00007300ff0877ac */ /* 0x000e620008000a00 */
[----:B0-----:R-:W-:-:S05]  /*10b450*/  IADD3 R10, P0, PT, R0, R25, RZ ;  /* 0x00000019000a7210 */ /* 0x001fca0007f1e0ff */
[----:B------:R-:W-:Y:S01]  /*10b460*/  IMAD.X R11, R8, 0x1, R24, P0 ;  /* 0x00000001080b7824 */ /* 0x000fe200000e0618 */
[----:B--2---:R-:W-:-:S13]  /*10b470*/  ISETP.GE.AND P1, PT, R29, UR51, PT ;  /* 0x000000331d007c0c */ /* 0x004fda000bf26270 */
[----:B------:R-:W-:Y:S02]  /*10b480*/  @P1 LOP3.LUT R13, R13, 0x2000, RZ, 0xfc, !PT ;  /* 0x000020000d0d1812 */ /* 0x000fe400078efcff */
[----:B---3--:R-:W-:Y:S02]  /*10b490*/  ISETP.GE.AND P2, PT, R5, UR6, PT ;  /* 0x0000000605007c0c */ /* 0x008fe4000bf46270 */
[----:B------:R-:W2:Y:S01]  /*10b4a0*/  LDL.LU R5, [R1+0x5090] ;  /* 0x0050900001057983 */ /* 0x000ea20000300800 */
[----:B------:R-:W-:Y:S01]  /*10b4b0*/  LOP3.LUT R13, R13, 0xffffefff, RZ, 0xc0, !PT ;  /* 0xffffefff0d0d7812 */ /* 0x000fe200078ec0ff */
[----:B-1----:R-:W-:Y:S01]  /*10b4c0*/  UMOV UR6, UR9 ;  /* 0x0000000900067c82 */ /* 0x002fe20008000000 */
[----:B----4-:R-:W-:Y:S02]  /*10b4d0*/  ISETP.GE.AND P1, PT, R4, UR4, PT ;  /* 0x0000000404007c0c */ /* 0x010fe4000bf26270 */
[----:B------:R-:W3:Y:S06]  /*10b4e0*/  LDL.LU R4, [R1+0x5094] ;  /* 0x0050940001047983 */ /* 0x000eec0000300800 */
[----:B------:R-:W-:Y:S01]  /*10b4f0*/  @P2 LOP3.LUT R13, R13, 0x1000, RZ, 0xfc, !PT ;  /* 0x000010000d0d2812 */ /* 0x000fe200078efcff */
[----:B------:R0:W-:Y:S01]  /*10b500*/  STL.64 [R1+0x4178], R10 ;  /* 0x0041780a01007387 */ /* 0x0001e20000100a00 */
[----:B------:R-:W-:-:S03]  /*10b510*/  ISETP.GE.AND P2, PT, R2, UR6, PT ;  /* 0x0000000602007c0c */ /* 0x000fc6000bf46270 */
[----:B------:R-:W4:Y:S01]  /*10b520*/  LDL.LU R2, [R1+0x5098] ;  /* 0x0050980001027983 */ /* 0x000f220000300800 */
[----:B------:R-:W-:Y:S01]  /*10b530*/  UMOV UR63, UR8 ;  /* 0x00000008003f7c82 */ /* 0x000fe20008000000 */
[----:B------:R-:W1:Y:S01]  /*10b540*/  LDCU.64 UR8, c[0x0][0x398] ;  /* 0x00007300ff0877ac */ /* 0x000e620008000a00 */
[----:B0-----:R-:W-:-:S05]  /*10b550*/  IADD3 R10, P0, PT, R0, R17, RZ ;  /* 0x00000011000a7210 */ /* 0x001fca0007f1e0ff */
[----:B------:R-:W-:Y:S01]  /*10b560*/  IMAD.X R11, R8, 0x1, R15, P0 ;  /* 0x00000001080b7824 */ /* 0x000fe200000e060f */
[----:B-1----:R-:W-:Y:S01]  /*10b570*/  UMOV UR4, UR9 ;  /* 0x0000000900047c82 */ /* 0x002fe20008000000 */
[----:B------:R-:W-:Y:S01]  /*10b580*/  UMOV UR76, UR8 ;  /* 0x00000008004c7c82 */ /* 0x000fe20008000000 */
[----:B------:R-:W0:Y:S02]  /*10b590*/  LDCU.64 UR8, c[0x0][0x398] ;  /* 0x00007300ff0877ac */ /* 0x000e240008000a00 */
[----:B------:R1:W-:Y:S01]  /*10b5a0*/  STL.64 [R1+0x4180], R10 ;  /* 0x0041800a01007387 */ /* 0x0003e20000100a00 */
[----:B------:R-:W-:Y:S02]  /*10b5b0*/  LOP3.LUT R13, R13, 0xfffff7ff, RZ, 0xc0, !PT ;  /* 0xfffff7ff0d0d7812 */ /* 0x000fe400078ec0ff */
[----:B------:R-:W-:Y:S02]  /*10b5c0*/  IADD3 R28, P0, PT, R0, R16, RZ ;  /* 0x00000010001c7210 */ /* 0x000fe40007f1e0ff */
[----:B------:R-:W-:Y:S01]  /*10b5d0*/  @P1 LOP3.LUT R13, R13, 0x800, RZ, 0xfc, !PT ;  /* 0x000008000d0d1812 */ /* 0x000fe200078efcff */
[----:B-1----:R-:W4:Y:S02]  /*10b5e0*/  LDL.LU R10, [R1+0x509c] ;  /* 0x00509c00010a7983 */ /* 0x002f240000300800 */
[----:B------:R-:W-:Y:S01]  /*10b5f0*/  IMAD.X R29, R8, 0x1, R14, P0 ;  /* 0x00000001081d7824 */ /* 0x000fe200000e060e */
[----:B0-----:R-:W-:Y:S01]  /*10b600*/  UMOV UR6, UR9 ;  /* 0x0000000900067c82 */ /* 0x001fe20008000000 */
[----:B------:R-:W-:Y:S01]  /*10b610*/  UMOV UR42, UR8 ;  /* 0x00000008002a7c82 */ /* 0x000fe20008000000 */
[----:B------:R-:W0:Y:S01]  /*10b620*/  LDCU.64 UR8, c[0x0][0x398] ;  /* 0x00007300ff0877ac */ /* 0x000e220008000a00 */
[----:B------:R-:W-:-:S04]  /*10b630*/  LOP3.LUT R13, R13, 0xfffffbff, RZ, 0xc0, !PT ;  /* 0xfffffbff0d0d7812 */ /* 0x000fc800078ec0ff */
[----:B------:R-:W-:-:S04]  /*10b640*/  @P2 LOP3.LUT R13, R13, 0x400, RZ, 0xfc, !PT ;  /* 0x000004000d0d2812 */ /* 0x000fc800078efcff */
[----:B------:R-:W-:Y:S02]  /*10b650*/  LOP3.LUT R13, R13, 0xfffffdff, RZ, 0xc0, !PT ;  /* 0xfffffdff0d0d7812 */ /* 0x000fe400078ec0ff */
[----:B--2---:R-:W-:Y:S02]  /*10b660*/  ISETP.GE.AND P1, PT, R5, UR4, PT ;  /* 0x0000000405007c0c */ /* 0x004fe4000bf26270 */
[----:B------:R-:W2:Y:S04]  /*10b670*/  LDL.LU R5, [R1+0x50a0] ;  /* 0x0050a00001057983 */ /* 0x000ea80000300800 */
[----:B------:R1:W-:Y:S01]  /*10b680*/  STL.64 [R1+0x4198], R28 ;  /* 0x0041981c01007387 */ /* 0x0003e20000100a00 */
[----:B---3--:R-:W-:-:S03]  /*10b690*/  ISETP.GE.AND P2, PT, R4, UR6, PT ;  /* 0x0000000604007c0c */ /* 0x008fc6000bf46270 */
[----:B-1----:R-:W3:Y:S04]  /*10b6a0*/  LDL.LU.64 R28, [R1+0x57f0] ;  /* 0x0057f000011c7983 */ /* 0x002ee80000300a00 */
[----:B------:R-:W3:Y:S01]  /*10b6b0*/  LDL.LU R4, [R1+0x50a4] ;  /* 0x0050a40001047983 */ /* 0x000ee20000300800 */
[----:B0-----:R-:W-:Y:S01]  /*10b6c0*/  UMOV UR4, UR9 ;  /* 0x0000000900047c82 */ /* 0x001fe20008000000 */
[----:B------:R-:W-:Y:S02]  /*10b6d0*/  @P1 LOP3.LUT R13, R13, 0x200, RZ, 0xfc, !PT ;  /* 0x000002000d0d1812 */ /* 0x000fe400078efcff */
[----:B----4-:R-:W-:Y:S02]  /*10b6e0*/  ISETP.GE.AND P1, PT, R2, UR4, PT ;  /* 0x0000000402007c0c */ /* 0x010fe4000bf26270 */
[----:B------:R-:W4:Y:S01]  /*10b6f0*/  LDL.LU R2, [R1+0x50a8] ;  /* 0x0050a80001027983 */ /* 0x000f220000300800 */
[----:B------:R-:W-:Y:S01]  /*10b700*/  UMOV UR73, UR8 ;  /* 0x0000000800497c82 */ /* 0x000fe20008000000 */
[----:B------:R-:W0:Y:S02]  /*10b710*/  LDCU.64 UR8, c[0x0][0x398] ;  /* 0x00007300ff0877ac */ /* 0x000e240008000a00 */
[----:B0-----:R-:W-:Y:S01]  /*10b720*/  UMOV UR6, UR9 ;  /* 0x0000000900067c82 */ /* 0x001fe20008000000 */
[----:B------:R-:W-:Y:S01]  /*10b730*/  UMOV UR64, UR8 ;  /* 0x0000000800407c82 */ /* 0x000fe20008000000 */
[----:B------:R-:W0:Y:S01]  /*10b740*/  LDCU.64 UR8, c[0x0][0x398] ;  /* 0x00007300ff0877ac */ /* 0x000e220008000a00 */
[----:B------:R-:W-:-:S04]  /*10b750*/  LOP3.LUT R13, R13, 0xfffffeff, RZ, 0xc0, !PT ;  /* 0xfffffeff0d0d7812 */ /* 0x000fc800078ec0ff */
[----:B------:R-:W-:Y:S01]  /*10b760*/  @P2 LOP3.LUT R13, R13, 0x100, RZ, 0xfc, !PT ;  /* 0x000001000d0d2812 */ /* 0x000fe200078efcff */
[----:B0-----:R-:W-:Y:S01]  /*10b770*/  UMOV UR4, UR9 ;  /* 0x0000000900047c82 */ /* 0x001fe20008000000 */
[----:B------:R-:W-:Y:S01]  /*10b780*/  UMOV UR71, UR8 ;  /* 0x0000000800477c82 */ /* 0x000fe20008000000 */
[----:B------:R-:W0:Y:S01]  /*10b790*/  LDCU.64 UR8, c[0x0][0x398] ;  /* 0x00007300ff0877ac */ /* 0x000e220008000a00 */
[----:B------:R-:W-:Y:S02]  /*10b7a0*/  ISETP.GE.AND P2, PT, R10, UR6, PT ;  /* 0x000000060a007c0c */ /* 0x000fe4000bf46270 */
[----:B------:R-:W-:-:S04]  /*10b7b0*/  LOP3.LUT R13, R13, 0xffffff7f, RZ, 0xc0, !PT ;  /* 0xffffff7f0d0d7812 */ /* 0x000fc800078ec0ff */
[----:B------:R-:W-:Y:S02]  /*10b7c0*/  @P1 LOP3.LUT R13, R13, 0x80, RZ, 0xfc, !PT ;  /* 0x000000800d0d1812 */ /* 0x000fe400078efcff */
[----:B------:R-:W-:Y:S02]  /*10b7d0*/  IADD3 R10, P0, PT, R0, R23, RZ ;  /* 0x00000017000a7210 */ /* 0x000fe40007f1e0ff */
[----:B------:R-:W-:Y:S01]  /*10b7e0*/  LOP3.LUT R13, R13, 0xffffffbf, RZ, 0xc0, !PT ;  /* 0xffffffbf0d0d7812 */ /* 0x000fe200078ec0ff */
[----:B0-----:R-:W-:Y:S01]  /*10b7f0*/  UMOV UR6, UR9 ;  /* 0x0000000900067c82 */ /* 0x001fe20008000000 */
[----:B------:R-:W-:Y:S01]  /*10b800*/  UMOV UR46, UR8 ;  /* 0x00000008002e7c82 */ /* 0x000fe20008000000 */
[----:B------:R-:W0:Y:S01]  /*10b810*/  LDCU.64 UR8, c[0x0][0x398] ;  /* 0x00007300ff0877ac */ /* 0x000e220008000a00 */
[----:B------:R-:W-:Y:S01]  /*10b820*/  @P2 LOP3.LUT R13, R13, 0x40, RZ, 0xfc, !PT ;  /* 0x000000400d0d2812 */ /* 0x000fe200078efcff */
[----:B------:R-:W-:-:S03]  /*10b830*/  IMAD.X R11, R8, 0x1, R22, P0 ;  /* 0x00000001080b7824 */ /* 0x000fc600000e0616 */
[----:B------:R-:W-:Y:S02]  /*10b840*/  LOP3.LUT R13, R13, 0xffffffdf, RZ, 0xc0, !PT ;  /* 0xffffffdf0d0d7812 */ /* 0x000fe400078ec0ff */
[----:B------:R-:W-:Y:S01]  /*10b850*/  STL.64 [R1+0x41a8], R10 ;  /* 0x0041a80a01007387 */ /* 0x000fe20000100a00 */
[----:B--2---:R-:W-:Y:S01]  /*10b860*/  ISETP.GE.AND P1, PT, R5, UR4, PT ;  /* 0x0000000405007c0c */ /* 0x004fe2000bf26270 */
[----:B0-----:R-:W-:Y:S01]  /*10b870*/  UMOV UR4, UR9 ;  /* 0x0000000900047c82 */ /* 0x001fe20008000000 */
[----:B---3--:R-:W-:Y:S02]  /*10b880*/  ISETP.GE.AND P2, PT, R4, UR6, PT ;  /* 0x0000000604007c0c */ /* 0x008fe4000bf46270 */
[----:B------:R-:W-:-:S05]  /*10b890*/  IADD3 R4, P0, PT, R0, R21, RZ ;  /* 0x0000001500047210 */ /* 0x000fca0007f1e0ff */
[----:B------:R-:W-:-:S04]  /*10b8a0*/  IMAD.X R5, R8, 0x1, R19, P0 ;  /* 0x0000000108057824 */ /* 0x000fc800000e0613 */
[----:B------:R-:W-:Y:S02]  /*10b8b0*/  @P1 LOP3.LUT R13, R13, 0x20, RZ, 0xfc, !PT ;  /* 0x000000200d0d1812 */ /* 0x000fe400078efcff */
[----:B----4-:R-:W-:Y:S01]  /*10b8c0*/  ISETP.GE.AND P1, PT, R2, UR4, PT ;  /* 0x0000000402007c0c */ /* 0x010fe2000bf26270 */
[----:B------:R0:W-:Y:S04]  /*10b8d0*/  STL.64 [R1+0x41c0], R4 ;  /* 0x0041c00401007387 */ /* 0x0001e80000100a00 */
[----:B0-----:R-:W2:Y:S04]  /*10b8e0*/  LDL.LU R5, [R1+0x50ac] ;  /* 0x0050ac0001057983 */ /* 0x001ea80000300800 */
[----:B------:R-:W3:Y:S01]  /*10b8f0*/  LDL.LU R2, [R1+0x50b0] ;  /* 0x0050b00001027983 */ /* 0x000ee20000300800 */
[----:B------:R-:W-:Y:S01]  /*10b900*/  UMOV UR34, UR8 ;  /* 0x0000000800227c82 */ /* 0x000fe20008000000 */
[----:B------:R-:W0:Y:S02]  /*10b910*/  LDCU.64 UR8, c[0x0][0x398] ;  /* 0x00007300ff0877ac */ /* 0x000e240008000a00 */
[----:B------:R1:W-:Y:S04]  /*10b920*/  STL [R1+0x5718], R0 ;  /* 0x0057180001007387 */ /* 0x0003e80000100800 */
[----:B------:R-:W4:Y:S01]  /*10b930*/  LDL.LU R4, [R1+0x50b4] ;  /* 0x0050b40001047983 */ /* 0x000f220000300800 */
[----:B------:R-:W-:Y:S01]  /*10b940*/  IADD3 R10, P0, PT, R0, R20, RZ ;  /* 0x00000014000a7210 */ /* 0x000fe20007f1e0ff */
[----:B0-----:R-:W-:Y:S01]  /*10b950*/  UMOV UR7, UR9 ;  /* 0x0000000900077c82 */ /* 0x001fe20008000000 */
[----:B------:R-:W-:Y:S01]  /*10b960*/  UMOV UR18, UR8 ;  /* 0x0000000800127c82 */ /* 0x000fe20008000000 */
[----:B------:R-:W0:Y:S01]  /*10b970*/  LDCU.64 UR8, c[0x0][0x398] ;  /* 0x00007300ff0877ac */ /* 0x000e220008000a00 */
[----:B------:R-:W-:Y:S01]  /*10b980*/  LOP3.LUT R13, R13, 0xffffffef, RZ, 0xc0, !PT ;  /* 0xffffffef0d0d7812 */ /* 0x000fe200078ec0ff */
[----:B------:R-:W-:Y:S01]  /*10b990*/  IMAD.X R11, R8, 0x1, R18, P0 ;  /* 0x00000001080b7824 */ /* 0x000fe200000e0612 */
[----:B------:R0:W-:Y:S02]  /*10b9a0*/  STL [R1+0x5720], R8 ;  /* 0x0057200801007387 */ /* 0x0001e40000100800 */
[----:B------:R-:W-:-:S02]  /*10b9b0*/  @P2 LOP3.LUT R13, R13, 0x10, RZ, 0xfc, !PT ;  /* 0x000000100d0d2812 */ /* 0x000fc400078efcff */
[----:B------:R-:W-:Y:S01]  /*10b9c0*/  STL.64 [R1+0x41b8], R10 ;  /* 0x0041b80a01007387 */ /* 0x000fe20000100a00 */
[----:B0-----:R-:W-:Y:S01]  /*10b9d0*/  UMOV UR6, UR9 ;  /* 0x0000000900067c82 */ /* 0x001fe20008000000 */
[----:B------:R-:W-:Y:S01]  /*10b9e0*/  UMOV UR69, UR8 ;  /* 0x0000000800457c82 */ /* 0x000fe20008000000 */
[----:B------:R-:W0:Y:S01]  /*10b9f0*/  LDCU.64 UR8, c[0x0][0x398] ;  /* 0x00007300ff0877ac */ /* 0x000e220008000a00 */
[----:B------:R-:W-:-:S04]  /*10ba00*/  LOP3.LUT R13, R13, 0xfffffff7, RZ, 0xc0, !PT ;  /* 0xfffffff70d0d7812 */ /* 0x000fc800078ec0ff */
[----:B------:R-:W-:Y:S02]  /*10ba10*/  @P1 LOP3.LUT R13, R13, 0x8, RZ, 0xfc, !PT ;  /* 0x000000080d0d1812 */ /* 0x000fe400078efcff */
[----:B---3--:R-:W-:Y:S02]  /*10ba20*/  ISETP.GE.AND P2, PT, R2, UR6, PT ;  /* 0x0000000602007c0c */ /* 0x008fe4000bf46270 */
[----:B------:R-:W3:Y:S04]  /*10ba30*/  LDL.LU R2, [R1+0x50b8] ;  /* 0x0050b80001027983 */ /* 0x000ee80000300800 */
[----:B-1----:R-:W3:Y:S01]  /*10ba40*/  LDL.LU R0, [R1+0x50bc] ;  /* 0x0050bc0001007983 */ /* 0x002ee20000300800 */
[----:B--2---:R-:W-:Y:S02]  /*10ba50*/  ISETP.GE.AND P0, PT, R5, UR7, PT ;  /* 0x0000000705007c0c */ /* 0x004fe4000bf06270 */
[----:B------:R-:W-:Y:S01]  /*10ba60*/  LOP3.LUT R13, R13, 0xfffffffb, RZ, 0xc0, !PT ;  /* 0xfffffffb0d0d7812 */ /* 0x000fe200078ec0ff */
[----:B0-----:R-:W-:Y:S01]  /*10ba70*/  UMOV UR4, UR9 ;  /* 0x0000000900047c82 */ /* 0x001fe20008000000 */
[----:B------:R-:W-:-:S02]  /*10ba80*/  SHF.R.S32.HI R8, RZ, 0x1f, R7 ;  /* 0x0000001fff087819 */ /* 0x000fc40000011407 */
[----:B----4-:R-:W-:Y:S01]  /*10ba90*/  ISETP.GE.AND P1, PT, R4, UR4, PT ;  /* 0x0000000404007c0c */ /* 0x010fe2000bf26270 */
[----:B------:R-:W-:Y:S01]  /*10baa0*/  UMOV UR62, UR8 ;  /* 0x00000008003e7c82 */ /* 0x000fe20008000000 */
[----:B------:R-:W0:Y:S05]  /*10bab0*/  LDCU.64 UR8, c[0x0][0x398] ;  /* 0x00007300ff0877ac */ /* 0x000e2a0008000a00 */
[----:B------:R-:W-:Y:S02]  /*10bac0*/  @P0 LOP3.LUT R13, R13, 0x4, RZ, 0xfc, !PT ;  /* 0x000000040d0d0812 */ /* 0x000fe400078efcff */
[----:B------:R-:W-:-:S05]  /*10bad0*/  IADD3 R4, P0, PT, R7, R29, RZ ;  /* 0x0000001d07047210 */ /* 0x000fca0007f1e0ff */
[----:B------:R-:W-:-:S05]  /*10bae0*/  IMAD.X R5, R8, 0x1, R28, P0 ;  /* 0x0000000108057824 */ /* 0x000fca00000e061c */
[----:B------:R1:W-:Y:S01]  /*10baf0*/  STL.64 [R1+0x41d0], R4 ;  /* 0x0041d00401007387 */ /* 0x0003e20000100a00 */
[----:B0-----:R-:W-:-:S03]  /*10bb00*/  UMOV UR6, UR9 ;  /* 0x0000000900067c82 */ /* 0x001fc60008000000 */
[----:B-1----:R-:W2:Y:S01]  /*10bb10*/  LDL.LU R4, [R1+0x50c0] ;  /* 0x0050c00001047983 */ /* 0x002ea20000300800 */
[----:B------:R-:W-:Y:S01]  /*10bb20*/  UMOV UR61, UR8 ;  /* 0x00000008003d7c82 */ /* 0x000fe20008000000 */
[----:B------:R-:W0:Y:S01]  /*10bb30*/  LDCU.64 UR8, c[0x0][0x398] ;  /* 0x00007300ff0877ac */ /* 0x000e220008000a00 */
[----:B------:R-:W-:-:S04]  /*10bb40*/  LOP3.LUT R13, R13, 0xfffffffd, RZ, 0xc0, !PT ;  /* 0xfffffffd0d0d7812 */ /* 0x000fc800078ec0ff */
[----:B------:R-:W-:-:S04]  /*10bb50*/  @P2 LOP3.LUT R13, R13, 0x2, RZ, 0xfc, !PT ;  /* 0x000000020d0d2812 */ /* 0x000fc800078efcff */
[----:B------:R-:W-:-:S04]  /*10bb60*/  LOP3.LUT R13, R13, 0xfffffffe, RZ, 0xc0, !PT ;  /* 0xfffffffe0d0d7812 */ /* 0x000fc800078ec0ff */
[----:B------:R-:W-:Y:S01]  /*10bb70*/  @P1 LOP3.LUT R13, R13, 0x1, RZ, 0xfc, !PT ;  /* 0x000000010d0d1812 */ /* 0x000fe200078efcff */
[----:B0-----:R-:W-:Y:S01]  /*10bb80*/  UMOV UR4, UR9 ;  /* 0x0000000900047c82 */ /* 0x001fe20008000000 */
[----:B---3--:R-:W-:Y:S02]  /*10bb90*/  ISETP.GE.AND P2, PT, R2, UR6, PT ;  /* 0x0000000602007c0c */ /* 0x008fe4000bf46270 */
[----:B------:R-:W3:Y:S01]  /*10bba0*/  LDL.LU R2, [R1+0x50c4] ;  /* 0x0050c40001027983 */ /* 0x000ee20000300800 */
[----:B------:R-:W-:-:S03]  /*10bbb0*/  ISETP.GE.AND P1, PT, R0, UR4, PT ;  /* 0x0000000400007c0c */ /* 0x000fc6000bf26270 */
[----:B------:R-:W4:Y:S01]  /*10bbc0*/  LDL.LU R0, [R1+0x50c8] ;  /* 0x0050c80001007983 */ /* 0x000f220000300800 */
[----:B------:R-:W-:Y:S01]  /*10bbd0*/  UMOV UR70, UR8 ;  /* 0x0000000800467c82 */ /* 0x000fe20008000000 */
[----:B------:R-:W0:Y:S01]  /*10bbe0*/  LDCU.64 UR8, c[0x0][0x398] ;  /* 0x00007300ff0877ac */ /* 0x000e220008000a00 */
[----:B------:R-:W-:-:S05]  /*10bbf0*/  IADD3 R10, P0, PT, R7, R27, RZ ;  /* 0x0000001b070a7210 */ /* 0x000fca0007f1e0ff */
[----:B------:R-:W-:Y:S01]  /*10bc00*/  IMAD.X R11, R8, 0x1, R26, P0 ;  /* 0x00000001080b7824 */ /* 0x000fe200000e061a */
[----:B------:R-:W-:-:S04]  /*10bc10*/  @P2 LOP3.LUT R9, R9, 0x80000000, RZ, 0xfc, !PT ;  /* 0x8000000009092812 */ /* 0x000fc800078efcff */
[----:B------:R1:W-:Y:S01]  /*10bc20*/  STL.64 [R1+0x41e0], R10 ;  /* 0x0041e00a01007387 */ /* 0x0003e20000100a00 */
[----:B0-----:R-:W-:Y:S01]  /*10bc30*/  UMOV UR6, UR9 ;  /* 0x0000000900067c82 */ /* 0x001fe20008000000 */
[----:B------:R-:W-:Y:S01]  /*10bc40*/  UMOV UR43, UR8 ;  /* 0x00000008002b7c82 */ /* 0x000fe20008000000 */
[----:B------:R-:W0:Y:S01]  /*10bc50*/  LDCU.64 UR8, c[0x0][0x398] ;  /* 0x00007300ff0877ac */ /* 0x000e220008000a00 */
[----:B--2---:R-:W-:Y:S02]  /*10bc60*/  ISETP.GE.AND P2, PT, R4, UR6, PT ;  /* 0x0000000604007c0c */ /* 0x004fe4000bf46270 */
[----:B------:R-:W2:Y:S01]  /*10bc70*/  LDL.LU R4, [R1+0x50cc] ;  /* 0x0050cc0001047983 */ /* 0x000ea20000300800 */
[----:B0-----:R-:W-:Y:S01]  /*10bc80*/  UMOV UR4, UR9 ;  /* 0x0000000900047c82 */ /* 0x001fe20008000000 */
[----:B------:R-:W-:Y:S01]  /*10bc90*/  UMOV UR44, UR8 ;  /* 0x00000008002c7c82 */ /* 0x000fe20008000000 */
[----:B------:R-:W0:Y:S01]  /*10bca0*/  LDCU.64 UR8, c[0x0][0x398] ;  /* 0x00007300ff0877ac */ /* 0x000e220008000a00 */
[----:B------:R-:W-:-:S02]  /*10bcb0*/  LOP3.LUT R9, R9, 0xbfffffff, RZ, 0xc0, !PT ;  /* 0xbfffffff09097812 */ /* 0x000fc400078ec0ff */
[----:B-1----:R-:W-:Y:S02]  /*10bcc0*/  IADD3 R10, P0, PT, R7, R25, RZ ;  /* 0x00000019070a7210 */ /* 0x002fe40007f1e0ff */
[----:B------:R-:W-:-:S03]  /*10bcd0*/  @P1 LOP3.LUT R9, R9, 0x40000000, RZ, 0xfc, !PT ;  /* 0x4000000009091812 */ /* 0x000fc600078efcff */
[----:B------:R-:W-:Y:S01]  /*10bce0*/  IMAD.X R11, R8, 0x1, R24, P0 ;  /* 0x00000001080b7824 */ /* 0x000fe200000e0618 */
[----:B------:R-:W-:-:S04]  /*10bcf0*/  LOP3.LUT R9, R9, 0xdfffffff, RZ, 0xc0, !PT ;  /* 0xdfffffff09097812 */ /* 0x000fc800078ec0ff */
[----:B------:R-:W-:Y:S01]  /*10bd00*/  @P2 LOP3.LUT R9, R9, 0x20000000, RZ, 0xfc, !PT ;  /* 0x2000000009092812 */ /* 0x000fe200078efcff */
[----:B0-----:R-:W-:Y:S01]  /*10bd10*/  UMOV UR6, UR9 ;  /* 0x0000000900067c82 */ /* 0x001fe20008000000 */
[----:B---3--:R-:W-:Y:S02]  /*10bd20*/  ISETP.GE.AND P1, PT, R2, UR4, PT ;  /* 0x0000000402007c0c */ /* 0x008fe4000bf26270 */
[----:B------:R-:W3:Y:S01]  /*10bd30*/  LDL.LU R2, [R1+0x50d0] ;  /* 0x0050d00001027983 */ /* 0x000ee20000300800 */
[----:B----4-:R-:W-:-:S03]  /*10bd40*/  ISETP.GE.AND P2, PT, R0, UR6, PT ;  /* 0x0000000600007c0c */ /* 0x010fc6000bf46270 */
[----:B------:R-:W-:Y:S04]  /*10bd50*/  STL.64 [R1+0x41f0], R10 ;  /* 0x0041f00a01007387 */ /* 0x000fe80000100a00 */
[----:B------:R-:W4:Y:S01]  /*10bd60*/  LDL.LU R0, [R1+0x50d4] ;  /* 0x0050d40001007983 */ /* 0x000f220000300800 */
[----:B------:R-:W-:Y:S01]  /*10bd70*/  UMOV UR60, UR8 ;  /* 0x00000008003c7c82 */ /* 0x000fe20008000000 */
[----:B------:R-:W0:Y:S01]  /*10bd80*/  LDCU.64 UR8, c[0x0][0x398] ;  /* 0x00007300ff0877ac */ /* 0x000e220008000a00 */
[----:B------:R-:W-:-:S04]  /*10bd90*/  LOP3.LUT R9, R9, 0xefffffff, RZ, 0xc0, !PT ;  /* 0xefffffff09097812 */ /* 0x000fc800078ec0ff */
[----:B------:R-:W-:Y:S01]  /*10bda0*/  @P1 LOP3.LUT R9, R9, 0x10000000, RZ, 0xfc, !PT ;  /* 0x1000000009091812 */ /* 0x000fe200078efcff */
[----:B0-----:R-:W-:Y:S01]  /*10bdb0*/  UMOV UR4, UR9 ;  /* 0x0000000900047c82 */ /* 0x001fe20008000000 */
[----:B------:R-:W-:Y:S01]  /*10bdc0*/  UMOV UR49, UR8 ;  /* 0x0000000800317c82 */ /* 0x000fe20008000000 */
[----:B------:R-:W0:Y:S01]  /*10bdd0*/  LDCU.64 UR8, c[0x0][0x398] ;  /* 0x00007300ff0877ac */ /* 0x000e220008000a00 */
[----:B--2---:R-:W-:Y:S02]  /*10bde0*/  ISETP.GE.AND P1, PT, R4, UR4, PT ;  /* 0x0000000404007c0c */ /* 0x004fe4000bf26270 */
[----:B------:R-:W-:-:S05]  /*10bdf0*/  IADD3 R4, P0, PT, R7, R17, RZ ;  /* 0x0000001107047210 */ /* 0x000fca0007f1e0ff */
[----:B------:R-:W-:Y:S01]  /*10be00*/  IMAD.X R5, R8, 0x1, R15, P0 ;  /* 0x0000000108057824 */ /* 0x000fe200000e060f */
[----:B0-----:R-:W-:Y:S01]  /*10be10*/  UMOV UR6, UR9 ;  /* 0x0000000900067c82 */ /* 0x001fe20008000000 */
[----:B------:R-:W-:Y:S01]  /*10be20*/  UMOV UR50, UR8 ;  /* 0x0000000800327c82 */ /* 0x000fe20008000000 */
[----:B------:R-:W0:Y:S02]  /*10be30*/  LDCU.64 UR8, c[0x0][0x398] ;  /* 0x00007300ff0877ac */ /* 0x000e240008000a00 */
[----:B------:R1:W-:Y:S01]  /*10be40*/  STL.64 [R1+0x4208], R4 ;  /* 0x0042080401007387 */ /* 0x0003e20000100a00 */
[----:B------:R-:W-:-:S03]  /*10be50*/  LOP3.LUT R9, R9, 0xf7ffffff, RZ, 0xc0, !PT ;  /* 0xf7ffffff09097812 */ /* 0x000fc600078ec0ff */
[----:B-1----:R-:W2:Y:S04]  /*10be60*/  LDL.LU R5, [R1+0x50d8] ;  /* 0x0050d80001057983 */ /* 0x002ea80000300800 */
[----:B------:R-:W2:Y:S01]  /*10be70*/  LDL.LU R4, [R1+0x50dc] ;  /* 0x0050dc0001047983 */ /* 0x000ea20000300800 */
[----:B------:R-:W-:Y:S01]  /*10be80*/  @P2 LOP3.LUT R9, R9, 0x8000000, RZ, 0xfc, !PT ;  /* 0x0800000009092812 */ /* 0x000fe200078efcff */
[----:B0-----:R-:W-:-:S03]  /*10be90*/  UMOV UR4, UR9 ;  /* 0x0000000900047c82 */ /* 0x001fc60008000000 */
[----:B------:R-:W-:-:S04]  /*10bea0*/  LOP3.LUT R9, R9, 0xfbffffff, RZ, 0xc0, !PT ;  /* 0xfbffffff09097812 */ /* 0x000fc800078ec0ff */
[----:B------:R-:W-:Y:S02]  /*10beb0*/  @P1 LOP3.LUT R9, R9, 0x4000000, RZ, 0xfc, !PT ;  /* 0x0400000009091812 */ /* 0x000fe400078efcff */
[----:B---3--:R-:W-:Y:S02]  /*10bec0*/  ISETP.GE.AND P2, PT, R2, UR6, PT ;  /* 0x0000000602007c0c */ /* 0x008fe4000bf46270 */
[----:B------:R-:W3:Y:S01]  /*10bed0*/  LDL.LU R2, [R1+0x50e0] ;  /* 0x0050e00001027983 */ /* 0x000ee20000300800 */
[----:B----4-:R-:W-:-:S03]  /*10bee0*/  ISETP.GE.AND P1, PT, R0, UR4, PT ;  /* 0x0000000400007c0c */ /* 0x010fc6000bf26270 */
[----:B------:R-:W4:Y:S01]  /*10bef0*/  LDL.LU R0, [R1+0x50e4] ;  /* 0x0050e40001007983 */ /* 0x000f220000300800 */
[----:B------:R-:W-:Y:S01]  /*10bf00*/  UMOV UR45, UR8 ;  /* 0x00000008002d7c82 */ /* 0x000fe20008000000 */
[----:B------:R-:W0:Y:S02]  /*10bf10*/  LDCU.64 UR8, c[0x0][0x398] ;  /* 0x00007300ff0877ac */ /* 0x000e240008000a00 */
[----:B0-----:R-:W-:Y:S01]  /*10bf20*/  UMOV UR6, UR9 ;  /* 0x0000000900067c82 */ /* 0x001fe20008000000 */
[----:B------:R-:W-:Y:S01]  /*10bf30*/  UMOV UR47, UR8 ;  /* 0x00000008002f7c82 */ /* 0x000fe20008000000 */
[----:B------:R-:W0:Y:S01]  /*10bf40*/  LDCU.64 UR8, c[0x0][0x398] ;  /* 0x00007300ff0877ac */ /* 0x000e220008000a00 */
[----:B------:R-:W-:Y:S01]  /*10bf50*/  LOP3.LUT R9, R9, 0xfdffffff, RZ, 0xc0, !PT ;  /* 0xfdffffff09097812 */ /* 0x000fe200078ec0ff */
[----:B0-----:R-:W-:Y:S01]  /*10bf60*/  UMOV UR4, UR9 ;  /* 0x0000000900047c82 */ /* 0x001fe20008000000 */
[----:B------:R-:W-:Y:S01]  /*10bf70*/  UMOV UR68, UR8 ;  /* 0x0000000800447c82 */ /* 0x000fe20008000000 */
[----:B------:R-:W0:Y:S01]  /*10bf80*/  LDCU.64 UR8, c[0x0][0x398] ;  /* 0x00007300ff0877ac */ /* 0x000e220008000a00 */
[----:B------:R-:W-:-:S04]  /*10bf90*/  @P2 LOP3.LUT R9, R9, 0x2000000, RZ, 0xfc, !PT ;  /* 0x0200000009092812 */ /* 0x000fc800078efcff */
[----:B------:R-:W-:Y:S02]  /*10bfa0*/  LOP3.LUT R9, R9, 0xfeffffff, RZ, 0xc0, !PT ;  /* 0xfeffffff09097812 */ /* 0x000fe400078ec0ff */
[----:B------:R-:W-:Y:S02]  /*10bfb0*/  IADD3 R10, P0, PT, R7, R16, RZ ;  /* 0x00000010070a7210 */ /* 0x000fe40007f1e0ff */
[----:B--2---:R-:W-:Y:S02]  /*10bfc0*/  ISETP.GE.AND P2, PT, R5, UR6, PT ;  /* 0x0000000605007c0c */ /* 0x004fe4000bf46270 */
[----:B------:R-:W-:Y:S01]  /*10bfd0*/  @P1 LOP3.LUT R9, R9, 0x1000000, RZ, 0xfc, !PT ;  /* 0x0100000009091812 */ /* 0x000fe200078efcff */
[----:B0-----:R-:W-:Y:S01]  /*10bfe0*/  UMOV UR6, UR9 ;  /* 0x0000000900067c82 */ /* 0x001fe20008000000 */
[----:B------:R-:W-:Y:S01]  /*10bff0*/  UMOV UR74, UR8 ;  /* 0x00000008004a7c82 */ /* 0x000fe20008000000 */
[----:B------:R-:W0:Y:S01]  /*10c000*/  LDCU.64 UR8, c[0x0][0x398] ;  /* 0x00007300ff0877ac */ /* 0x000e220008000a00 */
[----:B------:R-:W-:Y:S01]  /*10c010*/  ISETP.GE.AND P1, PT, R4, UR4, PT ;  /* 0x0000000404007c0c */ /* 0x000fe2000bf26270 */
[----:B------:R-:W-:Y:S01]  /*10c020*/  IMAD.X R11, R8, 0x1, R14, P0 ;  /* 0x00000001080b7824 */ /* 0x000fe200000e060e */
[----:B------:R-:W-:-:S02]  /*10c030*/  LOP3.LUT R9, R9, 0xff7fffff, RZ, 0xc0, !PT ;  /* 0xff7fffff09097812 */ /* 0x000fc400078ec0ff */
[----:B------:R-:W-:-:S03]  /*10c040*/  IADD3 R4, P0, PT, R7, R23, RZ ;  /* 0x0000001707047210 */ /* 0x000fc60007f1e0ff */
[----:B------:R-:W-:Y:S02]  /*10c050*/  @P2 LOP3.LUT R9, R9, 0x800000, RZ, 0xfc, !PT ;  /* 0x0080000009092812 */ /* 0x000fe400078efcff */
[----:B------:R-:W-:Y:S02]  /*10c060*/  IMAD.X R5, R8, 0x1, R22, P0 ;  /* 0x0000000108057824 */ /* 0x000fe400000e0616 */
[----:B------:R-:W-:Y:S01]  /*10c070*/  LOP3.LUT R9, R9, 0xffbfffff, RZ, 0xc0, !PT ;  /* 0xffbfffff09097812 */ /* 0x000fe200078ec0ff */
[----:B------:R-:W-:Y:S03]  /*10c080*/  STL.64 [R1+0x4218], R10 ;  /* 0x0042180a01007387 */ /* 0x000fe60000100a00 */
[----:B------:R-:W-:Y:S01]  /*10c090*/  @P1 LOP3.LUT R9, R9, 0x400000, RZ, 0xfc, !PT ;  /* 0x0040000009091812 */ /* 0x000fe200078efcff */
[----:B------:R1:W-:Y:S01]  /*10c0a0*/  STL.64 [R1+0x4228], R4 ;  /* 0x0042280401007387 */ /* 0x0003e20000100a00 */
[----:B0-----:R-:W-:Y:S01]  /*10c0b0*/  UMOV UR4, UR9 ;  /* 0x0000000900047c82 */ /* 0x001fe20008000000 */
[----:B-1----:R-:W-:-:S05]  /*10c0c0*/  IADD3 R4, P0, PT, R7, R21, RZ ;  /* 0x0000001507047210 */ /* 0x002fca0007f1e0ff */
[----:B------:R-:W-:Y:S01]  /*10c0d0*/  IMAD.X R5, R8, 0x1, R19, P0 ;  /* 0x0000000108057824 */ /* 0x000fe200000e0613 */
[----:B---3--:R-:W-:Y:S02]  /*10c0e0*/  ISETP.GE.AND P2, PT, R2, UR6, PT ;  /* 0x0000000602007c0c */ /* 0x008fe4000bf46270 */
[----:B------:R-:W2:Y:S01]  /*10c0f0*/  LDL.LU R2, [R1+0x50e8] ;  /* 0x0050e80001027983 */ /* 0x000ea20000300800 */
[----:B----4-:R-:W-:-:S03]  /*10c100*/  ISETP.GE.AND P1, PT, R0, UR4, PT ;  /* 0x0000000400007c0c */ /* 0x010fc6000bf26270 */
[----:B------:R-:W3:Y:S04]  /*10c110*/  LDL.LU R0, [R1+0x50ec] ;  /* 0x0050ec0001007983 */ /* 0x000ee80000300800 */
[----:B------:R0:W-:Y:S02]  /*10c120*/  STL.64 [R1+0x4248], R4 ;  /* 0x0042480401007387 */ /* 0x0001e40000100a00 */
[----:B0-----:R-:W-:Y:S02]  /*10c130*/  IADD3 R4, P0, PT, R7, R20, RZ ;  /* 0x0000001407047210 */ /* 0x001fe40007f1e0ff */
[----:B------:R-:W-:Y:S03]  /*10c140*/  STL [R1+0x5724], R7 ;  /* 0x0057240701007387 */ /* 0x000fe60000100800 */
[----:B------:R-:W-:-:S05]  /*10c150*/  IMAD.X R5, R8, 0x1, R18, P0 ;  /* 0x0000000108057824 */ /* 0x000fca00000e0612 */
[----:B------:R0:W-:Y:S04]  /*10c160*/  STL.64 [R1+0x4240], R4 ;  /* 0x0042400401007387 */ /* 0x0001e80000100a00 */
[----:B0-----:R-:W4:Y:S04]  /*10c170*/  LDL.LU R5, [R1+0x50f0] ;  /* 0x0050f00001057983 */ /* 0x001f280000300800 */
[----:B------:R-:W4:Y:S01]  /*10c180*/  LDL.LU R4, [R1+0x50f4] ;  /* 0x0050f40001047983 */ /* 0x000f220000300800 */
[----:B------:R-:W-:Y:S01]  /*10c190*/  UMOV UR22, UR8 ;  /* 0x0000000800167c82 */ /* 0x000fe20008000000 */
[----:B------:R-:W0:Y:S01]  /*10c1a0*/  LDCU.64 UR8, c[0x0][0x398] ;  /* 0x00007300ff0877ac */ /* 0x000e220008000a00 */
[----:B------:R-:W-:Y:S01]  /*10c1b0*/  LOP3.LUT R9, R9, 0xffdfffff, RZ, 0xc0, !PT ;  /* 0xffdfffff09097812 */ /* 0x000fe200078ec0ff */
[----:B0-----:R-:W-:Y:S01]  /*10c1c0*/  UMOV UR7, UR9 ;  /* 0x0000000900077c82 */ /* 0x001fe20008000000 */
[----:B------:R-:W-:Y:S01]  /*10c1d0*/  UMOV UR48, UR8 ;  /* 0x0000000800307c82 */ /* 0x000fe20008000000 */
[----:B------:R-:W0:Y:S01]  /*10c1e0*/  LDCU.64 UR8, c[0x0][0x398] ;  /* 0x00007300ff0877ac */ /* 0x000e220008000a00 */
[----:B------:R-:W-:-:S04]  /*10c1f0*/  @P2 LOP3.LUT R9, R9, 0x200000, RZ, 0xfc, !PT ;  /* 0x0020000009092812 */ /* 0x000fc800078efcff */
[----:B------:R-:W-:-:S04]  /*10c200*/  LOP3.LUT R9, R9, 0xffefffff, RZ, 0xc0, !PT ;  /* 0xffefffff09097812 */ /* 0x000fc800078ec0ff */
[----:B------:R-:W-:Y:S01]  /*10c210*/  @P1 LOP3.LUT R9, R9, 0x100000, RZ, 0xfc, !PT ;  /* 0x0010000009091812 */ /* 0x000fe200078efcff */
[----:B0-----:R-:W-:Y:S01]  /*10c220*/  UMOV UR6, UR9 ;  /* 0x0000000900067c82 */ /* 0x001fe20008000000 */
[----:B------:R-:W-:Y:S01]  /*10c230*/  UMOV UR30, UR8 ;  /* 0x00000008001e7c82 */ /* 0x000fe20008000000 */
[----:B------:R-:W0:Y:S01]  /*10c240*/  LDCU.64 UR8, c[0x0][0x398] ;  /* 0x00007300ff0877ac */ /* 0x000e220008000a00 */
[----:B------:R-:W-:Y:S01]  /*10c250*/  LOP3.LUT R9, R9, 0xfff7ffff, RZ, 0xc0, !PT ;  /* 0xfff7ffff09097812 */ /* 0x000fe200078ec0ff */
[----:B0-----:R-:W-:Y:S01]  /*10c260*/  UMOV UR4, UR9 ;  /* 0x0000000900047c82 */ /* 0x001fe20008000000 */
[----:B------:R-:W-:Y:S01]  /*10c270*/  UMOV UR77, UR8 ;  /* 0x00000008004d7c82 */ /* 0x000fe20008000000 */
[----:B------:R-:W0:Y:S01]  /*10c280*/  LDCU.64 UR8, c[0x0][0x398] ;  /* 0x00007300ff0877ac */ /* 0x000e220008000a00 */
[----:B--2---:R-:W-:Y:S02]  /*10c290*/  ISETP.GE.AND P0, PT, R2, UR7, PT ;  /* 0x0000000702007c0c */ /* 0x004fe4000bf06270 */
[----:B---3--:R-:W-:-:S02]  /*10c2a0*/  ISETP.GE.AND P2, PT, R0, UR6, PT ;  /* 0x0000000600007c0c */ /* 0x008fc4000bf46270 */
[----:B------:R-:W2:Y:S04]  /*10c2b0*/  LDL.LU R0, [R1+0x50f8] ;  /* 0x0050f80001007983 */ /* 0x000ea80000300800 */
[----:B------:R-:W3:Y:S05]  /*10c2c0*/  LDL.LU R7, [R1+0x50fc] ;  /* 0x0050fc0001077983 */ /* 0x000eea0000300800 */
[----:B------:R-:W-:Y:S02]  /*10c2d0*/  @P0 LOP3.LUT R9, R9, 0x80000, RZ, 0xfc, !PT ;  /* 0x0008000009090812 */ /* 0x000fe400078efcff */
[----:B------:R-:W-:-:S02]  /*10c2e0*/  SHF.R.S32.HI R2, RZ, 0x1f, R6 ;  /* 0x0000001fff027819 */ /* 0x000fc40000011406 */
[----:B------:R-:W-:-:S05]  /*10c2f0*/  IADD3 R10, P0, PT, R6, R29, RZ ;  /* 0x0000001d060a7210 */ /* 0x000fca0007f1e0ff */
[----:B------:R-:W-:-:S05]  /*10c300*/  IMAD.X R11, R2, 0x1, R28, P0 ;  /* 0x00000001020b7824 */ /* 0x000fca00000e061c */
[----:B------:R1:W-:Y:S01]  /*10c310*/  STL.64 [R1+0x4238], R10 ;  /* 0x0042380a01007387 */ /* 0x0003e20000100a00 */
[----:B------:R-:W-:Y:S01]  /*10c320*/  LOP3.LUT R9, R9, 0xfffbffff, RZ, 0xc0, !PT ;  /* 0xfffbffff09097812 */ /* 0x000fe200078ec0ff */
[----:B0-----:R-:W-:Y:S01]  /*10c330*/  UMOV UR6, UR9 ;  /* 0x0000000900067c82 */ /* 0x001fe20008000000 */
[----:B-1----:R-:W-:Y:S02]  /*10c340*/  IADD3 R10, P0, PT, R6, R27, RZ ;  /* 0x0000001b060a7210 */ /* 0x002fe40007f1e0ff */
[----:B----4-:R-:W-:Y:S02]  /*10c350*/  ISETP.GE.AND P1, PT, R5, UR4, PT ;  /* 0x0000000405007c0c */ /* 0x010fe4000bf26270 */
[----:B------:R-:W4:Y:S01]  /*10c360*/  LDL.LU R5, [R1+0x5100] ;  /* 0x0051000001057983 */ /* 0x000f220000300800 */
[----:B------:R-:W-:Y:S01]  /*10c370*/  IMAD.X R11, R2, 0x1, R26, P0 ;  /* 0x00000001020b7824 */ /* 0x000fe200000e061a */
[----:B------:R-:W-:Y:S02]  /*10c380*/  @P2 LOP3.LUT R9, R9, 0x40000, RZ, 0xfc, !PT ;  /* 0x0004000009092812 */ /* 0x000fe400078efcff */
[----:B------:R-:W-:Y:S01]  /*10c390*/  ISETP.GE.AND P2, PT, R4, UR6, PT ;  /* 0x0000000604007c0c */ /* 0x000fe2000bf46270 */
[----:B------:R-:W-:Y:S01]  /*10c3a0*/  UMOV UR26, UR8 ;  /* 0x00000008001a7c82 */ /* 0x000fe20008000000 */
[----:B------:R0:W-:Y:S01]  /*10c3b0*/  STL.64 [R1+0x4258], R10 ;  /* 0x0042580a01007387 */ /* 0x0001e20000100a00 */
[----:B------:R-:W1:Y:S03]  /*10c3c0*/  LDCU.64 UR8, c[0x0][0x398] ;  /* 0x00007300ff0877ac */ /* 0x000e660008000a00 */
[----:B------:R-:W4:Y:S01]  /*10c3d0*/  LDL.LU R4, [R1+0x5104] ;  /* 0x0051040001047983 */ /* 0x000f220000300800 */
[----:B------:R-:W0:Y:S01]  /*10c3e0*/  LDCU.64 UR6, c[0x0][0x398] ;  /* 0x00007300ff0677ac */ /* 0x000e220008000a00 */
[----:B------:R-:W-:-:S04]  /*10c3f0*/  LOP3.LUT R9, R9, 0xfffdffff, RZ, 0xc0, !PT ;  /* 0xfffdffff09097812 */ /* 0x000fc800078ec0ff */
[----:B------:R-:W-:Y:S01]  /*10c400*/  @P1 LOP3.LUT R9, R9, 0x20000, RZ, 0xfc, !PT ;  /* 0x0002000009091812 */ /* 0x000fe200078efcff */
[----:B-1----:R-:W-:Y:S01]  /*10c410*/  UMOV UR4, UR9 ;  /* 0x0000000900047c82 */ /* 0x002fe20008000000 */
[----:B------:R-:W-:Y:S01]  /*10c420*/  UMOV UR75, UR8 ;  /* 0x00000008004b7c82 */ /* 0x000fe20008000000 */
[----:B------:R-:W1:Y:S01]  /*10c430*/  LDCU.64 UR8, c[0x0][0x398] ;  /* 0x00007300ff0877ac */ /* 0x000e620008000a00 */
[----:B------:R-:W-:-:S04]  /*10c440*/  LOP3.LUT R9, R9, 0xfffeffff, RZ, 0xc0, !PT ;  /* 0xfffeffff09097812 */ /* 0x000fc800078ec0ff */
[----:B------:R-:W-:Y:S02]  /*10c450*/  @P2 LOP3.LUT R9, R9, 0x10000, RZ, 0xfc, !PT ;  /* 0x0001000009092812 */ /* 0x000fe400078efcff */
[----:B0-----:R-:W-:Y:S02]  /*10c460*/  IADD3 R10, P0, PT, R6, R25, RZ ;  /* 0x00000019060a7210 */ /* 0x001fe40007f1e0ff */
[----:B------:R-:W-:Y:S01]  /*10c470*/  LOP3.LUT R9, R9, 0xffff7fff, RZ, 0xc0, !PT ;  /* 0xffff7fff09097812 */ /* 0x000fe200078ec0ff */
[----:B-1----:R-:W-:Y:S02]  /*10c480*/  IMAD.U32 R8, RZ, RZ, UR8 ;  /* 0x00000008ff087e24 */ /* 0x002fe4000f8e00ff */
[----:B------:R-:W-:-:S03]  /*10c490*/  IMAD.X R11, R2, 0x1, R24, P0 ;  /* 0x00000001020b7824 */ /* 0x000fc600000e0618 */
[----:B------:R0:W-:Y:S01]  /*10c4a0*/  STL [R1+0x14c], R8 ;  /* 0x00014c0801007387 */ /* 0x0001e20000100800 */
[----:B--2---:R-:W-:Y:S01]  /*10c4b0*/  ISETP.GE.AND P1, PT, R0, UR4, PT ;  /* 0x0000000400007c0c */ /* 0x004fe2000bf26270 */
[----:B------:R-:W-:Y:S01]  /*10c4c0*/  IMAD.U32 R0, RZ, RZ, UR6 ;  /* 0x00000006ff007e24 */ /* 0x000fe2000f8e00ff */
[----:B------:R-:W-:Y:S02]  /*10c4d0*/  UMOV UR6, UR7 ;  /* 0x0000000700067c82 */ /* 0x000fe40008000000 */
[----:B---3--:R-:W-:Y:S02]  /*10c4e0*/  ISETP.GE.AND P2, PT, R7, UR6, PT ;  /* 0x0000000607007c0c */ /* 0x008fe4000bf46270 */
[----:B------:R-:W1:Y:S01]  /*10c4f0*/  LDCU.64 UR6, c[0x0][0x398] ;  /* 0x00007300ff0677ac */ /* 0x000e620008000a00 */
[----:B------:R-:W2:Y:S01]  /*10c500*/  LDL.LU R7, [R1+0x5108] ;  /* 0x0051080001077983 */ /* 0x000ea20000300800 */
[----:B------:R-:W-:Y:S01]  /*10c510*/  UMOV UR4, UR9 ;  /* 0x0000000900047c82 */ /* 0x000fe20008000000 */
[----:B------:R-:W0:Y:S04]  /*10c520*/  LDCU.64 UR8, c[0x0][0x398] ;  /* 0x00007300ff0877ac */ /* 0x000e280008000a00 */
[----:B------:R-:W-:Y:S01]  /*10c530*/  @P1 LOP3.LUT R9, R9, 0x8000, RZ, 0xfc, !PT ;  /* 0x0000800009091812 */ /* 0x000fe200078efcff */
[----:B------:R-:W-:Y:S03]  /*10c540*/  STL.64 [R1+0x4268], R10 ;  /* 0x0042680a01007387 */ /* 0x000fe60000100a00 */
[----:B------:R-:W-:-:S04]  /*10c550*/  LOP3.LUT R9, R9, 0xffffbfff, RZ, 0xc0, !PT ;  /* 0xffffbfff09097812 */ /* 0x000fc800078ec0ff */
[----:B------:R-:W-:Y:S01]  /*10c560*/  @P2 LOP3.LUT R9, R9, 0x4000, RZ, 0xfc, !PT ;  /* 0x0000400009092812 */ /* 0x000fe200078efcff */
[----:B0-----:R-:W-:Y:S01]  /*10c570*/  IMAD.U32 R8, RZ, RZ, UR8 ;  /* 0x00000008ff087e24 */ /* 0x001fe2000f8e00ff */
[----:B----4-:R-:W-:Y:S01]  /*10c580*/  ISETP.GE.AND P1, PT, R5, UR4, PT ;  /* 0x0000000405007c0c */ /* 0x010fe2000bf26270 */
[----:B-1----:R-:W-:-:S05]  /*10c590*/  IMAD.U32 R5, RZ, RZ, UR6 ;  /* 0x00000006ff057e24 */ /* 0x002fca000f8e00ff */
[----:B------:R0:W-:Y:S01]  /*10c5a0*/  STL [R1+0x148], R5 ;  /* 0x0001480501007387 */ /* 0x0001e20000100800 */
[----:B------:R-:W-:Y:S02]  /*10c5b0*/  UMOV UR6, UR7 ;  /* 0x0000000700067c82 */ /* 0x000fe40008000000 */
[----:B------:R-:W-:Y:S02]  /*10c5c0*/  ISETP.GE.AND P2, PT, R4, UR6, PT ;  /* 0x0000000604007c0c */ /* 0x000fe4000bf46270 */
[----:B------:R-:W1:Y:S01]  /*10c5d0*/  LDCU.64 UR6, c[0x0][0x398] ;  /* 0x00007300ff0677ac */ /* 0x000e620008000a00 */
[----:B0-----:R-:W3:Y:S04]  /*10c5e0*/  LDL.LU R5, [R1+0x510c] ;  /* 0x00510c0001057983 */ /* 0x001ee80000300800 */
[----:B------:R1:W-:Y:S04]  /*10c5f0*/  STL [R1+0x144], R8 ;  /* 0x0001440801007387 */ /* 0x0003e80000100800 */
[----:B------:R-:W4:Y:S01]  /*10c600*/  LDL.LU R4, [R1+0x5110] ;  /* 0x0051100001047983 */ /* 0x000f220000300800 */
[----:B------:R-:W-:Y:S01]  /*10c610*/  UMOV UR4, UR9 ;  /* 0x0000000900047c82 */ /* 0x000fe20008000000 */
[----:B------:R-:W0:Y:S01]  /*10c620*/  LDCU.64 UR8, c[0x0][0x398] ;  /* 0x00007300ff0877ac */ /* 0x000e220008000a00 */
[----:B------:R-:W-:-:S02]  /*10c630*/  LOP3.LUT R9, R9, 0xffffdfff, RZ, 0xc0, !PT ;  /* 0xffffdfff09097812 */ /* 0x000fc400078ec0ff */
[----:B------:R-:W-:Y:S02]  /*10c640*/  IADD3 R10, P0, PT, R6, R17, RZ ;  /* 0x00000011060a7210 */ /* 0x000fe40007f1e0ff */
[----:B------:R-:W-:Y:S01]  /*10c650*/  @P1 LOP3.LUT R9, R9, 0x2000, RZ, 0xfc, !PT ;  /* 0x0000200009091812 */ /* 0x000fe200078efcff */
[----:B-1----:R-:W-:-:S03]  /*10c660*/  IMAD.U32 R8, RZ, RZ, UR6 ;  /* 0x00000006ff087e24 */ /* 0x002fc6000f8e00ff */
[----:B------:R-:W-:Y:S01]  /*10c670*/  LOP3.LUT R9, R9, 0xffffefff, RZ, 0xc0, !PT ;  /* 0xffffefff09097812 */ /* 0x000fe200078ec0ff */
[----:B------:R-:W-:Y:S01]  /*10c680*/  IMAD.X R11, R2, 0x1, R15, P0 ;  /* 0x00000001020b7824 */ /* 0x000fe200000e060f */
[----:B------:R-:W-:Y:S02]  /*10c690*/  UMOV UR6, UR7 ;  /* 0x0000000700067c82 */ /* 0x000fe40008000000 */
[----:B------:R-:W-:Y:S02]  /*10c6a0*/  @P2 LOP3.LUT R9, R9, 0x1000, RZ, 0xfc, !PT ;  /* 0x0000100009092812 */ /* 0x000fe400078efcff */
[----:B------:R1:W-:Y:S02]  /*10c6b0*/  STL.64 [R1+0x4280], R10 ;  /* 0x0042800a01007387 */ /* 0x0003e40000100a00 */
[----:B------:R-:W-:Y:S02]  /*10c6c0*/  LOP3.LUT R9, R9, 0xfffff7ff, RZ, 0xc0, !PT ;  /* 0xfffff7ff09097812 */ /* 0x000fe400078ec0ff */
[----:B--2---:R-:W-:Y:S01]  /*10c6d0*/  ISETP.GE.AND P1, PT, R7, UR4, PT ;  /* 0x0000000407007c0c */ /* 0x004fe2000bf26270 */
[----:B0-----:R-:W-:Y:S01]  /*10c6e0*/  IMAD.U32 R7, RZ, RZ, UR8 ;  /* 0x00000008ff077e24 */ /* 0x001fe2000f8e00ff */
[----:B------:R-:W-:Y:S01]  /*10c6f0*/  UMOV UR4, UR9 ;  /* 0x0000000900047c82 */ /* 0x000fe20008000000 */
[----:B------:R-:W0:Y:S03]  /*10c700*/  LDCU.64 UR8, c[0x0][0x398] ;  /* 0x00007300ff0877ac */ /* 0x000e260008000a00 */
[----:B------:R2:W-:Y:S04]  /*10c710*/  STL [R1+0x13c], R7 ;  /* 0x00013c0701007387 */ /* 0x0005e80000100800 */
[----:B-1----:R-:W4:Y:S03]  /*10c720*/  LDL.LU R10, [R1+0x5114] ;  /* 0x00511400010a7983 */ /* 0x002f260000300800 */
[----:B------:R-:W-:Y:S01]  /*10c730*/  @P1 LOP3.LUT R9, R9, 0x800, RZ, 0xfc, !PT ;  /* 0x0000080009091812 */ /* 0x000fe200078efcff */
[----:B--2---:R-:W2:Y:S01]  /*10c740*/  LDL.LU R7, [R1+0x5118] ;  /* 0x0051180001077983 */ /* 0x004ea20000300800 */
[----:B---3--:R-:W-:Y:S01]  /*10c750*/  ISETP.GE.AND P2, PT, R5, UR6, PT ;  /* 0x0000000605007c0c */ /* 0x008fe2000bf46270 */
[----:B------:R-:W1:Y:S01]  /*10c760*/  LDCU.64 UR6, c[0x0][0x398] ;  /* 0x00007300ff0677ac */ /* 0x000e620008000a00 */
[----:B----4-:R-:W-:-:S02]  /*10c770*/  ISETP.GE.AND P1, PT, R4, UR4, PT ;  /* 0x0000000404007c0c */ /* 0x010fc4000bf26270 */
[----:B------:R-:W-:-:S05]  /*10c780*/  IADD3 R4, P0, PT, R6, R16, RZ ;  /* 0x0000001006047210 */ /* 0x000fca0007f1e0ff */
[----:B------:R-:W-:-:S05]  /*10c790*/  IMAD.X R5, R2, 0x1, R14, P0 ;  /* 0x0000000102057824 */ /* 0x000fca00000e060e */
[----:B------:R1:W-:Y:S02]  /*10c7a0*/  STL.64 [R1+0x4288], R4 ;  /* 0x0042880401007387 */ /* 0x0003e40000100a00 */
[----:B-1----:R-:W-:-:S05]  /*10c7b0*/  IMAD.U32 R4, RZ, RZ, UR6 ;  /* 0x00000006ff047e24 */ /* 0x002fca000f8e00ff */
[----:B------:R1:W-:Y:S04]  /*10c7c0*/  STL [R1+0x138], R4 ;  /* 0x0001380401007387 */ /* 0x0003e80000100800 */
[----:B------:R-:W3:Y:S04]  /*10c7d0*/  LDL.LU R5, [R1+0x511c] ;  /* 0x00511c0001057983 */ /* 0x000ee80000300800 */
[----:B-1----:R-:W4:Y:S01]  /*10c7e0*/  LDL.LU R4, [R1+0x5120] ;  /* 0x0051200001047983 */ /* 0x002f220000300800 */
[----:B------:R-:W-:Y:S01]  /*10c7f0*/  LOP3.LUT R9, R9, 0xfffffbff, RZ, 0xc0, !PT ;  /* 0xfffffbff09097812 */ /* 0x000fe200078ec0ff */
[----:B------:R-:W-:-:S03]  /*10c800*/  UMOV UR6, UR7 ;  /* 0x0000000700067c82 */ /* 0x000fc60008000000 */
[----:B------:R-:W-:Y:S01]  /*10c810*/  @P2 LOP3.LUT R9, R9, 0x400, RZ, 0xfc, !PT ;  /* 0x0000040009092812 */ /* 0x000fe200078efcff */
[----:B0-----:R-:W-:Y:S01]  /*10c820*/  IMAD.U32 R11, RZ, RZ, UR8 ;  /* 0x00000008ff0b7e24 */ /* 0x001fe2000f8e00ff */
[----:B------:R-:W-:Y:S01]  /*10c830*/  UMOV UR4, UR9 ;  /* 0x0000000900047c82 */ /* 0x000fe20008000000 */
[----:B------:R-:W0:Y:S01]  /*10c840*/  LDCU.64 UR8, c[0x0][0x398] ;  /* 0x00007300ff0877ac */ /* 0x000e220008000a00 */
[----:B------:R-:W-:-:S04]  /*10c850*/  LOP3.LUT R9, R9, 0xfffffdff, RZ, 0xc0, !PT ;  /* 0xfffffdff09097812 */ /* 0x000fc800078ec0ff */
[----:B------:R-:W-:Y:S01]  /*10c860*/  @P1 LOP3.LUT R9, R9, 0x200, RZ, 0xfc, !PT ;  /* 0x0000020009091812 */ /* 0x000fe200078efcff */
[----:B------:R1:W-:Y:S03]  /*10c870*/  STL [R1+0x134], R11 ;  /* 0x0001340b01007387 */ /* 0x0003e60000100800 */
[----:B------:R-:W-:Y:S02]  /*10c880*/  LOP3.LUT R9, R9, 0xfffffeff, RZ, 0xc0, !PT ;  /* 0xfffffeff09097812 */ /* 0x000fe400078ec0ff */
[----:B------:R-:W-:Y:S01]  /*10c890*/  ISETP.GE.AND P2, PT, R10, UR6, PT ;  /* 0x000000060a007c0c */ /* 0x000fe2000bf46270 */
[----:B------:R-:W0:Y:S01]  /*10c8a0*/  LDCU.64 UR6, c[0x0][0x398] ;  /* 0x00007300ff0677ac */ /* 0x000e220008000a00 */
[----:B------:R-:W-:Y:S02]  /*10c8b0*/  IADD3 R10, P0, PT, R6, R23, RZ ;  /* 0x00000017060a7210 */ /* 0x000fe40007f1e0ff */
[----:B--2---:R-:W-:-:S03]  /*10c8c0*/  ISETP.GE.AND P1, PT, R7, UR4, PT ;  /* 0x0000000407007c0c */ /* 0x004fc6000bf26270 */
[----:B-1----:R-:W-:-:S06]  /*10c8d0*/  IMAD.X R11, R2, 0x1, R22, P0 ;  /* 0x00000001020b7824 */ /* 0x002fcc00000e0616 */
[----:B------:R-:W-:Y:S01]  /*10c8e0*/  @P2 LOP3.LUT R9, R9, 0x100, RZ, 0xfc, !PT ;  /* 0x0000010009092812 */ /* 0x000fe200078efcff */
[----:B------:R1:W-:Y:S03]  /*10c8f0*/  STL.64 [R1+0x4298], R10 ;  /* 0x0042980a01007387 */ /* 0x0003e60000100a00 */
[----:B------:R-:W-:Y:S01]  /*10c900*/  LOP3.LUT R9, R9, 0xffffff7f, RZ, 0xc0, !PT ;  /* 0xffffff7f09097812 */ /* 0x000fe200078ec0ff */
[----:B0-----:R-:W-:-:S03]  /*10c910*/  UMOV UR4, UR9 ;  /* 0x0000000900047c82 */ /* 0x001fc60008000000 */
[----:B------:R-:W-:Y:S01]  /*10c920*/  @P1 LOP3.LUT R9, R9, 0x80, RZ, 0xfc, !PT ;  /* 0x0000008009091812 */ /* 0x000fe200078efcff */
[----:B-1----:R-:W-:Y:S01]  /*10c930*/  IMAD.U32 R10, RZ, RZ, UR6 ;  /* 0x00000006ff0a7e24 */ /* 0x002fe2000f8e00ff */
[----:B------:R-:W-:Y:S01]  /*10c940*/  UMOV UR6, UR7 ;  /* 0x0000000700067c82 */ /* 0x000fe20008000000 */
[----:B------:R-:W-:Y:S01]  /*10c950*/  IMAD.U32 R7, RZ, RZ, UR8 ;  /* 0x00000008ff077e24 */ /* 0x000fe2000f8e00ff */
[----:B------:R-:W0:Y:S04]  /*10c960*/  LDCU.64 UR8, c[0x0][0x398] ;  /* 0x00007300ff0877ac */ /* 0x000e280008000a00 */
[----:B------:R-:W-:Y:S04]  /*10c970*/  STL [R1+0x12c], R7 ;  /* 0x00012c0701007387 */ /* 0x000fe80000100800 */
[----:B------:R-:W2:Y:S01]  /*10c980*/  LDL.LU R11, [R1+0x5124] ;  /* 0x00512400010b7983 */ /* 0x000ea20000300800 */
[----:B---3--:R-:W-:Y:S01]  /*10c990*/  ISETP.GE.AND P2, PT, R5, UR6, PT ;  /* 0x0000000605007c0c */ /* 0x008fe2000bf46270 */
[----:B------:R-:W1:Y:S01]  /*10c9a0*/  LDCU.64 UR6, c[0x0][0x398] ;  /* 0x00007300ff0677ac */ /* 0x000e620008000a00 */
[----:B----4-:R-:W-:-:S02]  /*10c9b0*/  ISETP.GE.AND P1, PT, R4, UR4, PT ;  /* 0x0000000404007c0c */ /* 0x010fc4000bf26270 */
[----:B------:R-:W-:-:S05]  /*10c9c0*/  IADD3 R4, P0, PT, R6, R21, RZ ;  /* 0x0000001506047210 */ /* 0x000fca0007f1e0ff */
[----:B------:R-:W-:-:S05]  /*10c9d0*/  IMAD.X R5, R2, 0x1, R19, P0 ;  /* 0x0000000102057824 */ /* 0x000fca00000e0613 */
[----:B------:R3:W-:Y:S04]  /*10c9e0*/  STL.64 [R1+0x42c0], R4 ;  /* 0x0042c00401007387 */ /* 0x0007e80000100a00 */
[----:B------:R4:W-:Y:S01]  /*10c9f0*/  STL.64 [R1+0x57e0], R20 ;  /* 0x0057e01401007387 */ /* 0x0009e20000100a00 */
[----:B---3--:R-:W-:-:S03]  /*10ca00*/  IADD3 R4, P0, PT, R6, R20, RZ ;  /* 0x0000001406047210 */ /* 0x008fc60007f1e0ff */
[----:B----4-:R-:W3:Y:S02]  /*10ca10*/  LDL.LU R21, [R1+0x5128] ;  /* 0x0051280001157983 */ /* 0x010ee40000300800 */
[----:B------:R-:W-:Y:S02]  /*10ca20*/  IMAD.X R5, R2, 0x1, R18, P0 ;  /* 0x0000000102057824 */ /* 0x000fe400000e0612 */
[----:B-1----:R-:W-:Y:S01]  /*10ca30*/  IMAD.U32 R2, RZ, RZ, UR6 ;  /* 0x00000006ff027e24 */ /* 0x002fe2000f8e00ff */
[----:B------:R-:W-:Y:S04]  /*10ca40*/  STL [R1+0x5728], R6 ;  /* 0x0057280601007387 */ /* 0x000fe80000100800 */
[----:B------:R1:W-:Y:S01]  /*10ca50*/  STL.64 [R1+0x42b8], R4 ;  /* 0x0042b80401007387 */ /* 0x0003e20000100a00 */
[----:B0-----:R-:W-:-:S03]  /*10ca60*/  UMOV UR6, UR9 ;  /* 0x0000000900067c82 */ /* 0x001fc60008000000 */
[----:B-1----:R-:W4:Y:S04]  /*10ca70*/  LDL.LU.64 R4, [R1+0x57e8] ;  /* 0x0057e80001047983 */ /* 0x002f280000300a00 */
[----:B------:R-:W4:Y:S04]  /*10ca80*/  LDL.LU R7, [R1+0x512c] ;  /* 0x00512c0001077983 */ /* 0x000f280000300800 */
[----:B------:R0:W-:Y:S02]  /*10ca90*/  STL [R1+0x128], R2 ;  /* 0x0001280201007387 */ /* 0x0001e40000100800 */
[----:B0-----:R-:W-:Y:S01]  /*10caa0*/  IMAD.U32 R2, RZ, RZ, UR8 ;  /* 0x00000008ff027e24 */ /* 0x001fe2000f8e00ff */
[----:B------:R-:W0:Y:S04]  /*10cab0*/  LDCU.64 UR8, c[0x0][0x398] ;  /* 0x00007300ff0877ac */ /* 0x000e280008000a00 */
[----:B------:R0:W-:Y:S02]  /*10cac0*/  STL [R1+0x124], R2 ;  /* 0x0001240201007387 */ /* 0x0001e40000100800 */
[----:B0-----:R-:W-:-:S05]  /*10cad0*/  IMAD.U32 R2, RZ, RZ, UR8 ;  /* 0x00000008ff027e24 */ /* 0x001fca000f8e00ff */
[----:B------:R0:W-:Y:S04]  /*10cae0*/  STL.64 [R1+0x57d8], R2 ;  /* 0x0057d80201007387 */ /* 0x0001e80000100a00 */
[----:B0-----:R-:W4:Y:S04]  /*10caf0*/  LDL.LU R2, [R1+0x5130] ;  /* 0x0051300001027983 */ /* 0x001f280000300800 */
[----:B------:R-:W4:Y:S01]  /*10cb00*/  LDL.LU R6, [R1+0x5134] ;  /* 0x0051340001067983 */ /* 0x000f220000300800 */
[----:B------:R-:W-:-:S04]  /*10cb10*/  LOP3.LUT R9, R9, 0xffffffbf, RZ, 0xc0, !PT ;  /* 0xffffffbf09097812 */ /* 0x000fc800078ec0ff */
[----:B------:R-:W-:Y:S01]  /*10cb20*/  @P2 LOP3.LUT R9, R9, 0x40, RZ, 0xfc, !PT ;  /* 0x0000004009092812 */ /* 0x000fe200078efcff */
[----:B------:R-:W-:Y:S01]  /*10cb30*/  UMOV UR4, UR9 ;  /* 0x0000000900047c82 */ /* 0x000fe20008000000 */
[----:B------:R-:W0:Y:S02]  /*10cb40*/  LDCU.64 UR8, c[0x0][0x398] ;  /* 0x00007300ff0877ac */ /* 0x000e240008000a00 */
[----:B------:R-:W-:-:S04]  /*10cb50*/  LOP3.LUT R9, R9, 0xffffffdf, RZ, 0xc0, !PT ;  /* 0xffffffdf09097812 */ /* 0x000fc800078ec0ff */
[----:B------:R-:W-:-:S04]  /*10cb60*/  @P1 LOP3.LUT R9, R9, 0x20, RZ, 0xfc, !PT ;  /* 0x0000002009091812 */ /* 0x000fc800078efcff */
[----:B------:R-:W-:Y:S02]  /*10cb70*/  LOP3.LUT R9, R9, 0xffffffef, RZ, 0xc0, !PT ;  /* 0xffffffef09097812 */ /* 0x000fe400078ec0ff */
[----:B--2---:R-:W-:-:S13]  /*10cb80*/  ISETP.GE.AND P0, PT, R11, UR7, PT ;  /* 0x000000070b007c0c */ /* 0x004fda000bf06270 */
[----:B------:R-:W-:-:S04]  /*10cb90*/  @P0 LOP3.LUT R9, R9, 0x10, RZ, 0xfc, !PT ;  /* 0x0000001009090812 */ /* 0x000fc800078efcff */
[----:B------:R-:W-:Y:S02]  /*10cba0*/  LOP3.LUT R9, R9, 0xfffffff7, RZ, 0xc0, !PT ;  /* 0xfffffff709097812 */ /* 0x000fe400078ec0ff */
[----:B---3--:R-:W-:Y:S01]  /*10cbb0*/  ISETP.GE.AND P2, PT, R21, UR6, PT ;  /* 0x0000000615007c0c */ /* 0x008fe2000bf46270 */
[----:B------:R-:W1:Y:S01]  /*10cbc0*/  LDCU.64 UR6, c[0x0][0x398] ;  /* 0x00007300ff0677ac */ /* 0x000e620008000a00 */
[----:B----4-:R-:W-:Y:S02]  /*10cbd0*/  SHF.R.S32.HI R11, RZ, 0x1f, R5 ;  /* 0x0000001fff0b7819 */ /* 0x010fe40000011405 */
[----:B------:R-:W-:Y:S01]  /*10cbe0*/  IADD3 R20, P0, PT, R5, R29, RZ ;  /* 0x0000001d05147210 */ /* 0x000fe20007f1e0ff */
[----:B-1----:R-:W-:Y:S01]  /*10cbf0*/  IMAD.U32 R3, RZ, RZ, UR6 ;  /* 0x00000006ff037e24 */ /* 0x002fe2000f8e00ff */
[----:B------:R-:W-:-:S03]  /*10cc00*/  ISETP.GE.AND P1, PT, R7, UR4, PT ;  /* 0x0000000407007c0c */ /* 0x000fc6000bf26270 */
[----:B------:R-:W-:Y:S02]  /*10cc10*/  IMAD.X R21, R11, 0x1, R28, P0 ;  /* 0x000000010b157824 */ /* 0x000fe400000e061c */
[----:B0-----:R-:W-:Y:S01]  /*10cc20*/  IMAD.U32 R7, RZ, RZ, UR8 ;  /* 0x00000008ff077e24 */ /* 0x001fe2000f8e00ff */
[----:B------:R-:W-:Y:S02]  /*10cc30*/  UMOV UR6, UR7 ;  /* 0x0000000700067c82 */ /* 0x000fe40008000000 */
[----:B------:R-:W-:Y:S01]  /*10cc40*/  STL.64 [R1+0x42b0], R20 ;  /* 0x0042b01401007387 */ /* 0x000fe20000100a00 */
[----:B------:R-:W-:-:S03]  /*10cc50*/  @P2 LOP3.LUT R9, R9, 0x8, RZ, 0xfc, !PT ;  /* 0x0000000809092812 */ /* 0x000fc600078efcff */
[----:B------:R0:W-:Y:S04]  /*10cc60*/  STL [R1+0x11c], R3 ;  /* 0x00011c0301007387 */ /* 0x0001e80000100800 */
[----:B0-----:R-:W2:Y:S04]  /*10cc70*/  LDL.LU R3, [R1+0x5138] ;  /* 0x0051380001037983 */ /* 0x001ea80000300800 */
[----:B------:R0:W-:Y:S01]  /*10cc80*/  STL [R1+0x118], R7 ;  /* 0x0001180701007387 */ /* 0x0001e20000100800 */
[----:B------:R-:W-:Y:S01]  /*10cc90*/  ISETP.GE.AND P2, PT, R2, UR6, PT ;  /* 0x0000000602007c0c */ /* 0x000fe2000bf46270 */
[----:B------:R-:W-:-:S02]  /*10cca0*/  UMOV UR4, UR9 ;  /* 0x0000000900047c82 */ /* 0x000fc40008000000 */
[----:B------:R-:W3:Y:S01]  /*10ccb0*/  LDL.LU R2, [R1+0x513c] ;  /* 0x00513c0001027983 */ /* 0x000ee20000300800 */
[----:B------:R-:W-:Y:S01]  /*10ccc0*/  LOP3.LUT R9, R9, 0xfffffffb, RZ, 0xc0, !PT ;  /* 0xfffffffb09097812 */ /* 0x000fe200078ec0ff */
[----:B------:R-:W1:Y:S03]  /*10ccd0*/  LDCU.64 UR6, c[0x0][0x398] ;  /* 0x00007300ff0677ac */ /* 0x000e660008000a00 */
[----:B------:R-:W-:Y:S01]  /*10cce0*/  @P1 LOP3.LUT R9, R9, 0x4, RZ, 0xfc, !PT ;  /* 0x0000000409091812 */ /* 0x000fe200078efcff */
[----:B------:R-:W4:Y:S01]  /*10ccf0*/  LDCU.64 UR8, c[0x0][0x398] ;  /* 0x00007300ff0877ac */ /* 0x000f220008000a00 */
[----:B------:R-:W-:Y:S02]  /*10cd00*/  ISETP.GE.AND P1, PT, R6, UR4, PT ;  /* 0x0000000406007c0c */ /* 0x000fe4000bf26270 */
[----:B------:R-:W-:-:S04]  /*10cd10*/  LOP3.LUT R9, R9, 0xfffffffd, RZ, 0xc0, !PT ;  /* 0xfffffffd09097812 */ /* 0x000fc800078ec0ff */
[----:B------:R-:W-:Y:S02]  /*10cd20*/  @P2 LOP3.LUT R9, R9, 0x2, RZ, 0xfc, !PT ;  /* 0x0000000209092812 */ /* 0x000fe400078efcff */
[----:B------:R-:W-:Y:S02]  /*10cd30*/  IADD3 R6, P0, PT, R5, R27, RZ ;  /* 0x0000001b05067210 */ /* 0x000fe40007f1e0ff */
[----:B------:R-:W-:-:S03]  /*10cd40*/  LOP3.LUT R9, R9, 0xfffffffe, RZ, 0xc0, !PT ;  /* 0xfffffffe09097812 */ /* 0x000fc600078ec0ff */
[----:B0-----:R-:W-:Y:S01]  /*10cd50*/  IMAD.X R7, R11, 0x1, R26, P0 ;  /* 0x000000010b077824 */ /* 0x001fe200000e061a */
[----:B------:R-:W-:-:S05]  /*10cd60*/  @P1 LOP3.LUT R9, R9, 0x1, RZ, 0xfc, !PT ;  /* 0x0000000109091812 */ /* 0x000fca00078efcff */
[----:B------:R-:W-:Y:S04]  /*10cd70*/  STL [R1+0x5764], R9 ;  /* 0x0057640901007387 */ /* 0x000fe80000100800 */
[----:B------:R1:W-:Y:S02]  /*10cd80*/  STL.64 [R1+0x42d0], R6 ;  /* 0x0042d00601007387 */ /* 0x0003e40000100a00 */
[----:B-1----:R-:W-:-:S05]  /*10cd90*/  IMAD.U32 R6, RZ, RZ, UR6 ;  /* 0x00000006ff067e24 */ /* 0x002fca000f8e00ff */
[----:B------:R0:W-:Y:S04]  /*10cda0*/  STL [R1+0x114], R6 ;  /* 0x0001140601007387 */ /* 0x0001e80000100800 */
[----:B0-----:R-:W2:Y:S01]  /*10cdb0*/  LDL.LU R6, [R1+0x5140] ;  /* 0x0051400001067983 */ /* 0x001ea20000300800 */
[----:B----4-:R-:W-:Y:S01]  /*10cdc0*/  UMOV UR4, UR9 ;  /* 0x0000000900047c82 */ /* 0x010fe20008000000 */
[----:B------:R-:W-:Y:S01]  /*10cdd0*/  UMOV UR6, UR7 ;  /* 0x0000000700067c82 */ /* 0x000fe20008000000 */
[----:B---3--:R-:W-:Y:S02]  /*10cde0*/  ISETP.GE.AND P1, PT, R2, UR4, PT ;  /* 0x0000000402007c0c */ /* 0x008fe4000bf26270 */
[----:B------:R-:W3:Y:S01]  /*10cdf0*/  LDL.LU R2, [R1+0x5144] ;  /* 0x0051440001027983 */ /* 0x000ee20000300800 */
[----:B--2---:R-:W-:Y:S01]  /*10ce00*/  ISETP.GE.AND P2, PT, R3, UR6, PT ;  /* 0x0000000603007c0c */ /* 0x004fe2000bf46270 */
[----:B------:R-:W0:Y:S01]  /*10ce10*/  LDCU.64 UR6, c[0x0][0x398] ;  /* 0x00007300ff0677ac */ /* 0x000e220008000a00 */
[----:B------:R-:W-:-:S02]  /*10ce20*/  SHF.R.S32.HI R9, RZ, 0x1f, R5 ;  /* 0x0000001fff097819 */ /* 0x000fc40000011405 */
[----:B------:R-:W-:Y:S01]  /*10ce30*/  IADD3 R20, P0, PT, R5, R25, RZ ;  /* 0x0000001905147210 */ /* 0x000fe20007f1e0ff */
[----:B------:R-:W-:Y:S01]  /*10ce40*/  IMAD.U32 R11, RZ, RZ, UR8 ;  /* 0x00000008ff0b7e24 */ /* 0x000fe2000f8e00ff */
[----:B------:R-:W1:Y:S03]  /*10ce50*/  LDCU.64 UR8, c[0x0][0x398] ;  /* 0x00007300ff0877ac */ /* 0x000e660008000a00 */
[----:B------:R-:W-:-:S05]  /*10ce60*/  IMAD.X R21, R9, 0x1, R24, P0 ;  /* 0x0000000109157824 */ /* 0x000fca00000e0618 */
[----:B------:R-:W-:Y:S01]  /*10ce70*/  STL.64 [R1+0x42e0], R20 ;  /* 0x0042e01401007387 */ /* 0x000fe20000100a00 */
[----:B0-----:R-:W-:-:S05]  /*10ce80*/  IMAD.U32 R3, RZ, RZ, UR6 ;  /* 0x00000006ff037e24 */ /* 0x001fca000f8e00ff */
[----:B------:R0:W-:Y:S04]  /*10ce90*/  STL [R1+0x10c], R3 ;  /* 0x00010c0301007387 */ /* 0x0001e80000100800 */
[----:B0-----:R-:W2:Y:S01]  /*10cea0*/  LDL.LU R3, [R1+0x5148] ;  /* 0x0051480001037983 */ /* 0x001ea20000300800 */
[----:B-1----:R-:W-:Y:S01]  /*10ceb0*/  IMAD.U32 R7, RZ, RZ, UR8 ;  /* 0x00000008ff077e24 */ /* 0x002fe2000f8e00ff */
[----:B------:R-:W-:Y:S01]  /*10cec0*/  UMOV UR6, UR7 ;  /* 0x0000000700067c82 */ /* 0x000fe20008000000 */
[----:B------:R-:W-:-:S03]  /*10ced0*/  @P2 LOP3.LUT R12, R12, 0x80000000, RZ, 0xfc, !PT ;  /* 0x800000000c0c2812 */ /* 0x000fc600078efcff */
[----:B------:R0:W-:Y:S01]  /*10cee0*/  STL [R1+0x108], R7 ;  /* 0x0001080701007387 */ /* 0x0001e20000100800 */
[----:B------:R-:W-:Y:S01]  /*10cef0*/  ISETP.GE.AND P2, PT, R6, UR6, PT ;  /* 0x0000000606007c0c */ /* 0x000fe2000bf46270 */
[----:B------:R-:W-:Y:S02]  /*10cf00*/  UMOV UR4, UR9 ;  /* 0x0000000900047c82 */ /* 0x000fe40008000000 */
[----:B------:R-:W4:Y:S01]  /*10cf10*/  LDL.LU R6, [R1+0x514c] ;  /* 0x00514c0001067983 */ /* 0x000f220000300800 */
[----:B------:R-:W-:Y:S01]  /*10cf20*/  IADD3 R20, P0, PT, R5, R17, RZ ;  /* 0x0000001105147210 */ /* 0x000fe20007f1e0ff */
[----:B------:R-:W0:Y:S01]  /*10cf30*/  LDCU.64 UR6, c[0x0][0x398] ;  /* 0x00007300ff0677ac */ /* 0x000e220008000a00 */
[----:B------:R-:W-:-:S03]  /*10cf40*/  LOP3.LUT R12, R12, 0xbfffffff, RZ, 0xc0, !PT ;  /* 0xbfffffff0c0c7812 */ /* 0x000fc600078ec0ff */
[----:B------:R-:W-:Y:S01]  /*10cf50*/  IMAD.X R21, R9, 0x1, R15, P0 ;  /* 0x0000000109157824 */ /* 0x000fe200000e060f */
[----:B------:R-:W-:Y:S01]  /*10cf60*/  @P1 LOP3.LUT R12, R12, 0x40000000, RZ, 0xfc, !PT ;  /* 0x400000000c0c1812 */ /* 0x000fe200078efcff */
[----:B------:R-:W1:Y:S03]  /*10cf70*/  LDCU.64 UR8, c[0x0][0x398] ;  /* 0x00007300ff0877ac */ /* 0x000e660008000a00 */
[----:B------:R0:W-:Y:S01]  /*10cf80*/  STL.64 [R1+0x42f0], R20 ;  /* 0x0042f01401007387 */ /* 0x0001e20000100a00 */
[----:B---3--:R-:W-:-:S03]  /*10cf90*/  ISETP.GE.AND P1, PT, R2, UR4, PT ;  /* 0x0000000402007c0c */ /* 0x008fc6000bf26270 */
[----:B------:R-:W3:Y:S01]  /*10cfa0*/  LDL.LU R2, [R1+0x5150] ;  /* 0x0051500001027983 */ /* 0x000ee20000300800 */
[----:B------:R-:W-:Y:S01]  /*10cfb0*/  LOP3.LUT R12, R12, 0xdfffffff, RZ, 0xc0, !PT ;  /* 0xdfffffff0c0c7812 */ /* 0x000fe200078ec0ff */
[----:B0-----:R-:W-:Y:S01]  /*10cfc0*/  IMAD.U32 R7, RZ, RZ, UR6 ;  /* 0x00000006ff077e24 */ /* 0x001fe2000f8e00ff */
[----:B------:R-:W-:Y:S02]  /*10cfd0*/  UMOV UR6, UR7 ;  /* 0x0000000700067c82 */ /* 0x000fe40008000000 */
[----:B------:R-:W-:Y:S01]  /*10cfe0*/  @P2 LOP3.LUT R12, R12, 0x20000000, RZ, 0xfc, !PT ;  /* 0x200000000c0c2812 */ /* 0x000fe200078efcff */
[----:B-1----:R-:W-:Y:S01]  /*10cff0*/  UMOV UR4, UR9 ;  /* 0x0000000900047c82 */ /* 0x002fe20008000000 */
[----:B------:R0:W-:Y:S01]  /*10d000*/  STL [R1+0x104], R7 ;  /* 0x0001040701007387 */ /* 0x0001e20000100800 */
[----:B------:R-:W-:Y:S02]  /*10d010*/  IADD3 R20, P0, PT, R5, R16, RZ ;  /* 0x0000001005147210 */ /* 0x000fe40007f1e0ff */
[----:B------:R-:W-:Y:S01]  /*10d020*/  LOP3.LUT R12, R12, 0xefffffff, RZ, 0xc0, !PT ;  /* 0xefffffff0c0c7812 */ /* 0x000fe200078ec0ff */
[----:B0-----:R-:W-:Y:S01]  /*10d030*/  IMAD.U32 R7, RZ, RZ, UR8 ;  /* 0x00000008ff077e24 */ /* 0x001fe2000f8e00ff */
[----:B------:R-:W0:Y:S01]  /*10d040*/  LDCU.64 UR8, c[0x0][0x398] ;  /* 0x00007300ff0877ac */ /* 0x000e220008000a00 */
[----:B--2---:R-:W-:Y:S01]  /*10d050*/  ISETP.GE.AND P2, PT, R3, UR6, PT ;  /* 0x0000000603007c0c */ /* 0x004fe2000bf46270 */
[----:B------:R-:W1:Y:S01]  /*10d060*/  LDCU.64 UR6, c[0x0][0x398] ;  /* 0x00007300ff0677ac */ /* 0x000e620008000a00 */
[----:B------:R-:W-:Y:S01]  /*10d070*/  @P1 LOP3.LUT R12, R12, 0x10000000, RZ, 0xfc, !PT ;  /* 0x100000000c0c1812 */ /* 0x000fe200078efcff */
[----:B------:R-:W2:Y:S01]  /*10d080*/  LDL.LU R3, [R1+0x5154] ;  /* 0x0051540001037983 */ /* 0x000ea20000300800 */
[----:B------:R-:W-:-:S05]  /*10d090*/  IMAD.X R21, R9, 0x1, R14, P0 ;  /* 0x0000000109157824 */ /* 0x000fca00000e060e */
[----:B------:R-:W-:Y:S01]  /*10d0a0*/  STL.64 [R1+0x42f8], R20 ;  /* 0x0042f81401007387 */ /* 0x000fe20000100a00 */
[----:B----4-:R-:W-:Y:S01]  /*10d0b0*/  ISETP.GE.AND P1, PT, R6, UR4, PT ;  /* 0x0000000406007c0c */ /* 0x010fe2000bf26270 */
[----:B-1----:R-:W-:-:S05]  /*10d0c0*/  IMAD.U32 R6, RZ, RZ, UR6 ;  /* 0x00000006ff067e24 */ /* 0x002fca000f8e00ff */
[----:B------:R0:W-:Y:S02]  /*10d0d0*/  STL [R1+0xfc], R6 ;  /* 0x0000fc0601007387 */ /* 0x0001e40000100800 */
[----:B0-----:R-:W-:-:S05]  /*10d0e0*/  IMAD.U32 R6, RZ, RZ, UR8 ;  /* 0x00000008ff067e24 */ /* 0x001fca000f8e00ff */
[----:B------:R0:W-:Y:S04]  /*10d0f0*/  STL [R1+0xf8], R6 ;  /* 0x0000f80601007387 */ /* 0x0001e80000100800 */
[----:B0-----:R-:W4:Y:S01]  /*10d100*/  LDL.LU R6, [R1+0x5158] ;  /* 0x0051580001067983 */ /* 0x001f220000300800 */
[----:B------:R-:W-:Y:S01]  /*10d110*/  LOP3.LUT R12, R12, 0xf7ffffff, RZ, 0xc0, !PT ;  /* 0xf7ffffff0c0c7812 */ /* 0x000fe200078ec0ff */
[----:B------:R-:W-:-:S03]  /*10d120*/  UMOV UR6, UR7 ;  /* 0x0000000700067c82 */ /* 0x000fc60008000000 */
[----:B------:R-:W-:Y:S02]  /*10d130*/  @P2 LOP3.LUT R12, R12, 0x8000000, RZ, 0xfc, !PT ;  /* 0x080000000c0c2812 */ /* 0x000fe400078efcff */
[----:B---3--:R-:W-:Y:S01]  /*10d140*/  ISETP.GE.AND P2, PT, R2, UR6, PT ;  /* 0x0000000602007c0c */ /* 0x008fe2000bf46270 */
[----:B------:R-:W0:Y:S01]  /*10d150*/  LDCU.64 UR6, c[0x0][0x398] ;  /* 0x00007300ff0677ac */ /* 0x000e220008000a00 */
[----:B------:R-:W3:Y:S01]  /*10d160*/  LDL.LU R2, [R1+0x515c] ;  /* 0x00515c0001027983 */ /* 0x000ee20000300800 */
[----:B------:R-:W-:-:S05]  /*10d170*/  IADD3 R20, P0, PT, R5, R23, RZ ;  /* 0x0000001705147210 */ /* 0x000fca0007f1e0ff */
[----:B------:R-:W-:-:S05]  /*10d180*/  IMAD.X R21, R9, 0x1, R22, P0 ;  /* 0x0000000109157824 */ /* 0x000fca00000e0616 */
[----:B------:R1:W-:Y:S04]  /*10d190*/  STL.64 [R1+0x4308], R20 ;  /* 0x0043081401007387 */ /* 0x0003e80000100a00 */
[----:B-1----:R-:W3:Y:S01]  /*10d1a0*/  LDL.LU.64 R20, [R1+0x57e0] ;  /* 0x0057e00001147983 */ /* 0x002ee20000300a00 */
[----:B------:R-:W-:Y:S01]  /*10d1b0*/  UMOV UR4, UR9 ;  /* 0x0000000900047c82 */ /* 0x000fe20008000000 */
[----:B------:R-:W1:Y:S01]  /*10d1c0*/  LDCU.64 UR8, c[0x0][0x398] ;  /* 0x00007300ff0877ac */ /* 0x000e620008000a00 */
[----:B------:R-:W-:-:S04]  /*10d1d0*/  LOP3.LUT R12, R12, 0xfbffffff, RZ, 0xc0, !PT ;  /* 0xfbffffff0c0c7812 */ /* 0x000fc800078ec0ff */
[----:B------:R-:W-:Y:S02]  /*10d1e0*/  @P1 LOP3.LUT R12, R12, 0x4000000, RZ, 0xfc, !PT ;  /* 0x040000000c0c1812 */ /* 0x000fe400078efcff */
[----:B--2---:R-:W-:Y:S01]  /*10d1f0*/  ISETP.GE.AND P1, PT, R3, UR4, PT ;  /* 0x0000000403007c0c */ /* 0x004fe2000bf26270 */
[----:B0-----:R-:W-:Y:S01]  /*10d200*/  IMAD.U32 R3, RZ, RZ, UR6 ;  /* 0x00000006ff037e24 */ /* 0x001fe2000f8e00ff */
[----:B------:R-:W-:-:S04]  /*10d210*/  LOP3.LUT R12, R12, 0xfdffffff, RZ, 0xc0, !PT ;  /* 0xfdffffff0c0c7812 */ /* 0x000fc800078ec0ff */
[----:B------:R0:W-:Y:S01]  /*10d220*/  STL [R1+0xf4], R3 ;  /* 0x0000f40301007387 */ /* 0x0001e20000100800 */
[----:B------:R-:W-:Y:S01]  /*10d230*/  UMOV UR6, UR7 ;  /* 0x0000000700067c82 */ /* 0x000fe20008000000 */
[----:B------:R-:W-:Y:S01]  /*10d240*/  @P2 LOP3.LUT R12, R12, 0x2000000, RZ, 0xfc, !PT ;  /* 0x020000000c0c2812 */ /* 0x000fe200078efcff */
[----:B0-----:R-:W-:Y:S02]  /*10d250*/  IMAD.MOV.U32 R3, RZ, RZ, R10 ;  /* 0x000000ffff037224 */ /* 0x001fe400078e000a */
[----:B-1----:R-:W-:-:S05]  /*10d260*/  IMAD.U32 R10, RZ, RZ, UR8 ;  /* 0x00000008ff0a7e24 */ /* 0x002fca000f8e00ff */
[----:B------:R0:W-:Y:S01]  /*10d270*/  STL.64 [R1+0x57c0], R10 ;  /* 0x0057c00a01007387 */ /* 0x0001e20000100a00 */
[----:B------:R-:W-:Y:S01]  /*10d280*/  LOP3.LUT R12, R12, 0xfeffffff, RZ, 0xc0, !PT ;  /* 0xfeffffff0c0c7812 */ /* 0x000fe200078ec0ff */
[----:B------:R-:W-:Y:S01]  /*10d290*/  UMOV UR4, UR9 ;  /* 0x0000000900047c82 */ /* 0x000fe20008000000 */
[----:B------:R-:W1:Y:S02]  /*10d2a0*/  LDCU.64 UR8, c[0x0][0x398] ;  /* 0x00007300ff0877ac */ /* 0x000e640008000a00 */
[----:B------:R-:W-:Y:S02]  /*10d2b0*/  @P1 LOP3.LUT R12, R12, 0x1000000, RZ, 0xfc, !PT ;  /* 0x010000000c0c1812 */ /* 0x000fe400078efcff */
[----:B----4-:R-:W-:Y:S01]  /*10d2c0*/  ISETP.GE.AND P2, PT, R6, UR6, PT ;  /* 0x0000000606007c0c */ /* 0x010fe2000bf46270 */
[----:B------:R-:W2:Y:S01]  /*10d2d0*/  LDCU.64 UR6, c[0x0][0x398] ;  /* 0x00007300ff0677ac */ /* 0x000ea20008000a00 */
[----:B------:R-:W4:Y:S01]  /*10d2e0*/  LDL.LU R6, [R1+0x5160] ;  /* 0x0051600001067983 */ /* 0x000f220000300800 */
[----:B---3--:R-:W-:-:S03]  /*10d2f0*/  ISETP.GE.AND P1, PT, R2, UR4, PT ;  /* 0x0000000402007c0c */ /* 0x008fc6000bf26270 */
[----:B------:R-:W3:Y:S01]  /*10d300*/  LDL.LU R2, [R1+0x5164] ;  /* 0x0051640001027983 */ /* 0x000ee20000300800 */
[----:B0-----:R-:W-:-:S05]  /*10d310*/  IADD3 R10, P0, PT, R5, R21, RZ ;  /* 0x00000015050a7210 */ /* 0x001fca0007f1e0ff */
[----:B------:R-:W-:-:S05]  /*10d320*/  IMAD.X R11, R9, 0x1, R19, P0 ;  /* 0x00000001090b7824 */ /* 0x000fca00000e0613 */
[----:B------:R0:W-:Y:S04]  /*10d330*/  STL.64 [R1+0x4328], R10 ;  /* 0x0043280a01007387 */ /* 0x0001e80000100a00 */
[----:B------:R-:W-:Y:S01]  /*10d340*/  STL.64 [R1+0x57d0], R20 ;  /* 0x0057d01401007387 */ /* 0x000fe20000100a00 */
[----:B0-----:R-:W-:-:S03]  /*10d350*/  IADD3 R10, P0, PT, R5, R20, RZ ;  /* 0x00000014050a7210 */ /* 0x001fc60007f1e0ff */
[----:B------:R2:W-:Y:S02]  /*10d360*/  STL [R1+0x572c], R5 ;  /* 0x00572c0501007387 */ /* 0x0005e40000100800 */
[----:B------:R-:W-:Y:S02]  /*10d370*/  IMAD.X R11, R9, 0x1, R18, P0 ;  /* 0x00000001090b7824 */ /* 0x000fe400000e0612 */
[----:B------:R-:W3:Y:S01]  /*10d380*/  LDL.LU R9, [R1+0x5168] ;  /* 0x0051680001097983 */ /* 0x000ee20000300800 */
[----:B--2---:R-:W-:-:S03]  /*10d390*/  IMAD.U32 R5, RZ, RZ, UR6 ;  /* 0x00000006ff057e24 */ /* 0x004fc6000f8e00ff */
[----:B------:R-:W-:Y:S01]  /*10d3a0*/  STL.64 [R1+0x4320], R10 ;  /* 0x0043200a01007387 */ /* 0x000fe20000100a00 */
[----:B-1----:R-:W-:-:S03]  /*10d3b0*/  UMOV UR6, UR9 ;  /* 0x0000000900067c82 */ /* 0x002fc60008000000 */
[----:B------:R0:W-:Y:S02]  /*10d3c0*/  STL [R1+0xec], R5 ;  /* 0x0000ec0501007387 */ /* 0x0001e40000100800 */
[----:B0-----:R-:W-:Y:S01]  /*10d3d0*/  IMAD.U32 R5, RZ, RZ, UR8 ;  /* 0x00000008ff057e24 */ /* 0x001fe2000f8e00ff */
[----:B------:R-:W0:Y:S04]  /*10d3e0*/  LDCU.64 UR8, c[0x0][0x398] ;  /* 0x00007300ff0877ac */ /* 0x000e280008000a00 */
[----:B------:R0:W-:Y:S02]  /*10d3f0*/  STL [R1+0xe8], R5 ;  /* 0x0000e80501007387 */ /* 0x0001e40000100800 */
[----:B0-----:R-:W-:Y:S01]  /*10d400*/  IMAD.U32 R5, RZ, RZ, UR8 ;  /* 0x00000008ff057e24 */ /* 0x001fe2000f8e00ff */
[----:B----4-:R-:W-:-:S04]  /*10d410*/  ISETP.GE.AND P0, PT, R6, UR7, PT ;  /* 0x0000000706007c0c */ /* 0x010fc8000bf06270 */
[----:B------:R0:W-:Y:S04]  /*10d420*/  STL [R1+0xe4], R5 ;  /* 0x0000e40501007387 */ /* 0x0001e80000100800 */
[----:B------:R-:W2:Y:S01]  /*10d430*/  LDL.LU R6, [R1+0x516c] ;  /* 0x00516c0001067983 */ /* 0x000ea20000300800 */
[----:B------:R-:W-:-:S04]  /*10d440*/  LOP3.LUT R12, R12, 0xff7fffff, RZ, 0xc0, !PT ;  /* 0xff7fffff0c0c7812 */ /* 0x000fc800078ec0ff */
[----:B------:R-:W-:Y:S02]  /*10d450*/  @P2 LOP3.LUT R12, R12, 0x800000, RZ, 0xfc, !PT ;  /* 0x008000000c0c2812 */ /* 0x000fe400078efcff */
[----:B---3--:R-:W-:Y:S01]  /*10d460*/  ISETP.GE.AND P2, PT, R2, UR6, PT ;  /* 0x0000000602007c0c */ /* 0x008fe2000bf46270 */
[----:B------:R-:W1:Y:S01]  /*10d470*/  LDCU.64 UR6, c[0x0][0x398] ;  /* 0x00007300ff0677ac */ /* 0x000e620008000a00 */
[----:B------:R-:W3:Y:S01]  /*10d480*/  LDL.LU R2, [R1+0x5170] ;  /* 0x0051700001027983 */ /* 0x000ee20000300800 */
[----:B------:R-:W-:Y:S01]  /*10d490*/  LOP3.LUT R12, R12, 0xffbfffff, RZ, 0xc0, !PT ;  /* 0xffbfffff0c0c7812 */ /* 0x000fe200078ec0ff */
[----:B------:R-:W-:Y:S01]  /*10d4a0*/  UMOV UR4, UR9 ;  /* 0x0000000900047c82 */ /* 0x000fe20008000000 */
[----:B------:R-:W4:Y:S02]  /*10d4b0*/  LDCU.64 UR8, c[0x0][0x398] ;  /* 0x00007300ff0877ac */ /* 0x000f240008000a00 */
[----:B------:R-:W-:-:S04]  /*10d4c0*/  @P1 LOP3.LUT R12, R12, 0x400000, RZ, 0xfc, !PT ;  /* 0x004000000c0c1812 */ /* 0x000fc800078efcff */
[----:B------:R-:W-:-:S04]  /*10d4d0*/  LOP3.LUT R12, R12, 0xffdfffff, RZ, 0xc0, !PT ;  /* 0xffdfffff0c0c7812 */ /* 0x000fc800078ec0ff */
[----:B------:R-:W-:Y:S01]  /*10d4e0*/  @P0 LOP3.LUT R12, R12, 0x200000, RZ, 0xfc, !PT ;  /* 0x002000000c0c0812 */ /* 0x000fe200078efcff */
[----:B------:R1:W-:Y:S01]  /*10d4f0*/  STL.64 [R1+0x57c8], R28 ;  /* 0x0057c81c01007387 */ /* 0x0003e20000100a00 */
[----:B------:R-:W-:Y:S02]  /*10d500*/  IADD3 R10, P0, PT, R4, R29, RZ ;  /* 0x0000001d040a7210 */ /* 0x000fe40007f1e0ff */
[----:B------:R-:W-:Y:S02]  /*10d510*/  LOP3.LUT R12, R12, 0xffefffff, RZ, 0xc0, !PT ;  /* 0xffefffff0c0c7812 */ /* 0x000fe400078ec0ff */
[----:B0-----:R-:W-:Y:S02]  /*10d520*/  SHF.R.S32.HI R5, RZ, 0x1f, R4 ;  /* 0x0000001fff057819 */ /* 0x001fe40000011404 */
[----:B------:R-:W-:Y:S01]  /*10d530*/  @P2 LOP3.LUT R12, R12, 0x100000, RZ, 0xfc, !PT ;  /* 0x001000000c0c2812 */ /* 0x000fe200078efcff */
[----:B-1----:R-:W-:Y:S01]  /*10d540*/  IMAD.U32 R29, RZ, RZ, UR6 ;  /* 0x00000006ff1d7e24 */ /* 0x002fe2000f8e00ff */
[----:B------:R-:W-:Y:S01]  /*10d550*/  UMOV UR6, UR7 ;  /* 0x0000000700067c82 */ /* 0x000fe20008000000 */
[----:B------:R-:W-:-:S05]  /*10d560*/  IMAD.X R11, R5, 0x1, R28, P0 ;  /* 0x00000001050b7824 */ /* 0x000fca00000e061c */
[----:B------:R0:W-:Y:S01]  /*10d570*/  STL.64 [R1+0x4318], R10 ;  /* 0x0043180a01007387 */ /* 0x0001e20000100a00 */
[----:B------:R-:W-:Y:S02]  /*10d580*/  LOP3.LUT R12, R12, 0xfff7ffff, RZ, 0xc0, !PT ;  /* 0xfff7ffff0c0c7812 */ /* 0x000fe400078ec0ff */
[----:B------:R-:W-:Y:S01]  /*10d590*/  ISETP.GE.AND P1, PT, R9, UR4, PT ;  /* 0x0000000409007c0c */ /* 0x000fe2000bf26270 */
[----:B----4-:R-:W-:Y:S01]  /*10d5a0*/  IMAD.U32 R9, RZ, RZ, UR8 ;  /* 0x00000008ff097e24 */ /* 0x010fe2000f8e00ff */
[----:B------:R-:W-:Y:S01]  /*10d5b0*/  UMOV UR4, UR9 ;  /* 0x0000000900047c82 */ /* 0x000fe20008000000 */
[----:B------:R-:W1:Y:S03]  /*10d5c0*/  LDCU.64 UR8, c[0x0][0x398] ;  /* 0x00007300ff0877ac */ /* 0x000e660008000a00 */
[----:B------:R4:W-:Y:S01]  /*10d5d0*/  STL [R1+0xdc], R9 ;  /* 0x0000dc0901007387 */ /* 0x0009e20000100800 */
[----:B0-----:R-:W-:-:S03]  /*10d5e0*/  IADD3 R10, P0, PT, R4, R27, RZ ;  /* 0x0000001b040a7210 */ /* 0x001fc60007f1e0ff */
[----:B----4-:R-:W4:Y:S03]  /*10d5f0*/  LDL.LU R9, [R1+0x5174] ;  /* 0x0051740001097983 */ /* 0x010f260000300800 */
[----:B------:R-:W-:Y:S01]  /*10d600*/  @P1 LOP3.LUT R12, R12, 0x80000, RZ, 0xfc, !PT ;  /* 0x000800000c0c1812 */ /* 0x000fe200078efcff */
[----:B------:R-:W-:Y:S01]  /*10d610*/  IMAD.X R11, R5, 0x1, R26, P0 ;  /* 0x00000001050b7824 */ /* 0x000fe200000e061a */
[----:B--2---:R-:W-:Y:S01]  /*10d620*/  ISETP.GE.AND P2, PT, R6, UR6, PT ;  /* 0x0000000606007c0c */ /* 0x004fe2000bf46270 */
[----:B------:R-:W0:Y:S01]  /*10d630*/  LDCU.64 UR6, c[0x0][0x398] ;  /* 0x00007300ff0677ac */ /* 0x000e220008000a00 */
[----:B------:R-:W2:Y:S04]  /*10d640*/  LDL.LU R6, [R1+0x5178] ;  /* 0x0051780001067983 */ /* 0x000ea80000300800 */
[----:B------:R1:W-:Y:S02]  /*10d650*/  STL.64 [R1+0x4338], R10 ;  /* 0x0043380a01007387 */ /* 0x0003e40000100a00 */
[----:B-1----:R-:W-:Y:S01]  /*10d660*/  IMAD.MOV.U32 R11, RZ, RZ, R3 ;  /* 0x000000ffff0b7224 */ /* 0x002fe200078e0003 */
[----:B---3--:R-:W-:Y:S01]  /*10d670*/  ISETP.GE.AND P1, PT, R2, UR4, PT ;  /* 0x0000000402007c0c */ /* 0x008fe2000bf26270 */
[----:B0-----:R-:W-:-:S05]  /*10d680*/  IMAD.U32 R2, RZ, RZ, UR6 ;  /* 0x00000006ff027e24 */ /* 0x001fca000f8e00ff */
[----:B------:R0:W-:Y:S04]  /*10d690*/  STL [R1+0xd8], R2 ;  /* 0x0000d80201007387 */ /* 0x0001e80000100800 */
[----:B------:R-:W3:Y:S01]  /*10d6a0*/  LDL.LU R3, [R1+0x517c] ;  /* 0x00517c0001037983 */ /* 0x000ee20000300800 */
[----:B0-----:R-:W-:-:S05]  /*10d6b0*/  IMAD.U32 R2, RZ, RZ, UR8 ;  /* 0x00000008ff027e24 */ /* 0x001fca000f8e00ff */
[----:B------:R0:W-:Y:S04]  /*10d6c0*/  STL [R1+0xd4], R2 ;  /* 0x0000d40201007387 */ /* 0x0001e80000100800 */
[----:B0-----:R-:W3:Y:S01]  /*10d6d0*/  LDL.LU R2, [R1+0x5180] ;  /* 0x0051800001027983 */ /* 0x001ee20000300800 */
[----:B------:R-:W-:Y:S01]  /*10d6e0*/  LOP3.LUT R12, R12, 0xfffbffff, RZ, 0xc0, !PT ;  /* 0xfffbffff0c0c7812 */ /* 0x000fe200078ec0ff */
[----:B------:R-:W-:-:S03]  /*10d6f0*/  UMOV UR6, UR7 ;  /* 0x0000000700067c82 */ /* 0x000fc60008000000 */
[----:B------:R-:W-:Y:S01]  /*10d700*/  @P2 LOP3.LUT R12, R12, 0x40000, RZ, 0xfc, !PT ;  /* 0x000400000c0c2812 */ /* 0x000fe200078efcff */
[----:B------:R-:W-:Y:S01]  /*10d710*/  UMOV UR4, UR9 ;  /* 0x0000000900047c82 */ /* 0x000fe20008000000 */
[----:B------:R-:W0:Y:S02]  /*10d720*/  LDCU.64 UR8, c[0x0][0x398] ;  /* 0x00007300ff0877ac */ /* 0x000e240008000a00 */
[----:B------:R-:W-:-:S04]  /*10d730*/  LOP3.LUT R12, R12, 0xfffdffff, RZ, 0xc0, !PT ;  /* 0xfffdffff0c0c7812 */ /* 0x000fc800078ec0ff */
[----:B------:R-:W-:-:S04]  /*10d740*/  @P1 LOP3.LUT R12, R12, 0x20000, RZ, 0xfc, !PT ;  /* 0x000200000c0c1812 */ /* 0x000fc800078efcff */
[----:B------:R-:W-:Y:S02]  /*10d750*/  LOP3.LUT R12, R12, 0xfffeffff, RZ, 0xc0, !PT ;  /* 0xfffeffff0c0c7812 */ /* 0x000fe400078ec0ff */
[----:B----4-:R-:W-:Y:S01]  /*10d760*/  ISETP.GE.AND P2, PT, R9, UR6, PT ;  /* 0x0000000609007c0c */ /* 0x010fe2000bf46270 */
[----:B------:R-:W1:Y:S01]  /*10d770*/  LDCU.64 UR6, c[0x0][0x398] ;  /* 0x00007300ff0677ac */ /* 0x000e620008000a00 */
[----:B------:R-:W-:-:S11]  /*10d780*/  IADD3 R20, P0, PT, R4, R25, RZ ;  /* 0x0000001904147210 */ /* 0x000fd60007f1e0ff */
[----:B------:R-:W-:-:S04]  /*10d790*/  @P2 LOP3.LUT R12, R12, 0x10000, RZ, 0xfc, !PT ;  /* 0x000100000c0c2812 */ /* 0x000fc800078efcff */
[----:B------:R-:W-:Y:S01]  /*10d7a0*/  LOP3.LUT R12, R12, 0xffff7fff, RZ, 0xc0, !PT ;  /* 0xffff7fff0c0c7812 */ /* 0x000fe200078ec0ff */
[----:B------:R-:W-:Y:S01]  /*10d7b0*/  IMAD.X R21, R5, 0x1, R24, P0 ;  /* 0x0000000105157824 */ /* 0x000fe200000e0618 */
[----:B--2---:R-:W-:Y:S01]  /*10d7c0*/  ISETP.GE.AND P1, PT, R6, UR4, PT ;  /* 0x0000000406007c0c */ /* 0x004fe2000bf26270 */
[----:B0-----:R-:W-:Y:S01]  /*10d7d0*/  UMOV UR4, UR9 ;  /* 0x0000000900047c82 */ /* 0x001fe20008000000 */
[----:B-1----:R-:W-:Y:S01]  /*10d7e0*/  IMAD.U32 R6, RZ, RZ, UR6 ;  /* 0x00000006ff067e24 */ /* 0x002fe2000f8e00ff */
[----:B------:R-:W-:Y:S01]  /*10d7f0*/  UMOV UR6, UR7 ;  /* 0x0000000700067c82 */ /* 0x000fe20008000000 */
[----:B------:R-:W-:Y:S01]  /*10d800*/  IMAD.U32 R9, RZ, RZ, UR8 ;  /* 0x00000008ff097e24 */ /* 0x000fe2000f8e00ff */
[----:B------:R0:W-:Y:S01]  /*10d810*/  STL.64 [R1+0x4340], R20 ;  /* 0x0043401401007387 */ /* 0x0001e20000100a00 */
[----:B------:R-:W1:Y:S07]  /*10d820*/  LDCU.64 UR8, c[0x0][0x398] ;  /* 0x00007300ff0877ac */ /* 0x000e6e0008000a00 */
[----:B------:R-:W-:Y:S01]  /*10d830*/  @P1 LOP3.LUT R12, R12, 0x8000, RZ, 0xfc, !PT ;  /* 0x000080000c0c1812 */ /* 0x000fe200078efcff */
[----:B------:R2:W-:Y:S04]  /*10d840*/  STL [R1+0xcc], R9 ;  /* 0x0000cc0901007387 */ /* 0x0005e80000100800 */
[----:B0-----:R-:W4:Y:S04]  /*10d850*/  LDL.LU R20, [R1+0x5184] ;  /* 0x0051840001147983 */ /* 0x001f280000300800 */
[----:B--2---:R-:W2:Y:S01]  /*10d860*/  LDL.LU R9, [R1+0x5188] ;  /* 0x0051880001097983 */ /* 0x004ea20000300800 */
[----:B---3--:R-:W-:Y:S01]  /*10d870*/  ISETP.GE.AND P2, PT, R3, UR6, PT ;  /* 0x0000000603007c0c */ /* 0x008fe2000bf46270 */
[----:B------:R-:W0:Y:S01]  /*10d880*/  LDCU.64 UR6, c[0x0][0x398] ;  /* 0x00007300ff0677ac */ /* 0x000e220008000a00 */
[----:B------:R-:W-:-:S02]  /*10d890*/  ISETP.GE.AND P1, PT, R2, UR4, PT ;  /* 0x0000000402007c0c */ /* 0x000fc4000bf26270 */
[----:B------:R-:W-:-:S05]  /*10d8a0*/  IADD3 R2, P0, PT, R4, R17, RZ ;  /* 0x0000001104027210 */ /* 0x000fca0007f1e0ff */
[----:B------:R-:W-:-:S05]  /*10d8b0*/  IMAD.X R3, R5, 0x1, R15, P0 ;  /* 0x0000000105037824 */ /* 0x000fca00000e060f */
[----:B------:R3:W-:Y:S04]  /*10d8c0*/  STL.64 [R1+0x4350], R2 ;  /* 0x0043500201007387 */ /* 0x0007e80000100a00 */
[----:B---3--:R-:W3:Y:S01]  /*10d8d0*/  LDL.LU.64 R2, [R1+0x57d8] ;  /* 0x0057d80001027983 */ /* 0x008ee20000300a00 */
[----:B0-----:R-:W-:Y:S02]  /*10d8e0*/  IMAD.U32 R10, RZ, RZ, UR6 ;  /* 0x00000006ff0a7e24 */ /* 0x001fe4000f8e00ff */
[----:B-1----:R-:W-:-:S03]  /*10d8f0*/  IMAD.U32 R21, RZ, RZ, UR8 ;  /* 0x00000008ff157e24 */ /* 0x002fc6000f8e00ff */
[----:B------:R0:W-:Y:S04]  /*10d900*/  STL [R1+0xc8], R10 ;  /* 0x0000c80a01007387 */ /* 0x0001e80000100800 */
[----:B------:R1:W-:Y:S01]  /*10d910*/  STL [R1+0xc4], R21 ;  /* 0x0000c41501007387 */ /* 0x0003e20000100800 */
[----:B0-----:R-:W-:-:S03]  /*10d920*/  IMAD.MOV.U32 R10, RZ, RZ, R7 ;  /* 0x000000ffff0a7224 */ /* 0x001fc600078e0007 */
[----:B------:R-:W2:Y:S01]  /*10d930*/  LDL.LU R7, [R1+0x518c] ;  /* 0x00518c0001077983 */ /* 0x000ea20000300800 */
[----:B------:R-:W-:Y:S01]  /*10d940*/  UMOV UR4, UR9 ;  /* 0x0000000900047c82 */ /* 0x000fe20008000000 */
[----:B------:R-:W0:Y:S01]  /*10d950*/  LDCU.64 UR8, c[0x0][0x398] ;  /* 0x00007300ff0877ac */ /* 0x000e220008000a00 */
[----:B------:R-:W-:Y:S01]  /*10d960*/  LOP3.LUT R12, R12, 0xffffbfff, RZ, 0xc0, !PT ;  /* 0xffffbfff0c0c7812 */ /* 0x000fe200078ec0ff */
[----:B------:R-:W-:-:S03]  /*10d970*/  UMOV UR6, UR7 ;  /* 0x0000000700067c82 */ /* 0x000fc60008000000 */
[----:B------:R-:W-:Y:S01]  /*10d980*/  @P2 LOP3.LUT R12, R12, 0x4000, RZ, 0xfc, !PT ;  /* 0x000040000c0c2812 */ /* 0x000fe200078efcff */
[----:B---3--:R-:W-:Y:S02]  /*10d990*/  IMAD.MOV.U32 R28, RZ, RZ, R2 ;  /* 0x000000ffff1c7224 */ /* 0x008fe400078e0002 */
[----:B------:R-:W3:Y:S01]  /*10d9a0*/  LDL.LU R2, [R1+0x5190] ;  /* 0x0051900001027983 */ /* 0x000ee20000300800 */
[----:B----4-:R-:W-:Y:S01]  /*10d9b0*/  ISETP.GE.AND P2, PT, R20, UR6, PT ;  /* 0x0000000614007c0c */ /* 0x010fe2000bf46270 */
[----:B------:R-:W4:Y:S01]  /*10d9c0*/  LDCU.64 UR6, c[0x0][0x398] ;  /* 0x00007300ff0677ac */ /* 0x000f220008000a00 */
[----:B------:R-:W-:Y:S02]  /*10d9d0*/  IADD3 R20, P0, PT, R4, R16, RZ ;  /* 0x0000001004147210 */ /* 0x000fe40007f1e0ff */
[----:B------:R-:W-:-:S03]  /*10d9e0*/  LOP3.LUT R12, R12, 0xffffdfff, RZ, 0xc0, !PT ;  /* 0xffffdfff0c0c7812 */ /* 0x000fc600078ec0ff */
[----:B-1----:R-:W-:Y:S01]  /*10d9f0*/  IMAD.X R21, R5, 0x1, R14, P0 ;  /* 0x0000000105157824 */ /* 0x002fe200000e060e */
[----:B------:R-:W-:Y:S02]  /*10da00*/  @P1 LOP3.LUT R12, R12, 0x2000, RZ, 0xfc, !PT ;  /* 0x000020000c0c1812 */ /* 0x000fe400078efcff */
[----:B--2---:R-:W-:Y:S02]  /*10da10*/  ISETP.GE.AND P1, PT, R9, UR4, PT ;  /* 0x0000000409007c0c */ /* 0x004fe4000bf26270 */
[----:B------:R0:W-:Y:S01]  /*10da20*/  STL.64 [R1+0x4360], R20 ;  /* 0x0043601401007387 */ /* 0x0001e20000100a00 */
[----:B------:R-:W-:-:S04]  /*10da30*/  LOP3.LUT R12, R12, 0xffffefff, RZ, 0xc0, !PT ;  /* 0xffffefff0c0c7812 */ /* 0x000fc800078ec0ff */
[----:B------:R-:W-:Y:S01]  /*10da40*/  @P2 LOP3.LUT R12, R12, 0x1000, RZ, 0xfc, !PT ;  /* 0x000010000c0c2812 */ /* 0x000fe200078efcff */
[----:B0-----:R-:W-:-:S03]  /*10da50*/  IMAD.U32 R20, RZ, RZ, UR8 ;  /* 0x00000008ff147e24 */ /* 0x001fc6000f8e00ff */
[----:B------:R-:W-:Y:S02]  /*10da60*/  LOP3.LUT R12, R12, 0xfffff7ff, RZ, 0xc0, !PT ;  /* 0xfffff7ff0c0c7812 */ /* 0x000fe400078ec0ff */
[----:B------:R0:W-:Y:S01]  /*10da70*/  STL [R1+0xbc], R20 ;  /* 0x0000bc1401007387 */ /* 0x0001e20000100800 */
[----:B----4-:R-:W-:Y:S01]  /*10da80*/  IMAD.U32 R9, RZ, RZ, UR6 ;  /* 0x00000006ff097e24 */ /* 0x010fe2000f8e00ff */
[----:B------:R-:W-:Y:S01]  /*10da90*/  UMOV UR4, UR9 ;  /* 0x0000000900047c82 */ /* 0x000fe20008000000 */
[----:B------:R-:W-:Y:S01]  /*10daa0*/  @P1 LOP3.LUT R12, R12, 0x800, RZ, 0xfc, !PT ;  /* 0x000008000c0c1812 */ /* 0x000fe200078efcff */
[----:B------:R-:W-:Y:S01]  /*10dab0*/  UMOV UR6, UR7 ;  /* 0x0000000700067c82 */ /* 0x000fe20008000000 */
[----:B------:R-:W1:Y:S01]  /*10dac0*/  LDCU.64 UR8, c[0x0][0x398] ;  /* 0x00007300ff0877ac */ /* 0x000e620008000a00 */
[----:B0-----:R-:W-:Y:S02]  /*10dad0*/  IADD3 R20, P0, PT, R4, R23, RZ ;  /* 0x0000001704147210 */ /* 0x001fe40007f1e0ff */
[----:B------:R-:W-:Y:S01]  /*10dae0*/  ISETP.GE.AND P2, PT, R7, UR6, PT ;  /* 0x0000000607007c0c */ /* 0x000fe2000bf46270 */
[----:B------:R-:W0:Y:S02]  /*10daf0*/  LDCU.64 UR6, c[0x0][0x398] ;  /* 0x00007300ff0677ac */ /* 0x000e240008000a00 */
[----:B------:R-:W-:Y:S01]  /*10db00*/  IMAD.X R21, R5, 0x1, R22, P0 ;  /* 0x0000000105157824 */ /* 0x000fe200000e0616 */
[----:B---3--:R-:W-:-:S02]  /*10db10*/  ISETP.GE.AND P1, PT, R2, UR4, PT ;  /* 0x0000000402007c0c */ /* 0x008fc4000bf26270 */
[----:B------:R-:W2:Y:S04]  /*10db20*/  LDL.LU R2, [R1+0x5194] ;  /* 0x0051940001027983 */ /* 0x000ea80000300800 */
[----:B------:R-:W3:Y:S04]  /*10db30*/  LDL.LU R7, [R1+0x5198] ;  /* 0x0051980001077983 */ /* 0x000ee80000300800 */
[----:B------:R4:W-:Y:S04]  /*10db40*/  STL.64 [R1+0x4370], R20 ;  /* 0x0043701401007387 */ /* 0x0009e80000100a00 */
[----:B----4-:R-:W4:Y:S04]  /*10db50*/  LDL.LU.64 R20, [R1+0x57d0] ;  /* 0x0057d00001147983 */ /* 0x010f280000300a00 */
[----:B------:R0:W-:Y:S01]  /*10db60*/  STL.64 [R1+0x57a8], R22 ;  /* 0x0057a81601007387 */ /* 0x0001e20000100a00 */
[----:B------:R-:W-:Y:S01]  /*10db70*/  LOP3.LUT R12, R12, 0xfffffbff, RZ, 0xc0, !PT ;  /* 0xfffffbff0c0c7812 */ /* 0x000fe200078ec0ff */
[----:B0-----:R-:W-:-:S05]  /*10db80*/  IMAD.U32 R22, RZ, RZ, UR6 ;  /* 0x00000006ff167e24 */ /* 0x001fca000f8e00ff */
[----:B------:R0:W-:Y:S01]  /*10db90*/  STL [R1+0xb8], R22 ;  /* 0x0000b81601007387 */ /* 0x0001e20000100800 */
[----:B------:R-:W-:Y:S01]  /*10dba0*/  UMOV UR6, UR7 ;  /* 0x0000000700067c82 */ /* 0x000fe20008000000 */
[----:B------:R-:W-:Y:S01]  /*10dbb0*/  @P2 LOP3.LUT R12, R12, 0x400, RZ, 0xfc, !PT ;  /* 0x000004000c0c2812 */ /* 0x000fe200078efcff */
[----:B0-----:R-:W-:Y:S02]  /*10dbc0*/  IMAD.MOV.U32 R22, RZ, RZ, R28 ;  /* 0x000000ffff167224 */ /* 0x001fe400078e001c */
[----:B-1----:R-:W-:-:S05]  /*10dbd0*/  IMAD.U32 R28, RZ, RZ, UR8 ;  /* 0x00000008ff1c7e24 */ /* 0x002fca000f8e00ff */
[----:B------:R4:W-:Y:S01]  /*10dbe0*/  STL [R1+0xb4], R28 ;  /* 0x0000b41c01007387 */ /* 0x0009e20000100800 */
[----:B------:R-:W-:Y:S01]  /*10dbf0*/  IMAD.MOV.U32 R23, RZ, RZ, R29 ;  /* 0x000000ffff177224 */ /* 0x000fe200078e001d */
[----:B------:R-:W-:Y:S01]  /*10dc00*/  LOP3.LUT R12, R12, 0xfffffdff, RZ, 0xc0, !PT ;  /* 0xfffffdff0c0c7812 */ /* 0x000fe200078ec0ff */
[----:B------:R-:W-:Y:S01]  /*10dc10*/  UMOV UR4, UR9 ;  /* 0x0000000900047c82 */ /* 0x000fe20008000000 */
[----:B------:R-:W0:Y:S02]  /*10dc20*/  LDCU.64 UR8, c[0x0][0x398] ;  /* 0x00007300ff0877ac */ /* 0x000e240008000a00 */
[----:B------:R-:W-:Y:S02]  /*10dc30*/  @P1 LOP3.LUT R12, R12, 0x200, RZ, 0xfc, !PT ;  /* 0x000002000c0c1812 */ /* 0x000fe400078efcff */
[----:B--2---:R-:W-:Y:S01]  /*10dc40*/  ISETP.GE.AND P2, PT, R2, UR6, PT ;  /* 0x0000000602007c0c */ /* 0x004fe2000bf46270 */
[----:B------:R-:W1:Y:S01]  /*10dc50*/  LDCU.64 UR6, c[0x0][0x398] ;  /* 0x00007300ff0677ac */ /* 0x000e620008000a00 */
[----:B------:R-:W2:Y:S01]  /*10dc60*/  LDL.LU R2, [R1+0x519c] ;  /* 0x00519c0001027983 */ /* 0x000ea20000300800 */
[----:B----4-:R-:W-:-:S05]  /*10dc70*/  IADD3 R28, P0, PT, R4, R21, RZ ;  /* 0x00000015041c7210 */ /* 0x010fca0007f1e0ff */
[----:B------:R-:W-:-:S05]  /*10dc80*/  IMAD.X R29, R5, 0x1, R19, P0 ;  /* 0x00000001051d7824 */ /* 0x000fca00000e0613 */
[----:B------:R4:W-:Y:S01]  /*10dc90*/  STL.64 [R1+0x4390], R28 ;  /* 0x0043901c01007387 */ /* 0x0009e20000100a00 */
[----:B---3--:R-:W-:Y:S01]  /*10dca0*/  ISETP.GE.AND P1, PT, R7, UR4, PT ;  /* 0x0000000407007c0c */ /* 0x008fe2000bf26270 */
[----:B-1----:R-:W-:Y:S02]  /*10dcb0*/  IMAD.U32 R7, RZ, RZ, UR6 ;  /* 0x00000006ff077e24 */ /* 0x002fe4000f8e00ff */
[----:B------:R-:W-:Y:S01]  /*10dcc0*/  STL.64 [R1+0x57a0], R20 ;  /* 0x0057a01401007387 */ /* 0x000fe20000100a00 */
[----:B----4-:R-:W-:-:S03]  /*10dcd0*/  IADD3 R28, P0, PT, R4, R20, RZ ;  /* 0x00000014041c7210 */ /* 0x010fc60007f1e0ff */
[----:B------:R-:W-:Y:S02]  /*10dce0*/  STL [R1+0x5730], R4 ;  /* 0x0057300401007387 */ /* 0x000fe40000100800 */
[----:B------:R-:W-:-:S05]  /*10dcf0*/  IMAD.X R29, R5, 0x1, R18, P0 ;  /* 0x00000001051d7824 */ /* 0x000fca00000e0612 */
[----:B------:R1:W-:Y:S04]  /*10dd00*/  STL.64 [R1+0x4388], R28 ;  /* 0x0043881c01007387 */ /* 0x0003e80000100a00 */
[----:B-1----:R-:W3:Y:S04]  /*10dd10*/  LDL.LU.64 R28, [R1+0x57c8] ;  /* 0x0057c800011c7983 */ /* 0x002ee80000300a00 */
[----:B------:R-:W-:Y:S04]  /*10dd20*/  STL.64 [R1+0x57b0], R18 ;  /* 0x0057b01201007387 */ /* 0x000fe80000100a00 */
[----:B------:R1:W-:Y:S04]  /*10dd30*/  STL [R1+0x573c], R7 ;  /* 0x00573c0701007387 */ /* 0x0003e80000100800 */
[----:B-1----:R-:W4:Y:S01]  /*10dd40*/  LDL.LU R7, [R1+0x51a0] ;  /* 0x0051a00001077983 */ /* 0x002f220000300800 */
[----:B------:R-:W-:Y:S01]  /*10dd50*/  UMOV UR4, UR7 ;  /* 0x0000000700047c82 */ /* 0x000fe20008000000 */
[----:B------:R-:W1:Y:S01]  /*10dd60*/  LDCU.64 UR6, c[0x0][0x398] ;  /* 0x00007300ff0677ac */ /* 0x000e620008000a00 */
[----:B------:R-:W-:Y:S01]  /*10dd70*/  LOP3.LUT R12, R12, 0xfffffeff, RZ, 0xc0, !PT ;  /* 0xfffffeff0c0c7812 */ /* 0x000fe200078ec0ff */
[----:B------:R-:W4:Y:S03]  /*10dd80*/  LDL.LU R5, [R1+0x51a4] ;  /* 0x0051a40001057983 */ /* 0x000f260000300800 */
[----:B------:R-:W-:-:S04]  /*10dd90*/  @P2 LOP3.LUT R12, R12, 0x100, RZ, 0xfc, !PT ;  /* 0x000001000c0c2812 */ /* 0x000fc800078efcff */
[----:B------:R-:W-:-:S04]  /*10dda0*/  LOP3.LUT R12, R12, 0xffffff7f, RZ, 0xc0, !PT ;  /* 0xffffff7f0c0c7812 */ /* 0x000fc800078ec0ff */
[----:B------:R-:W-:Y:S01]  /*10ddb0*/  @P1 LOP3.LUT R12, R12, 0x80, RZ, 0xfc, !PT ;  /* 0x000000800c0c1812 */ /* 0x000fe200078efcff */
[----:B-1----:R-:W-:-:S03]  /*10ddc0*/  IMAD.U32 R4, RZ, RZ, UR6 ;  /* 0x00000006ff047e24 */ /* 0x002fc6000f8e00ff */
[----:B------:R-:W-:Y:S02]  /*10ddd0*/  LOP3.LUT R12, R12, 0xffffffbf, RZ, 0xc0, !PT ;  /* 0xffffffbf0c0c7812 */ /* 0x000fe400078ec0ff */
[----:B------:R0:W-:Y:S01]  /*10dde0*/  STL [R1+0xac], R4 ;  /* 0x0000ac0401007387 */ /* 0x0001e20000100800 */
[----:B------:R-:W-:Y:S01]  /*10ddf0*/  UMOV UR6, UR7 ;  /* 0x0000000700067c82 */ /* 0x000fe20008000000 */
[----:B------:R-:W-:Y:S02]  /*10de00*/  IMAD.MOV.U32 R19, RZ, RZ, R23 ;  /* 0x000000ffff137224 */ /* 0x000fe400078e0017 */
[----:B------:R-:W-:Y:S02]  /*10de10*/  IMAD.MOV.U32 R23, RZ, RZ, R10 ;  /* 0x000000ffff177224 */ /* 0x000fe400078e000a */
[----:B0-----:R-:W-:-:S05]  /*10de20*/  IMAD.U32 R4, RZ, RZ, UR8 ;  /* 0x00000008ff047e24 */ /* 0x001fca000f8e00ff */
[----:B------:R0:W-:Y:S01]  /*10de30*/  STL [R1+0x5734], R4 ;  /* 0x0057340401007387 */ /* 0x0001e20000100800 */
[----:B------:R-:W-:Y:S02]  /*10de40*/  IMAD.MOV.U32 R21, RZ, RZ, R22 ;  /* 0x000000ffff157224 */ /* 0x000fe400078e0016 */
[----:B------:R-:W-:Y:S01]  /*10de50*/  IMAD.MOV.U32 R22, RZ, RZ, R11 ;  /* 0x000000ffff167224 */ /* 0x000fe200078e000b */
[----:B--2---:R-:W-:Y:S02]  /*10de60*/  ISETP.GE.AND P0, PT, R2, UR4, PT ;  /* 0x0000000402007c0c */ /* 0x004fe4000bf06270 */
[----:B------:R-:W-:-:S11]  /*10de70*/  SHF.R.S32.HI R2, RZ, 0x1f, R3 ;  /* 0x0000001fff027819 */ /* 0x000fd60000011403 */
[----:B------:R-:W-:Y:S02]  /*10de80*/  @P0 LOP3.LUT R12, R12, 0x40, RZ, 0xfc, !PT ;  /* 0x000000400c0c0812 */ /* 0x000fe400078efcff */
[----:B---3--:R-:W-:-:S05]  /*10de90*/  IADD3 R10, P0, PT, R3, R29, RZ ;  /* 0x0000001d030a7210 */ /* 0x008fca0007f1e0ff */
[----:B------:R-:W-:Y:S01]  /*10dea0*/  IMAD.X R11, R2, 0x1, R28, P0 ;  /* 0x00000001020b7824 */ /* 0x000fe200000e061c */
[----:B----4-:R-:W-:Y:S01]  /*10deb0*/  ISETP.GE.AND P2, PT, R7, UR6, PT ;  /* 0x0000000607007c0c */ /* 0x010fe2000bf46270 */
[----:B------:R-:W-:Y:S01]  /*10dec0*/  UMOV UR4, UR9 ;  /* 0x0000000900047c82 */ /* 0x000fe20008000000 */
[----:B------:R-:W2:Y:S01]  /*10ded0*/  LDL.LU R7, [R1+0x51a8] ;  /* 0x0051a80001077983 */ /* 0x000ea20000300800 */
[----:B------:R-:W1:Y:S03]  /*10dee0*/  LDCU.64 UR8, c[0x0][0x398] ;  /* 0x00007300ff0877ac */ /* 0x000e660008000a00 */
[----:B0-----:R-:W3:Y:S01]  /*10def0*/  LDL.LU R4, [R1+0x51ac] ;  /* 0x0051ac0001047983 */ /* 0x001ee20000300800 */
[----:B------:R-:W0:Y:S03]  /*10df00*/  LDCU.64 UR6, c[0x0][0x398] ;  /* 0x00007300ff0677ac */ /* 0x000e260008000a00 */
[----:B------:R4:W-:Y:S04]  /*10df10*/  STL.64 [R1+0x4380], R10 ;  /* 0x0043800a01007387 */ /* 0x0009e80000100a00 */
[----:B----4-:R-:W4:Y:S01]  /*10df20*/  LDL.LU.64 R10, [R1+0x57c0] ;  /* 0x0057c000010a7983 */ /* 0x010f220000300a00 */
[----:B------:R-:W-:-:S02]  /*10df30*/  ISETP.GE.AND P1, PT, R5, UR4, PT ;  /* 0x0000000405007c0c */ /* 0x000fc4000bf26270 */
[----:B------:R-:W-:-:S04]  /*10df40*/  LOP3.LUT R12, R12, 0xffffffdf, RZ, 0xc0, !PT ;  /* 0xffffffdf0c0c7812 */ /* 0x000fc800078ec0ff */
[----:B------:R-:W-:Y:S01]  /*10df50*/  @P2 LOP3.LUT R12, R12, 0x20, RZ, 0xfc, !PT ;  /* 0x000000200c0c2812 */ /* 0x000fe200078efcff */
[----:B------:R-:W-:-:S03]  /*10df60*/  IMAD.MOV.U32 R20, RZ, RZ, R8 ;  /* 0x000000ffff147224 */ /* 0x000fc600078e0008 */
[----:B------:R-:W-:Y:S01]  /*10df70*/  LOP3.LUT R12, R12, 0xffffffef, RZ, 0xc0, !PT ;  /* 0xffffffef0c0c7812 */ /* 0x000fe200078ec0ff */
[----:B-1----:R-:W-:Y:S01]  /*10df80*/  UMOV UR4, UR9 ;  /* 0x0000000900047c82 */ /* 0x002fe20008000000 */
[----:B0-----:R-:W-:Y:S02]  /*10df90*/  IMAD.U32 R8, RZ, RZ, UR6 ;  /* 0x00000006ff087e24 */ /* 0x001fe4000f8e00ff */
[----:B------:R-:W-:Y:S01]  /*10dfa0*/  @P1 LOP3.LUT R12, R12, 0x10, RZ, 0xfc, !PT ;  /* 0x000000100c0c1812 */ /* 0x000fe200078efcff */
[----:B------:R-:W-:Y:S01]  /*10dfb0*/  IMAD.U32 R5, RZ, RZ, UR8 ;  /* 0x00000008ff057e24 */ /* 0x000fe2000f8e00ff */
[----:B------:R-:W-:Y:S01]  /*10dfc0*/  UMOV UR6, UR7 ;  /* 0x0000000700067c82 */ /* 0x000fe20008000000 */
[----:B------:R-:W-:Y:S01]  /*10dfd0*/  STL [R1+0x5738], R8 ;  /* 0x0057380801007387 */ /* 0x000fe20000100800 */
[----:B------:R-:W0:Y:S03]  /*10dfe0*/  LDCU.64 UR8, c[0x0][0x398] ;  /* 0x00007300ff0877ac */ /* 0x000e260008000a00 */
[----:B------:R1:W-:Y:S01]  /*10dff0*/  STL [R1+0x5740], R5 ;  /* 0x0057400501007387 */ /* 0x0003e20000100800 */
[----:B---3--:R-:W-:-:S02]  /*10e000*/  ISETP.GE.AND P1, PT, R4, UR4, PT ;  /* 0x0000000404007c0c */ /* 0x008fc4000bf26270 */
[----:B------:R-:W-:-:S05]  /*10e010*/  IADD3 R4, P0, PT, R3, R27, RZ ;  /* 0x0000001b03047210 */ /* 0x000fca0007f1e0ff */
[----:B-1----:R-:W-:-:S05]  /*10e020*/  IMAD.X R5, R2, 0x1, R26, P0 ;  /* 0x0000000102057824 */ /* 0x002fca00000e061a */
[----:B------:R1:W-:Y:S01]  /*10e030*/  STL.64 [R1+0x43a0], R4 ;  /* 0x0043a00401007387 */ /* 0x0003e20000100a00 */
[----:B----4-:R-:W-:-:S03]  /*10e040*/  IMAD.MOV.U32 R18, RZ, RZ, R10 ;  /* 0x000000ffff127224 */ /* 0x010fc600078e000a */
[----:B------:R-:W3:Y:S04]  /*10e050*/  LDL.LU R10, [R1+0x51b0] ;  /* 0x0051b000010a7983 */ /* 0x000ee80000300800 */
[----:B-1----:R-:W4:Y:S01]  /*10e060*/  LDL.LU R5, [R1+0x51b4] ;  /* 0x0051b40001057983 */ /* 0x002f220000300800 */
[----:B--2---:R-:W-:Y:S01]  /*10e070*/  ISETP.GE.AND P2, PT, R7, UR6, PT ;  /* 0x0000000607007c0c */ /* 0x004fe2000bf46270 */
[----:B------:R-:W1:Y:S01]  /*10e080*/  LDCU.64 UR6, c[0x0][0x398] ;  /* 0x00007300ff0677ac */ /* 0x000e620008000a00 */
[----:B------:R-:W-:Y:S01]  /*10e090*/  LOP3.LUT R12, R12, 0xfffffff7, RZ, 0xc0, !PT ;  /* 0xfffffff70c0c7812 */ /* 0x000fe200078ec0ff */
[----:B------:R-:W-:Y:S02]  /*10e0a0*/  IMAD.MOV.U32 R4, RZ, RZ, R21 ;  /* 0x000000ffff047224 */ /* 0x000fe400078e0015 */
[----:B------:R-:W-:-:S02]  /*10e0b0*/  IMAD.MOV.U32 R7, RZ, RZ, R20 ;  /* 0x000000ffff077224 */ /* 0x000fc400078e0014 */
[----:B------:R-:W-:Y:S02]  /*10e0c0*/  IMAD.MOV.U32 R21, RZ, RZ, R6 ;  /* 0x000000ffff157224 */ /* 0x000fe400078e0006 */
[----:B------:R-:W-:-:S04]  /*10e0d0*/  IMAD.MOV.U32 R20, RZ, RZ, R0 ;  /* 0x000000ffff147224 */ /* 0x000fc800078e0000 */
[----:B------:R-:W-:Y:S01]  /*10e0e0*/  @P2 LOP3.LUT R12, R12, 0x8, RZ, 0xfc, !PT ;  /* 0x000000080c0c2812 */ /* 0x000fe200078efcff */
[----:B0-----:R-:W-:-:S03]  /*10e0f0*/  IMAD.U32 R0, RZ, RZ, UR8 ;  /* 0x00000008ff007e24 */ /* 0x001fc6000f8e00ff */
[----:B------:R-:W-:Y:S01]  /*10e100*/  LOP3.LUT R12, R12, 0xfffffffb, RZ, 0xc0, !PT ;  /* 0xfffffffb0c0c7812 */ /* 0x000fe200078ec0ff */
[----:B-1----:R-:W-:Y:S01]  /*10e110*/  IMAD.U32 R6, RZ, RZ, UR6 ;  /* 0x00000006ff067e24 */ /* 0x002fe2000f8e00ff */
[----:B------:R-:W-:Y:S02]  /*10e120*/  UMOV UR4, UR9 ;  /* 0x0000000900047c82 */ /* 0x000fe40008000000 */
[----:B------:R-:W-:Y:S01]  /*10e130*/  @P1 LOP3.LUT R12, R12, 0x4, RZ, 0xfc, !PT ;  /* 0x000000040c0c1812 */ /* 0x000fe200078efcff */
[----:B------:R-:W-:Y:S01]  /*10e140*/  UMOV UR6, UR7 ;  /* 0x0000000700067c82 */ /* 0x000fe20008000000 */
[----:B------:R-:W-:Y:S01]  /*10e150*/  IMAD.MOV.U32 R8, RZ, RZ, R11 ;  /* 0x000000ffff087224 */ /* 0x000fe200078e000b */
[----:B------:R-:W-:Y:S01]  /*10e160*/  STL [R1+0x5744], R6 ;  /* 0x0057440601007387 */ /* 0x000fe20000100800 */
[----:B------:R-:W0:Y:S03]  /*10e170*/  LDCU.64 UR8, c[0x0][0x398] ;  /* 0x00007300ff0877ac */ /* 0x000e260008000a00 */
[----:B------:R1:W-:Y:S01]  /*10e180*/  STL [R1+0x5748], R0 ;  /* 0x0057480001007387 */ /* 0x0003e20000100800 */
[----:B----4-:R-:W-:-:S03]  /*10e190*/  ISETP.GE.AND P1, PT, R5, UR4, PT ;  /* 0x0000000405007c0c */ /* 0x010fc6000bf26270 */
[----:B------:R-:W2:Y:S04]  /*10e1a0*/  LDL.LU R5, [R1+0x51b8] ;  /* 0x0051b80001057983 */ /* 0x000ea80000300800 */
[----:B-1----:R-:W4:Y:S01]  /*10e1b0*/  LDL.LU R0, [R1+0x51bc] ;  /* 0x0051bc0001007983 */ /* 0x002f220000300800 */
[----:B---3--:R-:W-:Y:S01]  /*10e1c0*/  ISETP.GE.AND P2, PT, R10, UR6, PT ;  /* 0x000000060a007c0c */ /* 0x008fe2000bf46270 */
[----:B------:R-:W1:Y:S01]  /*10e1d0*/  LDCU.64 UR6, c[0x0][0x398] ;  /* 0x00007300ff0677ac */ /* 0x000e620008000a00 */
[----:B------:R-:W-:Y:S02]  /*10e1e0*/  IADD3 R10, P0, PT, R3, R25, RZ ;  /* 0x00000019030a7210 */ /* 0x000fe40007f1e0ff */
[----:B------:R-:W-:-:S03]  /*10e1f0*/  LOP3.LUT R12, R12, 0xfffffffd, RZ, 0xc0, !PT ;  /* 0xfffffffd0c0c7812 */ /* 0x000fc600078ec0ff */
[----:B------:R-:W-:-:S06]  /*10e200*/  IMAD.X R11, R2, 0x1, R24, P0 ;  /* 0x00000001020b7824 */ /* 0x000fcc00000e0618 */
[----:B------:R-:W-:Y:S01]  /*10e210*/  @P2 LOP3.LUT R12, R12, 0x2, RZ, 0xfc, !PT ;  /* 0x000000020c0c2812 */ /* 0x000fe200078efcff */
[----:B------:R3:W-:Y:S03]  /*10e220*/  STL.64 [R1+0x43a8], R10 ;  /* 0x0043a80a01007387 */ /* 0x0007e60000100a00 */
[----:B------:R-:W-:-:S04]  /*10e230*/  LOP3.LUT R12, R12, 0xfffffffe, RZ, 0xc0, !PT ;  /* 0xfffffffe0c0c7812 */ /* 0x000fc800078ec0ff */
[----:B------:R-:W-:Y:S01]  /*10e240*/  @P1 LOP3.LUT R12, R12, 0x1, RZ, 0xfc, !PT ;  /* 0x000000010c0c1812 */ /* 0x000fe200078efcff */
[----:B---3--:R-:W3:Y:S01]  /*10e250*/  LDL.LU R11, [R1+0x57b8] ;  /* 0x0057b800010b7983 */ /* 0x008ee20000300800 */
[----:B-1----:R-:W-:Y:S01]  /*10e260*/  IMAD.U32 R10, RZ, RZ, UR6 ;  /* 0x00000006ff0a7e24 */ /* 0x002fe2000f8e00ff */
[----:B------:R-:W-:Y:S02]  /*10e270*/  UMOV UR6, UR7 ;  /* 0x0000000700067c82 */ /* 0x000fe40008000000 */
[----:B------:R1:W-:Y:S01]  /*10e280*/  STL.64 [R1+0x5790], R24 ;  /* 0x0057901801007387 */ /* 0x0003e20000100a00 */
[----:B------:R-:W-:-:S03]  /*10e290*/  IMAD.MOV.U32 R6, RZ, RZ, R22 ;  /* 0x000000ffff067224 */ /* 0x000fc600078e0016 */
[----:B------:R-:W-:Y:S04]  /*10e2a0*/  STL [R1+0x5754], R12 ;  /* 0x0057540c01007387 */ /* 0x000fe80000100800 */
[----:B------:R-:W-:Y:S01]  /*10e2b0*/  STL [R1+0x574c], R10 ;  /* 0x00574c0a01007387 */ /* 0x000fe20000100800 */
[----:B0-----:R-:W-:Y:S01]  /*10e2c0*/  UMOV UR4, UR9 ;  /* 0x0000000900047c82 */ /* 0x001fe20008000000 */
[----:B-1----:R-:W-:Y:S02]  /*10e2d0*/  IMAD.MOV.U32 R25, RZ, RZ, R4 ;  /* 0x000000ffff197224 */ /* 0x002fe400078e0004 */
[----:B------:R-:W-:Y:S01]  /*10e2e0*/  IMAD.MOV.U32 R4, RZ, RZ, R18 ;  /* 0x000000ffff047224 */ /* 0x000fe200078e0012 */
[----:B------:R-:W-:Y:S02]  /*10e2f0*/  IADD3 R18, P0, PT, R3, R17, RZ ;  /* 0x0000001103127210 */ /* 0x000fe40007f1e0ff */
[----:B--2---:R-:W-:Y:S01]  /*10e300*/  ISETP.GE.AND P2, PT, R5, UR6, PT ;  /* 0x0000000605007c0c */ /* 0x004fe2000bf46270 */
[----:B------:R-:W-:-:S02]  /*10e310*/  IMAD.MOV.U32 R5, RZ, RZ, R23 ;  /* 0x000000ffff057224 */ /* 0x000fc400078e0017 */
[----:B------:R-:W2:Y:S04]  /*10e320*/  LDL.LU R23, [R1+0x51c0] ;  /* 0x0051c00001177983 */ /* 0x000ea80000300800 */
[----:B------:R-:W2:Y:S01]  /*10e330*/  LDL.LU R22, [R1+0x51c4] ;  /* 0x0051c40001167983 */ /* 0x000ea20000300800 */
[----:B----4-:R-:W-:Y:S01]  /*10e340*/  ISETP.GE.AND P1, PT, R0, UR4, PT ;  /* 0x0000000400007c0c */ /* 0x010fe2000bf26270 */
[----:B------:R-:W-:Y:S02]  /*10e350*/  IMAD.MOV.U32 R0, RZ, RZ, R8 ;  /* 0x000000ffff007224 */ /* 0x000fe400078e0008 */
[----:B------:R-:W-:Y:S02]  /*10e360*/  IMAD.MOV.U32 R8, RZ, RZ, R19 ;  /* 0x000000ffff087224 */ /* 0x000fe400078e0013 */
[----:B------:R-:W-:-:S05]  /*10e370*/  IMAD.X R19, R2, 0x1, R15, P0 ;  /* 0x0000000102137824 */ /* 0x000fca00000e060f */
[----:B------:R0:W-:Y:S04]  /*10e380*/  STL.64 [R1+0x43b8], R18 ;  /* 0x0043b81201007387 */ /* 0x0001e80000100a00 */
[----:B0-----:R-:W4:Y:S04]  /*10e390*/  LDL.LU.64 R18, [R1+0x57b0] ;  /* 0x0057b00001127983 */ /* 0x001f280000300a00 */
[----:B------:R-:W4:Y:S04]  /*10e3a0*/  LDL.LU R12, [R1+0x51c8] ;  /* 0x0051c800010c7983 */ /* 0x000f280000300800 */
[----:B------:R-:W4:Y:S01]  /*10e3b0*/  LDL.LU R10, [R1+0x51cc] ;  /* 0x0051cc00010a7983 */ /* 0x000f220000300800 */
[----:B------:R-:W-:Y:S01]  /*10e3c0*/  UMOV UR9, UR11 ;  /* 0x0000000b00097c82 */ /* 0x000fe20008000000 */
[----:B------:R-:W-:Y:S01]  /*10e3d0*/  UMOV UR6, UR10 ;  /* 0x0000000a00067c82 */ /* 0x000fe20008000000 */
[----:B------:R-:W0:Y:S01]  /*10e3e0*/  LDCU.64 UR10, c[0x0][0x398] ;  /* 0x00007300ff0a77ac */ /* 0x000e220008000a00 */
[----:B---3--:R-:W-:-:S04]  /*10e3f0*/  LOP3.LUT R11, R11, 0x7fffffff, RZ, 0xc0, !PT ;  /* 0x7fffffff0b0b7812 */ /* 0x008fc800078ec0ff */
[----:B------:R-:W-:Y:S01]  /*10e400*/  @P2 LOP3.LUT R11, R11, 0x80000000, RZ, 0xfc, !PT ;  /* 0x800000000b0b2812 */ /* 0x000fe200078efcff */
[----:B------:R-:W-:-:S03]  /*10e410*/  UMOV UR7, UR8 ;  /* 0x0000000800077c82 */ /* 0x000fc60008000000 */
[----:B------:R-:W-:-:S04]  /*10e420*/  LOP3.LUT R11, R11, 0xbfffffff, RZ, 0xc0, !PT ;  /* 0xbfffffff0b0b7812 */ /* 0x000fc800078ec0ff */
[----:B------:R-:W-:Y:S01]  /*10e430*/  @P1 LOP3.LUT R11, R11, 0x40000000, RZ, 0xfc, !PT ;  /* 0x400000000b0b1812 */ /* 0x000fe200078efcff */
[----:B0-----:R-:W-:Y:S01]  /*10e440*/  UMOV UR8, UR11 ;  /* 0x0000000b00087c82 */ /* 0x001fe20008000000 */
[----:B------:R-:W-:Y:S01]  /*10e450*/  UMOV UR4, UR10 ;  /* 0x0000000a00047c82 */ /* 0x000fe20008000000 */
[----:B------:R-:W4:Y:S01]  /*10e460*/  LDCU.64 UR10, c[0x0][0x398] ;  /* 0x00007300ff0a77ac */ /* 0x000f220008000a00 */
[----:B------:R-:W-:Y:S02]  /*10e470*/  LOP3.LUT R11, R11, 0xdfffffff, RZ, 0xc0, !PT ;  /* 0xdfffffff0b0b7812 */ /* 0x000fe400078ec0ff */
[----:B--2---:R-:W-:Y:S02]  /*10e480*/  ISETP.GE.AND P1, PT, R22, UR8, PT ;  /* 0x0000000816007c0c */ /* 0x004fe4000bf26270 */
[----:B------:R-:W-:Y:S02]  /*10e490*/  IADD3 R22, P0, PT, R3, R16, RZ ;  /* 0x0000001003167210 */ /* 0x000fe40007f1e0ff */
[----:B------:R-:W-:Y:S01]  /*10e4a0*/  ISETP.GE.AND P2, PT, R23, UR9, PT ;  /* 0x0000000917007c0c */ /* 0x000fe2000bf46270 */
[----:B------:R-:W0:Y:S02]  /*10e4b0*/  LDCU.64 UR8, c[0x0][0x398] ;  /* 0x00007300ff0877ac */ /* 0x000e240008000a00 */
[----:B------:R-:W-:-:S05]  /*10e4c0*/  IMAD.X R23, R2, 0x1, R14, P0 ;  /* 0x0000000102177824 */ /* 0x000fca00000e060e */
[----:B------:R1:W-:Y:S04]  /*10e4d0*/  STL.64 [R1+0x43c8], R22 ;  /* 0x0043c81601007387 */ /* 0x0003e80000100a00 */
[----:B-1----:R-:W2:Y:S01]  /*10e4e0*/  LDL.LU.64 R22, [R1+0x57a8] ;  /* 0x0057a80001167983 */ /* 0x002ea20000300a00 */
[----:B------:R-:W-:-:S04]  /*10e4f0*/  @P2 LOP3.LUT R11, R11, 0x20000000, RZ, 0xfc, !PT ;  /* 0x200000000b0b2812 */ /* 0x000fc800078efcff */
[----:B------:R-:W-:-:S04]  /*10e500*/  LOP3.LUT R11, R11, 0xefffffff, RZ, 0xc0, !PT ;  /* 0xefffffff0b0b7812 */ /* 0x000fc800078ec0ff */
[----:B------:R-:W-:Y:S02]  /*10e510*/  @P1 LOP3.LUT R11, R11, 0x10000000, RZ, 0xfc, !PT ;  /* 0x100000000b0b1812 */ /* 0x000fe400078efcff */
[----:B----4-:R-:W-:Y:S02]  /*10e520*/  ISETP.GE.AND P1, PT, R10, UR11, PT ;  /* 0x0000000b0a007c0c */ /* 0x010fe4000bf26270 */
[----:B------:R-:W3:Y:S01]  /*10e530*/  LDL.LU R10, [R1+0x51d4] ;  /* 0x0051d400010a7983 */ /* 0x000ee20000300800 */
[----:B0-----:R-:W-:Y:S01]  /*10e540*/  ISETP.GE.AND P2, PT, R12, UR9, PT ;  /* 0x000000090c007c0c */ /* 0x001fe2000bf46270 */
[----:B------:R-:W-:Y:S02]  /*10e550*/  IMAD.MOV.U32 R12, RZ, RZ, R25 ;  /* 0x000000ffff0c7224 */ /* 0x000fe400078e0019 */
[----:B------:R-:W-:Y:S02]  /*10e560*/  IMAD.MOV.U32 R25, RZ, RZ, R20 ;  /* 0x000000ffff197224 */ /* 0x000fe400078e0014 */
[----:B------:R-:W-:-:S02]  /*10e570*/  IMAD.MOV.U32 R24, RZ, RZ, R6 ;  /* 0x000000ffff187224 */ /* 0x000fc400078e0006 */
[----:B------:R-:W-:Y:S02]  /*10e580*/  IMAD.MOV.U32 R6, RZ, RZ, R5 ;  /* 0x000000ffff067224 */ /* 0x000fe400078e0005 */
[----:B------:R-:W-:Y:S02]  /*10e590*/  IMAD.MOV.U32 R5, RZ, RZ, R4 ;  /* 0x000000ffff057224 */ /* 0x000fe400078e0004 */
[----:B------:R-:W-:Y:S01]  /*10e5a0*/  IMAD.MOV.U32 R4, RZ, RZ, R21 ;  /* 0x000000ffff047224 */ /* 0x000fe200078e0015 */
[----:B------:R-:W-:-:S04]  /*10e5b0*/  LOP3.LUT R11, R11, 0xf7ffffff, RZ, 0xc0, !PT ;  /* 0xf7ffffff0b0b7812 */ /* 0x000fc800078ec0ff */
[----:B------:R-:W-:-:S04]  /*10e5c0*/  @P2 LOP3.LUT R11, R11, 0x8000000, RZ, 0xfc, !PT ;  /* 0x080000000b0b2812 */ /* 0x000fc800078efcff */
[----:B------:R-:W-:-:S04]  /*10e5d0*/  LOP3.LUT R11, R11, 0xfbffffff, RZ, 0xc0, !PT ;  /* 0xfbffffff0b0b7812 */ /* 0x000fc800078ec0ff */
[----:B------:R-:W-:Y:S02]  /*10e5e0*/  @P1 LOP3.LUT R11, R11, 0x4000000, RZ, 0xfc, !PT ;  /* 0x040000000b0b1812 */ /* 0x000fe400078efcff */
[----:B--2---:R-:W-:-:S05]  /*10e5f0*/  IADD3 R20, P0, PT, R3, R23, RZ ;  /* 0x0000001703147210 */ /* 0x004fca0007f1e0ff */
[----:B------:R-:W-:-:S05]  /*10e600*/  IMAD.X R21, R2, 0x1, R22, P0 ;  /* 0x0000000102157824 */ /* 0x000fca00000e0616 */
[----:B------:R0:W-:Y:S04]  /*10e610*/  STL.64 [R1+0x43d8], R20 ;  /* 0x0043d81401007387 */ /* 0x0001e80000100a00 */
[----:B0-----:R-:W2:Y:S04]  /*10e620*/  LDL.LU.64 R20, [R1+0x57a0] ;  /* 0x0057a00001147983 */ /* 0x001ea80000300a00 */
[----:B------:R0:W-:Y:S04]  /*10e630*/  STL.64 [R1+0x5788], R22 ;  /* 0x0057881601007387 */ /* 0x0001e80000100a00 */
[----:B0-----:R-:W4:Y:S01]  /*10e640*/  LDL.LU R23, [R1+0x51d0] ;  /* 0x0051d00001177983 */ /* 0x001f220000300800 */
[----:B---3--:R-:W-:-:S03]  /*10e650*/  ISETP.GE.AND P1, PT, R10, UR15, PT ;  /* 0x0000000f0a007c0c */ /* 0x008fc6000bf26270 */
[----:B------:R-:W3:Y:S01]  /*10e660*/  LDL.LU R10, [R1+0x51d8] ;  /* 0x0051d800010a7983 */ /* 0x000ee20000300800 */
[----:B--2---:R-:W-:Y:S02]  /*10e670*/  IADD3 R22, P0, PT, R3, R21, RZ ;  /* 0x0000001503167210 */ /* 0x004fe40007f1e0ff */
[----:B----4-:R-:W-:-:S03]  /*10e680*/  ISETP.GE.AND P2, PT, R23, UR13, PT ;  /* 0x0000000d17007c0c */ /* 0x010fc6000bf46270 */
[----:B------:R-:W-:-:S05]  /*10e690*/  IMAD.X R23, R2, 0x1, R19, P0 ;  /* 0x0000000102177824 */ /* 0x000fca00000e0613 */
[----:B------:R0:W-:Y:S04]  /*10e6a0*/  STL.64 [R1+0x43f0], R22 ;  /* 0x0043f01601007387 */ /* 0x0001e80000100a00 */
[----:B------:R-:W-:Y:S01]  /*10e6b0*/  STL.64 [R1+0x5780], R20 ;  /* 0x0057801401007387 */ /* 0x000fe20000100a00 */
[----:B0-----:R-:W-:-:S03]  /*10e6c0*/  IADD3 R22, P0, PT, R3, R20, RZ ;  /* 0x0000001403167210 */ /* 0x001fc60007f1e0ff */
[----:B------:R-:W-:Y:S02]  /*10e6d0*/  STL [R1+0x5750], R3 ;  /* 0x0057500301007387 */ /* 0x000fe40000100800 */
[----:B------:R-:W-:Y:S02]  /*10e6e0*/  IMAD.X R23, R2, 0x1, R18, P0 ;  /* 0x0000000102177824 */ /* 0x000fe400000e0612 */
[----:B------:R-:W2:Y:S04]  /*10e6f0*/  LDL.LU R2, [R1+0x5798] ;  /* 0x0057980001027983 */ /* 0x000ea80000300800 */
[----:B------:R0:W-:Y:S04]  /*10e700*/  STL.64 [R1+0x43e8], R22 ;  /* 0x0043e81601007387 */ /* 0x0001e80000100a00 */
[----:B0-----:R-:W4:Y:S04]  /*10e710*/  LDL.LU R22, [R1+0x51dc] ;  /* 0x0051dc0001167983 */ /* 0x001f280000300800 */
[----:B------:R-:W4:Y:S04]  /*10e720*/  LDL.LU R21, [R1+0x51e0] ;  /* 0x0051e00001157983 */ /* 0x000f280000300800 */
[----:B------:R-:W4:Y:S01]  /*10e730*/  LDL.LU R20, [R1+0x51e4] ;  /* 0x0051e40001147983 */ /* 0x000f220000300800 */
[----:B---3--:R-:W-:-:S03]  /*10e740*/  ISETP.GE.AND P0, PT, R10, UR17, PT ;  /* 0x000000110a007c0c */ /* 0x008fc6000bf06270 */
[----:B------:R-:W3:Y:S01]  /*10e750*/  LDL.LU R10, [R1+0x51e8] ;  /* 0x0051e800010a7983 */ /* 0x000ee20000300800 */
[----:B------:R-:W-:Y:S01]  /*10e760*/  LOP3.LUT R11, R11, 0xfdffffff, RZ, 0xc0, !PT ;  /* 0xfdffffff0b0b7812 */ /* 0x000fe200078ec0ff */
[----:B------:R-:W-:Y:S01]  /*10e770*/  UMOV UR17, UR18 ;  /* 0x0000001200117c82 */ /* 0x000fe20008000000 */
[----:B------:R-:W4:Y:S02]  /*10e780*/  LDCU.64 UR18, c[0x0][0x398] ;  /* 0x00007300ff1277ac */ /* 0x000f240008000a00 */
[----:B------:R-:W-:-:S04]  /*10e790*/  @P2 LOP3.LUT R11, R11, 0x2000000, RZ, 0xfc, !PT ;  /* 0x020000000b0b2812 */ /* 0x000fc800078efcff */
[----:B------:R-:W-:-:S04]  /*10e7a0*/  LOP3.LUT R11, R11, 0xfeffffff, RZ, 0xc0, !PT ;  /* 0xfeffffff0b0b7812 */ /* 0x000fc800078ec0ff */
[----:B------:R-:W-:-:S04]  /*10e7b0*/  @P1 LOP3.LUT R11, R11, 0x1000000, RZ, 0xfc, !PT ;  /* 0x010000000b0b1812 */ /* 0x000fc800078efcff */
[----:B------:R-:W-:-:S04]  /*10e7c0*/  LOP3.LUT R11, R11, 0xff7fffff, RZ, 0xc0, !PT ;  /* 0xff7fffff0b0b7812 */ /* 0x000fc800078ec0ff */
[----:B------:R-:W-:-:S04]  /*10e7d0*/  @P0 LOP3.LUT R11, R11, 0x800000, RZ, 0xfc, !PT ;  /* 0x008000000b0b0812 */ /* 0x000fc800078efcff */
[----:B------:R-:W-:Y:S02]  /*10e7e0*/  LOP3.LUT R11, R11, 0xffbfffff, RZ, 0xc0, !PT ;  /* 0xffbfffff0b0b7812 */ /* 0x000fe400078ec0ff */
[----:B--2---:R-:W-:Y:S02]  /*10e7f0*/  SHF.R.S32.HI R3, RZ, 0x1f, R2 ;  /* 0x0000001fff037819 */ /* 0x004fe40000011402 */
[----:B----4-:R-:W-:Y:S01]  /*10e800*/  ISETP.GE.AND P0, PT, R22, UR19, PT ;  /* 0x0000001316007c0c */ /* 0x010fe2000bf06270 */
[----:B------:R-:W-:Y:S01]  /*10e810*/  UMOV UR19, UR22 ;  /* 0x0000001600137c82 */ /* 0x000fe20008000000 */
[----:B------:R-:W0:Y:S01]  /*10e820*/  LDCU.64 UR22, c[0x0][0x398] ;  /* 0x00007300ff1677ac */ /* 0x000e220008000a00 */
[----:B------:R-:W-:-:S10]  /*10e830*/  ISETP.GE.AND P1, PT, R21, UR21, PT ;  /* 0x0000001515007c0c */ /* 0x000fd4000bf26270 */
[----:B------:R-:W-:Y:S02]  /*10e840*/  @P0 LOP3.LUT R11, R11, 0x400000, RZ, 0xfc, !PT ;  /* 0x004000000b0b0812 */ /* 0x000fe400078efcff */
[----:B------:R-:W-:Y:S02]  /*10e850*/  IADD3 R22, P0, PT, R2, R29, RZ ;  /* 0x0000001d02167210 */ /* 0x000fe40007f1e0ff */
[----:B------:R-:W-:-:S03]  /*10e860*/  LOP3.LUT R11, R11, 0xffdfffff, RZ, 0xc0, !PT ;  /* 0xffdfffff0b0b7812 */ /* 0x000fc600078ec0ff */
[----:B------:R-:W-:Y:S01]  /*10e870*/  IMAD.X R23, R3, 0x1, R28, P0 ;  /* 0x0000000103177824 */ /* 0x000fe200000e061c */
[----:B0-----:R-:W-:Y:S02]  /*10e880*/  ISETP.GE.AND P0, PT, R20, UR23, PT ;  /* 0x0000001714007c0c */ /* 0x001fe4000bf06270 */
[----:B------:R-:W-:Y:S02]  /*10e890*/  @P1 LOP3.LUT R11, R11, 0x200000, RZ, 0xfc, !PT ;  /* 0x002000000b0b1812 */ /* 0x000fe400078efcff */
[----:B------:R0:W-:Y:S02]  /*10e8a0*/  STL.64 [R1+0x43e0], R22 ;  /* 0x0043e01601007387 */ /* 0x0001e40000100a00 */
[----:B------:R-:W-:Y:S02]  /*10e8b0*/  LOP3.LUT R11, R11, 0xffefffff, RZ, 0xc0, !PT ;  /* 0xffefffff0b0b7812 */ /* 0x000fe400078ec0ff */
[----:B---3--:R-:W-:Y:S01]  /*10e8c0*/  ISETP.GE.AND P1, PT, R10, UR25, PT ;  /* 0x000000190a007c0c */ /* 0x008fe2000bf26270 */
[----:B------:R-:W-:-:S04]  /*10e8d0*/  IMAD.MOV.U32 R10, RZ, RZ, R24 ;  /* 0x000000ffff0a7224 */ /* 0x000fc800078e0018 */
[----:B------:R-:W-:Y:S01]  /*10e8e0*/  @P0 LOP3.LUT R11, R11, 0x100000, RZ, 0xfc, !PT ;  /* 0x001000000b0b0812 */ /* 0x000fe200078efcff */
[----:B0-----:R-:W2:Y:S01]  /*10e8f0*/  LDL.LU R22, [R1+0x51ec] ;  /* 0x0051ec0001167983 */ /* 0x001ea20000300800 */
[----:B------:R-:W-:Y:S01]  /*10e900*/  IADD3 R24, P0, PT, R2, R27, RZ ;  /* 0x0000001b02187210 */ /* 0x000fe20007f1e0ff */
[----:B------:R-:W-:Y:S02]  /*10e910*/  IMAD.MOV.U32 R23, RZ, RZ, R25 ;  /* 0x000000ffff177224 */ /* 0x000fe400078e0019 */
[----:B------:R-:W3:Y:S02]  /*10e920*/  LDL.LU R21, [R1+0x51f0] ;  /* 0x0051f00001157983 */ /* 0x000ee40000300800 */
[----:B------:R-:W-:-:S05]  /*10e930*/  IMAD.X R25, R3, 0x1, R26, P0 ;  /* 0x0000000103197824 */ /* 0x000fca00000e061a */
[----:B------:R0:W-:Y:S04]  /*10e940*/  STL.64 [R1+0x4400], R24 ;  /* 0x0044001801007387 */ /* 0x0001e80000100a00 */
[----:B0-----:R-:W4:Y:S01]  /*10e950*/  LDL.LU.64 R24, [R1+0x5790] ;  /* 0x0057900001187983 */ /* 0x001f220000300a00 */
[----:B------:R-:W-:Y:S01]  /*10e960*/  UMOV UR23, UR26 ;  /* 0x0000001a00177c82 */ /* 0x000fe20008000000 */
[----:B------:R-:W2:Y:S01]  /*10e970*/  LDCU.64 UR26, c[0x0][0x398] ;  /* 0x00007300ff1a77ac */ /* 0x000ea20008000a00 */
[----:B------:R-:W-:Y:S01]  /*10e980*/  LOP3.LUT R11, R11, 0xfff7ffff, RZ, 0xc0, !PT ;  /* 0xfff7ffff0b0b7812 */ /* 0x000fe200078ec0ff */
[----:B------:R-:W3:Y:S03]  /*10e990*/  LDL.LU R20, [R1+0x51f4] ;  /* 0x0051f40001147983 */ /* 0x000ee60000300800 */
[----:B------:R-:W-:-:S04]  /*10e9a0*/  @P1 LOP3.LUT R11, R11, 0x80000, RZ, 0xfc, !PT ;  /* 0x000800000b0b1812 */ /* 0x000fc800078efcff */
[----:B------:R-:W-:Y:S01]  /*10e9b0*/  LOP3.LUT R11, R11, 0xfffbffff, RZ, 0xc0, !PT ;  /* 0xfffbffff0b0b7812 */ /* 0x000fe200078ec0ff */
[----:B------:R4:W-:Y:S01]  /*10e9c0*/  STL.64 [R1+0x5778], R26 ;  /* 0x0057781a01007387 */ /* 0x0009e20000100a00 */
[----:B--2---:R-:W-:-:S13]  /*10e9d0*/  ISETP.GE.AND P0, PT, R22, UR27, PT ;  /* 0x0000001b16007c0c */ /* 0x004fda000bf06270 */
[----:B------:R-:W-:Y:S02]  /*10e9e0*/  @P0 LOP3.LUT R11, R11, 0x40000, RZ, 0xfc, !PT ;  /* 0x000400000b0b0812 */ /* 0x000fe400078efcff */
[----:B----4-:R-:W-:-:S05]  /*10e9f0*/  IADD3 R26, P0, PT, R2, R25, RZ ;  /* 0x00000019021a7210 */ /* 0x010fca0007f1e0ff */
[----:B------:R-:W-:Y:S02]  /*10ea00*/  IMAD.X R27, R3, 0x1, R24, P0 ;  /* 0x00000001031b7824 */ /* 0x000fe400000e0618 */
[----:B------:R-:W2:Y:S01]  /*10ea10*/  LDL.LU R3, [R1+0x51f8] ;  /* 0x0051f80001037983 */ /* 0x000ea20000300800 */
[----:B------:R-:W-:Y:S01]  /*10ea20*/  UMOV UR27, UR30 ;  /* 0x0000001e001b7c82 */ /* 0x000fe20008000000 */
[----:B------:R-:W0:Y:S01]  /*10ea30*/  LDCU.64 UR30, c[0x0][0x398] ;  /* 0x00007300ff1e77ac */ /* 0x000e220008000a00 */
[----:B---3--:R-:W-:Y:S01]  /*10ea40*/  ISETP.GE.AND P1, PT, R21, UR29, PT ;  /* 0x0000001d15007c0c */ /* 0x008fe2000bf26270 */
[----:B------:R-:W-:Y:S04]  /*10ea50*/  STL.64 [R1+0x5770], R24 ;  /* 0x0057701801007387 */ /* 0x000fe80000100a00 */
[----:B------:R1:W-:Y:S01]  /*10ea60*/  STL.64 [R1+0x4410], R26 ;  /* 0x0044101a01007387 */ /* 0x0003e20000100a00 */
[----:B------:R-:W-:-:S03]  /*10ea70*/  LOP3.LUT R11, R11, 0xfffdffff, RZ, 0xc0, !PT ;  /* 0xfffdffff0b0b7812 */ /* 0x000fc600078ec0ff */
[----:B-1----:R-:W3:Y:S04]  /*10ea80*/  LDL.LU R26, [R1+0x51fc] ;  /* 0x0051fc00011a7983 */ /* 0x002ee80000300800 */
[----:B------:R-:W-:Y:S02]  /*10ea90*/  @P1 LOP3.LUT R11, R11, 0x20000, RZ, 0xfc, !PT ;  /* 0x000200000b0b1812 */ /* 0x000fe400078efcff */
[----:B0-----:R-:W-:Y:S01]  /*10eaa0*/  ISETP.GE.AND P0, PT, R20, UR31, PT ;  /* 0x0000001f14007c0c */ /* 0x001fe2000bf06270 */
[----:B------:R-:W4:Y:S04]  /*10eab0*/  LDL.LU R24, [R1+0x5200] ;  /* 0x0052000001187983 */ /* 0x000f280000300800 */
[----:B------:R-:W4:Y:S01]  /*10eac0*/  LDL.LU R20, [R1+0x5204] ;  /* 0x0052040001147983 */ /* 0x000f220000300800 */
[----:B------:R-:W-:-:S02]  /*10ead0*/  LOP3.LUT R11, R11, 0xfffeffff, RZ, 0xc0, !PT ;  /* 0xfffeffff0b0b7812 */ /* 0x000fc400078ec0ff */
[----:B------:R-:W-:-:S05]  /*10eae0*/  SHF.R.S32.HI R25, RZ, 0x1f, R2 ;  /* 0x0000001fff197819 */ /* 0x000fca0000011402 */
[----:B------:R-:W-:Y:S02]  /*10eaf0*/  @P0 LOP3.LUT R11, R11, 0x10000, RZ, 0xfc, !PT ;  /* 0x000100000b0b0812 */ /* 0x000fe400078efcff */
[----:B------:R-:W-:Y:S02]  /*10eb00*/  IADD3 R22, P0, PT, R2, R17, RZ ;  /* 0x0000001102167210 */ /* 0x000fe40007f1e0ff */
[----:B--2---:R-:W-:Y:S02]  /*10eb10*/  ISETP.GE.AND P1, PT, R3, UR33, PT ;  /* 0x0000002103007c0c */ /* 0x004fe4000bf26270 */
[----:B------:R-:W2:Y:S01]  /*10eb20*/  LDL.LU R3, [R1+0x5208] ;  /* 0x0052080001037983 */ /* 0x000ea20000300800 */
[----:B------:R-:W-:Y:S02]  /*10eb30*/  IMAD.MOV.U32 R21, RZ, RZ, R23 ;  /* 0x000000ffff157224 */ /* 0x000fe400078e0017 */
[----:B------:R-:W-:Y:S01]  /*10eb40*/  IMAD.X R23, R25, 0x1, R15, P0 ;  /* 0x0000000119177824 */ /* 0x000fe200000e060f */
[----:B------:R-:W-:Y:S01]  /*10eb50*/  UMOV UR31, UR34 ;  /* 0x00000022001f7c82 */ /* 0x000fe20008000000 */
[----:B------:R-:W3:Y:S03]  /*10eb60*/  LDCU.64 UR34, c[0x0][0x398] ;  /* 0x00007300ff2277ac */ /* 0x000ee60008000a00 */
[----:B------:R0:W-:Y:S04]  /*10eb70*/  STL.64 [R1+0x4420], R22 ;  /* 0x0044201601007387 */ /* 0x0001e80000100a00 */
[----:B0-----:R-:W2:Y:S01]  /*10eb80*/  LDL.LU.64 R22, [R1+0x5788] ;  /* 0x0057880001167983 */ /* 0x001ea20000300a00 */
[----:B---3--:R-:W-:-:S02]  /*10eb90*/  ISETP.GE.AND P2, PT, R26, UR35, PT ;  /* 0x000000231a007c0c */ /* 0x008fc4000bf46270 */
[----:B------:R-:W-:Y:S02]  /*10eba0*/  IADD3 R26, P0, PT, R2, R16, RZ ;  /* 0x00000010021a7210 */ /* 0x000fe40007f1e0ff */
[----:B------:R-:W-:-:S03]  /*10ebb0*/  LOP3.LUT R11, R11, 0xffff7fff, RZ, 0xc0, !PT ;  /* 0xffff7fff0b0b7812 */ /* 0x000fc600078ec0ff */
[----:B------:R-:W-:Y:S01]  /*10ebc0*/  IMAD.X R27, R25, 0x1, R14, P0 ;  /* 0x00000001191b7824 */ /* 0x000fe200000e060e */
[----:B------:R-:W-:Y:S02]  /*10ebd0*/  @P1 LOP3.LUT R11, R11, 0x8000, RZ, 0xfc, !PT ;  /* 0x000080000b0b1812 */ /* 0x000fe400078efcff */
[----:B----4-:R-:W-:Y:S02]  /*10ebe0*/  ISETP.GE.AND P1, PT, R24, UR37, PT ;  /* 0x0000002518007c0c */ /* 0x010fe4000bf26270 */
[----:B------:R0:W-:Y:S04]  /*10ebf0*/  STL.64 [R1+0x4430], R26 ;  /* 0x0044301a01007387 */ /* 0x0001e80000100a00 */
[----:B------:R-:W3:Y:S01]  /*10ec00*/  LDL.LU R24, [R1+0x520c] ;  /* 0x00520c0001187983 */ /* 0x000ee20000300800 */
[----:B------:R-:W-:-:S04]  /*10ec10*/  LOP3.LUT R11, R11, 0xffffbfff, RZ, 0xc0, !PT ;  /* 0xffffbfff0b0b7812 */ /* 0x000fc800078ec0ff */
[----:B------:R-:W-:-:S04]  /*10ec20*/  @P2 LOP3.LUT R11, R11, 0x4000, RZ, 0xfc, !PT ;  /* 0x000040000b0b2812 */ /* 0x000fc800078efcff */
[----:B------:R-:W-:-:S04]  /*10ec30*/  LOP3.LUT R11, R11, 0xffffdfff, RZ, 0xc0, !PT ;  /* 0xffffdfff0b0b7812 */ /* 0x000fc800078ec0ff */
[----:B------:R-:W-:Y:S02]  /*10ec40*/  @P1 LOP3.LUT R11, R11, 0x2000, RZ, 0xfc, !PT ;  /* 0x000020000b0b1812 */ /* 0x000fe400078efcff */
[----:B--2---:R-:W-:Y:S02]  /*10ec50*/  ISETP.GE.AND P0, PT, R3, UR41, PT ;  /* 0x0000002903007c0c */ /* 0x004fe4000bf06270 */
[----:B------:R-:W2:Y:S01]  /*10ec60*/  LDL.LU R3, [R1+0x5210] ;  /* 0x0052100001037983 */ /* 0x000ea20000300800 */
[----:B------:R-:W-:Y:S02]  /*10ec70*/  ISETP.GE.AND P1, PT, R20, UR39, PT ;  /* 0x0000002714007c0c */ /* 0x000fe4000bf26270 */
[----:B------:R-:W-:Y:S01]  /*10ec80*/  LOP3.LUT R11, R11, 0xffffefff, RZ, 0xc0, !PT ;  /* 0xffffefff0b0b7812 */ /* 0x000fe200078ec0ff */
[----:B0-----:R-:W-:Y:S01]  /*10ec90*/  IMAD.MOV.U32 R26, RZ, RZ, R21 ;  /* 0x000000ffff1a7224 */ /* 0x001fe200078e0015 */
[----:B------:R-:W4:Y:S09]  /*10eca0*/  LDL R27, [R1+0x8c] ;  /* 0x00008c00011b7983 */ /* 0x000f320000100800 */
[----:B------:R-:W-:-:S04]  /*10ecb0*/  @P1 LOP3.LUT R11, R11, 0x1000, RZ, 0xfc, !PT ;  /* 0x000010000b0b1812 */ /* 0x000fc800078efcff */
[----:B------:R-:W-:-:S04]  /*10ecc0*/  LOP3.LUT R11, R11, 0xfffff7ff, RZ, 0xc0, !PT ;  /* 0xfffff7ff0b0b7812 */ /* 0x000fc800078ec0ff */
[----:B------:R-:W-:Y:S02]  /*10ecd0*/  @P0 LOP3.LUT R11, R11, 0x800, RZ, 0xfc, !PT ;  /* 0x000008000b0b0812 */ /* 0x000fe400078efcff */
[----:B------:R-:W-:-:S05]  /*10ece0*/  IADD3 R20, P0, PT, R2, R23, RZ ;  /* 0x0000001702147210 */ /* 0x000fca0007f1e0ff */
[----:B------:R-:W-:Y:S01]  /*10ecf0*/  IMAD.X R21, R25, 0x1, R22, P0 ;  /* 0x0000000119157824 */ /* 0x000fe200000e0616 */
[----:B------:R-:W-:Y:S01]  /*10ed00*/  UMOV UR21, UR45 ;  /* 0x0000002d00157c82 */ /* 0x000fe20008000000 */
[----:B------:R-:W-:Y:S01]  /*10ed10*/  UMOV UR25, UR44 ;  /* 0x0000002c00197c82 */ /* 0x000fe20008000000 */
[----:B------:R-:W2:Y:S02]  /*10ed20*/  LDCU.64 UR44, c[0x0][0x398] ;  /* 0x00007300ff2c77ac */ /* 0x000ea40008000a00 */
[----:B------:R0:W-:Y:S04]  /*10ed30*/  STL.64 [R1+0x4440], R20 ;  /* 0x0044401401007387 */ /* 0x0001e80000100a00 */
[----:B0-----:R-:W4:Y:S04]  /*10ed40*/  LDL.LU.64 R20, [R1+0x5780] ;  /* 0x0057800001147983 */ /* 0x001f280000300a00 */
[----:B------:R4:W-:Y:S01]  /*10ed50*/  STL.64 [R1+0x5768], R22 ;  /* 0x0057681601007387 */ /* 0x0009e20000100a00 */
[----:B--2---:R-:W-:-:S03]  /*10ed60*/  ISETP.GE.AND P1, PT, R3, UR45, PT ;  /* 0x0000002d03007c0c */ /* 0x004fc6000bf26270 */
[----:B------:R-:W2:Y:S01]  /*10ed70*/  LDL.LU R3, [R1+0x5214] ;  /* 0x0052140001037983 */ /* 0x000ea20000300800 */
[----:B------:R-:W-:Y:S01]  /*10ed80*/  UMOV UR29, UR43 ;  /* 0x0000002b001d7c82 */ /* 0x000fe20008000000 */
[----:B------:R-:W-:Y:S01]  /*10ed90*/  UMOV UR33, UR42 ;  /* 0x0000002a00217c82 */ /* 0x000fe20008000000 */
[----:B------:R-:W3:Y:S01]  /*10eda0*/  LDCU.64 UR42, c[0x0][0x398] ;  /* 0x00007300ff2a77ac */ /* 0x000ee20008000a00 */
[----:B------:R-:W-:Y:S01]  /*10edb0*/  UMOV UR13, UR47 ;  /* 0x0000002f000d7c82 */ /* 0x000fe20008000000 */
[----:B------:R-:W-:Y:S01]  /*10edc0*/  UMOV UR15, UR46 ;  /* 0x0000002e000f7c82 */ /* 0x000fe20008000000 */
[----:B------:R-:W2:Y:S01]  /*10edd0*/  LDCU.64 UR46, c[0x0][0x398] ;  /* 0x00007300ff2e77ac */ /* 0x000ea20008000a00 */
[----:B------:R-:W-:Y:S02]  /*10ede0*/  LOP3.LUT R11, R11, 0xfffffbff, RZ, 0xc0, !PT ;  /* 0xfffffbff0b0b7812 */ /* 0x000fe400078ec0ff */
[----:B---3--:R-:W-:Y:S02]  /*10edf0*/  ISETP.GE.AND P2, PT, R24, UR43, PT ;  /* 0x0000002b18007c0c */ /* 0x008fe4000bf46270 */
[----:B----4-:R-:W-:-:S05]  /*10ee00*/  IADD3 R22, P0, PT, R2, R21, RZ ;  /* 0x0000001502167210 */ /* 0x010fca0007f1e0ff */
[----:B------:R-:W-:-:S05]  /*10ee10*/  IMAD.X R23, R25, 0x1, R19, P0 ;  /* 0x0000000119177824 */ /* 0x000fca00000e0613 */
[----:B------:R0:W-:Y:S01]  /*10ee20*/  STL.64 [R1+0x4458], R22 ;  /* 0x0044581601007387 */ /* 0x0001e20000100a00 */
[----:B------:R-:W-:Y:S02]  /*10ee30*/  @P2 LOP3.LUT R11, R11, 0x400, RZ, 0xfc, !PT ;  /* 0x000004000b0b2812 */ /* 0x000fe400078efcff */
[----:B0-----:R-:W-:Y:S01]  /*10ee40*/  IADD3 R22, P0, PT, R2, R20, RZ ;  /* 0x0000001402167210 */ /* 0x001fe20007f1e0ff */
[----:B------:R-:W-:Y:S04]  /*10ee50*/  STL [R1+0x5758], R2 ;  /* 0x0057580201007387 */ /* 0x000fe80000100800 */
[----:B------:R-:W-:Y:S01]  /*10ee60*/  IMAD.X R23, R25, 0x1, R18, P0 ;  /* 0x0000000119177824 */ /* 0x000fe200000e0612 */
[----:B------:R-:W-:-:S04]  /*10ee70*/  LOP3.LUT R11, R11, 0xfffffdff, RZ, 0xc0, !PT ;  /* 0xfffffdff0b0b7812 */ /* 0x000fc800078ec0ff */
[----:B------:R0:W-:Y:S04]  /*10ee80*/  STL.64 [R1+0x4450], R22 ;  /* 0x0044501601007387 */ /* 0x0001e80000100a00 */
[----:B------:R-:W3:Y:S01]  /*10ee90*/  LDL.LU R24, [R1+0x5218] ;  /* 0x0052180001187983 */ /* 0x000ee20000300800 */
[----:B------:R-:W-:-:S04]  /*10eea0*/  @P1 LOP3.LUT R11, R11, 0x200, RZ, 0xfc, !PT ;  /* 0x000002000b0b1812 */ /* 0x000fc800078efcff */
[----:B------:R-:W-:Y:S01]  /*10eeb0*/  LOP3.LUT R11, R11, 0xfffffeff, RZ, 0xc0, !PT ;  /* 0xfffffeff0b0b7812 */ /* 0x000fe200078ec0ff */
[----:B0-----:R-:W4:Y:S01]  /*10eec0*/  LDL.LU R23, [R1+0x521c] ;  /* 0x00521c0001177983 */ /* 0x001f220000300800 */
[----:B------:R-:W-:-:S03]  /*10eed0*/  IMAD.MOV.U32 R25, RZ, RZ, R26 ;  /* 0x000000ffff197224 */ /* 0x000fc600078e001a */
[----:B------:R-:W4:Y:S04]  /*10eee0*/  LDL.LU R22, [R1+0x5220] ;  /* 0x0052200001167983 */ /* 0x000f280000300800 */
[----:B------:R-:W4:Y:S04]  /*10eef0*/  LDL.LU R2, [R1+0x5224] ;  /* 0x0052240001027983 */ /* 0x000f280000300800 */
[----:B------:R-:W-:Y:S01]  /*10ef00*/  STL [R1+0x56f0], R29 ;  /* 0x0056f01d01007387 */ /* 0x000fe20000100800 */
[----:B--2---:R-:W-:Y:S01]  /*10ef10*/  ISETP.GE.AND P0, PT, R3, UR47, PT ;  /* 0x0000002f03007c0c */ /* 0x004fe2000bf06270 */
[----:B------:R-:W-:-:S02]  /*10ef20*/  IMAD.MOV.U32 R3, RZ, RZ, R7 ;  /* 0x000000ffff037224 */ /* 0x000fc400078e0007 */
[----:B------:R-:W-:Y:S01]  /*10ef30*/  IMAD.MOV.U32 R7, RZ, RZ, R9 ;  /* 0x000000ffff077224 */ /* 0x000fe200078e0009 */
[----:B------:R-:W-:-:S09]  /*10ef40*/  SHF.R.S32.HI R9, RZ, 0x1f, R27 ;  /* 0x0000001fff097819 */ /* 0x000fd2000001141b */
[----:B------:R-:W-:Y:S02]  /*10ef50*/  @P0 LOP3.LUT R11, R11, 0x100, RZ, 0xfc, !PT ;  /* 0x000001000b0b0812 */ /* 0x000fe400078efcff */
[----:B------:R-:W-:-:S05]  /*10ef60*/  IADD3 R26, P0, PT, R27, R29, RZ ;  /* 0x0000001d1b1a7210 */ /* 0x000fca0007f1e0ff */
[----:B------:R-:W-:-:S05]  /*10ef70*/  IMAD.X R27, R9, 0x1, R28, P0 ;  /* 0x00000001091b7824 */ /* 0x000fca00000e061c */
[----:B------:R0:W-:Y:S04]  /*10ef80*/  STL.64 [R1+0x4448], R26 ;  /* 0x0044481a01007387 */ /* 0x0001e80000100a00 */
[----:B0-----:R-:W2:Y:S04]  /*10ef90*/  LDL.LU.64 R26, [R1+0x5778] ;  /* 0x00577800011a7983 */ /* 0x001ea80000300a00 */
[----:B------:R0:W-:Y:S04]  /*10efa0*/  STL [R1+0x56f4], R28 ;  /* 0x0056f41c01007387 */ /* 0x0001e80000100800 */
[----:B0-----:R-:W2:Y:S01]  /*10efb0*/  LDL R28, [R1+0x8c] ;  /* 0x00008c00011c7983 */ /* 0x001ea20000100800 */
[----:B------:R-:W-:Y:S01]  /*10efc0*/  UMOV UR9, UR49 ;  /* 0x0000003100097c82 */ /* 0x000fe20008000000 */
[----:B------:R-:W-:Y:S01]  /*10efd0*/  UMOV UR11, UR48 ;  /* 0x00000030000b7c82 */ /* 0x000fe20008000000 */
[----:B------:R-:W3:Y:S01]  /*10efe0*/  LDCU.64 UR48, c[0x0][0x398] ;  /* 0x00007300ff3077ac */ /* 0x000ee20008000a00 */
[----:B------:R-:W-:Y:S01]  /*10eff0*/  UMOV UR41, UR50 ;  /* 0x0000003200297c82 */ /* 0x000fe20008000000 */
[----:B------:R-:W4:Y:S01]  /*10f000*/  LDCU.64 UR50, c[0x0][0x398] ;  /* 0x00007300ff3277ac */ /* 0x000f220008000a00 */
[----:B------:R-:W-:-:S02]  /*10f010*/  LOP3.LUT R11, R11, 0xffffff7f, RZ, 0xc0, !PT ;  /* 0xffffff7f0b0b7812 */ /* 0x000fc400078ec0ff */
[----:B---3--:R-:W-:Y:S02]  /*10f020*/  ISETP.GE.AND P2, PT, R24, UR49, PT ;  /* 0x0000003118007c0c */ /* 0x008fe4000bf46270 */
[----:B----4-:R-:W-:Y:S02]  /*10f030*/  ISETP.GE.AND P1, PT, R23, UR51, PT ;  /* 0x0000003317007c0c */ /* 0x010fe4000bf26270 */
[----:B------:R-:W3:Y:S09]  /*10f040*/  LDL.LU R23, [R1+0x5228] ;  /* 0x0052280001177983 */ /* 0x000ef20000300800 */
[----:B------:R-:W-:-:S04]  /*10f050*/  @P2 LOP3.LUT R11, R11, 0x80, RZ, 0xfc, !PT ;  /* 0x000000800b0b2812 */ /* 0x000fc800078efcff */
[----:B------:R-:W-:-:S04]  /*10f060*/  LOP3.LUT R11, R11, 0xffffffbf, RZ, 0xc0, !PT ;  /* 0xffffffbf0b0b7812 */ /* 0x000fc800078ec0ff */
[----:B------:R-:W-:Y:S02]  /*10f070*/  @P1 LOP3.LUT R11, R11, 0x40, RZ, 0xfc, !PT ;  /* 0x000000400b0b1812 */ /* 0x000fe400078efcff */
[----:B------:R-:W-:Y:S02]  /*10f080*/  ISETP.GE.AND P1, PT, R2, UR55, PT ;  /* 0x0000003702007c0c */ /* 0x000fe4000bf26270 */
[----:B------:R-:W4:Y:S01]  /*10f090*/  LDL.LU R2, [R1+0x522c] ;  /* 0x00522c0001027983 */ /* 0x000f220000300800 */
[----:B------:R-:W-:Y:S01]  /*10f0a0*/  ISETP.GE.AND P2, PT, R22, UR53, PT ;  /* 0x0000003516007c0c */ /* 0x000fe2000bf46270 */
[----:B------:R-:W-:Y:S02]  /*10f0b0*/  IMAD.MOV.U32 R22, RZ, RZ, R25 ;  /* 0x000000ffff167224 */ /* 0x000fe400078e0019 */
[----:B--2---:R-:W-:Y:S01]  /*10f0c0*/  STL [R1+0x56f8], R27 ;  /* 0x0056f81b01007387 */ /* 0x004fe20000100800 */
[----:B------:R-:W-:-:S05]  /*10f0d0*/  IADD3 R24, P0, PT, R28, R27, RZ ;  /* 0x0000001b1c187210 */ /* 0x000fca0007f1e0ff */
[----:B------:R-:W-:-:S05]  /*10f0e0*/  IMAD.X R25, R9, 0x1, R26, P0 ;  /* 0x0000000109197824 */ /* 0x000fca00000e061a */
[----:B------:R0:W-:Y:S04]  /*10f0f0*/  STL.64 [R1+0x4468], R24 ;  /* 0x0044681801007387 */ /* 0x0001e80000100a00 */
[----:B0-----:R-:W2:Y:S01]  /*10f100*/  LDL.LU.64 R24, [R1+0x5770] ;  /* 0x0057700001187983 */ /* 0x001ea20000300a00 */
[----:B------:R-:W-:-:S04]  /*10f110*/  LOP3.LUT R11, R11, 0xffffffdf, RZ, 0xc0, !PT ;  /* 0xffffffdf0b0b7812 */ /* 0x000fc800078ec0ff */
[----:B------:R-:W-:-:S04]  /*10f120*/  @P2 LOP3.LUT R11, R11, 0x20, RZ, 0xfc, !PT ;  /* 0x000000200b0b2812 */ /* 0x000fc800078efcff */
[----:B------:R-:W-:-:S04]  /*10f130*/  LOP3.LUT R11, R11, 0xffffffef, RZ, 0xc0, !PT ;  /* 0xffffffef0b0b7812 */ /* 0x000fc800078ec0ff */
[----:B------:R-:W-:Y:S02]  /*10f140*/  @P1 LOP3.LUT R11, R11, 0x10, RZ, 0xfc, !PT ;  /* 0x000000100b0b1812 */ /* 0x000fe400078efcff */
[----:B---3--:R-:W-:Y:S02]  /*10f150*/  ISETP.GE.AND P1, PT, R23, UR57, PT ;  /* 0x0000003917007c0c */ /* 0x008fe4000bf26270 */
[----:B------:R-:W-:Y:S02]  /*10f160*/  LOP3.LUT R11, R11, 0xfffffff7, RZ, 0xc0, !PT ;  /* 0xfffffff70b0b7812 */ /* 0x000fe400078ec0ff */
[----:B----4-:R-:W-:-:S09]  /*10f170*/  ISETP.GE.AND P0, PT, R2, UR59, PT ;  /* 0x0000003b02007c0c */ /* 0x010fd2000bf06270 */
[----:B------:R-:W-:-:S04]  /*10f180*/  @P1 LOP3.LUT R11, R11, 0x8, RZ, 0xfc, !PT ;  /* 0x000000080b0b1812 */ /* 0x000fc800078efcff */
[----:B------:R-:W-:Y:S01]  /*10f190*/  LOP3.LUT R11, R11, 0xfffffffb, RZ, 0xc0, !PT ;  /* 0xfffffffb0b0b7812 */ /* 0x000fe200078ec0ff */
[----:B------:R2:W-:Y:S03]  /*10f1a0*/  STL [R1+0x56fc], R26 ;  /* 0x0056fc1a01007387 */ /* 0x0005e60000100800 */
[----:B------:R-:W-:Y:S01]  /*10f1b0*/  @P0 LOP3.LUT R11, R11, 0x4, RZ, 0xfc, !PT ;  /* 0x000000040b0b0812 */ /* 0x000fe200078efcff */
[----:B------:R-:W-:Y:S01]  /*10f1c0*/  IMAD.MOV.U32 R2, RZ, RZ, R22 ;  /* 0x000000ffff027224 */ /* 0x000fe200078e0016 */
[----:B--2---:R-:W-:Y:S01]  /*10f1d0*/  IADD3 R26, P0, PT, R28, R25, RZ ;  /* 0x000000191c1a7210 */ /* 0x004fe20007f1e0ff */
[----:B------:R-:W-:Y:S04]  /*10f1e0*/  STL [R1+0x5700], R25 ;  /* 0x0057001901007387 */ /* 0x000fe80000100800 */
[----:B------:R-:W2:Y:S01]  /*10f1f0*/  LDL.LU R23, [R1+0x5230] ;  /* 0x0052300001177983 */ /* 0x000ea20000300800 */
[----:B------:R-:W-:-:S05]  /*10f200*/  IMAD.X R27, R9, 0x1, R24, P0 ;  /* 0x00000001091b7824 */ /* 0x000fca00000e0618 */
[----:B------:R0:W-:Y:S04]  /*10f210*/  STL.64 [R1+0x4478], R26 ;  /* 0x0044781a01007387 */ /* 0x0001e80000100a00 */
[----:B------:R-:W3:Y:S01]  /*10f220*/  LDL.LU R22, [R1+0x5234] ;  /* 0x0052340001167983 */ /* 0x000ee20000300800 */
[----:B------:R-:W-:Y:S01]  /*10f230*/  UMOV UR53, UR61 ;  /* 0x0000003d00357c82 */ /* 0x000fe20008000000 */
[----:B------:R-:W-:Y:S01]  /*10f240*/  UMOV UR45, UR60 ;  /* 0x0000003c002d7c82 */ /* 0x000fe20008000000 */
[----:B------:R-:W2:Y:S01]  /*10f250*/  LDCU.64 UR60, c[0x0][0x398] ;  /* 0x00007300ff3c77ac */ /* 0x000ea20008000a00 */
[----:B------:R-:W-:Y:S01]  /*10f260*/  UMOV UR59, UR63 ;  /* 0x0000003f003b7c82 */ /* 0x000fe20008000000 */
[----:B------:R-:W-:Y:S01]  /*10f270*/  UMOV UR55, UR62 ;  /* 0x0000003e00377c82 */ /* 0x000fe20008000000 */
[----:B------:R-:W3:Y:S01]  /*10f280*/  LDCU.64 UR62, c[0x0][0x398] ;  /* 0x00007300ff3e77ac */ /* 0x000ee20008000a00 */
[----:B------:R-:W-:Y:S01]  /*10f290*/  LOP3.LUT R11, R11, 0xfffffffd, RZ, 0xc0, !PT ;  /* 0xfffffffd0b0b7812 */ /* 0x000fe200078ec0ff */
[----:B0-----:R-:W4:Y:S04]  /*10f2a0*/  LDL.LU R26, [R1+0x5238] ;  /* 0x00523800011a7983 */ /* 0x001f280000300800 */
[----:B------:R0:W-:Y:S04]  /*10f2b0*/  STL [R1+0x5704], R24 ;  /* 0x0057041801007387 */ /* 0x0001e80000100800 */
[----:B0-----:R-:W4:Y:S04]  /*10f2c0*/  LDL.LU R24, [R1+0x88] ;  /* 0x0000880001187983 */ /* 0x001f280000300800 */
[----:B------:R-:W4:Y:S04]  /*10f2d0*/  LDL.LU R25, [R1+0x523c] ;  /* 0x00523c0001197983 */ /* 0x000f280000300800 */
[----:B------:R-:W-:Y:S01]  /*10f2e0*/  STL [R1+0x5708], R17 ;  /* 0x0057081101007387 */ /* 0x000fe20000100800 */
[----:B--2---:R-:W-:-:S02]  /*10f2f0*/  ISETP.GE.AND P0, PT, R23, UR61, PT ;  /* 0x0000003d17007c0c */ /* 0x004fc4000bf06270 */
[----:B---3--:R-:W-:-:S11]  /*10f300*/  ISETP.GE.AND P1, PT, R22, UR63, PT ;  /* 0x0000003f16007c0c */ /* 0x008fd6000bf26270 */
[----:B------:R-:W-:Y:S02]  /*10f310*/  @P0 LOP3.LUT R11, R11, 0x2, RZ, 0xfc, !PT ;  /* 0x000000020b0b0812 */ /* 0x000fe400078efcff */
[----:B------:R-:W-:Y:S02]  /*10f320*/  IADD3 R22, P0, PT, R28, R17, RZ ;  /* 0x000000111c167210 */ /* 0x000fe40007f1e0ff */
[----:B------:R-:W-:-:S03]  /*10f330*/  LOP3.LUT R11, R11, 0xfffffffe, RZ, 0xc0, !PT ;  /* 0xfffffffe0b0b7812 */ /* 0x000fc600078ec0ff */
[----:B------:R-:W-:Y:S01]  /*10f340*/  IMAD.X R23, R9, 0x1, R15, P0 ;  /* 0x0000000109177824 */ /* 0x000fe200000e060f */
[----:B------:R-:W-:-:S04]  /*10f350*/  @P1 LOP3.LUT R11, R11, 0x1, RZ, 0xfc, !PT ;  /* 0x000000010b0b1812 */ /* 0x000fc800078efcff */
[----:B------:R0:W-:Y:S04]  /*10f360*/  STL.64 [R1+0x4488], R22 ;  /* 0x0044881601007387 */ /* 0x0001e80000100a00 */
[----:B0-----:R-:W2:Y:S04]  /*10f370*/  LDL.LU.64 R22, [R1+0x5768] ;  /* 0x0057680001167983 */ /* 0x001ea80000300a00 */
[----:B------:R0:W-:Y:S04]  /*10f380*/  STL [R1+0x570c], R15 ;  /* 0x00570c0f01007387 */ /* 0x0001e80000100800 */
[----:B------:R1:W-:Y:S04]  /*10f390*/  STL [R1+0x575c], R11 ;  /* 0x00575c0b01007387 */ /* 0x0003e80000100800 */
[----:B0-----:R-:W3:Y:S04]  /*10f3a0*/  LDL.LU R15, [R1+0x5240] ;  /* 0x00524000010f7983 */ /* 0x001ee80000300800 */
[----:B-1----:R-:W2:Y:S01]  /*10f3b0*/  LDL.LU R11, [R1+0x5244] ;  /* 0x00524400010b7983 */ /* 0x002ea20000300800 */
[----:B------:R-:W-:Y:S01]  /*10f3c0*/  UMOV UR61, UR64 ;  /* 0x00000040003d7c82 */ /* 0x000fe20008000000 */
[----:B------:R-:W4:Y:S01]  /*10f3d0*/  LDCU.64 UR64, c[0x0][0x398] ;  /* 0x00007300ff4077ac */ /* 0x000f220008000a00 */
[----:B------:R-:W-:Y:S01]  /*10f3e0*/  UMOV UR57, UR69 ;  /* 0x0000004500397c82 */ /* 0x000fe20008000000 */
[----:B------:R-:W-:Y:S01]  /*10f3f0*/  UMOV UR35, UR68 ;  /* 0x0000004400237c82 */ /* 0x000fe20008000000 */
[----:B------:R-:W3:Y:S01]  /*10f400*/  LDCU.64 UR68, c[0x0][0x398] ;  /* 0x00007300ff4477ac */ /* 0x000ee20008000a00 */
[----:B------:R-:W-:Y:S01]  /*10f410*/  STL [R1+0x5710], R16 ;  /* 0x0057101001007387 */ /* 0x000fe20000100800 */
[----:B----4-:R-:W-:-:S02]  /*10f420*/  ISETP.GE.AND P0, PT, R26, UR65, PT ;  /* 0x000000411a007c0c */ /* 0x010fc4000bf06270 */
[----:B------:R-:W-:Y:S01]  /*10f430*/  IADD3 R26, P2, PT, R28, R16, RZ ;  /* 0x000000101c1a7210 */ /* 0x000fe20007f5e0ff */
[----:B------:R-:W-:Y:S04]  /*10f440*/  STL [R1+0x5760], R14 ;  /* 0x0057600e01007387 */ /* 0x000fe80000100800 */
[----:B------:R-:W-:Y:S01]  /*10f450*/  IMAD.X R27, R9, 0x1, R14, P2 ;  /* 0x00000001091b7824 */ /* 0x000fe200010e060e */
[----:B------:R-:W4:Y:S04]  /*10f460*/  LDL R29, [R1+0x310c] ;  /* 0x00310c00011d7983 */ /* 0x000f280000100800 */
[----:B------:R0:W-:Y:S04]  /*10f470*/  STL.64 [R1+0x4490], R26 ;  /* 0x0044901a01007387 */ /* 0x0001e80000100a00 */
[----:B0-----:R-:W4:Y:S01]  /*10f480*/  LDL R26, [R1+0x3100] ;  /* 0x00310000011a7983 */ /* 0x001f220000100800 */
[----:B------:R-:W-:Y:S01]  /*10f490*/  UMOV UR65, UR71 ;  /* 0x0000004700417c82 */ /* 0x000fe20008000000 */
[----:B------:R-:W-:Y:S01]  /*10f4a0*/  UMOV UR51, UR70 ;  /* 0x0000004600337c82 */ /* 0x000fe20008000000 */
[----:B------:R-:W2:Y:S01]  /*10f4b0*/  LDCU.64 UR70, c[0x0][0x398] ;  /* 0x00007300ff4677ac */ /* 0x000ea20008000a00 */
[----:B---3--:R-:W-:-:S02]  /*10f4c0*/  ISETP.GE.AND P2, PT, R15, UR69, PT ;  /* 0x000000450f007c0c */ /* 0x008fc4000bf46270 */
[----:B------:R-:W3:Y:S04]  /*10f4d0*/  LDL.LU R15, [R1+0x5248] ;  /* 0x00524800010f7983 */ /* 0x000ee80000300800 */
[----:B------:R-:W4:Y:S01]  /*10f4e0*/  LDL.LU R14, [R1+0x524c] ;  /* 0x00524c00010e7983 */ /* 0x000f220000300800 */
[----:B--2---:R-:W-:-:S03]  /*10f4f0*/  ISETP.GE.AND P3, PT, R11, UR71, PT ;  /* 0x000000470b007c0c */ /* 0x004fc6000bf66270 */
[----:B------:R-:W2:Y:S01]  /*10f500*/  LDL.LU R11, [R1+0x5250] ;  /* 0x00525000010b7983 */ /* 0x000ea20000300800 */
[----:B------:R-:W-:Y:S02]  /*10f510*/  ISETP.GE.AND P1, PT, R25, UR67, PT ;  /* 0x0000004319007c0c */ /* 0x000fe4000bf26270 */
[----:B------:R-:W-:Y:S01]  /*10f520*/  LOP3.LUT R24, R24, 0xffffbfff, RZ, 0xc0, !PT ;  /* 0xffffbfff18187812 */ /* 0x000fe200078ec0ff */
[----:B------:R-:W-:Y:S01]  /*10f530*/  UMOV UR69, UR73 ;  /* 0x0000004900457c82 */ /* 0x000fe20008000000 */
[----:B------:R-:W-:Y:S01]  /*10f540*/  UMOV UR71, UR72 ;  /* 0x0000004800477c82 */ /* 0x000fe20008000000 */
[----:B------:R-:W3:Y:S01]  /*10f550*/  LDCU.64 UR72, c[0x0][0x398] ;  /* 0x00007300ff4877ac */ /* 0x000ee20008000a00 */
[----:B------:R-:W-:-:S04]  /*10f560*/  @P0 LOP3.LUT R24, R24, 0x4000, RZ, 0xfc, !PT ;  /* 0x0000400018180812 */ /* 0x000fc800078efcff */
[----:B------:R-:W-:Y:S01]  /*10f570*/  LOP3.LUT R24, R24, 0xffffdfff, RZ, 0xc0, !PT ;  /* 0xffffdfff18187812 */ /* 0x000fe200078ec0ff */
[----:B------:R-:W-:Y:S01]  /*10f580*/  UMOV UR67, UR33 ;  /* 0x0000002100437c82 */ /* 0x000fe20008000000 */
[----:B------:R-:W-:Y:S01]  /*10f590*/  UMOV UR39, UR21 ;  /* 0x0000001500277c82 */ /* 0x000fe20008000000 */
[----:B------:R-:W-:Y:S01]  /*10f5a0*/  UMOV UR21, UR75 ;  /* 0x0000004b00157c82 */ /* 0x000fe20008000000 */
[----:B------:R-:W-:Y:S01]  /*10f5b0*/  @P1 LOP3.LUT R24, R24, 0x2000, RZ, 0xfc, !PT ;  /* 0x0000200018181812 */ /* 0x000fe200078efcff */
[----:B------:R-:W-:Y:S01]  /*10f5c0*/  UMOV UR33, UR74 ;  /* 0x0000004a00217c82 */ /* 0x000fe20008000000 */
[----:B------:R-:W4:Y:S01]  /*10f5d0*/  LDCU.64 UR74, c[0x0][0x398] ;  /* 0x00007300ff4a77ac */ /* 0x000f220008000a00 */
[----:B------:R-:W-:Y:S02]  /*10f5e0*/  IADD3 R16, P4, PT, R28, R23, RZ ;  /* 0x000000171c107210 */ /* 0x000fe40007f9e0ff */
[----:B------:R-:W-:-:S04]  /*10f5f0*/  LOP3.LUT R24, R24, 0xffff7fff, RZ, 0xc0, !PT ;  /* 0xffff7fff18187812 */ /* 0x000fc800078ec0ff */
[----:B------:R-:W-:Y:S01]  /*10f600*/  @P2 LOP3.LUT R24, R24, 0x8000, RZ, 0xfc, !PT ;  /* 0x0000800018182812 */ /* 0x000fe200078efcff */
[----:B------:R-:W-:-:S03]  /*10f610*/  IMAD.X R17, R9, 0x1, R22, P4 ;  /* 0x0000000109117824 */ /* 0x000fc600020e0616 */
[----:B------:R-:W-:-:S04]  /*10f620*/  LOP3.LUT R24, R24, 0xfffeffff, RZ, 0xc0, !PT ;  /* 0xfffeffff18187812 */ /* 0x000fc800078ec0ff */
[----:B------:R-:W-:Y:S01]  /*10f630*/  @P3 LOP3.LUT R24, R24, 0x10000, RZ, 0xfc, !PT ;  /* 0x0001000018183812 */ /* 0x000fe200078efcff */
[----:B------:R-:W-:-:S03]  /*10f640*/  UMOV UR47, UR25 ;  /* 0x00000019002f7c82 */ /* 0x000fc60008000000 */
[----:B------:R-:W-:Y:S01]  /*10f650*/  LOP3.LUT R24, R24, 0xfffdffff, RZ, 0xc0, !PT ;  /* 0xfffdffff18187812 */ /* 0x000fe200078ec0ff */
[----:B------:R-:W-:Y:S01]  /*10f660*/  UMOV UR25, UR77 ;  /* 0x0000004d00197c82 */ /* 0x000fe20008000000 */
[----:B------:R0:W-:Y:S02]  /*10f670*/  STL.64 [R1+0x44a0], R16 ;  /* 0x0044a01001007387 */ /* 0x0001e40000100a00 */
[----:B0-----:R-:W-:-:S05]  /*10f680*/  IADD3 R16, P1, PT, R28, R20, RZ ;  /* 0x000000141c107210 */ /* 0x001fca0007f3e0ff */
[----:B------:R-:W-:Y:S01]  /*10f690*/  IMAD.X R17, R9, 0x1, R18, P1 ;  /* 0x0000000109117824 */ /* 0x000fe200008e0612 */
[----:B---3--:R-:W-:Y:S02]  /*10f6a0*/  ISETP.GE.AND P4, PT, R15, UR73, PT ;  /* 0x000000490f007c0c */ /* 0x008fe4000bf86270 */
[----:B----4-:R-:W-:Y:S01]  /*10f6b0*/  ISETP.GE.AND P5, PT, R14, UR75, PT ;  /* 0x0000004b0e007c0c */ /* 0x010fe2000bfa6270 */
[----:B------:R-:W-:Y:S01]  /*10f6c0*/  UMOV UR73, UR76 ;  /* 0x0000004c00497c82 */ /* 0x000fe20008000000 */
[----:B------:R-:W-:Y:S01]  /*10f6d0*/  IADD3 R14, P6, PT, R28, R21, RZ ;  /* 0x000000151c0e7210 */ /* 0x000fe20007fde0ff */
[----:B------:R-:W2:Y:S04]  /*10f6e0*/  LDCU.64 UR76, c[0x0][0x398] ;  /* 0x00007300ff4c77ac */ /* 0x000ea80008000a00 */
[----:B------:R-:W-:Y:S01]  /*10f6f0*/  IMAD.X R15, R9, 0x1, R19, P6 ;  /* 0x00000001090f7824 */ /* 0x000fe200030e0613 */
[----:B------:R-:W0:Y:S03]  /*10f700*/  LDCU UR75, c[0x0][0x398] ;  /* 0x00007300ff4b77ac */ /* 0x000e260008000800 */
[----:B------:R-:W-:-:S05]  /*10f710*/  @P4 LOP3.LUT R24, R24, 0x20000, RZ, 0xfc, !PT ;  /* 0x0002000018184812 */ /* 0x000fca00078efcff */
[----:B------:R-:W-:Y:S04]  /*10f720*/  STL [R1+0x88], R24 ;  /* 0x0000881801007387 */ /* 0x000fe80000100800 */
[----:B------:R1:W-:Y:S04]  /*10f730*/  STL.64 [R1+0x44b0], R14 ;  /* 0x0044b00e01007387 */ /* 0x0003e80000100a00 */
[----:B-1----:R-:W3:Y:S01]  /*10f740*/  LDL.LU R14, [R1+0x54] ;  /* 0x00005400010e7983 */ /* 0x002ee20000300800 */
[----:B--2---:R-:W-:-:S03]  /*10f750*/  ISETP.GE.AND P6, PT, R11, UR77, PT ;  /* 0x0000004d0b007c0c */ /* 0x004fc6000bfc6270 */
[----:B------:R-:W2:Y:S04]  /*10f760*/  LDL.LU R9, [R1+0x5764] ;  /* 0x0057640001097983 */ /* 0x000ea80000300800 */
[----:B------:R1:W-:Y:S04]  /*10f770*/  STL.64 [R1+0x44c0], R16 ;  /* 0x0044c01001007387 */ /* 0x0003e80000100a00 */
[----:B------:R-:W4:Y:S04]  /*10f780*/  LDL.LU R11, [R1+0x50] ;  /* 0x00005000010b7983 */ /* 0x000f280000300800 */
[----:B------:R-:W2:Y:S04]  /*10f790*/  LDL R27, [R1+0x3104] ;  /* 0x00310400011b7983 */ /* 0x000ea80000100800 */
[----:B------:R-:W4:Y:S04]  /*10f7a0*/  LDL R28, [R1+0x3108] ;  /* 0x00310800011c7983 */ /* 0x000f280000100800 */
[----:B-1----:R-:W4:Y:S04]  /*10f7b0*/  LDL R16, [R1+0x3110] ;  /* 0x0031100001107983 */ /* 0x002f280000100800 */
[----:B------:R-:W4:Y:S04]  /*10f7c0*/  LDL R15, [R1+0x3114] ;  /* 0x00311400010f7983 */ /* 0x000f280000100800 */
[----:B------:R-:W4:Y:S04]  /*10f7d0*/  LDL R17, [R1+0x1038] ;  /* 0x0010380001117983 */ /* 0x000f280000100800 */
[----:B------:R-:W4:Y:S01]  /*10f7e0*/  LDL R25, [R1+0x103c] ;  /* 0x00103c0001197983 */ /* 0x000f220000100800 */
[----:B------:R-:W-:Y:S01]  /*10f7f0*/  LOP3.LUT P0, RZ, R13, 0x4000, RZ, 0xc0, !PT ;  /* 0x000040000dff7812 */ /* 0x000fe2000780c0ff */
[----:B------:R-:W-:Y:S01]  /*10f800*/  UMOV UR77, UR5 ;  /* 0x00000005004d7c82 */ /* 0x000fe20008000000 */
[----:B------:R-:W-:Y:S01]  /*10f810*/  UMOV UR63, UR15 ;  /* 0x0000000f003f7c82 */ /* 0x000fe20008000000 */
[----:B------:R-:W2:Y:S01]  /*10f820*/  LDCU UR15, c[0x0][0x398] ;  /* 0x00007300ff0f77ac */ /* 0x000ea20008000800 */
[----:B------:R-:W-:-:S02]  /*10f830*/  ISETP.LT.AND P3, PT, R29, UR77, !P0 ;  /* 0x0000004d1d007c0c */ /* 0x000fc4000c761270 */
[----:B0-----:R-:W-:Y:S01]  /*10f840*/  ISETP.LT.AND P2, PT, R26, UR75, !P0 ;  /* 0x0000004b1a007c0c */ /* 0x001fe2000c741270 */
[----:B------:R-:W-:Y:S01]  /*10f850*/  UMOV UR37, UR13 ;  /* 0x0000000d00257c82 */ /* 0x000fe20008000000 */
[----:B------:R-:W4:Y:S01]  /*10f860*/  LDCU UR13, c[0x0][0x398] ;  /* 0x00007300ff0d77ac */ /* 0x000f220008000800 */
[----:B------:R-:W-:Y:S01]  /*10f870*/  UMOV UR49, UR29 ;  /* 0x0000001d00317c82 */ /* 0x000fe20008000000 */
[----:B------:R-:W-:Y:S01]  /*10f880*/  UMOV UR29, UR11 ;  /* 0x0000000b001d7c82 */ /* 0x000fe20008000000 */
[----:B------:R-:W0:Y:S01]  /*10f890*/  LDCU UR11, c[0x0][0x398] ;  /* 0x00007300ff0b77ac */ /* 0x000e220008000800 */
[----:B------:R-:W-:Y:S01]  /*10f8a0*/  UMOV UR43, UR9 ;  /* 0x00000009002b7c82 */ /* 0x000fe20008000000 */
[----:B------:R-:W1:Y:S01]  /*10f8b0*/  LDCU UR9, c[0x0][0x398] ;  /* 0x00007300ff0977ac */ /* 0x000e620008000800 */
[----:B------:R-:W0:Y:S01]  /*10f8c0*/  LDCU UR5, c[0x0][0x398] ;  /* 0x00007300ff0577ac */ /* 0x000e220008000800 */
[----:B------:R-:W-:Y:S01]  /*10f8d0*/  UMOV UR77, UR71 ;  /* 0x00000047004d7c82 */ /* 0x000fe20008000000 */
[----:B------:R-:W-:Y:S01]  /*10f8e0*/  UMOV UR71, UR67 ;  /* 0x0000004300477c82 */ /* 0x000fe20008000000 */
[----:B------:R-:W-:Y:S01]  /*10f8f0*/  UMOV UR67, UR61 ;  /* 0x0000003d00437c82 */ /* 0x000fe20008000000 */
[----:B------:R-:W-:Y:S01]  /*10f900*/  UMOV UR61, UR31 ;  /* 0x0000001f003d7c82 */ /* 0x000fe20008000000 */
[----:B------:R-:W-:Y:S01]  /*10f910*/  UMOV UR31, UR19 ;  /* 0x00000013001f7c82 */ /* 0x000fe20008000000 */
[----:B------:R-:W0:Y:S01]  /*10f920*/  LDCU UR19, c[0x0][0x398] ;  /* 0x00007300ff1377ac */ /* 0x000e220008000800 */
[----:B------:R-:W-:Y:S01]  /*10f930*/  UMOV UR75, UR59 ;  /* 0x0000003b004b7c82 */ /* 0x000fe20008000000 */
[----:B------:R-:W-:Y:S01]  /*10f940*/  UMOV UR59, UR17 ;  /* 0x00000011003b7c82 */ /* 0x000fe20008000000 */
[----:B------:R-:W0:Y:S01]  /*10f950*/  LDCU UR17, c[0x0][0x398] ;  /* 0x00007300ff1177ac */ /* 0x000e220008000800 */
[----:B------:R-:W-:-:S02]  /*10f960*/  LOP3.LUT P1, RZ, R13, 0x2000, RZ, 0xc0, !PT ;  /* 0x000020000dff7812 */ /* 0x000fc4000782c0ff */
[----:B---3--:R-:W-:-:S04]  /*10f970*/  LOP3.LUT R14, R14, 0xffffffdf, RZ, 0xc0, !PT ;  /* 0xffffffdf0e0e7812 */ /* 0x008fc800078ec0ff */
[----:B------:R-:W-:-:S04]  /*10f980*/  @P3 LOP3.LUT R14, R14, 0x20, RZ, 0xfc, !PT ;  /* 0x000000200e0e3812 */ /* 0x000fc800078efcff */
[----:B------:R-:W-:-:S04]  /*10f990*/  LOP3.LUT R14, R14, 0xfffffeff, RZ, 0xc0, !PT ;  /* 0xfffffeff0e0e7812 */ /* 0x000fc800078ec0ff */
[----:B------:R-:W-:Y:S02]  /*10f9a0*/  @P2 LOP3.LUT R14, R14, 0x100, RZ, 0xfc, !PT ;  /* 0x000001000e0e2812 */ /* 0x000fe400078efcff */
[----:B--2---:R-:W-:Y:S01]  /*10f9b0*/  ISETP.LT.AND P2, PT, R27, UR15, !P0 ;  /* 0x0000000f1b007c0c */ /* 0x004fe2000c741270 */
[----:B------:R-:W2:Y:S01]  /*10f9c0*/  LDCU UR15, c[0x0][0x398] ;  /* 0x00007300ff0f77ac */ /* 0x000ea20008000800 */
[----:B------:R-:W-:Y:S02]  /*10f9d0*/  LOP3.LUT R14, R14, 0xffffff7f, RZ, 0xc0, !PT ;  /* 0xffffff7f0e0e7812 */ /* 0x000fe400078ec0ff */
[----:B----4-:R-:W-:Y:S01]  /*10f9e0*/  ISETP.LT.AND P4, PT, R28, UR13, !P0 ;  /* 0x0000000d1c007c0c */ /* 0x010fe2000c781270 */
[----:B------:R-:W3:Y:S01]  /*10f9f0*/  LDCU UR13, c[0x0][0x398] ;  /* 0x00007300ff0d77ac */ /* 0x000ee20008000800 */
[----:B0-----:R-:W-:Y:S01]  /*10fa00*/  ISETP.LT.AND P3, PT, R16, UR11, !P0 ;  /* 0x0000000b10007c0c */ /* 0x001fe2000c761270 */
[----:B------:R-:W0:Y:S06]  /*10fa10*/  LDCU UR11, c[0x0][0x398] ;  /* 0x00007300ff0b77ac */ /* 0x000e2c0008000800 */
[----:B------:R-:W-:-:S04]  /*10fa20*/  @P2 LOP3.LUT R14, R14, 0x80, RZ, 0xfc, !PT ;  /* 0x000000800e0e2812 */ /* 0x000fc800078efcff */
[----:B------:R-:W-:-:S04]  /*10fa30*/  LOP3.LUT R14, R14, 0xffffffbf, RZ, 0xc0, !PT ;  /* 0xffffffbf0e0e7812 */ /* 0x000fc800078ec0ff */
[----:B------:R-:W-:Y:S02]  /*10fa40*/  @P4 LOP3.LUT R14, R14, 0x40, RZ, 0xfc, !PT ;  /* 0x000000400e0e4812 */ /* 0x000fe400078efcff */
[----:B-1----:R-:W-:Y:S01]  /*10fa50*/  ISETP.LT.AND P2, PT, R15, UR9, !P0 ;  /* 0x000000090f007c0c */ /* 0x002fe2000c741270 */
[----:B------:R-:W1:Y:S01]  /*10fa60*/  LDCU UR9, c[0x0][0x398] ;  /* 0x00007300ff0977ac */ /* 0x000e620008000800 */
[----:B------:R-:W-:-:S04]  /*10fa70*/  LOP3.LUT R14, R14, 0xffffffef, RZ, 0xc0, !PT ;  /* 0xffffffef0e0e7812 */ /* 0x000fc800078ec0ff */
[----:B------:R-:W-:Y:S02]  /*10fa80*/  @P3 LOP3.LUT R14, R14, 0x10, RZ, 0xfc, !PT ;  /* 0x000000100e0e3812 */ /* 0x000fe400078efcff */
[----:B------:R-:W-:Y:S01]  /*10fa90*/  ISETP.LT.AND P0, PT, R17, UR5, !P0 ;  /* 0x0000000511007c0c */ /* 0x000fe2000c701270 */
[----:B------:R-:W4:Y:S01]  /*10faa0*/  LDCU UR5, c[0x0][0x398] ;  /* 0x00007300ff0577ac */ /* 0x000f220008000800 */
        /* <DEDUP_REMOVED lines=12> */
[----:B------:R0:W-:Y:S04]  /*10fb70*/  STL [R1+0x54], R14 ;  /* 0x0000540e01007387 */ /* 0x0001e80000100800 */
[----:B0-----:R-:W4:Y:S01]  /*10fb80*/  LDL.LU R14, [R1+0x4c] ;  /* 0x00004c00010e7983 */ /* 0x001f220000300800 */
[----:B------:R-:W-:Y:S01]  /*10fb90*/  ISETP.LT.AND P2, PT, R29, UR77, !P1 ;  /* 0x0000004d1d007c0c */ /* 0x000fe2000cf41270 */
[----:B------:R-:W0:Y:S01]  /*10fba0*/  LDCU UR77, c[0x0][0x398] ;  /* 0x00007300ff4d77ac */ /* 0x000e220008000800 */
[----:B------:R-:W-:Y:S02]  /*10fbb0*/  LOP3.LUT R11, R11, 0xdfffffff, RZ, 0xc0, !PT ;  /* 0xdfffffff0b0b7812 */ /* 0x000fe400078ec0ff */
[----:B---3--:R-:W-:Y:S01]  /*10fbc0*/  ISETP.LT.AND P4, PT, R28, UR13, !P1 ;  /* 0x0000000d1c007c0c */ /* 0x008fe2000cf81270 */
[----:B------:R-:W3:Y:S08]  /*10fbd0*/  LDCU UR13, c[0x0][0x398] ;  /* 0x00007300ff0d77ac */ /* 0x000ef00008000800 */
[----:B------:R-:W-:-:S02]  /*10fbe0*/  @P2 LOP3.LUT R11, R11, 0x20000000, RZ, 0xfc, !PT ;  /* 0x200000000b0b2812 */ /* 0x000fc400078efcff */
[----:B--2---:R-:W-:Y:S01]  /*10fbf0*/  ISETP.LT.AND P2, PT, R27, UR15, !P1 ;  /* 0x0000000f1b007c0c */ /* 0x004fe2000cf41270 */
[----:B------:R-:W2:Y:S01]  /*10fc00*/  LDCU UR15, c[0x0][0x398] ;  /* 0x00007300ff0f77ac */ /* 0x000ea20008000800 */
[----:B------:R-:W-:Y:S02]  /*10fc10*/  LOP3.LUT R11, R11, 0x7fffffff, RZ, 0xc0, !PT ;  /* 0x7fffffff0b0b7812 */ /* 0x000fe400078ec0ff */
[----:B------:R-:W-:Y:S01]  /*10fc20*/  ISETP.LT.AND P3, PT, R16, UR11, !P1 ;  /* 0x0000000b10007c0c */ /* 0x000fe2000cf61270 */
[----:B------:R-:W0:Y:S08]  /*10fc30*/  LDCU UR11, c[0x0][0x398] ;  /* 0x00007300ff0b77ac */ /* 0x000e300008000800 */
[----:B------:R-:W-:-:S04]  /*10fc40*/  @P2 LOP3.LUT R11, R11, 0x80000000, RZ, 0xfc, !PT ;  /* 0x800000000b0b2812 */ /* 0x000fc800078efcff */
[----:B------:R-:W-:-:S04]  /*10fc50*/  LOP3.LUT R11, R11, 0xbfffffff, RZ, 0xc0, !PT ;  /* 0xbfffffff0b0b7812 */ /* 0x000fc800078ec0ff */
[----:B------:R-:W-:Y:S02]  /*10fc60*/  @P4 LOP3.LUT R11, R11, 0x40000000, RZ, 0xfc, !PT ;  /* 0x400000000b0b4812 */ /* 0x000fe400078efcff */
[----:B-1----:R-:W-:Y:S01]  /*10fc70*/  ISETP.LT.AND P2, PT, R15, UR9, !P1 ;  /* 0x000000090f007c0c */ /* 0x002fe2000cf41270 */
[----:B------:R-:W1:Y:S01]  /*10fc80*/  LDCU UR9, c[0x0][0x398] ;  /* 0x00007300ff0977ac */ /* 0x000e620008000800 */
[----:B------:R-:W-:-:S04]  /*10fc90*/  LOP3.LUT R11, R11, 0xefffffff, RZ, 0xc0, !PT ;  /* 0xefffffff0b0b7812 */ /* 0x000fc800078ec0ff */
[----:B------:R-:W-:Y:S02]  /*10fca0*/  @P3 LOP3.LUT R11, R11, 0x10000000, RZ, 0xfc, !PT ;  /* 0x100000000b0b3812 */ /* 0x000fe400078efcff */
[----:B----4-:R-:W-:Y:S01]  /*10fcb0*/  ISETP.LT.AND P1, PT, R17, UR5, !P1 ;  /* 0x0000000511007c0c */ /* 0x010fe2000cf21270 */
[----:B------:R-:W4:Y:S01]  /*10fcc0*/  LDCU UR5, c[0x0][0x398] ;  /* 0x00007300ff0577ac */ /* 0x000f220008000800 */
[----:B------:R-:W-:Y:S02]  /*10fcd0*/  LOP3.LUT R11, R11, 0xf7ffffff, RZ, 0xc0, !PT ;  /* 0xf7ffffff0b0b7812 */ /* 0x000fe400078ec0ff */
[----:B------:R-:W-:Y:S02]  /*10fce0*/  LOP3.LUT P0, RZ, R13, 0x1000, RZ, 0xc0, !PT ;  /* 0x000010000dff7812 */ /* 0x000fe4000780c0ff */
[----:B------:R-:W-:Y:S02]  /*10fcf0*/  @P2 LOP3.LUT R11, R11, 0x8000000, RZ, 0xfc, !PT ;  /* 0x080000000b0b2812 */ /* 0x000fe400078efcff */
[----:B------:R-:W-:-:S02]  /*10fd00*/  ISETP.LT.AND P2, PT, R29, UR75, !P0 ;  /* 0x0000004b1d007c0c */ /* 0x000fc4000c741270 */
        /* <DEDUP_REMOVED lines=14> */
[----:B---3--:R-:W-:Y:S01]  /*10fdf0*/  ISETP.LT.AND P4, PT, R28, UR13, !P0 ;  /* 0x0000000d1c007c0c */ /* 0x008fe2000c781270 */
[----:B------:R-:W3:Y:S01]  /*10fe00*/  LDCU UR13, c[0x0][0x398] ;  /* 0x00007300ff0d77ac */ /* 0x000ee20008000800 */
        /* <DEDUP_REMOVED lines=86> */
[----:B------:R-:W-:Y:S02]  /*110370*/  LOP3.LUT R11, R11, 0xfffffffd, RZ, 0xc0, !PT ;  /* 0xfffffffd0b0b7812 */ /* 0x000fe400078ec0ff */
[----:B------:R-:W-:Y:S01]  /*110380*/  ISETP.LT.AND P2, PT, R29, UR69, !P1 ;  /* 0x000000451d007c0c */ /* 0x000fe2000cf41270 */
[----:B------:R-:W0:Y:S01]  /*110390*/  LDCU UR69, c[0x0][0x398] ;  /* 0x00007300ff4577ac */ /* 0x000e220008000800 */
[----:B------:R-:W-:-:S04]  /*1103a0*/  @P4 LOP3.LUT R11, R11, 0x2, RZ, 0xfc, !PT ;  /* 0x000000020b0b4812 */ /* 0x000fc800078efcff */
[----:B------:R-:W-:-:S04]  /*1103b0*/  LOP3.LUT R11, R11, 0xfffffffe, RZ, 0xc0, !PT ;  /* 0xfffffffe0b0b7812 */ /* 0x000fc800078ec0ff */
[----:B------:R-:W-:-:S05]  /*1103c0*/  @P3 LOP3.LUT R11, R11, 0x1, RZ, 0xfc, !PT ;  /* 0x000000010b0b3812 */ /* 0x000fca00078efcff */
[----:B------:R0:W-:Y:S01]  /*1103d0*/  STL [R1+0x50], R11 ;  /* 0x0000500b01007387 */ /* 0x0001e20000100800 */
[----:B---3--:R-:W-:Y:S01]  /*1103e0*/  ISETP.LT.AND P4, PT, R28, UR13, !P1 ;  /* 0x0000000d1c007c0c */ /* 0x008fe2000cf81270 */
[----:B------:R-:W3:Y:S02]  /*1103f0*/  LDCU UR13, c[0x0][0x398] ;  /* 0x00007300ff0d77ac */ /* 0x000ee40008000800 */
[----:B0-----:R-:W3:Y:S01]  /*110400*/  LDL.LU R11, [R1+0x48] ;  /* 0x00004800010b7983 */ /* 0x001ee20000300800 */
[----:B------:R-:W-:-:S04]  /*110410*/  LOP3.LUT R14, R14, 0xdfffffff, RZ, 0xc0, !PT ;  /* 0xdfffffff0e0e7812 */ /* 0x000fc800078ec0ff */
[----:B------:R-:W-:Y:S02]  /*110420*/  @P2 LOP3.LUT R14, R14, 0x20000000, RZ, 0xfc, !PT ;  /* 0x200000000e0e2812 */ /* 0x000fe400078efcff */
[----:B--2---:R-:W-:Y:S01]  /*110430*/  ISETP.LT.AND P2, PT, R27, UR15, !P1 ;  /* 0x0000000f1b007c0c */ /* 0x004fe2000cf41270 */
[----:B------:R-:W0:Y:S01]  /*110440*/  LDCU UR15, c[0x0][0x398] ;  /* 0x00007300ff0f77ac */ /* 0x000e220008000800 */
[----:B------:R-:W-:Y:S02]  /*110450*/  LOP3.LUT R14, R14, 0x7fffffff, RZ, 0xc0, !PT ;  /* 0x7fffffff0e0e7812 */ /* 0x000fe400078ec0ff */
[----:B------:R-:W-:Y:S01]  /*110460*/  ISETP.LT.AND P3, PT, R16, UR11, !P1 ;  /* 0x0000000b10007c0c */ /* 0x000fe2000cf61270 */
[----:B------:R-:W2:Y:S08]  /*110470*/  LDCU UR11, c[0x0][0x398] ;  /* 0x00007300ff0b77ac */ /* 0x000eb00008000800 */
        /* <DEDUP_REMOVED lines=28> */
[----:B---3--:R-:W-:Y:S01]  /*110640*/  ISETP.LT.AND P4, PT, R28, UR13, !P0 ;  /* 0x0000000d1c007c0c */ /* 0x008fe2000c781270 */
[----:B------:R-:W3:Y:S01]  /*110650*/  LDCU UR13, c[0x0][0x398] ;  /* 0x00007300ff0d77ac */ /* 0x000ee20008000800 */
[----:B------:R-:W-:-:S04]  /*110660*/  LOP3.LUT R14, R14, 0xff7fffff, RZ, 0xc0, !PT ;  /* 0xff7fffff0e0e7812 */ /* 0x000fc800078ec0ff */
[----:B------:R-:W-:Y:S02]  /*110670*/  @P2 LOP3.LUT R14, R14, 0x800000, RZ, 0xfc, !PT ;  /* 0x008000000e0e2812 */ /* 0x000fe400078efcff */
[----:B--2---:R-:W-:Y:S01]  /*110680*/  ISETP.LT.AND P3, PT, R16, UR11, !P0 ;  /* 0x0000000b10007c0c */ /* 0x004fe2000c761270 */
[----:B------:R-:W2:Y:S01]  /*110690*/  LDCU UR11, c[0x0][0x398] ;  /* 0x00007300ff0b77ac */ /* 0x000ea20008000800 */
        /* <DEDUP_REMOVED lines=91> */
[----:B------:R-:W-:-:S11]  /*110c50*/  LOP3.LUT R11, R11, 0xdfffffff, RZ, 0xc0, !PT ;  /* 0xdfffffff0b0b7812 */ /* 0x000fd600078ec0ff */
[----:B------:R-:W-:Y:S02]  /*110c60*/  @P2 LOP3.LUT R11, R11, 0x20000000, RZ, 0xfc, !PT ;  /* 0x200000000b0b2812 */ /* 0x000fe400078efcff */
[----:B------:R-:W-:Y:S01]  /*110c70*/  ISETP.LT.AND P2, PT, R27, UR15, !P1 ;  /* 0x0000000f1b007c0c */ /* 0x000fe2000cf41270 */
[----:B------:R-:W0:Y:S01]  /*110c80*/  LDCU UR15, c[0x0][0x398] ;  /* 0x00007300ff0f77ac */ /* 0x000e220008000800 */
[----:B---3--:R-:W-:Y:S02]  /*110c90*/  ISETP.LT.AND P4, PT, R28, UR13, !P1 ;  /* 0x0000000d1c007c0c */ /* 0x008fe4000cf81270 */
[----:B------:R-:W-:Y:S01]  /*110ca0*/  LOP3.LUT R11, R11, 0x7fffffff, RZ, 0xc0, !PT ;  /* 0x7fffffff0b0b7812 */ /* 0x000fe200078ec0ff */
[----:B------:R-:W3:Y:S01]  /*110cb0*/  LDCU UR13, c[0x0][0x398] ;  /* 0x00007300ff0d77ac */ /* 0x000ee20008000800 */
[----:B--2---:R-:W-:Y:S02]  /*110cc0*/  ISETP.LT.AND P3, PT, R16, UR11, !P1 ;  /* 0x0000000b10007c0c */ /* 0x004fe4000cf61270 */
[----:B------:R-:W-:Y:S01]  /*110cd0*/  LOP3.LUT P0, RZ, R13, 0x10, RZ, 0xc0, !PT ;  /* 0x000000100dff7812 */ /* 0x000fe2000780c0ff */
[----:B------:R-:W2:Y:S04]  /*110ce0*/  LDCU UR11, c[0x0][0x398] ;  /* 0x00007300ff0b77ac */ /* 0x000ea80008000800 */
        /* <DEDUP_REMOVED lines=9> */
[----:B------:R-:W-:-:S04]  /*110d80*/  LOP3.LUT R11, R11, 0xf7ffffff, RZ, 0xc0, !PT ;  /* 0xf7ffffff0b0b7812 */ /* 0x000fc800078ec0ff */
[----:B------:R-:W-:Y:S02]  /*110d90*/  @P2 LOP3.LUT R11, R11, 0x8000000, RZ, 0xfc, !PT ;  /* 0x080000000b0b2812 */ /* 0x000fe400078efcff */
[----:B------:R-:W-:Y:S02]  /*110da0*/  ISETP.LT.AND P2, PT, R29, UR59, !P0 ;  /* 0x0000003b1d007c0c */ /* 0x000fe4000c741270 */
        /* <DEDUP_REMOVED lines=67> */
[----:B------:R-:W-:-:S04]  /*1111e0*/  @P1 LOP3.LUT R11, R11, 0x400, RZ, 0xfc, !PT ;  /* 0x000004000b0b1812 */ /* 0x000fc800078efcff */
[----:B------:R-:W-:-:S04]  /*1111f0*/  LOP3.LUT R11, R11, 0xffffffdf, RZ, 0xc0, !PT ;  /* 0xffffffdf0b0b7812 */ /* 0x000fc800078ec0ff */
[----:B------:R-:W-:Y:S02]  /*111200*/  @P2 LOP3.LUT R11, R11, 0x20, RZ, 0xfc, !PT ;  /* 0x000000200b0b2812 */ /* 0x000fe400078efcff */
[----:B------:R-:W-:Y:S01]  /*111210*/  ISETP.LT.AND P2, PT, R25, UR19, !P0 ;  /* 0x0000001319007c0c */ /* 0x000fe2000c741270 */
[----:B------:R-:W1:Y:S01]  /*111220*/  LDCU UR19, c[0x0][0x398] ;  /* 0x00007300ff1377ac */ /* 0x000e620008000800 */
[----:B------:R-:W-:Y:S02]  /*111230*/  ISETP.LT.AND P4, PT, R26, UR17, !P0 ;  /* 0x000000111a007c0c */ /* 0x000fe4000c781270 */
[----:B------:R-:W-:Y:S01]  /*111240*/  LOP3.LUT R11, R11, 0xfffffdff, RZ, 0xc0, !PT ;  /* 0xfffffdff0b0b7812 */ /* 0x000fe200078ec0ff */
[----:B------:R-:W1:Y:S01]  /*111250*/  LDCU UR17, c[0x0][0x398] ;  /* 0x00007300ff1177ac */ /* 0x000e620008000800 */
[----:B0-----:R-:W-:Y:S02]  /*111260*/  ISETP.LT.AND P3, PT, R27, UR15, !P0 ;  /* 0x0000000f1b007c0c */ /* 0x001fe4000c761270 */
[----:B------:R-:W-:Y:S01]  /*111270*/  LOP3.LUT P1, RZ, R13, 0x2, RZ, 0xc0, !PT ;  /* 0x000000020dff7812 */ /* 0x000fe2000782c0ff */
[----:B------:R-:W0:Y:S04]  /*111280*/  LDCU UR15, c[0x0][0x398] ;  /* 0x00007300ff0f77ac */ /* 0x000e280008000800 */
[----:B------:R-:W-:-:S04]  /*111290*/  @P2 LOP3.LUT R11, R11, 0x200, RZ, 0xfc, !PT ;  /* 0x000002000b0b2812 */ /* 0x000fc800078efcff */
        /* <DEDUP_REMOVED lines=17> */
[----:B------:R-:W-:-:S04]  /*1113b0*/  @P3 LOP3.LUT R11, R11, 0x8, RZ, 0xfc, !PT ;  /* 0x000000080b0b3812 */ /* 0x000fc800078efcff */
[----:B------:R-:W-:-:S04]  /*1113c0*/  LOP3.LUT R11, R11, 0xfffffffb, RZ, 0xc0, !PT ;  /* 0xfffffffb0b0b7812 */ /* 0x000fc800078ec0ff */
[----:B------:R-:W-:Y:S02]  /*1113d0*/  @P2 LOP3.LUT R11, R11, 0x4, RZ, 0xfc, !PT ;  /* 0x000000040b0b2812 */ /* 0x000fe400078efcff */
[----:B------:R-:W-:Y:S02]  /*1113e0*/  ISETP.LT.AND P2, PT, R29, UR53, !P1 ;  /* 0x000000351d007c0c */ /* 0x000fe4000cf41270 */
[----:B0-----:R-:W-:Y:S01]  /*1113f0*/  ISETP.LT.AND P3, PT, R27, UR15, !P1 ;  /* 0x0000000f1b007c0c */ /* 0x001fe2000cf61270 */
[----:B------:R-:W0:Y:S01]  /*111400*/  LDCU UR15, c[0x0][0x398] ;  /* 0x00007300ff0f77ac */ /* 0x000e220008000800 */
[----:B------:R-:W-:Y:S02]  /*111410*/  ISETP.LT.AND P4, PT, R26, UR17, !P1 ;  /* 0x000000111a007c0c */ /* 0x000fe4000cf81270 */
[----:B------:R-:W-:Y:S01]  /*111420*/  LOP3.LUT R11, R11, 0xfffffffd, RZ, 0xc0, !PT ;  /* 0xfffffffd0b0b7812 */ /* 0x000fe200078ec0ff */
[----:B------:R-:W0:Y:S01]  /*111430*/  LDCU UR17, c[0x0][0x398] ;  /* 0x00007300ff1177ac */ /* 0x000e220008000800 */
[----:B------:R-:W-:-:S05]  /*111440*/  LOP3.LUT R14, R14, 0xdfffffff, RZ, 0xc0, !PT ;  /* 0xdfffffff0e0e7812 */ /* 0x000fca00078ec0ff */
[----:B------:R-:W-:Y:S02]  /*111450*/  @P2 LOP3.LUT R14, R14, 0x20000000, RZ, 0xfc, !PT ;  /* 0x200000000e0e2812 */ /* 0x000fe400078efcff */
[----:B------:R-:W-:Y:S01]  /*111460*/  ISETP.LT.AND P2, PT, R25, UR19, !P1 ;  /* 0x0000001319007c0c */ /* 0x000fe2000cf41270 */
[----:B------:R-:W0:Y:S01]  /*111470*/  LDCU UR19, c[0x0][0x398] ;  /* 0x00007300ff1377ac */ /* 0x000e220008000800 */
[----:B------:R-:W-:-:S04]  /*111480*/  LOP3.LUT R14, R14, 0x7fffffff, RZ, 0xc0, !PT ;  /* 0x7fffffff0e0e7812 */ /* 0x000fc800078ec0ff */
[----:B------:R-:W-:-:S07]  /*111490*/  @P3 LOP3.LUT R14, R14, 0x80000000, RZ, 0xfc, !PT ;  /* 0x800000000e0e3812 */ /* 0x000fce00078efcff */
[----:B------:R-:W-:Y:S02]  /*1114a0*/  @P2 LOP3.LUT R11, R11, 0x2, RZ, 0xfc, !PT ;  /* 0x000000020b0b2812 */ /* 0x000fe400078efcff */
[----:B---3--:R-:W-:Y:S01]  /*1114b0*/  ISETP.LT.AND P2, PT, R28, UR13, !P1 ;  /* 0x0000000d1c007c0c */ /* 0x008fe2000cf41270 */
[----:B------:R-:W3:Y:S01]  /*1114c0*/  LDCU UR13, c[0x0][0x398] ;  /* 0x00007300ff0d77ac */ /* 0x000ee20008000800 */
[----:B------:R-:W-:Y:S02]  /*1114d0*/  LOP3.LUT R11, R11, 0xfffffffe, RZ, 0xc0, !PT ;  /* 0xfffffffe0b0b7812 */ /* 0x000fe400078ec0ff */
[----:B------:R-:W-:Y:S02]  /*1114e0*/  LOP3.LUT R14, R14, 0xbfffffff, RZ, 0xc0, !PT ;  /* 0xbfffffff0e0e7812 */ /* 0x000fe400078ec0ff */
[----:B------:R-:W-:Y:S02]  /*1114f0*/  @P4 LOP3.LUT R11, R11, 0x1, RZ, 0xfc, !PT ;  /* 0x000000010b0b4812 */ /* 0x000fe400078efcff */
[----:B--2---:R-:W-:Y:S01]  /*111500*/  ISETP.LT.AND P4, PT, R16, UR11, !P1 ;  /* 0x0000000b10007c0c */ /* 0x004fe2000cf81270 */
[----:B------:R-:W2:Y:S01]  /*111510*/  LDCU UR11, c[0x0][0x398] ;  /* 0x00007300ff0b77ac */ /* 0x000ea20008000800 */
[----:B-1----:R-:W-:-:S03]  /*111520*/  ISETP.LT.AND P3, PT, R15, UR9, !P1 ;  /* 0x000000090f007c0c */ /* 0x002fc6000cf61270 */
[----:B------:R-:W-:Y:S01]  /*111530*/  @P2 LOP3.LUT R14, R14, 0x40000000, RZ, 0xfc, !PT ;  /* 0x400000000e0e2812 */ /* 0x000fe200078efcff */
[----:B------:R1:W-:Y:S01]  /*111540*/  STL [R1+0x48], R11 ;  /* 0x0000480b01007387 */ /* 0x0003e20000100800 */
[----:B------:R-:W-:Y:S01]  /*111550*/  LOP3.LUT P0, RZ, R13, 0x1, RZ, 0xc0, !PT ;  /* 0x000000010dff7812 */ /* 0x000fe2000780c0ff */
[----:B------:R-:W0:Y:S01]  /*111560*/  LDCU UR9, c[0x0][0x398] ;  /* 0x00007300ff0977ac */ /* 0x000e220008000800 */
[----:B------:R-:W-:Y:S01]  /*111570*/  LOP3.LUT R14, R14, 0xefffffff, RZ, 0xc0, !PT ;  /* 0xefffffff0e0e7812 */ /* 0x000fe200078ec0ff */
[----:B-1----:R-:W2:Y:S03]  /*111580*/  LDL.LU R11, [R1+0x40] ;  /* 0x00004000010b7983 */ /* 0x002ea60000300800 */
[----:B------:R-:W-:Y:S02]  /*111590*/  @P4 LOP3.LUT R14, R14, 0x10000000, RZ, 0xfc, !PT ;  /* 0x100000000e0e4812 */ /* 0x000fe400078efcff */
[----:B----4-:R-:W-:Y:S01]  /*1115a0*/  ISETP.LT.AND P2, PT, R17, UR5, !P1 ;  /* 0x0000000511007c0c */ /* 0x010fe2000cf41270 */
[----:B------:R-:W1:Y:S01]  /*1115b0*/  LDCU UR5, c[0x0][0x398] ;  /* 0x00007300ff0577ac */ /* 0x000e620008000800 */
[----:B------:R-:W-:-:S04]  /*1115c0*/  LOP3.LUT R14, R14, 0xf7ffffff, RZ, 0xc0, !PT ;  /* 0xf7ffffff0e0e7812 */ /* 0x000fc800078ec0ff */
[----:B------:R-:W-:-:S04]  /*1115d0*/  @P3 LOP3.LUT R14, R14, 0x8000000, RZ, 0xfc, !PT ;  /* 0x080000000e0e3812 */ /* 0x000fc800078efcff */
[----:B------:R-:W-:-:S04]  /*1115e0*/  LOP3.LUT R14, R14, 0xfbffffff, RZ, 0xc0, !PT ;  /* 0xfbffffff0e0e7812 */ /* 0x000fc800078ec0ff */
[----:B------:R-:W-:Y:S02]  /*1115f0*/  @P2 LOP3.LUT R14, R14, 0x4000000, RZ, 0xfc, !PT ;  /* 0x040000000e0e2812 */ /* 0x000fe400078efcff */
[----:B------:R-:W-:Y:S02]  /*111600*/  ISETP.LT.AND P2, PT, R29, UR51, !P0 ;  /* 0x000000331d007c0c */ /* 0x000fe4000c741270 */
[----:B------:R-:W-:Y:S02]  /*111610*/  LOP3.LUT R14, R14, 0xffdfffff, RZ, 0xc0, !PT ;  /* 0xffdfffff0e0e7812 */ /* 0x000fe400078ec0ff */
[----:B0-----:R-:W-:Y:S01]  /*111620*/  ISETP.LT.AND P4, PT, R26, UR17, !P0 ;  /* 0x000000111a007c0c */ /* 0x001fe2000c781270 */
[----:B------:R-:W0:Y:S08]  /*111630*/  LDCU UR17, c[0x0][0x398] ;  /* 0x00007300ff1177ac */ /* 0x000e300008000800 */
[----:B------:R-:W-:-:S02]  /*111640*/  @P2 LOP3.LUT R14, R14, 0x200000, RZ, 0xfc, !PT ;  /* 0x002000000e0e2812 */ /* 0x000fc400078efcff */
[----:B------:R-:W-:Y:S01]  /*111650*/  ISETP.LT.AND P2, PT, R25, UR19, !P0 ;  /* 0x0000001319007c0c */ /* 0x000fe2000c741270 */
[----:B------:R-:W4:Y:S01]  /*111660*/  LDCU UR19, c[0x0][0x398] ;  /* 0x00007300ff1377ac */ /* 0x000f220008000800 */
[----:B------:R-:W-:Y:S02]  /*111670*/  LOP3.LUT R14, R14, 0xfdffffff, RZ, 0xc0, !PT ;  /* 0xfdffffff0e0e7812 */ /* 0x000fe400078ec0ff */
[----:B------:R-:W-:Y:S01]  /*111680*/  ISETP.LT.AND P3, PT, R27, UR15, !P0 ;  /* 0x0000000f1b007c0c */ /* 0x000fe2000c761270 */
[----:B------:R-:W0:Y:S08]  /*111690*/  LDCU UR15, c[0x0][0x398] ;  /* 0x00007300ff0f77ac */ /* 0x000e300008000800 */
        /* <DEDUP_REMOVED lines=19> */
[----:B------:R-:W-:Y:S02]  /*1117d0*/  LOP3.LUT P1, RZ, R9, 0x80000000, RZ, 0xc0, !PT ;  /* 0x8000000009ff7812 */ /* 0x000fe4000782c0ff */
[----:B------:R-:W-:-:S04]  /*1117e0*/  LOP3.LUT R14, R14, 0xfffbffff, RZ, 0xc0, !PT ;  /* 0xfffbffff0e0e7812 */ /* 0x000fc800078ec0ff */
[----:B------:R-:W-:Y:S02]  /*1117f0*/  @P2 LOP3.LUT R14, R14, 0x40000, RZ, 0xfc, !PT ;  /* 0x000400000e0e2812 */ /* 0x000fe400078efcff */
[----:B------:R-:W-:Y:S01]  /*111800*/  ISETP.LT.AND P2, PT, R29, UR49, !P1 ;  /* 0x000000311d007c0c */ /* 0x000fe2000cf41270 */
[----:B------:R-:W1:Y:S01]  /*111810*/  LDCU UR49, c[0x0][0x398] ;  /* 0x00007300ff3177ac */ /* 0x000e620008000800 */
[----:B------:R-:W-:Y:S02]  /*111820*/  LOP3.LUT R14, R14, 0xffffdfff, RZ, 0xc0, !PT ;  /* 0xffffdfff0e0e7812 */ /* 0x000fe400078ec0ff */
[----:B0-----:R-:W-:Y:S01]  /*111830*/  ISETP.LT.AND P4, PT, R26, UR17, !P1 ;  /* 0x000000111a007c0c */ /* 0x001fe2000cf81270 */
[----:B------:R-:W0:Y:S08]  /*111840*/  LDCU UR17, c[0x0][0x398] ;  /* 0x00007300ff1177ac */ /* 0x000e300008000800 */
[----:B------:R-:W-:-:S02]  /*111850*/  @P2 LOP3.LUT R14, R14, 0x2000, RZ, 0xfc, !PT ;  /* 0x000020000e0e2812 */ /* 0x000fc400078efcff */
[----:B----4-:R-:W-:Y:S01]  /*111860*/  ISETP.LT.AND P2, PT, R25, UR19, !P1 ;  /* 0x0000001319007c0c */ /* 0x010fe2000cf41270 */
        /* <DEDUP_REMOVED lines=54> */
[----:B------:R-:W-:Y:S02]  /*111bd0*/  LOP3.LUT R14, R14, 0xfffffff7, RZ, 0xc0, !PT ;  /* 0xfffffff70e0e7812 */ /* 0x000fe400078ec0ff */
[----:B------:R-:W-:Y:S02]  /*111be0*/  LOP3.LUT P2, RZ, R9, 0x20000000, RZ, 0xc0, !PT ;  /* 0x2000000009ff7812 */ /* 0x000fe4000784c0ff */
[----:B------:R-:W-:Y:S02]  /*111bf0*/  @P3 LOP3.LUT R14, R14, 0x8, RZ, 0xfc, !PT ;  /* 0x000000080e0e3812 */ /* 0x000fe400078efcff */
[----:B----4-:R-:W-:Y:S01]  /*111c00*/  ISETP.LT.AND P3, PT, R25, UR19, !P2 ;  /* 0x0000001319007c0c */ /* 0x010fe2000d761270 */
[----:B------:R-:W4:Y:S01]  /*111c10*/  LDCU UR19, c[0x0][0x398] ;  /* 0x00007300ff1377ac */ /* 0x000f220008000800 */
[----:B------:R-:W-:-:S04]  /*111c20*/  LOP3.LUT R14, R14, 0xfffffffb, RZ, 0xc0, !PT ;  /* 0xfffffffb0e0e7812 */ /* 0x000fc800078ec0ff */
[----:B------:R-:W-:Y:S02]  /*111c30*/  @P0 LOP3.LUT R14, R14, 0x4, RZ, 0xfc, !PT ;  /* 0x000000040e0e0812 */ /* 0x000fe400078efcff */
[----:B0-----:R-:W-:Y:S01]  /*111c40*/  ISETP.LT.AND P4, PT, R26, UR17, !P2 ;  /* 0x000000111a007c0c */ /* 0x001fe2000d781270 */
[----:B------:R-:W0:Y:S01]  /*111c50*/  LDCU UR17, c[0x0][0x398] ;  /* 0x00007300ff1177ac */ /* 0x000e220008000800 */
[----:B------:R-:W-:-:S04]  /*111c60*/  LOP3.LUT R14, R14, 0xfffffffd, RZ, 0xc0, !PT ;  /* 0xfffffffd0e0e7812 */ /* 0x000fc800078ec0ff */
[----:B------:R-:W-:-:S04]  /*111c70*/  @P3 LOP3.LUT R14, R14, 0x2, RZ, 0xfc, !PT ;  /* 0x000000020e0e3812 */ /* 0x000fc800078efcff */
[----:B------:R-:W-:-:S04]  /*111c80*/  LOP3.LUT R14, R14, 0xfffffffe, RZ, 0xc0, !PT ;  /* 0xfffffffe0e0e7812 */ /* 0x000fc800078ec0ff */
[----:B------:R-:W-:-:S05]  /*111c90*/  @P4 LOP3.LUT R14, R14, 0x1, RZ, 0xfc, !PT ;  /* 0x000000010e0e4812 */ /* 0x000fca00078efcff */
[----:B------:R0:W-:Y:S04]  /*111ca0*/  STL [R1+0x44], R14 ;  /* 0x0000440e01007387 */ /* 0x0001e80000100800 */
[----:B0-----:R-:W4:Y:S01]  /*111cb0*/  LDL.LU R14, [R1+0x3c] ;  /* 0x00003c00010e7983 */ /* 0x001f220000300800 */
[----:B------:R-:W-:Y:S02]  /*111cc0*/  ISETP.LT.AND P0, PT, R29, UR45, !P2 ;  /* 0x0000002d1d007c0c */ /* 0x000fe4000d701270 */
[----:B---3--:R-:W-:Y:S01]  /*111cd0*/  ISETP.LT.AND P3, PT, R28, UR13, !P2 ;  /* 0x0000000d1c007c0c */ /* 0x008fe2000d761270 */
[----:B------:R-:W0:Y:S01]  /*111ce0*/  LDCU UR13, c[0x0][0x398] ;  /* 0x00007300ff0d77ac */ /* 0x000e220008000800 */
[----:B------:R-:W-:-:S09]  /*111cf0*/  LOP3.LUT R11, R11, 0xdfffffff, RZ, 0xc0, !PT ;  /* 0xdfffffff0b0b7812 */ /* 0x000fd200078ec0ff */
[----:B------:R-:W-:Y:S02]  /*111d00*/  @P0 LOP3.LUT R11, R11, 0x20000000, RZ, 0xfc, !PT ;  /* 0x200000000b0b0812 */ /* 0x000fe400078efcff */
[----:B------:R-:W-:Y:S01]  /*111d10*/  ISETP.LT.AND P0, PT, R27, UR15, !P2 ;  /* 0x0000000f1b007c0c */ /* 0x000fe2000d701270 */
[----:B------:R-:W3:Y:S01]  /*111d20*/  LDCU UR15, c[0x0][0x398] ;  /* 0x00007300ff0f77ac */ /* 0x000ee20008000800 */
[----:B------:R-:W-:Y:S02]  /*111d30*/  LOP3.LUT R11, R11, 0x7fffffff, RZ, 0xc0, !PT ;  /* 0x7fffffff0b0b7812 */ /* 0x000fe400078ec0ff */
[----:B--2---:R-:W-:Y:S01]  /*111d40*/  ISETP.LT.AND P4, PT, R16, UR11, !P2 ;  /* 0x0000000b10007c0c */ /* 0x004fe2000d781270 */
[----:B------:R-:W2:Y:S08]  /*111d50*/  LDCU UR11, c[0x0][0x398] ;  /* 0x00007300ff0b77ac */ /* 0x000eb00008000800 */
[----:B------:R-:W-:-:S04]  /*111d60*/  @P0 LOP3.LUT R11, R11, 0x80000000, RZ, 0xfc, !PT ;  /* 0x800000000b0b0812 */ /* 0x000fc800078efcff */
        /* <DEDUP_REMOVED lines=14> */
[----:B------:R-:W0:Y:S01]  /*111e50*/  LDCU UR43, c[0x0][0x398] ;  /* 0x00007300ff2b77ac */ /* 0x000e220008000800 */
[----:B----4-:R-:W-:Y:S02]  /*111e60*/  ISETP.LT.AND P3, PT, R25, UR19, !P1 ;  /* 0x0000001319007c0c */ /* 0x010fe4000cf61270 */
[----:B------:R-:W-:Y:S01]  /*111e70*/  LOP3.LUT R11, R11, 0xffdfffff, RZ, 0xc0, !PT ;  /* 0xffdfffff0b0b7812 */ /* 0x000fe200078ec0ff */
[----:B------:R-:W4:Y:S01]  /*111e80*/  LDCU UR19, c[0x0][0x398] ;  /* 0x00007300ff1377ac */ /* 0x000f220008000800 */
[----:B------:R-:W-:Y:S02]  /*111e90*/  ISETP.LT.AND P4, PT, R26, UR17, !P1 ;  /* 0x000000111a007c0c */ /* 0x000fe4000cf81270 */
        /* <DEDUP_REMOVED lines=27> */
[----:B------:R-:W-:Y:S01]  /*112050*/  ISETP.LT.AND P1, PT, R29, UR41, !P0 ;  /* 0x000000291d007c0c */ /* 0x000fe2000c721270 */
[----:B------:R-:W0:Y:S01]  /*112060*/  LDCU UR41, c[0x0][0x398] ;  /* 0x00007300ff2977ac */ /* 0x000e220008000800 */
[----:B----4-:R-:W-:Y:S02]  /*112070*/  ISETP.LT.AND P3, PT, R25, UR19, !P0 ;  /* 0x0000001319007c0c */ /* 0x010fe4000c761270 */
[----:B------:R-:W-:Y:S01]  /*112080*/  LOP3.LUT R11, R11, 0xffffdfff, RZ, 0xc0, !PT ;  /* 0xffffdfff0b0b7812 */ /* 0x000fe200078ec0ff */
[----:B------:R-:W4:Y:S08]  /*112090*/  LDCU UR19, c[0x0][0x398] ;  /* 0x00007300ff1377ac */ /* 0x000f300008000800 */
[----:B------:R-:W-:-:S02]  /*1120a0*/  @P1 LOP3.LUT R11, R11, 0x2000, RZ, 0xfc, !PT ;  /* 0x000020000b0b1812 */ /* 0x000fc400078efcff */
[----:B------:R-:W-:Y:S01]  /*1120b0*/  ISETP.LT.AND P1, PT, R26, UR17, !P0 ;  /* 0x000000111a007c0c */ /* 0x000fe2000c721270 */
[----:B------:R-:W1:Y:S01]  /*1120c0*/  LDCU UR17, c[0x0][0x398] ;  /* 0x00007300ff1177ac */ /* 0x000e620008000800 */
        /* <DEDUP_REMOVED lines=25> */
[----:B------:R-:W-:Y:S02]  /*112260*/  ISETP.LT.AND P0, PT, R29, UR39, !P2 ;  /* 0x000000271d007c0c */ /* 0x000fe4000d701270 */
[----:B----4-:R-:W-:Y:S01]  /*112270*/  ISETP.LT.AND P3, PT, R25, UR19, !P2 ;  /* 0x0000001319007c0c */ /* 0x010fe2000d761270 */
[----:B------:R-:W4:Y:S01]  /*112280*/  LDCU UR19, c[0x0][0x398] ;  /* 0x00007300ff1377ac */ /* 0x000f220008000800 */
[----:B------:R-:W-:-:S09]  /*112290*/  LOP3.LUT R11, R11, 0xffffffdf, RZ, 0xc0, !PT ;  /* 0xffffffdf0b0b7812 */ /* 0x000fd200078ec0ff */
[----:B------:R-:W-:Y:S02]  /*1122a0*/  @P0 LOP3.LUT R11, R11, 0x20, RZ, 0xfc, !PT ;  /* 0x000000200b0b0812 */ /* 0x000fe400078efcff */
        /* <DEDUP_REMOVED lines=28> */
[----:B------:R-:W-:Y:S01]  /*112470*/  ISETP.LT.AND P3, PT, R26, UR17, !P1 ;  /* 0x000000111a007c0c */ /* 0x000fe2000cf61270 */
[----:B------:R-:W0:Y:S01]  /*112480*/  LDCU UR17, c[0x0][0x398] ;  /* 0x00007300ff1177ac */ /* 0x000e220008000800 */
[----:B------:R-:W-:-:S09]  /*112490*/  LOP3.LUT R14, R14, 0xdfffffff, RZ, 0xc0, !PT ;  /* 0xdfffffff0e0e7812 */ /* 0x000fd200078ec0ff */
[----:B------:R-:W-:Y:S02]  /*1124a0*/  @P2 LOP3.LUT R14, R14, 0x20000000, RZ, 0xfc, !PT ;  /* 0x200000000e0e2812 */ /* 0x000fe400078efcff */
[----:B----4-:R-:W-:Y:S01]  /*1124b0*/  ISETP.LT.AND P2, PT, R25, UR19, !P1 ;  /* 0x0000001319007c0c */ /* 0x010fe2000cf41270 */
[----:B------:R-:W4:Y:S01]  /*1124c0*/  LDCU UR19, c[0x0][0x398] ;  /* 0x00007300ff1377ac */ /* 0x000f220008000800 */
[----:B------:R-:W-:Y:S02]  /*1124d0*/  LOP3.LUT R11, R11, 0xfffffffd, RZ, 0xc0, !PT ;  /* 0xfffffffd0b0b7812 */ /* 0x000fe400078ec0ff */
[----:B---3--:R-:W-:Y:S01]  /*1124e0*/  ISETP.LT.AND P4, PT, R27, UR15, !P1 ;  /* 0x0000000f1b007c0c */ /* 0x008fe2000cf81270 */
[----:B------:R-:W3:Y:S08]  /*1124f0*/  LDCU UR15, c[0x0][0x398] ;  /* 0x00007300ff0f77ac */ /* 0x000ef00008000800 */
[----:B------:R-:W-:-:S04]  /*112500*/  @P2 LOP3.LUT R11, R11, 0x2, RZ, 0xfc, !PT ;  /* 0x000000020b0b2812 */ /* 0x000fc800078efcff */
[----:B------:R-:W-:-:S04]  /*112510*/  LOP3.LUT R11, R11, 0xfffffffe, RZ, 0xc0, !PT ;  /* 0xfffffffe0b0b7812 */ /* 0x000fc800078ec0ff */
[----:B------:R-:W-:Y:S02]  /*112520*/  @P3 LOP3.LUT R11, R11, 0x1, RZ, 0xfc, !PT ;  /* 0x000000010b0b3812 */ /* 0x000fe400078efcff */
[----:B0-----:R-:W-:Y:S01]  /*112530*/  ISETP.LT.AND P3, PT, R28, UR13, !P1 ;  /* 0x0000000d1c007c0c */ /* 0x001fe2000cf61270 */
[----:B------:R-:W0:Y:S01]  /*112540*/  LDCU UR13, c[0x0][0x398] ;  /* 0x00007300ff0d77ac */ /* 0x000e220008000800 */
[----:B------:R-:W-:Y:S01]  /*112550*/  LOP3.LUT R14, R14, 0x7fffffff, RZ, 0xc0, !PT ;  /* 0x7fffffff0e0e7812 */ /* 0x000fe200078ec0ff */
[----:B------:R1:W-:Y:S03]  /*112560*/  STL [R1+0x40], R11 ;  /* 0x0000400b01007387 */ /* 0x0003e60000100800 */
[----:B------:R-:W-:Y:S01]  /*112570*/  @P4 LOP3.LUT R14, R14, 0x80000000, RZ, 0xfc, !PT ;  /* 0x800000000e0e4812 */ /* 0x000fe200078efcff */
[----:B-1----:R-:W3:Y:S01]  /*112580*/  LDL.LU R11, [R1+0x38] ;  /* 0x00003800010b7983 */ /* 0x002ee20000300800 */
[----:B--2---:R-:W-:Y:S01]  /*112590*/  ISETP.LT.AND P4, PT, R16, UR11, !P1 ;  /* 0x0000000b10007c0c */ /* 0x004fe2000cf81270 */
[----:B------:R-:W1:Y:S01]  /*1125a0*/  LDCU UR11, c[0x0][0x398] ;  /* 0x00007300ff0b77ac */ /* 0x000e620008000800 */
[----:B------:R-:W-:-:S04]  /*1125b0*/  LOP3.LUT R14, R14, 0xbfffffff, RZ, 0xc0, !PT ;  /* 0xbfffffff0e0e7812 */ /* 0x000fc800078ec0ff */
[----:B------:R-:W-:Y:S02]  /*1125c0*/  @P3 LOP3.LUT R14, R14, 0x40000000, RZ, 0xfc, !PT ;  /* 0x400000000e0e3812 */ /* 0x000fe400078efcff */
[----:B------:R-:W-:Y:S01]  /*1125d0*/  ISETP.LT.AND P3, PT, R15, UR9, !P1 ;  /* 0x000000090f007c0c */ /* 0x000fe2000cf61270 */
[----:B------:R-:W2:Y:S01]  /*1125e0*/  LDCU UR9, c[0x0][0x398] ;  /* 0x00007300ff0977ac */ /* 0x000ea20008000800 */
[----:B------:R-:W-:-:S04]  /*1125f0*/  LOP3.LUT R14, R14, 0xefffffff, RZ, 0xc0, !PT ;  /* 0xefffffff0e0e7812 */ /* 0x000fc800078ec0ff */
[----:B------:R-:W-:Y:S02]  /*112600*/  @P4 LOP3.LUT R14, R14, 0x10000000, RZ, 0xfc, !PT ;  /* 0x100000000e0e4812 */ /* 0x000fe400078efcff */
[----:B------:R-:W-:Y:S01]  /*112610*/  ISETP.LT.AND P1, PT, R17, UR5, !P1 ;  /* 0x0000000511007c0c */ /* 0x000fe2000cf21270 */
[----:B------:R-:W0:Y:S01]  /*112620*/  LDCU UR5, c[0x0][0x398] ;  /* 0x00007300ff0577ac */ /* 0x000e220008000800 */
[----:B------:R-:W-:-:S04]  /*112630*/  LOP3.LUT R14, R14, 0xf7ffffff, RZ, 0xc0, !PT ;  /* 0xf7ffffff0e0e7812 */ /* 0x000fc800078ec0ff */
[----:B------:R-:W-:Y:S02]  /*112640*/  @P3 LOP3.LUT R14, R14, 0x8000000, RZ, 0xfc, !PT ;  /* 0x080000000e0e3812 */ /* 0x000fe400078efcff */
[----:B------:R-:W-:Y:S02]  /*112650*/  LOP3.LUT P0, RZ, R9, 0x1000000, RZ, 0xc0, !PT ;  /* 0x0100000009ff7812 */ /* 0x000fe4000780c0ff */
[----:B------:R-:W-:-:S04]  /*112660*/  LOP3.LUT R14, R14, 0xfbffffff, RZ, 0xc0, !PT ;  /* 0xfbffffff0e0e7812 */ /* 0x000fc800078ec0ff */
[----:B------:R-:W-:Y:S02]  /*112670*/  @P1 LOP3.LUT R14, R14, 0x4000000, RZ, 0xfc, !PT ;  /* 0x040000000e0e1812 */ /* 0x000fe400078efcff */
[----:B------:R-:W-:Y:S02]  /*112680*/  ISETP.LT.AND P1, PT, R29, UR35, !P0 ;  /* 0x000000231d007c0c */ /* 0x000fe4000c721270 */
[----:B------:R-:W-:Y:S02]  /*112690*/  LOP3.LUT R14, R14, 0xffdfffff, RZ, 0xc0, !PT ;  /* 0xffdfffff0e0e7812 */ /* 0x000fe400078ec0ff */
[----:B------:R-:W-:Y:S01]  /*1126a0*/  ISETP.LT.AND P3, PT, R26, UR17, !P0 ;  /* 0x000000111a007c0c */ /* 0x000fe2000c761270 */
[----:B------:R-:W0:Y:S08]  /*1126b0*/  LDCU UR17, c[0x0][0x398] ;  /* 0x00007300ff1177ac */ /* 0x000e300008000800 */
[----:B------:R-:W-:-:S02]  /*1126c0*/  @P1 LOP3.LUT R14, R14, 0x200000, RZ, 0xfc, !PT ;  /* 0x002000000e0e1812 */ /* 0x000fc400078efcff */
        /* <DEDUP_REMOVED lines=30> */
[----:B------:R-:W-:Y:S02]  /*1128b0*/  LOP3.LUT R14, R14, 0xffffdfff, RZ, 0xc0, !PT ;  /* 0xffffdfff0e0e7812 */ /* 0x000fe400078ec0ff */
[----:B------:R-:W-:Y:S01]  /*1128c0*/  ISETP.LT.AND P3, PT, R26, UR17, !P2 ;  /* 0x000000111a007c0c */ /* 0x000fe2000d761270 */
[----:B------:R-:W0:Y:S06]  /*1128d0*/  LDCU UR17, c[0x0][0x398] ;  /* 0x00007300ff1177ac */ /* 0x000e2c0008000800 */
        /* <DEDUP_REMOVED lines=53> */
[----:B------:R-:W-:Y:S02]  /*112c30*/  LOP3.LUT R14, R14, 0xfffffff7, RZ, 0xc0, !PT ;  /* 0xfffffff70e0e7812 */ /* 0x000fe400078ec0ff */
[----:B------:R-:W-:Y:S02]  /*112c40*/  LOP3.LUT P0, RZ, R9, 0x200000, RZ, 0xc0, !PT ;  /* 0x0020000009ff7812 */ /* 0x000fe4000780c0ff */
        /* <DEDUP_REMOVED lines=16> */
[----:B------:R-:W-:Y:S02]  /*112d50*/  ISETP.LT.AND P3, PT, R28, UR13, !P0 ;  /* 0x0000000d1c007c0c */ /* 0x000fe4000c761270 */
[----:B------:R-:W-:Y:S01]  /*112d60*/  LOP3.LUT R11, R11, 0xdfffffff, RZ, 0xc0, !PT ;  /* 0xdfffffff0b0b7812 */ /* 0x000fe200078ec0ff */
[----:B------:R-:W3:Y:S06]  /*112d70*/  LDCU UR13, c[0x0][0x398] ;  /* 0x00007300ff0d77ac */ /* 0x000eec0008000800 */
[----:B------:R-:W-:-:S04]  /*112d80*/  @P1 LOP3.LUT R11, R11, 0x20000000, RZ, 0xfc, !PT ;  /* 0x200000000b0b1812 */ /* 0x000fc800078efcff */
        /* <DEDUP_REMOVED lines=24> */
[----:B------:R-:W1:Y:S04]  /*112f10*/  LDCU UR17, c[0x0][0x398] ;  /* 0x00007300ff1177ac */ /* 0x000e680008000800 */
[----:B------:R-:W-:-:S04]  /*112f20*/  @P0 LOP3.LUT R11, R11, 0x200000, RZ, 0xfc, !PT ;  /* 0x002000000b0b0812 */ /* 0x000fc800078efcff */
        /* <DEDUP_REMOVED lines=25> */
[----:B----4-:R-:W-:Y:S01]  /*1130c0*/  ISETP.LT.AND P4, PT, R25, UR19, !P1 ;  /* 0x0000001319007c0c */ /* 0x010fe2000cf81270 */
[----:B------:R-:W4:Y:S01]  /*1130d0*/  LDCU UR19, c[0x0][0x398] ;  /* 0x00007300ff1377ac */ /* 0x000f220008000800 */
[----:B------:R-:W-:Y:S02]  /*1130e0*/  LOP3.LUT R11, R11, 0xffffdfff, RZ, 0xc0, !PT ;  /* 0xffffdfff0b0b7812 */ /* 0x000fe400078ec0ff */
[----:B------:R-:W-:Y:S01]  /*1130f0*/  ISETP.LT.AND P3, PT, R26, UR17, !P1 ;  /* 0x000000111a007c0c */ /* 0x000fe2000cf61270 */
[----:B------:R-:W1:Y:S06]  /*113100*/  LDCU UR17, c[0x0][0x398] ;  /* 0x00007300ff1177ac */ /* 0x000e6c0008000800 */
        /* <DEDUP_REMOVED lines=45> */
[----:B------:R-:W-:Y:S02]  /*1133e0*/  LOP3.LUT R11, R11, 0xffffffbf, RZ, 0xc0, !PT ;  /* 0xffffffbf0b0b7812 */ /* 0x000fe400078ec0ff */
[----:B------:R-:W-:Y:S01]  /*1133f0*/  R2UR UR23, R2 ;  /* 0x00000000021772ca */ /* 0x000fe200000e0000 */
[----:B------:R-:W-:Y:S01]  /*113400*/  IMAD.MOV.U32 R2, RZ, RZ, R3 ;  /* 0x000000ffff027224 */ /* 0x000fe200078e0003 */
[----:B------:R-:W-:Y:S01]  /*113410*/  @P3 LOP3.LUT R11, R11, 0x40, RZ, 0xfc, !PT ;  /* 0x000000400b0b3812 */ /* 0x000fe200078efcff */
[----:B------:R-:W3:Y:S01]  /*113420*/  LDL.LU R3, [R1+0x34] ;  /* 0x0000340001037983 */ /* 0x000ee20000300800 */
        /* <DEDUP_REMOVED lines=17> */
[----:B------:R-:W-:Y:S02]  /*113540*/  LOP3.LUT R11, R11, 0xfffffffe, RZ, 0xc0, !PT ;  /* 0xfffffffe0b0b7812 */ /* 0x000fe400078ec0ff */
[----:B------:R-:W-:Y:S02]  /*113550*/  ISETP.LT.AND P0, PT, R29, UR21, !P2 ;  /* 0x000000151d007c0c */ /* 0x000fe4000d701270 */
[----:B------:R-:W-:Y:S02]  /*113560*/  @P3 LOP3.LUT R11, R11, 0x1, RZ, 0xfc, !PT ;  /* 0x000000010b0b3812 */ /* 0x000fe400078efcff */
[----:B------:R-:W-:Y:S02]  /*113570*/  R2UR UR21, R14 ;  /* 0x000000000e1572ca */ /* 0x000fe400000e0000 */
[----:B------:R-:W4:Y:S04]  /*113580*/  LDL.LU R14, [R1+0x5760] ;  /* 0x00576000010e7983 */ /* 0x000f280000300800 */
[----:B------:R0:W-:Y:S04]  /*113590*/  STL [R1+0x38], R11 ;  /* 0x0000380b01007387 */ /* 0x0001e80000100800 */
[----:B0-----:R-:W4:Y:S01]  /*1135a0*/  LDL.LU R11, [R1+0x148] ;  /* 0x00014800010b7983 */ /* 0x001f220000300800 */
[----:B------:R-:W-:Y:S01]  /*1135b0*/  ISETP.LT.AND P4, PT, R27, UR15, !P2 ;  /* 0x0000000f1b007c0c */ /* 0x000fe2000d781270 */
[----:B------:R-:W0:Y:S01]  /*1135c0*/  LDCU UR15, c[0x0][0x398] ;  /* 0x00007300ff0f77ac */ /* 0x000e220008000800 */
[----:B---3--:R-:W-:-:S02]  /*1135d0*/  ISETP.LT.AND P3, PT, R28, UR13, !P2 ;  /* 0x0000000d1c007c0c */ /* 0x008fc4000d761270 */
[----:B------:R-:W-:Y:S01]  /*1135e0*/  LOP3.LUT P1, RZ, R9, 0x10000, RZ, 0xc0, !PT ;  /* 0x0001000009ff7812 */ /* 0x000fe2000782c0ff */
[----:B------:R-:W3:Y:S01]  /*1135f0*/  LDCU UR13, c[0x0][0x398] ;  /* 0x00007300ff0d77ac */ /* 0x000ee20008000800 */
[----:B------:R-:W-:-:S04]  /*113600*/  LOP3.LUT R3, R3, 0xdfffffff, RZ, 0xc0, !PT ;  /* 0xdfffffff03037812 */ /* 0x000fc800078ec0ff */
        /* <DEDUP_REMOVED lines=18> */
[----:B----4-:R-:W-:Y:S02]  /*113730*/  R2UR UR23, R11 ;  /* 0x000000000b1772ca */ /* 0x010fe400000e0000 */
[----:B------:R-:W4:Y:S01]  /*113740*/  LDL.LU R11, [R1+0x144] ;  /* 0x00014400010b7983 */ /* 0x000f220000300800 */
[----:B------:R-:W-:Y:S01]  /*113750*/  ISETP.LT.AND P4, PT, R25, UR19, !P1 ;  /* 0x0000001319007c0c */ /* 0x000fe2000cf81270 */
[----:B------:R-:W1:Y:S01]  /*113760*/  LDCU UR19, c[0x0][0x398] ;  /* 0x00007300ff1377ac */ /* 0x000e620008000800 */
[----:B------:R-:W-:-:S06]  /*113770*/  LOP3.LUT R3, R3, 0xffdfffff, RZ, 0xc0, !PT ;  /* 0xffdfffff03037812 */ /* 0x000fcc00078ec0ff */
        /* <DEDUP_REMOVED lines=49> */
[----:B----4-:R-:W-:Y:S02]  /*113a90*/  R2UR UR21, R11 ;  /* 0x000000000b1572ca */ /* 0x010fe400000e0000 */
[----:B------:R-:W4:Y:S01]  /*113aa0*/  LDL.LU R11, [R1+0x13c] ;  /* 0x00013c00010b7983 */ /* 0x000f220000300800 */
        /* <DEDUP_REMOVED lines=31> */
[----:B------:R-:W-:Y:S02]  /*113ca0*/  R2UR UR23, R2 ;  /* 0x00000000021772ca */ /* 0x000fe400000e0000 */
[----:B------:R-:W3:Y:S01]  /*113cb0*/  LDL.LU R2, [R1+0x30] ;  /* 0x0000300001027983 */ /* 0x000ee20000300800 */
        /* <DEDUP_REMOVED lines=21> */
[----:B----4-:R-:W-:Y:S02]  /*113e10*/  R2UR UR21, R11 ;  /* 0x000000000b1572ca */ /* 0x010fe400000e0000 */
        /* <DEDUP_REMOVED lines=77> */
[----:B----4-:R-:W-:Y:S02]  /*1142f0*/  R2UR UR21, R3 ;  /* 0x00000000031572ca */ /* 0x010fe400000e0000 */
[----:B------:R-:W4:Y:S01]  /*114300*/  LDL.LU R3, [R1+0x12c] ;  /* 0x00012c0001037983 */ /* 0x000f220000300800 */
        /* <DEDUP_REMOVED lines=20> */
[----:B------:R-:W0:Y:S06]  /*114450*/  LDCU UR17, c[0x0][0x398] ;  /* 0x00007300ff1177ac */ /* 0x000e2c0008000800 */
[----:B------:R-:W-:-:S04]  /*114460*/  @P2 LOP3.LUT R2, R2, 0x20, RZ, 0xfc, !PT ;  /* 0x0000002002022812 */ /* 0x000fc800078efcff */
[----:B------:R-:W-:-:S04]  /*114470*/  LOP3.LUT R2, R2, 0xfffffdff, RZ, 0xc0, !PT ;  /* 0xfffffdff02027812 */ /* 0x000fc800078ec0ff */
[----:B------:R-:W-:Y:S02]  /*114480*/  @P4 LOP3.LUT R2, R2, 0x200, RZ, 0xfc, !PT ;  /* 0x0000020002024812 */ /* 0x000fe400078efcff */
[----:B------:R-:W-:Y:S01]  /*114490*/  R2UR UR23, R10 ;  /* 0x000000000a1772ca */ /* 0x000fe200000e0000 */
[----:B------:R-:W-:Y:S01]  /*1144a0*/  IMAD.MOV.U32 R10, RZ, RZ, R12 ;  /* 0x000000ffff0a7224 */ /* 0x000fe200078e000c */
[----:B0-----:R-:W-:Y:S01]  /*1144b0*/  ISETP.LT.AND P4, PT, R27, UR15, !P1 ;  /* 0x0000000f1b007c0c */ /* 0x001fe2000cf81270 */
[----:B------:R-:W4:Y:S01]  /*1144c0*/  LDL.LU R12, [R1+0x2c] ;  /* 0x00002c00010c7983 */ /* 0x000f220000300800 */
[----:B------:R-:W-:Y:S01]  /*1144d0*/  LOP3.LUT R2, R2, 0xfffffeff, RZ, 0xc0, !PT ;  /* 0xfffffeff02027812 */ /* 0x000fe200078ec0ff */
[----:B------:R-:W0:Y:S03]  /*1144e0*/  LDCU UR15, c[0x0][0x398] ;  /* 0x00007300ff0f77ac */ /* 0x000e260008000800 */
[----:B------:R-:W-:-:S02]  /*1144f0*/  @P3 LOP3.LUT R2, R2, 0x100, RZ, 0xfc, !PT ;  /* 0x0000010002023812 */ /* 0x000fc400078efcff */
        /* <DEDUP_REMOVED lines=20> */
[----:B----4-:R-:W-:Y:S02]  /*114640*/  R2UR UR21, R3 ;  /* 0x00000000031572ca */ /* 0x010fe400000e0000 */
[----:B------:R-:W4:Y:S01]  /*114650*/  LDL.LU R3, [R1+0x128] ;  /* 0x0001280001037983 */ /* 0x000f220000300800 */
[----:B------:R-:W-:Y:S01]  /*114660*/  ISETP.LT.AND P4, PT, R25, UR19, !P0 ;  /* 0x0000001319007c0c */ /* 0x000fe2000c781270 */
[----:B------:R-:W1:Y:S01]  /*114670*/  LDCU UR19, c[0x0][0x398] ;  /* 0x00007300ff1377ac */ /* 0x000e620008000800 */
[----:B------:R-:W-:Y:S02]  /*114680*/  ISETP.LT.AND P3, PT, R26, UR17, !P0 ;  /* 0x000000111a007c0c */ /* 0x000fe4000c761270 */
[----:B------:R-:W-:Y:S01]  /*114690*/  LOP3.LUT R2, R2, 0xfffffffd, RZ, 0xc0, !PT ;  /* 0xfffffffd02027812 */ /* 0x000fe200078ec0ff */
[----:B------:R-:W1:Y:S08]  /*1146a0*/  LDCU UR17, c[0x0][0x398] ;  /* 0x00007300ff1177ac */ /* 0x000e700008000800 */
[----:B------:R-:W-:-:S02]  /*1146b0*/  @P4 LOP3.LUT R2, R2, 0x2, RZ, 0xfc, !PT ;  /* 0x0000000202024812 */ /* 0x000fc400078efcff */
[----:B0-----:R-:W-:Y:S01]  /*1146c0*/  ISETP.LT.AND P4, PT, R27, UR15, !P0 ;  /* 0x0000000f1b007c0c */ /* 0x001fe2000c781270 */
[----:B------:R-:W0:Y:S01]  /*1146d0*/  LDCU UR15, c[0x0][0x398] ;  /* 0x00007300ff0f77ac */ /* 0x000e220008000800 */
[----:B------:R-:W-:-:S04]  /*1146e0*/  LOP3.LUT R2, R2, 0xfffffffe, RZ, 0xc0, !PT ;  /* 0xfffffffe02027812 */ /* 0x000fc800078ec0ff */
[----:B------:R-:W-:Y:S02]  /*1146f0*/  @P3 LOP3.LUT R2, R2, 0x1, RZ, 0xfc, !PT ;  /* 0x0000000102023812 */ /* 0x000fe400078efcff */
[----:B---3--:R-:W-:Y:S01]  /*114700*/  ISETP.LT.AND P3, PT, R28, UR13, !P0 ;  /* 0x0000000d1c007c0c */ /* 0x008fe2000c761270 */
[----:B------:R-:W3:Y:S01]  /*114710*/  LDCU UR13, c[0x0][0x398] ;  /* 0x00007300ff0d77ac */ /* 0x000ee20008000800 */
[----:B------:R-:W-:-:S04]  /*114720*/  LOP3.LUT R12, R12, 0xdfffffff, RZ, 0xc0, !PT ;  /* 0xdfffffff0c0c7812 */ /* 0x000fc800078ec0ff */
[----:B------:R-:W-:-:S04]  /*114730*/  @P1 LOP3.LUT R12, R12, 0x20000000, RZ, 0xfc, !PT ;  /* 0x200000000c0c1812 */ /* 0x000fc800078efcff */
[----:B------:R-:W-:-:S04]  /*114740*/  LOP3.LUT R12, R12, 0x7fffffff, RZ, 0xc0, !PT ;  /* 0x7fffffff0c0c7812 */ /* 0x000fc800078ec0ff */
[----:B------:R-:W-:Y:S02]  /*114750*/  @P4 LOP3.LUT R12, R12, 0x80000000, RZ, 0xfc, !PT ;  /* 0x800000000c0c4812 */ /* 0x000fe400078efcff */
[----:B-1----:R-:W-:Y:S02]  /*114760*/  ISETP.LT.AND P4, PT, R16, UR11, !P0 ;  /* 0x0000000b10007c0c */ /* 0x002fe4000c781270 */
[----:B------:R-:W-:Y:S01]  /*114770*/  LOP3.LUT P2, RZ, R9, 0x100, RZ, 0xc0, !PT ;  /* 0x0000010009ff7812 */ /* 0x000fe2000784c0ff */
[----:B------:R1:W-:Y:S01]  /*114780*/  STL [R1+0x30], R2 ;  /* 0x0000300201007387 */ /* 0x0003e20000100800 */
[----:B------:R-:W-:Y:S01]  /*114790*/  LOP3.LUT R12, R12, 0xbfffffff, RZ, 0xc0, !PT ;  /* 0xbfffffff0c0c7812 */ /* 0x000fe200078ec0ff */
[----:B------:R-:W0:Y:S03]  /*1147a0*/  LDCU UR11, c[0x0][0x398] ;  /* 0x00007300ff0b77ac */ /* 0x000e260008000800 */
[----:B------:R-:W-:-:S02]  /*1147b0*/  @P3 LOP3.LUT R12, R12, 0x40000000, RZ, 0xfc, !PT ;  /* 0x400000000c0c3812 */ /* 0x000fc400078efcff */
[----:B--2---:R-:W-:Y:S01]  /*1147c0*/  ISETP.LT.AND P3, PT, R15, UR9, !P0 ;  /* 0x000000090f007c0c */ /* 0x004fe2000c761270 */
[----:B------:R-:W2:Y:S01]  /*1147d0*/  LDCU UR9, c[0x0][0x398] ;  /* 0x00007300ff0977ac */ /* 0x000ea20008000800 */
[----:B------:R-:W-:Y:S01]  /*1147e0*/  LOP3.LUT R12, R12, 0xefffffff, RZ, 0xc0, !PT ;  /* 0xefffffff0c0c7812 */ /* 0x000fe200078ec0ff */
[----:B-1----:R-:W4:Y:S03]  /*1147f0*/  LDL.LU R2, [R1+0x5758] ;  /* 0x0057580001027983 */ /* 0x002f260000300800 */
[----:B------:R-:W-:Y:S02]  /*114800*/  @P4 LOP3.LUT R12, R12, 0x10000000, RZ, 0xfc, !PT ;  /* 0x100000000c0c4812 */ /* 0x000fe400078efcff */
[----:B------:R-:W-:Y:S01]  /*114810*/  ISETP.LT.AND P0, PT, R17, UR5, !P0 ;  /* 0x0000000511007c0c */ /* 0x000fe2000c701270 */
[----:B------:R-:W1:Y:S01]  /*114820*/  LDCU UR5, c[0x0][0x398] ;  /* 0x00007300ff0577ac */ /* 0x000e620008000800 */
        /* <DEDUP_REMOVED lines=41> */
[----:B------:R-:W0:Y:S01]  /*114ac0*/  LDCU UR17, c[0x0][0x398] ;  /* 0x00007300ff1177ac */ /* 0x000e220008000800 */
[----:B----4-:R-:W-:-:S02]  /*114ad0*/  R2UR UR23, R3 ;  /* 0x00000000031772ca */ /* 0x010fc400000e0000 */
[----:B------:R-:W4:Y:S03]  /*114ae0*/  LDL.LU R3, [R1+0x124] ;  /* 0x0001240001037983 */ /* 0x000f260000300800 */
        /* <DEDUP_REMOVED lines=27> */
[----:B------:R-:W-:Y:S02]  /*114ca0*/  R2UR UR23, R10 ;  /* 0x000000000a1772ca */ /* 0x000fe400000e0000 */
[----:B------:R-:W4:Y:S01]  /*114cb0*/  LDL.LU R10, [R1+0x11c] ;  /* 0x00011c00010a7983 */ /* 0x000f220000300800 */
[----:B------:R-:W-:Y:S01]  /*114cc0*/  ISETP.LT.AND P4, PT, R25, UR19, !P0 ;  /* 0x0000001319007c0c */ /* 0x000fe2000c781270 */
[----:B------:R-:W1:Y:S01]  /*114cd0*/  LDCU UR19, c[0x0][0x398] ;  /* 0x00007300ff1377ac */ /* 0x000e620008000800 */
[----:B------:R-:W-:Y:S02]  /*114ce0*/  LOP3.LUT R12, R12, 0xffffffdf, RZ, 0xc0, !PT ;  /* 0xffffffdf0c0c7812 */ /* 0x000fe400078ec0ff */
[----:B------:R-:W-:Y:S01]  /*114cf0*/  ISETP.LT.AND P3, PT, R26, UR17, !P0 ;  /* 0x000000111a007c0c */ /* 0x000fe2000c761270 */
[----:B------:R-:W1:Y:S03]  /*114d00*/  LDCU UR17, c[0x0][0x398] ;  /* 0x00007300ff1177ac */ /* 0x000e660008000800 */
        /* <DEDUP_REMOVED lines=26> */
[----:B----4-:R-:W-:Y:S02]  /*114eb0*/  R2UR UR21, R3 ;  /* 0x00000000031572ca */ /* 0x010fe400000e0000 */
[----:B------:R-:W4:Y:S11]  /*114ec0*/  LDL.LU R3, [R1+0x28] ;  /* 0x0000280001037983 */ /* 0x000f360000300800 */
[----:B------:R-:W-:-:S02]  /*114ed0*/  ISETP.LT.AND P0, PT, R29, UR21, !P2 ;  /* 0x000000151d007c0c */ /* 0x000fc4000d701270 */
[----:B------:R-:W-:Y:S02]  /*114ee0*/  R2UR UR21, R10 ;  /* 0x000000000a1572ca */ /* 0x000fe400000e0000 */
[----:B------:R-:W2:Y:S01]  /*114ef0*/  LDL.LU R10, [R1+0x118] ;  /* 0x00011800010a7983 */ /* 0x000ea20000300800 */
        /* <DEDUP_REMOVED lines=12> */
[----:B------:R-:W-:Y:S01]  /*114fc0*/  LOP3.LUT P1, RZ, R9, 0x10, RZ, 0xc0, !PT ;  /* 0x0000001009ff7812 */ /* 0x000fe2000782c0ff */
[----:B------:R0:W-:Y:S04]  /*114fd0*/  STL [R1+0x2c], R12 ;  /* 0x00002c0c01007387 */ /* 0x0001e80000100800 */
[----:B0-----:R-:W3:Y:S01]  /*114fe0*/  LDL.LU R12, [R1+0x5754] ;  /* 0x00575400010c7983 */ /* 0x001ee20000300800 */
[----:B----4-:R-:W-:-:S04]  /*114ff0*/  LOP3.LUT R3, R3, 0xdfffffff, RZ, 0xc0, !PT ;  /* 0xdfffffff03037812 */ /* 0x010fc800078ec0ff */
[----:B------:R-:W-:-:S04]  /*115000*/  @P0 LOP3.LUT R3, R3, 0x20000000, RZ, 0xfc, !PT ;  /* 0x2000000003030812 */ /* 0x000fc800078efcff */
        /* <DEDUP_REMOVED lines=17> */
[----:B------:R-:W-:Y:S01]  /*115120*/  ISETP.LT.AND P4, PT, R25, UR19, !P1 ;  /* 0x0000001319007c0c */ /* 0x000fe2000cf81270 */
[----:B------:R-:W4:Y:S01]  /*115130*/  LDCU UR19, c[0x0][0x398] ;  /* 0x00007300ff1377ac */ /* 0x000f220008000800 */
[----:B------:R-:W-:Y:S02]  /*115140*/  LOP3.LUT R3, R3, 0xffdfffff, RZ, 0xc0, !PT ;  /* 0xffdfffff03037812 */ /* 0x000fe400078ec0ff */
[----:B------:R-:W-:Y:S01]  /*115150*/  ISETP.LT.AND P3, PT, R26, UR17, !P1 ;  /* 0x000000111a007c0c */ /* 0x000fe2000cf61270 */
[----:B------:R-:W0:Y:S06]  /*115160*/  LDCU UR17, c[0x0][0x398] ;  /* 0x00007300ff1177ac */ /* 0x000e2c0008000800 */
[----:B------:R-:W-:-:S04]  /*115170*/  @P2 LOP3.LUT R3, R3, 0x200000, RZ, 0xfc, !PT ;  /* 0x0020000003032812 */ /* 0x000fc800078efcff */
[----:B------:R-:W-:-:S04]  /*115180*/  LOP3.LUT R3, R3, 0xfdffffff, RZ, 0xc0, !PT ;  /* 0xfdffffff03037812 */ /* 0x000fc800078ec0ff */
        /* <DEDUP_REMOVED lines=51> */
[----:B------:R-:W-:Y:S02]  /*1154c0*/  R2UR UR23, R10 ;  /* 0x000000000a1772ca */ /* 0x000fe400000e0000 */
[----:B------:R-:W-:Y:S01]  /*1154d0*/  LOP3.LUT R3, R3, 0xfffff7ff, RZ, 0xc0, !PT ;  /* 0xfffff7ff03037812 */ /* 0x000fe200078ec0ff */
[----:B------:R-:W2:Y:S03]  /*1154e0*/  LDL.LU R10, [R1+0x114] ;  /* 0x00011400010a7983 */ /* 0x000ea60000300800 */
[----:B------:R-:W-:-:S02]  /*1154f0*/  @P3 LOP3.LUT R3, R3, 0x800, RZ, 0xfc, !PT ;  /* 0x0000080003033812 */ /* 0x000fc400078efcff */
[----:B------:R-:W-:Y:S02]  /*115500*/  LOP3.LUT P2, RZ, R9, 0x4, RZ, 0xc0, !PT ;  /* 0x0000000409ff7812 */ /* 0x000fe4000784c0ff */
[----:B------:R-:W-:-:S04]  /*115510*/  LOP3.LUT R3, R3, 0xfffffbff, RZ, 0xc0, !PT ;  /* 0xfffffbff03037812 */ /* 0x000fc800078ec0ff */
[----:B------:R-:W-:Y:S02]  /*115520*/  @P0 LOP3.LUT R3, R3, 0x400, RZ, 0xfc, !PT ;  /* 0x0000040003030812 */ /* 0x000fe400078efcff */
[----:B------:R-:W-:Y:S02]  /*115530*/  ISETP.LT.AND P0, PT, R29, UR23, !P2 ;  /* 0x000000171d007c0c */ /* 0x000fe4000d701270 */
[----:B------:R-:W-:Y:S02]  /*115540*/  R2UR UR23, R0 ;  /* 0x00000000001772ca */ /* 0x000fe400000e0000 */
[----:B------:R-:W2:Y:S01]  /*115550*/  LDL.LU R0, [R1+0x10c] ;  /* 0x00010c0001007983 */ /* 0x000ea20000300800 */
[----:B----4-:R-:W-:Y:S01]  /*115560*/  ISETP.LT.AND P4, PT, R25, UR19, !P2 ;  /* 0x0000001319007c0c */ /* 0x010fe2000d781270 */
[----:B------:R-:W4:Y:S01]  /*115570*/  LDCU UR19, c[0x0][0x398] ;  /* 0x00007300ff1377ac */ /* 0x000f220008000800 */
[----:B------:R-:W-:Y:S02]  /*115580*/  LOP3.LUT R3, R3, 0xffffffdf, RZ, 0xc0, !PT ;  /* 0xffffffdf03037812 */ /* 0x000fe400078ec0ff */
[----:B------:R-:W-:Y:S01]  /*115590*/  ISETP.LT.AND P3, PT, R26, UR17, !P2 ;  /* 0x000000111a007c0c */ /* 0x000fe2000d761270 */
[----:B------:R-:W0:Y:S03]  /*1155a0*/  LDCU UR17, c[0x0][0x398] ;  /* 0x00007300ff1177ac */ /* 0x000e260008000800 */
        /* <DEDUP_REMOVED lines=26> */
[----:B------:R-:W-:Y:S02]  /*115750*/  R2UR UR21, R10 ;  /* 0x000000000a1572ca */ /* 0x000fe400000e0000 */
[----:B------:R-:W2:Y:S11]  /*115760*/  LDL.LU R10, [R1+0x24] ;  /* 0x00002400010a7983 */ /* 0x000eb60000300800 */
[----:B------:R-:W-:-:S02]  /*115770*/  ISETP.LT.AND P2, PT, R29, UR21, !P1 ;  /* 0x000000151d007c0c */ /* 0x000fc4000cf41270 */
[----:B------:R-:W-:Y:S02]  /*115780*/  R2UR UR21, R0 ;  /* 0x00000000001572ca */ /* 0x000fe400000e0000 */
[----:B------:R-:W2:Y:S01]  /*115790*/  LDL.LU R0, [R1+0x108] ;  /* 0x0001080001007983 */ /* 0x000ea20000300800 */
[----:B----4-:R-:W-:Y:S01]  /*1157a0*/  ISETP.LT.AND P4, PT, R25, UR19, !P1 ;  /* 0x0000001319007c0c */ /* 0x010fe2000cf81270 */
[----:B------:R-:W4:Y:S01]  /*1157b0*/  LDCU UR19, c[0x0][0x398] ;  /* 0x00007300ff1377ac */ /* 0x000f220008000800 */
[----:B------:R-:W-:Y:S02]  /*1157c0*/  ISETP.LT.AND P3, PT, R26, UR17, !P1 ;  /* 0x000000111a007c0c */ /* 0x000fe4000cf61270 */
[----:B------:R-:W-:Y:S01]  /*1157d0*/  LOP3.LUT R3, R3, 0xfffffffd, RZ, 0xc0, !PT ;  /* 0xfffffffd03037812 */ /* 0x000fe200078ec0ff */
[----:B------:R-:W0:Y:S08]  /*1157e0*/  LDCU UR17, c[0x0][0x398] ;  /* 0x00007300ff1177ac */ /* 0x000e300008000800 */
[----:B------:R-:W-:-:S04]  /*1157f0*/  @P4 LOP3.LUT R3, R3, 0x2, RZ, 0xfc, !PT ;  /* 0x0000000203034812 */ /* 0x000fc800078efcff */
[----:B------:R-:W-:-:S04]  /*115800*/  LOP3.LUT R3, R3, 0xfffffffe, RZ, 0xc0, !PT ;  /* 0xfffffffe03037812 */ /* 0x000fc800078ec0ff */
[----:B------:R-:W-:-:S05]  /*115810*/  @P3 LOP3.LUT R3, R3, 0x1, RZ, 0xfc, !PT ;  /* 0x0000000103033812 */ /* 0x000fca00078efcff */
[----:B------:R0:W-:Y:S04]  /*115820*/  STL [R1+0x28], R3 ;  /* 0x0000280301007387 */ /* 0x0001e80000100800 */
[----:B0-----:R-:W4:Y:S01]  /*115830*/  LDL.LU R3, [R1+0x5750] ;  /* 0x0057500001037983 */ /* 0x001f220000300800 */
[----:B------:R-:W-:Y:S02]  /*115840*/  R2UR UR29, R6 ;  /* 0x00000000061d72ca */ /* 0x000fe400000e0000 */
[----:B--2---:R-:W-:Y:S02]  /*115850*/  R2UR UR25, R0 ;  /* 0x00000000001972ca */ /* 0x004fe400000e0000 */
[----:B------:R-:W2:Y:S04]  /*115860*/  LDL.LU R0, [R1+0x104] ;  /* 0x0001040001007983 */ /* 0x000ea80000300800 */
[----:B------:R-:W2:Y:S01]  /*115870*/  LDL.LU R6, [R1+0xfc] ;  /* 0x0000fc0001067983 */ /* 0x000ea20000300800 */
        /* <DEDUP_REMOVED lines=62> */
[----:B--2---:R-:W-:Y:S02]  /*115c60*/  R2UR UR31, R0 ;  /* 0x00000000001f72ca */ /* 0x004fe400000e0000 */
[----:B------:R-:W2:Y:S01]  /*115c70*/  LDL.LU R0, [R1+0x20] ;  /* 0x0000200001007983 */ /* 0x000ea20000300800 */
[----:B------:R-:W-:-:S03]  /*115c80*/  R2UR UR35, R6 ;  /* 0x00000000062372ca */ /* 0x000fc600000e0000 */
[----:B------:R-:W4:Y:S01]  /*115c90*/  LDL.LU R6, [R1+0xf8] ;  /* 0x0000f80001067983 */ /* 0x000f220000300800 */
        /* <DEDUP_REMOVED lines=59> */
[----:B------:R-:W1:Y:S01]  /*116050*/  LDCU UR31, c[0x0][0x398] ;  /* 0x00007300ff1f77ac */ /* 0x000e620008000800 */
[----:B------:R-:W-:-:S04]  /*116060*/  LOP3.LUT R10, R10, 0xfffffffb, RZ, 0xc0, !PT ;  /* 0xfffffffb0a0a7812 */ /* 0x000fc800078ec0ff */
[----:B------:R-:W-:Y:S02]  /*116070*/  @P1 LOP3.LUT R10, R10, 0x4, RZ, 0xfc, !PT ;  /* 0x000000040a0a1812 */ /* 0x000fe400078efcff */
[----:B------:R-:W-:Y:S01]  /*116080*/  ISETP.LT.AND P1, PT, R25, UR21, !P0 ;  /* 0x0000001519007c0c */ /* 0x000fe2000c721270 */
[----:B------:R-:W1:Y:S01]  /*116090*/  LDCU UR21, c[0x0][0x398] ;  /* 0x00007300ff1577ac */ /* 0x000e620008000800 */
[----:B------:R-:W-:Y:S02]  /*1160a0*/  LOP3.LUT R10, R10, 0xfffffffd, RZ, 0xc0, !PT ;  /* 0xfffffffd0a0a7812 */ /* 0x000fe400078ec0ff */
[----:B0-----:R-:W-:Y:S01]  /*1160b0*/  ISETP.LT.AND P4, PT, R27, UR15, !P0 ;  /* 0x0000000f1b007c0c */ /* 0x001fe2000c781270 */
[----:B------:R-:W0:Y:S08]  /*1160c0*/  LDCU UR15, c[0x0][0x398] ;  /* 0x00007300ff0f77ac */ /* 0x000e300008000800 */
[----:B------:R-:W-:-:S04]  /*1160d0*/  @P1 LOP3.LUT R10, R10, 0x2, RZ, 0xfc, !PT ;  /* 0x000000020a0a1812 */ /* 0x000fc800078efcff */
[----:B------:R-:W-:Y:S02]  /*1160e0*/  LOP3.LUT R10, R10, 0xfffffffe, RZ, 0xc0, !PT ;  /* 0xfffffffe0a0a7812 */ /* 0x000fe400078ec0ff */
[C---:B------:R-:W-:Y:S02]  /*1160f0*/  LOP3.LUT P2, RZ, R12.reuse, 0x10000000, RZ, 0xc0, !PT ;  /* 0x100000000cff7812 */ /* 0x040fe4000784c0ff */
[----:B------:R-:W-:Y:S02]  /*116100*/  LOP3.LUT P1, RZ, R12, 0x8000000, RZ, 0xc0, !PT ;  /* 0x080000000cff7812 */ /* 0x000fe4000782c0ff */
[----:B--2---:R-:W-:-:S04]  /*116110*/  LOP3.LUT R0, R0, 0xdfffffff, RZ, 0xc0, !PT ;  /* 0xdfffffff00007812 */ /* 0x004fc800078ec0ff */
[----:B------:R-:W-:Y:S02]  /*116120*/  @P3 LOP3.LUT R0, R0, 0x20000000, RZ, 0xfc, !PT ;  /* 0x2000000000003812 */ /* 0x000fe400078efcff */
[----:B----4-:R-:W-:Y:S01]  /*116130*/  ISETP.LT.AND P3, PT, R26, UR19, !P0 ;  /* 0x000000131a007c0c */ /* 0x010fe2000c761270 */
[----:B------:R-:W2:Y:S01]  /*116140*/  LDCU UR19, c[0x0][0x398] ;  /* 0x00007300ff1377ac */ /* 0x000ea20008000800 */
[----:B------:R-:W-:-:S04]  /*116150*/  LOP3.LUT R0, R0, 0x7fffffff, RZ, 0xc0, !PT ;  /* 0x7fffffff00007812 */ /* 0x000fc800078ec0ff */
[----:B------:R-:W-:-:S07]  /*116160*/  @P4 LOP3.LUT R0, R0, 0x80000000, RZ, 0xfc, !PT ;  /* 0x8000000000004812 */ /* 0x000fce00078efcff */
[----:B------:R-:W-:Y:S02]  /*116170*/  @P3 LOP3.LUT R10, R10, 0x1, RZ, 0xfc, !PT ;  /* 0x000000010a0a3812 */ /* 0x000fe400078efcff */
[----:B-1----:R-:W-:Y:S01]  /*116180*/  ISETP.LT.AND P3, PT, R28, UR5, !P0 ;  /* 0x000000051c007c0c */ /* 0x002fe2000c761270 */
[----:B------:R-:W1:Y:S01]  /*116190*/  LDCU UR5, c[0x0][0x398] ;  /* 0x00007300ff0577ac */ /* 0x000e620008000800 */
[----:B------:R-:W-:Y:S02]  /*1161a0*/  ISETP.LT.AND P4, PT, R16, UR9, !P0 ;  /* 0x0000000910007c0c */ /* 0x000fe4000c781270 */
[----:B------:R-:W-:Y:S01]  /*1161b0*/  LOP3.LUT R0, R0, 0xbfffffff, RZ, 0xc0, !PT ;  /* 0xbfffffff00007812 */ /* 0x000fe200078ec0ff */
[----:B------:R4:W-:Y:S01]  /*1161c0*/  STL [R1+0x24], R10 ;  /* 0x0000240a01007387 */ /* 0x0009e20000100800 */
[----:B------:R-:W-:Y:S01]  /*1161d0*/  R2UR UR33, R6 ;  /* 0x00000000062172ca */ /* 0x000fe200000e0000 */
[----:B------:R-:W0:Y:S06]  /*1161e0*/  LDCU UR9, c[0x0][0x398] ;  /* 0x00007300ff0977ac */ /* 0x000e2c0008000800 */
[----:B------:R-:W-:-:S02]  /*1161f0*/  @P3 LOP3.LUT R0, R0, 0x40000000, RZ, 0xfc, !PT ;  /* 0x4000000000003812 */ /* 0x000fc400078efcff */
[----:B------:R-:W-:Y:S01]  /*116200*/  ISETP.LT.AND P3, PT, R15, UR11, !P0 ;  /* 0x0000000b0f007c0c */ /* 0x000fe2000c761270 */
[----:B----4-:R-:W4:Y:S01]  /*116210*/  LDL.LU R10, [R1+0x574c] ;  /* 0x00574c00010a7983 */ /* 0x010f220000300800 */
[----:B------:R-:W-:Y:S01]  /*116220*/  LOP3.LUT R0, R0, 0xefffffff, RZ, 0xc0, !PT ;  /* 0xefffffff00007812 */ /* 0x000fe200078ec0ff */
[----:B------:R-:W0:Y:S01]  /*116230*/  LDCU UR11, c[0x0][0x398] ;  /* 0x00007300ff0b77ac */ /* 0x000e220008000800 */
[----:B---3--:R-:W-:Y:S01]  /*116240*/  ISETP.LT.AND P0, PT, R17, UR13, !P0 ;  /* 0x0000000d11007c0c */ /* 0x008fe2000c701270 */
[----:B------:R-:W3:Y:S01]  /*116250*/  LDL.LU R6, [R1+0xf4] ;  /* 0x0000f40001067983 */ /* 0x000ee20000300800 */
[----:B------:R-:W-:Y:S01]  /*116260*/  @P4 LOP3.LUT R0, R0, 0x10000000, RZ, 0xfc, !PT ;  /* 0x1000000000004812 */ /* 0x000fe200078efcff */
[----:B------:R-:W0:Y:S03]  /*116270*/  LDCU UR13, c[0x0][0x398] ;  /* 0x00007300ff0d77ac */ /* 0x000e260008000800 */
        /* <DEDUP_REMOVED lines=33> */
[----:B------:R-:W-:Y:S02]  /*116490*/  R2UR UR35, R5 ;  /* 0x00000000052372ca */ /* 0x000fe400000e0000 */
[----:B------:R-:W2:Y:S01]  /*1164a0*/  LDL.LU R5, [R1+0xec] ;  /* 0x0000ec0001057983 */ /* 0x000ea20000300800 */
[----:B0-----:R-:W-:Y:S01]  /*1164b0*/  ISETP.LT.AND P2, PT, R17, UR9, !P2 ;  /* 0x0000000911007c0c */ /* 0x001fe2000d741270 */
[----:B------:R-:W0:Y:S01]  /*1164c0*/  LDCU UR9, c[0x0][0x398] ;  /* 0x00007300ff0977ac */ /* 0x000e220008000800 */
[----:B------:R-:W-:-:S11]  /*1164d0*/  LOP3.LUT R0, R0, 0xfffbffff, RZ, 0xc0, !PT ;  /* 0xfffbffff00007812 */ /* 0x000fd600078ec0ff */
        /* <DEDUP_REMOVED lines=11> */
[----:B---3--:R-:W-:Y:S02]  /*116590*/  R2UR UR37, R6 ;  /* 0x00000000062572ca */ /* 0x008fe400000e0000 */
[----:B------:R-:W3:Y:S01]  /*1165a0*/  LDL.LU R6, [R1+0x1c] ;  /* 0x00001c0001067983 */ /* 0x000ee20000300800 */
[----:B--2---:R-:W-:-:S03]  /*1165b0*/  R2UR UR39, R5 ;  /* 0x00000000052772ca */ /* 0x004fc600000e0000 */
[----:B------:R-:W2:Y:S01]  /*1165c0*/  LDL.LU R5, [R1+0xe8] ;  /* 0x0000e80001057983 */ /* 0x000ea20000300800 */
[----:B------:R-:W-:-:S04]  /*1165d0*/  LOP3.LUT R0, R0, 0xfffeffff, RZ, 0xc0, !PT ;  /* 0xfffeffff00007812 */ /* 0x000fc800078ec0ff */
[----:B------:R-:W-:Y:S02]  /*1165e0*/  @P3 LOP3.LUT R0, R0, 0x10000, RZ, 0xfc, !PT ;  /* 0x0001000000003812 */ /* 0x000fe400078efcff */
[----:B------:R-:W-:Y:S01]  /*1165f0*/  ISETP.LT.AND P3, PT, R28, UR15, !P1 ;  /* 0x0000000f1c007c0c */ /* 0x000fe2000cf61270 */
[----:B------:R-:W2:Y:S01]  /*116600*/  LDCU UR15, c[0x0][0x398] ;  /* 0x00007300ff0f77ac */ /* 0x000ea20008000800 */
[----:B------:R-:W-:-:S04]  /*116610*/  LOP3.LUT R0, R0, 0xffff7fff, RZ, 0xc0, !PT ;  /* 0xffff7fff00007812 */ /* 0x000fc800078ec0ff */
[----:B------:R-:W-:Y:S02]  /*116620*/  @P4 LOP3.LUT R0, R0, 0x8000, RZ, 0xfc, !PT ;  /* 0x0000800000004812 */ /* 0x000fe400078efcff */
[----:B-1----:R-:W-:Y:S01]  /*116630*/  ISETP.LT.AND P4, PT, R16, UR5, !P1 ;  /* 0x0000000510007c0c */ /* 0x002fe2000cf81270 */
        /* <DEDUP_REMOVED lines=46> */
[----:B------:R-:W1:Y:S01]  /*116920*/  LDCU UR37, c[0x0][0x398] ;  /* 0x00007300ff2577ac */ /* 0x000e620008000800 */
[----:B------:R-:W-:-:S04]  /*116930*/  LOP3.LUT R0, R0, 0xfffffffb, RZ, 0xc0, !PT ;  /* 0xfffffffb00007812 */ /* 0x000fc800078ec0ff */
[----:B------:R-:W-:Y:S02]  /*116940*/  @P0 LOP3.LUT R0, R0, 0x4, RZ, 0xfc, !PT ;  /* 0x0000000400000812 */ /* 0x000fe400078efcff */
[----:B0-----:R-:W-:Y:S01]  /*116950*/  ISETP.LT.AND P0, PT, R25, UR9, !P2 ;  /* 0x0000000919007c0c */ /* 0x001fe2000d701270 */
[----:B------:R-:W0:Y:S01]  /*116960*/  LDCU UR9, c[0x0][0x398] ;  /* 0x00007300ff0977ac */ /* 0x000e220008000800 */
[----:B------:R-:W-:-:S11]  /*116970*/  LOP3.LUT R0, R0, 0xfffffffd, RZ, 0xc0, !PT ;  /* 0xfffffffd00007812 */ /* 0x000fd600078ec0ff */
[----:B------:R-:W-:-:S04]  /*116980*/  @P0 LOP3.LUT R0, R0, 0x2, RZ, 0xfc, !PT ;  /* 0x0000000200000812 */ /* 0x000fc800078efcff */
[----:B------:R-:W-:Y:S02]  /*116990*/  LOP3.LUT R0, R0, 0xfffffffe, RZ, 0xc0, !PT ;  /* 0xfffffffe00007812 */ /* 0x000fe400078ec0ff */
[----:B------:R-:W-:Y:S02]  /*1169a0*/  R2UR UR51, R8 ;  /* 0x00000000083372ca */ /* 0x000fe400000e0000 */
[----:B---3--:R-:W-:-:S04]  /*1169b0*/  LOP3.LUT R6, R6, 0xdfffffff, RZ, 0xc0, !PT ;  /* 0xdfffffff06067812 */ /* 0x008fc800078ec0ff */
[----:B------:R-:W-:Y:S02]  /*1169c0*/  @P3 LOP3.LUT R6, R6, 0x20000000, RZ, 0xfc, !PT ;  /* 0x2000000006063812 */ /* 0x000fe400078efcff */
[----:B------:R-:W-:Y:S01]  /*1169d0*/  ISETP.LT.AND P3, PT, R26, UR11, !P2 ;  /* 0x0000000b1a007c0c */ /* 0x000fe2000d761270 */
[----:B------:R-:W3:-:S12]  /*1169e0*/  LDCU UR11, c[0x0][0x398] ;  /* 0x00007300ff0b77ac */ /* 0x000ed80008000800 */
[----:B------:R-:W-:-:S05]  /*1169f0*/  @P3 LOP3.LUT R0, R0, 0x1, RZ, 0xfc, !PT ;  /* 0x0000000100003812 */ /* 0x000fca00078efcff */
[----:B------:R0:W-:Y:S04]  /*116a00*/  STL [R1+0x20], R0 ;  /* 0x0000200001007387 */ /* 0x0001e80000100800 */
[----:B0-----:R-:W4:Y:S01]  /*116a10*/  LDL.LU R0, [R1+0x5748] ;  /* 0x0057480001007983 */ /* 0x001f220000300800 */
[----:B--2---:R-:W-:-:S03]  /*116a20*/  R2UR UR45, R5 ;  /* 0x00000000052d72ca */ /* 0x004fc600000e0000 */
[----:B------:R-:W2:Y:S04]  /*116a30*/  LDL.LU R5, [R1+0xe4] ;  /* 0x0000e40001057983 */ /* 0x000ea80000300800 */
[----:B------:R-:W4:Y:S01]  /*116a40*/  LDL.LU R8, [R1+0xdc] ;  /* 0x0000dc0001087983 */ /* 0x000f220000300800 */
[----:B------:R-:W-:Y:S01]  /*116a50*/  ISETP.LT.AND P4, PT, R27, UR13, !P2 ;  /* 0x0000000d1b007c0c */ /* 0x000fe2000d781270 */
[----:B------:R-:W0:Y:S01]  /*116a60*/  LDCU UR13, c[0x0][0x398] ;  /* 0x00007300ff0d77ac */ /* 0x000e220008000800 */
[----:B------:R-:W-:Y:S02]  /*116a70*/  ISETP.LT.AND P3, PT, R28, UR15, !P2 ;  /* 0x0000000f1c007c0c */ /* 0x000fe4000d761270 */
        /* <DEDUP_REMOVED lines=113> */
[----:B--2---:R-:W-:Y:S02]  /*117190*/  R2UR UR53, R5 ;  /* 0x00000000053572ca */ /* 0x004fe400000e0000 */
[----:B------:R-:W2:Y:S11]  /*1171a0*/  LDL.LU R5, [R1+0x18] ;  /* 0x0000180001057983 */ /* 0x000eb60000300800 */
[----:B------:R-:W-:-:S02]  /*1171b0*/  ISETP.LT.AND P3, PT, R29, UR53, !P1 ;  /* 0x000000351d007c0c */ /* 0x000fc4000cf61270 */
[----:B----4-:R-:W-:Y:S02]  /*1171c0*/  R2UR UR53, R8 ;  /* 0x00000000083572ca */ /* 0x010fe400000e0000 */
[----:B------:R-:W4:Y:S01]  /*1171d0*/  LDL.LU R8, [R1+0xd8] ;  /* 0x0000d80001087983 */ /* 0x000f220000300800 */
[----:B------:R-:W-:Y:S01]  /*1171e0*/  ISETP.LT.AND P2, PT, R17, UR21, !P2 ;  /* 0x0000001511007c0c */ /* 0x000fe2000d741270 */
[----:B------:R-:W0:Y:S01]  /*1171f0*/  LDCU UR21, c[0x0][0x398] ;  /* 0x00007300ff1577ac */ /* 0x000e220008000800 */
[----:B------:R-:W-:-:S11]  /*117200*/  LOP3.LUT R6, R6, 0xfffffffb, RZ, 0xc0, !PT ;  /* 0xfffffffb06067812 */ /* 0x000fd600078ec0ff */
[----:B------:R-:W-:Y:S02]  /*117210*/  @P2 LOP3.LUT R6, R6, 0x4, RZ, 0xfc, !PT ;  /* 0x0000000406062812 */ /* 0x000fe400078efcff */
[----:B------:R-:W-:Y:S01]  /*117220*/  ISETP.LT.AND P2, PT, R25, UR37, !P1 ;  /* 0x0000002519007c0c */ /* 0x000fe2000cf41270 */
[----:B------:R-:W0:Y:S01]  /*117230*/  LDCU UR37, c[0x0][0x398] ;  /* 0x00007300ff2577ac */ /* 0x000e220008000800 */
[----:B------:R-:W-:Y:S02]  /*117240*/  LOP3.LUT R6, R6, 0xfffffffd, RZ, 0xc0, !PT ;  /* 0xfffffffd06067812 */ /* 0x000fe400078ec0ff */
[----:B-1----:R-:W-:Y:S01]  /*117250*/  ISETP.LT.AND P4, PT, R27, UR9, !P1 ;  /* 0x000000091b007c0c */ /* 0x002fe2000cf81270 */
[----:B------:R-:W1:Y:S08]  /*117260*/  LDCU UR9, c[0x0][0x398] ;  /* 0x00007300ff0977ac */ /* 0x000e700008000800 */
[----:B------:R-:W-:-:S04]  /*117270*/  @P2 LOP3.LUT R6, R6, 0x2, RZ, 0xfc, !PT ;  /* 0x0000000206062812 */ /* 0x000fc800078efcff */
[----:B------:R-:W-:Y:S02]  /*117280*/  LOP3.LUT R6, R6, 0xfffffffe, RZ, 0xc0, !PT ;  /* 0xfffffffe06067812 */ /* 0x000fe400078ec0ff */
[----:B------:R-:W-:Y:S02]  /*117290*/  LOP3.LUT P0, RZ, R12, 0x100000, RZ, 0xc0, !PT ;  /* 0x001000000cff7812 */ /* 0x000fe4000780c0ff */
[----:B--2---:R-:W-:-:S04]  /*1172a0*/  LOP3.LUT R5, R5, 0xdfffffff, RZ, 0xc0, !PT ;  /* 0xdfffffff05057812 */ /* 0x004fc800078ec0ff */
[----:B------:R-:W-:Y:S02]  /*1172b0*/  @P3 LOP3.LUT R5, R5, 0x20000000, RZ, 0xfc, !PT ;  /* 0x2000000005053812 */ /* 0x000fe400078efcff */
[----:B------:R-:W-:Y:S01]  /*1172c0*/  ISETP.LT.AND P3, PT, R26, UR35, !P1 ;  /* 0x000000231a007c0c */ /* 0x000fe2000cf61270 */
[----:B------:R-:W2:Y:S01]  /*1172d0*/  LDCU UR35, c[0x0][0x398] ;  /* 0x00007300ff2377ac */ /* 0x000ea20008000800 */
[----:B------:R-:W-:-:S04]  /*1172e0*/  LOP3.LUT R5, R5, 0x7fffffff, RZ, 0xc0, !PT ;  /* 0x7fffffff05057812 */ /* 0x000fc800078ec0ff */
[----:B------:R-:W-:-:S07]  /*1172f0*/  @P4 LOP3.LUT R5, R5, 0x80000000, RZ, 0xfc, !PT ;  /* 0x8000000005054812 */ /* 0x000fce00078efcff */
[----:B------:R-:W-:Y:S02]  /*117300*/  @P3 LOP3.LUT R6, R6, 0x1, RZ, 0xfc, !PT ;  /* 0x0000000106063812 */ /* 0x000fe400078efcff */
[----:B0-----:R-:W-:Y:S01]  /*117310*/  ISETP.LT.AND P3, PT, R28, UR13, !P1 ;  /* 0x0000000d1c007c0c */ /* 0x001fe2000cf61270 */
[----:B------:R-:W0:Y:S01]  /*117320*/  LDCU UR13, c[0x0][0x398] ;  /* 0x00007300ff0d77ac */ /* 0x000e220008000800 */
[----:B------:R-:W-:Y:S02]  /*117330*/  ISETP.LT.AND P4, PT, R16, UR5, !P1 ;  /* 0x0000000510007c0c */ /* 0x000fe4000cf81270 */
[----:B------:R-:W-:Y:S01]  /*117340*/  LOP3.LUT R5, R5, 0xbfffffff, RZ, 0xc0, !PT ;  /* 0xbfffffff05057812 */ /* 0x000fe200078ec0ff */
[----:B------:R1:W-:Y:S01]  /*117350*/  STL [R1+0x1c], R6 ;  /* 0x00001c0601007387 */ /* 0x0003e20000100800 */
[----:B------:R-:W-:Y:S01]  /*117360*/  LOP3.LUT P2, RZ, R12, 0x80000, RZ, 0xc0, !PT ;  /* 0x000800000cff7812 */ /* 0x000fe2000784c0ff */
[----:B------:R-:W0:Y:S06]  /*117370*/  LDCU UR5, c[0x0][0x398] ;  /* 0x00007300ff0577ac */ /* 0x000e2c0008000800 */
[----:B------:R-:W-:-:S02]  /*117380*/  @P3 LOP3.LUT R5, R5, 0x40000000, RZ, 0xfc, !PT ;  /* 0x4000000005053812 */ /* 0x000fc400078efcff */
[----:B---3--:R-:W-:Y:S01]  /*117390*/  ISETP.LT.AND P3, PT, R15, UR11, !P1 ;  /* 0x0000000b0f007c0c */ /* 0x008fe2000cf61270 */
[----:B-1----:R-:W3:Y:S01]  /*1173a0*/  LDL.LU R6, [R1+0x5744] ;  /* 0x0057440001067983 */ /* 0x002ee20000300800 */
[----:B------:R-:W-:Y:S01]  /*1173b0*/  LOP3.LUT R5, R5, 0xefffffff, RZ, 0xc0, !PT ;  /* 0xefffffff05057812 */ /* 0x000fe200078ec0ff */
[----:B------:R-:W1:Y:S03]  /*1173c0*/  LDCU UR11, c[0x0][0x398] ;  /* 0x00007300ff0b77ac */ /* 0x000e660008000800 */
[----:B------:R-:W-:-:S04]  /*1173d0*/  @P4 LOP3.LUT R5, R5, 0x10000000, RZ, 0xfc, !PT ;  /* 0x1000000005054812 */ /* 0x000fc800078efcff */
[----:B------:R-:W-:-:S04]  /*1173e0*/  LOP3.LUT R5, R5, 0xf7ffffff, RZ, 0xc0, !PT ;  /* 0xf7ffffff05057812 */ /* 0x000fc800078ec0ff */
[----:B------:R-:W-:Y:S02]  /*1173f0*/  @P3 LOP3.LUT R5, R5, 0x8000000, RZ, 0xfc, !PT ;  /* 0x0800000005053812 */ /* 0x000fe400078efcff */
[----:B------:R-:W-:Y:S02]  /*117400*/  ISETP.LT.AND P3, PT, R29, UR51, !P0 ;  /* 0x000000331d007c0c */ /* 0x000fe4000c761270 */
        /* <DEDUP_REMOVED lines=45> */
[----:B----4-:R-:W-:Y:S02]  /*1176e0*/  R2UR UR53, R8 ;  /* 0x00000000083572ca */ /* 0x010fe400000e0000 */
[----:B------:R-:W4:Y:S01]  /*1176f0*/  LDL.LU R8, [R1+0xcc] ;  /* 0x0000cc0001087983 */ /* 0x000f220000300800 */
        /* <DEDUP_REMOVED lines=17> */
[----:B------:R-:W1:Y:S01]  /*117810*/  LDCU UR25, c[0x0][0x398] ;  /* 0x00007300ff1977ac */ /* 0x000e620008000800 */
[----:B------:R-:W-:Y:S02]  /*117820*/  LOP3.LUT R5, R5, 0xfffff7ff, RZ, 0xc0, !PT ;  /* 0xfffff7ff05057812 */ /* 0x000fe400078ec0ff */
[----:B------:R-:W-:Y:S02]  /*117830*/  LOP3.LUT P1, RZ, R12, 0x40000, RZ, 0xc0, !PT ;  /* 0x000400000cff7812 */ /* 0x000fe4000782c0ff */
[----:B------:R-:W-:Y:S02]  /*117840*/  @P3 LOP3.LUT R5, R5, 0x800, RZ, 0xfc, !PT ;  /* 0x0000080005053812 */ /* 0x000fe400078efcff */
[----:B------:R-:W-:-:S02]  /*117850*/  ISETP.LT.AND P3, PT, R29, UR51, !P1 ;  /* 0x000000331d007c0c */ /* 0x000fc4000cf61270 */
[----:B------:R-:W-:-:S04]  /*117860*/  LOP3.LUT R5, R5, 0xfffffbff, RZ, 0xc0, !PT ;  /* 0xfffffbff05057812 */ /* 0x000fc800078ec0ff */
[----:B------:R-:W-:Y:S02]  /*117870*/  @P2 LOP3.LUT R5, R5, 0x400, RZ, 0xfc, !PT ;  /* 0x0000040005052812 */ /* 0x000fe400078efcff */
[----:B0-----:R-:W-:Y:S01]  /*117880*/  ISETP.LT.AND P2, PT, R25, UR15, !P1 ;  /* 0x0000000f19007c0c */ /* 0x001fe2000cf41270 */
[----:B------:R-:W0:Y:S01]  /*117890*/  LDCU UR15, c[0x0][0x398] ;  /* 0x00007300ff0f77ac */ /* 0x000e220008000800 */
[----:B------:R-:W-:Y:S02]  /*1178a0*/  LOP3.LUT R5, R5, 0xffffffdf, RZ, 0xc0, !PT ;  /* 0xffffffdf05057812 */ /* 0x000fe400078ec0ff */
[----:B------:R-:W-:Y:S01]  /*1178b0*/  R2UR UR51, R4 ;  /* 0x00000000043372ca */ /* 0x000fe200000e0000 */
[----:B------:R-:W-:Y:S01]  /*1178c0*/  IMAD.MOV.U32 R4, RZ, RZ, R7 ;  /* 0x000000ffff047224 */ /* 0x000fe200078e0007 */
[----:B------:R-:W-:Y:S01]  /*1178d0*/  @P3 LOP3.LUT R5, R5, 0x20, RZ, 0xfc, !PT ;  /* 0x0000002005053812 */ /* 0x000fe200078efcff */
[----:B------:R-:W2:Y:S01]  /*1178e0*/  LDL.LU R7, [R1+0x14] ;  /* 0x0000140001077983 */ /* 0x000ea20000300800 */
        /* <DEDUP_REMOVED lines=33> */
[----:B------:R-:W-:Y:S01]  /*117b00*/  ISETP.LT.AND P4, PT, R27, UR27, !P0 ;  /* 0x0000001b1b007c0c */ /* 0x000fe2000c781270 */
[----:B------:R-:W0:Y:S08]  /*117b10*/  LDCU UR27, c[0x0][0x398] ;  /* 0x00007300ff1b77ac */ /* 0x000e300008000800 */
[----:B------:R-:W-:-:S04]  /*117b20*/  @P1 LOP3.LUT R5, R5, 0x2, RZ, 0xfc, !PT ;  /* 0x0000000205051812 */ /* 0x000fc800078efcff */
[----:B------:R-:W-:Y:S02]  /*117b30*/  LOP3.LUT R5, R5, 0xfffffffe, RZ, 0xc0, !PT ;  /* 0xfffffffe05057812 */ /* 0x000fe400078ec0ff */
[----:B--2---:R-:W-:-:S04]  /*117b40*/  LOP3.LUT R7, R7, 0xdfffffff, RZ, 0xc0, !PT ;  /* 0xdfffffff07077812 */ /* 0x004fc800078ec0ff */
[----:B------:R-:W-:Y:S02]  /*117b50*/  @P3 LOP3.LUT R7, R7, 0x20000000, RZ, 0xfc, !PT ;  /* 0x2000000007073812 */ /* 0x000fe400078efcff */
[----:B------:R-:W-:Y:S01]  /*117b60*/  ISETP.LT.AND P3, PT, R26, UR23, !P0 ;  /* 0x000000171a007c0c */ /* 0x000fe2000c761270 */
[----:B------:R-:W2:Y:S01]  /*117b70*/  LDCU UR23, c[0x0][0x398] ;  /* 0x00007300ff1777ac */ /* 0x000ea20008000800 */
[----:B------:R-:W-:-:S04]  /*117b80*/  LOP3.LUT R7, R7, 0x7fffffff, RZ, 0xc0, !PT ;  /* 0x7fffffff07077812 */ /* 0x000fc800078ec0ff */
[----:B------:R-:W-:-:S07]  /*117b90*/  @P4 LOP3.LUT R7, R7, 0x80000000, RZ, 0xfc, !PT ;  /* 0x8000000007074812 */ /* 0x000fce00078efcff */
[----:B------:R-:W-:Y:S02]  /*117ba0*/  @P3 LOP3.LUT R5, R5, 0x1, RZ, 0xfc, !PT ;  /* 0x0000000105053812 */ /* 0x000fe400078efcff */
[----:B------:R-:W-:Y:S01]  /*117bb0*/  ISETP.LT.AND P3, PT, R28, UR29, !P0 ;  /* 0x0000001d1c007c0c */ /* 0x000fe2000c761270 */
[----:B------:R-:W0:Y:S01]  /*117bc0*/  LDCU UR29, c[0x0][0x398] ;  /* 0x00007300ff1d77ac */ /* 0x000e220008000800 */
[----:B------:R-:W-:Y:S02]  /*117bd0*/  ISETP.LT.AND P4, PT, R16, UR31, !P0 ;  /* 0x0000001f10007c0c */ /* 0x000fe4000c781270 */
[----:B------:R-:W-:Y:S02]  /*117be0*/  LOP3.LUT R7, R7, 0xbfffffff, RZ, 0xc0, !PT ;  /* 0xbfffffff07077812 */ /* 0x000fe400078ec0ff */
[----:B------:R-:W-:Y:S01]  /*117bf0*/  LOP3.LUT P2, RZ, R12, 0x10000, RZ, 0xc0, !PT ;  /* 0x000100000cff7812 */ /* 0x000fe2000784c0ff */
[----:B------:R1:W-:Y:S01]  /*117c00*/  STL [R1+0x18], R5 ;  /* 0x0000180501007387 */ /* 0x0003e20000100800 */
[----:B------:R-:W-:Y:S01]  /*117c10*/  R2UR UR75, R4 ;  /* 0x00000000044b72ca */ /* 0x000fe200000e0000 */
[----:B------:R-:W0:Y:S04]  /*117c20*/  LDCU UR31, c[0x0][0x398] ;  /* 0x00007300ff1f77ac */ /* 0x000e280008000800 */
[----:B------:R-:W-:-:S02]  /*117c30*/  @P3 LOP3.LUT R7, R7, 0x40000000, RZ, 0xfc, !PT ;  /* 0x4000000007073812 */ /* 0x000fc400078efcff */
[----:B------:R-:W-:Y:S01]  /*117c40*/  ISETP.LT.AND P3, PT, R15, UR33, !P0 ;  /* 0x000000210f007c0c */ /* 0x000fe2000c761270 */
[----:B------:R-:W0:Y:S01]  /*117c50*/  LDCU UR33, c[0x0][0x398] ;  /* 0x00007300ff2177ac */ /* 0x000e220008000800 */
[----:B------:R-:W-:Y:S01]  /*117c60*/  LOP3.LUT R7, R7, 0xefffffff, RZ, 0xc0, !PT ;  /* 0xefffffff07077812 */ /* 0x000fe200078ec0ff */
[----:B-1----:R-:W2:Y:S03]  /*117c70*/  LDL.LU R5, [R1+0x5740] ;  /* 0x0057400001057983 */ /* 0x002ea60000300800 */
[----:B------:R-:W-:-:S04]  /*117c80*/  @P4 LOP3.LUT R7, R7, 0x10000000, RZ, 0xfc, !PT ;  /* 0x1000000007074812 */ /* 0x000fc800078efcff */
[----:B------:R-:W-:-:S04]  /*117c90*/  LOP3.LUT R7, R7, 0xf7ffffff, RZ, 0xc0, !PT ;  /* 0xf7ffffff07077812 */ /* 0x000fc800078ec0ff */
[----:B------:R-:W-:Y:S02]  /*117ca0*/  @P3 LOP3.LUT R7, R7, 0x8000000, RZ, 0xfc, !PT ;  /* 0x0800000007073812 */ /* 0x000fe400078efcff */
[----:B------:R-:W-:Y:S02]  /*117cb0*/  ISETP.LT.AND P3, PT, R29, UR51, !P2 ;  /* 0x000000331d007c0c */ /* 0x000fe4000d761270 */
[----:B----4-:R-:W-:Y:S02]  /*117cc0*/  R2UR UR51, R8 ;  /* 0x00000000083372ca */ /* 0x010fe400000e0000 */
[----:B------:R-:W4:Y:S02]  /*117cd0*/  LDL.LU R8, [R1+0xc4] ;  /* 0x0000c40001087983 */ /* 0x000f240000300800 */
[----:B----4-:R-:W-:Y:S02]  /*117ce0*/  R2UR UR59, R8 ;  /* 0x00000000083b72ca */ /* 0x010fe400000e0000 */
[----:B------:R-:W4:Y:S04]  /*117cf0*/  LDL.LU R8, [R1+0xbc] ;  /* 0x0000bc0001087983 */ /* 0x000f280000300800 */
[----:B------:R-:W2:Y:S01]  /*117d00*/  LDL.LU R4, [R1+0x10] ;  /* 0x0000100001047983 */ /* 0x000ea20000300800 */
[----:B------:R-:W-:Y:S01]  /*117d10*/  ISETP.LT.AND P0, PT, R17, UR25, !P0 ;  /* 0x0000001911007c0c */ /* 0x000fe2000c701270 */
[----:B------:R-:W1:Y:S01]  /*117d20*/  LDCU UR25, c[0x0][0x398] ;  /* 0x00007300ff1977ac */ /* 0x000e620008000800 */
        /* <DEDUP_REMOVED lines=62> */
[----:B----4-:R-:W-:Y:S02]  /*118110*/  R2UR UR73, R8 ;  /* 0x00000000084972ca */ /* 0x010fe400000e0000 */
[----:B------:R-:W4:Y:S01]  /*118120*/  LDL.LU R8, [R1+0xb8] ;  /* 0x0000b80001087983 */ /* 0x000f220000300800 */
[----:B------:R-:W-:Y:S02]  /*118130*/  LOP3.LUT P0, RZ, R12, 0x4000, RZ, 0xc0, !PT ;  /* 0x000040000cff7812 */ /* 0x000fe4000780c0ff */
        /* <DEDUP_REMOVED lines=41> */
[----:B------:R-:W-:Y:S02]  /*1183d0*/  LOP3.LUT R7, R7, 0xfffffffd, RZ, 0xc0, !PT ;  /* 0xfffffffd07077812 */ /* 0x000fe400078ec0ff */
[----:B------:R-:W-:Y:S02]  /*1183e0*/  @P3 LOP3.LUT R4, R4, 0x20000000, RZ, 0xfc, !PT ;  /* 0x2000000004043812 */ /* 0x000fe400078efcff */
[----:B------:R-:W-:Y:S01]  /*1183f0*/  ISETP.LT.AND P3, PT, R26, UR55, !P2 ;  /* 0x000000371a007c0c */ /* 0x000fe2000d761270 */
[----:B------:R-:W0:Y:S01]  /*118400*/  LDCU UR55, c[0x0][0x398] ;  /* 0x00007300ff3777ac */ /* 0x000e220008000800 */
[----:B------:R-:W-:-:S03]  /*118410*/  ISETP.LT.AND P4, PT, R27, UR41, !P2 ;  /* 0x000000291b007c0c */ /* 0x000fc6000d781270 */
[----:B------:R-:W-:Y:S01]  /*118420*/  @P0 LOP3.LUT R7, R7, 0x2, RZ, 0xfc, !PT ;  /* 0x0000000207070812 */ /* 0x000fe200078efcff */
[----:B------:R-:W0:Y:S03]  /*118430*/  LDCU UR41, c[0x0][0x398] ;  /* 0x00007300ff2977ac */ /* 0x000e260008000800 */
[----:B------:R-:W-:Y:S02]  /*118440*/  LOP3.LUT R7, R7, 0xfffffffe, RZ, 0xc0, !PT ;  /* 0xfffffffe07077812 */ /* 0x000fe400078ec0ff */
[----:B------:R-:W-:Y:S02]  /*118450*/  LOP3.LUT R4, R4, 0x7fffffff, RZ, 0xc0, !PT ;  /* 0x7fffffff04047812 */ /* 0x000fe400078ec0ff */
[----:B------:R-:W-:Y:S02]  /*118460*/  @P3 LOP3.LUT R7, R7, 0x1, RZ, 0xfc, !PT ;  /* 0x0000000107073812 */ /* 0x000fe400078efcff */
[----:B------:R-:W-:Y:S01]  /*118470*/  ISETP.LT.AND P3, PT, R28, UR39, !P2 ;  /* 0x000000271c007c0c */ /* 0x000fe2000d761270 */
[----:B------:R-:W0:Y:S01]  /*118480*/  LDCU UR39, c[0x0][0x398] ;  /* 0x00007300ff2777ac */ /* 0x000e220008000800 */
[----:B------:R-:W-:-:S02]  /*118490*/  @P4 LOP3.LUT R4, R4, 0x80000000, RZ, 0xfc, !PT ;  /* 0x8000000004044812 */ /* 0x000fc400078efcff */
[----:B------:R-:W-:Y:S02]  /*1184a0*/  ISETP.LT.AND P4, PT, R16, UR33, !P2 ;  /* 0x0000002110007c0c */ /* 0x000fe4000d781270 */
[----:B------:R-:W-:Y:S01]  /*1184b0*/  LOP3.LUT P1, RZ, R12, 0x1000, RZ, 0xc0, !PT ;  /* 0x000010000cff7812 */ /* 0x000fe2000782c0ff */
[----:B------:R1:W-:Y:S01]  /*1184c0*/  STL [R1+0x14], R7 ;  /* 0x0000140701007387 */ /* 0x0003e20000100800 */
[----:B------:R-:W-:Y:S01]  /*1184d0*/  LOP3.LUT R4, R4, 0xbfffffff, RZ, 0xc0, !PT ;  /* 0xbfffffff04047812 */ /* 0x000fe200078ec0ff */
[----:B------:R-:W0:Y:S04]  /*1184e0*/  LDCU UR33, c[0x0][0x398] ;  /* 0x00007300ff2177ac */ /* 0x000e280008000800 */
[----:B------:R-:W-:Y:S02]  /*1184f0*/  @P3 LOP3.LUT R4, R4, 0x40000000, RZ, 0xfc, !PT ;  /* 0x4000000004043812 */ /* 0x000fe400078efcff */
[----:B------:R-:W-:Y:S01]  /*118500*/  ISETP.LT.AND P3, PT, R15, UR37, !P2 ;  /* 0x000000250f007c0c */ /* 0x000fe2000d761270 */
[----:B------:R-:W0:Y:S01]  /*118510*/  LDCU UR37, c[0x0][0x398] ;  /* 0x00007300ff2577ac */ /* 0x000e220008000800 */
[----:B------:R-:W-:Y:S01]  /*118520*/  LOP3.LUT R4, R4, 0xefffffff, RZ, 0xc0, !PT ;  /* 0xefffffff04047812 */ /* 0x000fe200078ec0ff */
[----:B-1----:R-:W2:Y:S03]  /*118530*/  LDL.LU R7, [R1+0x573c] ;  /* 0x00573c0001077983 */ /* 0x002ea60000300800 */
[----:B------:R-:W-:-:S02]  /*118540*/  @P4 LOP3.LUT R4, R4, 0x10000000, RZ, 0xfc, !PT ;  /* 0x1000000004044812 */ /* 0x000fc400078efcff */
[----:B------:R-:W-:Y:S01]  /*118550*/  ISETP.LT.AND P2, PT, R17, UR35, !P2 ;  /* 0x0000002311007c0c */ /* 0x000fe2000d741270 */
[----:B------:R-:W1:Y:S01]  /*118560*/  LDCU UR35, c[0x0][0x398] ;  /* 0x00007300ff2377ac */ /* 0x000e620008000800 */
        /* <DEDUP_REMOVED lines=9> */
[----:B------:R-:W-:-:S06]  /*118600*/  LOP3.LUT R4, R4, 0xffdfffff, RZ, 0xc0, !PT ;  /* 0xffdfffff04047812 */ /* 0x000fcc00078ec0ff */
        /* <DEDUP_REMOVED lines=61> */
[----:B--2---:R-:W-:Y:S02]  /*1189e0*/  R2UR UR75, R7 ;  /* 0x00000000074b72ca */ /* 0x004fe400000e0000 */
[----:B----4-:R-:W-:Y:S02]  /*1189f0*/  R2UR UR73, R8 ;  /* 0x00000000084972ca */ /* 0x010fe400000e0000 */
[----:B------:R-:W2:Y:S04]  /*118a00*/  LDL.LU R8, [R1+0xac] ;  /* 0x0000ac0001087983 */ /* 0x000ea80000300800 */
        /* <DEDUP_REMOVED lines=41> */
[----:B------:R-:W-:Y:S01]  /*118ca0*/  ISETP.LT.AND P4, PT, R27, UR55, !P1 ;  /* 0x000000371b007c0c */ /* 0x000fe2000cf81270 */
[----:B------:R-:W0:Y:S01]  /*118cb0*/  LDCU UR55, c[0x0][0x398] ;  /* 0x00007300ff3777ac */ /* 0x000e220008000800 */
[----:B------:R-:W-:Y:S02]  /*118cc0*/  ISETP.LT.AND P3, PT, R28, UR21, !P1 ;  /* 0x000000151c007c0c */ /* 0x000fe4000cf61270 */
[----:B------:R-:W-:Y:S01]  /*118cd0*/  LOP3.LUT P0, RZ, R12, 0x100, RZ, 0xc0, !PT ;  /* 0x000001000cff7812 */ /* 0x000fe2000780c0ff */
[----:B------:R-:W0:Y:S01]  /*118ce0*/  LDCU UR21, c[0x0][0x398] ;  /* 0x00007300ff1577ac */ /* 0x000e220008000800 */
[----:B--2---:R-:W-:-:S02]  /*118cf0*/  R2UR UR73, R8 ;  /* 0x00000000084972ca */ /* 0x004fc400000e0000 */
[----:B------:R-:W2:Y:S04]  /*118d00*/  LDL.LU R8, [R1+0x5738] ;  /* 0x0057380001087983 */ /* 0x000ea80000300800 */
[----:B------:R0:W-:Y:S04]  /*118d10*/  STL [R1+0x10], R4 ;  /* 0x0000100401007387 */ /* 0x0001e80000100800 */
[----:B0-----:R-:W2:Y:S01]  /*118d20*/  LDL.LU R4, [R1+0x5734] ;  /* 0x0057340001047983 */ /* 0x001ea20000300800 */
        /* <DEDUP_REMOVED lines=80> */
[----:B------:R-:W-:-:S04]  /*119230*/  @P3 LOP3.LUT R7, R7, 0x800, RZ, 0xfc, !PT ;  /* 0x0000080007073812 */ /* 0x000fc800078efcff */
[----:B------:R-:W-:-:S04]  /*119240*/  LOP3.LUT R7, R7, 0xfffffbff, RZ, 0xc0, !PT ;  /* 0xfffffbff07077812 */ /* 0x000fc800078ec0ff */
[----:B------:R-:W-:Y:S02]  /*119250*/  @P2 LOP3.LUT R7, R7, 0x400, RZ, 0xfc, !PT ;  /* 0x0000040007072812 */ /* 0x000fe400078efcff */
[----:B------:R-:W-:Y:S02]  /*119260*/  ISETP.LT.AND P2, PT, R25, UR61, !P1 ;  /* 0x0000003d19007c0c */ /* 0x000fe4000cf41270 */
[----:B------:R-:W-:Y:S02]  /*119270*/  LOP3.LUT R7, R7, 0xffffffdf, RZ, 0xc0, !PT ;  /* 0xffffffdf07077812 */ /* 0x000fe400078ec0ff */
[----:B------:R-:W-:Y:S01]  /*119280*/  ISETP.LT.AND P4, PT, R26, UR27, !P1 ;  /* 0x0000001b1a007c0c */ /* 0x000fe2000cf81270 */
[----:B------:R-:W0:Y:S01]  /*119290*/  LDCU UR27, c[0x0][0x398] ;  /* 0x00007300ff1b77ac */ /* 0x000e220008000800 */
[----:B------:R-:W-:Y:S02]  /*1192a0*/  R2UR UR61, R5 ;  /* 0x00000000053d72ca */ /* 0x000fe400000e0000 */
[----:B--2---:R-:W-:-:S02]  /*1192b0*/  R2UR UR37, R4 ;  /* 0x00000000042572ca */ /* 0x004fc400000e0000 */
[----:B------:R-:W2:Y:S04]  /*1192c0*/  LDL.LU R4, [R1+0x5730] ;  /* 0x0057300001047983 */ /* 0x000ea80000300800 */
[----:B------:R-:W2:Y:S07]  /*1192d0*/  LDL.LU R5, [R1+0x572c] ;  /* 0x00572c0001057983 */ /* 0x000eae0000300800 */
[----:B------:R-:W-:Y:S01]  /*1192e0*/  ISETP.LT.AND P3, PT, R29, UR37, !P1 ;  /* 0x000000251d007c0c */ /* 0x000fe2000cf61270 */
[----:B------:R-:W0:-:S12]  /*1192f0*/  LDCU UR37, c[0x0][0x398] ;  /* 0x00007300ff2577ac */ /* 0x000e180008000800 */
        /* <DEDUP_REMOVED lines=14> */
[----:B------:R-:W-:Y:S02]  /*1193e0*/  R2UR UR51, R8 ;  /* 0x00000000083372ca */ /* 0x000fe400000e0000 */
[----:B------:R-:W2:Y:S01]  /*1193f0*/  LDL.LU R8, [R1+0x8] ;  /* 0x0000080001087983 */ /* 0x000ea20000300800 */
[----:B------:R-:W-:Y:S01]  /*119400*/  ISETP.LT.AND P4, PT, R16, UR49, !P1 ;  /* 0x0000003110007c0c */ /* 0x000fe2000cf81270 */
[----:B------:R-:W0:Y:S01]  /*119410*/  LDCU UR49, c[0x0][0x398] ;  /* 0x00007300ff3177ac */ /* 0x000e220008000800 */
[----:B------:R-:W-:Y:S02]  /*119420*/  LOP3.LUT R7, R7, 0xffffffef, RZ, 0xc0, !PT ;  /* 0xffffffef07077812 */ /* 0x000fe400078ec0ff */
[----:B------:R-:W-:Y:S01]  /*119430*/  ISETP.LT.AND P1, PT, R17, UR53, !P1 ;  /* 0x0000003511007c0c */ /* 0x000fe2000cf21270 */
[----:B------:R-:W0:Y:S01]  /*119440*/  LDCU UR53, c[0x0][0x398] ;  /* 0x00007300ff3577ac */ /* 0x000e220008000800 */
[----:B------:R-:W-:-:S07]  /*119450*/  LOP3.LUT P0, RZ, R12, 0x20, RZ, 0xc0, !PT ;  /* 0x000000200cff7812 */ /* 0x000fce000780c0ff */
[----:B------:R-:W-:-:S04]  /*119460*/  @P4 LOP3.LUT R7, R7, 0x10, RZ, 0xfc, !PT ;  /* 0x0000001007074812 */ /* 0x000fc800078efcff */
        /* <DEDUP_REMOVED lines=8> */
[----:B------:R-:W-:Y:S02]  /*1194f0*/  ISETP.LT.AND P3, PT, R26, UR77, !P0 ;  /* 0x0000004d1a007c0c */ /* 0x000fe4000c761270 */
        /* <DEDUP_REMOVED lines=8> */
[----:B------:R-:W-:Y:S02]  /*119580*/  LOP3.LUT P2, RZ, R12, 0x10, RZ, 0xc0, !PT ;  /* 0x000000100cff7812 */ /* 0x000fe4000784c0ff */
[----:B---3--:R-:W-:Y:S02]  /*119590*/  R2UR UR77, R6 ;  /* 0x00000000064d72ca */ /* 0x008fe400000e0000 */
[----:B------:R-:W3:Y:S04]  /*1195a0*/  LDL.LU R6, [R1+0x5728] ;  /* 0x0057280001067983 */ /* 0x000ee80000300800 */
[----:B------:R0:W-:Y:S04]  /*1195b0*/  STL [R1+0xc], R7 ;  /* 0x00000c0701007387 */ /* 0x0001e80000100800 */
[----:B0-----:R-:W3:Y:S01]  /*1195c0*/  LDL.LU R7, [R1+0x5724] ;  /* 0x0057240001077983 */ /* 0x001ee20000300800 */
[----:B--2---:R-:W-:-:S04]  /*1195d0*/  LOP3.LUT R8, R8, 0xdfffffff, RZ, 0xc0, !PT ;  /* 0xdfffffff08087812 */ /* 0x004fc800078ec0ff */
        /* <DEDUP_REMOVED lines=8> */
[----:B------:R-:W2:Y:S01]  /*119660*/  LDCU UR21, c[0x0][0x398] ;  /* 0x00007300ff1577ac */ /* 0x000ea20008000800 */
        /* <DEDUP_REMOVED lines=8> */
[----:B------:R-:W-:Y:S01]  /*1196f0*/  ISETP.LT.AND P0, PT, R29, UR61, !P2 ;  /* 0x0000003d1d007c0c */ /* 0x000fe2000d701270 */
[----:B------:R-:W0:Y:S01]  /*119700*/  LDCU UR61, c[0x0][0x398] ;  /* 0x00007300ff3d77ac */ /* 0x000e220008000800 */
[----:B------:R-:W-:Y:S02]  /*119710*/  LOP3.LUT R8, R8, 0xffdfffff, RZ, 0xc0, !PT ;  /* 0xffdfffff08087812 */ /* 0x000fe400078ec0ff */
[----:B------:R-:W-:Y:S01]  /*119720*/  ISETP.LT.AND P3, PT, R26, UR59, !P2 ;  /* 0x0000003b1a007c0c */ /* 0x000fe2000d761270 */
[----:B------:R-:W1:Y:S08]  /*119730*/  LDCU UR59, c[0x0][0x398] ;  /* 0x00007300ff3b77ac */ /* 0x000e700008000800 */
[----:B------:R-:W-:-:S02]  /*119740*/  @P0 LOP3.LUT R8, R8, 0x200000, RZ, 0xfc, !PT ;  /* 0x0020000008080812 */ /* 0x000fc400078efcff */
        /* <DEDUP_REMOVED lines=25> */
[----:B------:R-:W-:-:S02]  /*1198e0*/  ISETP.LT.AND P3, PT, R29, UR77, !P1 ;  /* 0x0000004d1d007c0c */ /* 0x000fc4000cf61270 */
[----:B------:R-:W-:-:S04]  /*1198f0*/  LOP3.LUT R8, R8, 0xfffbffff, RZ, 0xc0, !PT ;  /* 0xfffbffff08087812 */ /* 0x000fc800078ec0ff */
[----:B------:R-:W-:-:S04]  /*119900*/  @P2 LOP3.LUT R8, R8, 0x40000, RZ, 0xfc, !PT ;  /* 0x0004000008082812 */ /* 0x000fc800078efcff */
[----:B------:R-:W-:Y:S02]  /*119910*/  LOP3.LUT R8, R8, 0xffffdfff, RZ, 0xc0, !PT ;  /* 0xffffdfff08087812 */ /* 0x000fe400078ec0ff */
[----:B------:R-:W-:Y:S02]  /*119920*/  R2UR UR77, R10 ;  /* 0x000000000a4d72ca */ /* 0x000fe400000e0000 */
[----:B------:R-:W-:Y:S01]  /*119930*/  @P3 LOP3.LUT R8, R8, 0x2000, RZ, 0xfc, !PT ;  /* 0x0000200008083812 */ /* 0x000fe200078efcff */
[----:B------:R-:W2:Y:S01]  /*119940*/  LDL.LU R10, [R1+0x15c] ;  /* 0x00015c00010a7983 */ /* 0x000ea20000300800 */
[----:B------:R-:W-:Y:S02]  /*119950*/  ISETP.LT.AND P3, PT, R25, UR75, !P1 ;  /* 0x0000004b19007c0c */ /* 0x000fe4000cf61270 */
[----:B------:R-:W-:Y:S02]  /*119960*/  R2UR UR75, R0 ;  /* 0x00000000004b72ca */ /* 0x000fe400000e0000 */
[----:B------:R-:W2:Y:S01]  /*119970*/  LDL.LU R0, [R1+0x4] ;  /* 0x0000040001007983 */ /* 0x000ea20000300800 */
[----:B------:R-:W-:Y:S01]  /*119980*/  ISETP.LT.AND P4, PT, R26, UR67, !P1 ;  /* 0x000000431a007c0c */ /* 0x000fe2000cf81270 */
[----:B------:R-:W0:Y:S01]  /*119990*/  LDCU UR67, c[0x0][0x398] ;  /* 0x00007300ff4377ac */ /* 0x000e220008000800 */
[----:B------:R-:W-:-:S06]  /*1199a0*/  LOP3.LUT R8, R8, 0xfffdffff, RZ, 0xc0, !PT ;  /* 0xfffdffff08087812 */ /* 0x000fcc00078ec0ff */
        /* <DEDUP_REMOVED lines=59> */
[----:B------:R-:W-:Y:S02]  /*119d60*/  ISETP.LT.AND P4, PT, R25, UR47, !P2 ;  /* 0x0000002f19007c0c */ /* 0x000fe4000d781270 */
[----:B------:R-:W-:Y:S01]  /*119d70*/  LOP3.LUT R8, R8, 0xfffffffd, RZ, 0xc0, !PT ;  /* 0xfffffffd08087812 */ /* 0x000fe200078ec0ff */
[----:B------:R-:W0:Y:S10]  /*119d80*/  LDCU UR47, c[0x0][0x398] ;  /* 0x00007300ff2f77ac */ /* 0x000e340008000800 */
[----:B------:R-:W-:-:S02]  /*119d90*/  @P4 LOP3.LUT R8, R8, 0x2, RZ, 0xfc, !PT ;  /* 0x0000000208084812 */ /* 0x000fc400078efcff */
[----:B------:R-:W-:Y:S01]  /*119da0*/  ISETP.LT.AND P4, PT, R27, UR27, !P2 ;  /* 0x0000001b1b007c0c */ /* 0x000fe2000d781270 */
[----:B------:R-:W0:Y:S01]  /*119db0*/  LDCU UR27, c[0x0][0x398] ;  /* 0x00007300ff1b77ac */ /* 0x000e220008000800 */
        /* <DEDUP_REMOVED lines=12> */
[----:B------:R-:W-:Y:S01]  /*119e80*/  LOP3.LUT R0, R0, 0xbfffffff, RZ, 0xc0, !PT ;  /* 0xbfffffff00007812 */ /* 0x000fe200078ec0ff */
[----:B------:R1:W-:Y:S01]  /*119e90*/  STL [R1+0x8], R8 ;  /* 0x0000080801007387 */ /* 0x0003e20000100800 */
[----:B------:R-:W-:Y:S01]  /*119ea0*/  LOP3.LUT P0, RZ, R11, 0x80000000, RZ, 0xc0, !PT ;  /* 0x800000000bff7812 */ /* 0x000fe2000780c0ff */
[----:B------:R-:W0:Y:S06]  /*119eb0*/  LDCU UR37, c[0x0][0x398] ;  /* 0x00007300ff2577ac */ /* 0x000e2c0008000800 */
[----:B------:R-:W-:-:S02]  /*119ec0*/  @P3 LOP3.LUT R0, R0, 0x40000000, RZ, 0xfc, !PT ;  /* 0x4000000000003812 */ /* 0x000fc400078efcff */
[----:B------:R-:W-:Y:S01]  /*119ed0*/  ISETP.LT.AND P3, PT, R15, UR29, !P2 ;  /* 0x0000001d0f007c0c */ /* 0x000fe2000d761270 */
[----:B-1----:R-:W2:Y:S01]  /*119ee0*/  LDL.LU R8, [R1+0x5720] ;  /* 0x0057200001087983 */ /* 0x002ea20000300800 */
[----:B------:R-:W-:Y:S01]  /*119ef0*/  LOP3.LUT R0, R0, 0xefffffff, RZ, 0xc0, !PT ;  /* 0xefffffff00007812 */ /* 0x000fe200078ec0ff */
[----:B------:R-:W1:Y:S03]  /*119f00*/  LDCU UR29, c[0x0][0x398] ;  /* 0x00007300ff1d77ac */ /* 0x000e660008000800 */
[----:B------:R-:W-:-:S04]  /*119f10*/  @P4 LOP3.LUT R0, R0, 0x10000000, RZ, 0xfc, !PT ;  /* 0x1000000000004812 */ /* 0x000fc800078efcff */
[----:B------:R-:W-:-:S04]  /*119f20*/  LOP3.LUT R0, R0, 0xf7ffffff, RZ, 0xc0, !PT ;  /* 0xf7ffffff00007812 */ /* 0x000fc800078ec0ff */
[----:B------:R-:W-:Y:S02]  /*119f30*/  @P3 LOP3.LUT R0, R0, 0x8000000, RZ, 0xfc, !PT ;  /* 0x0800000000003812 */ /* 0x000fe400078efcff */
[----:B------:R-:W-:Y:S02]  /*119f40*/  ISETP.LT.AND P3, PT, R29, UR7, !P1 ;  /* 0x000000071d007c0c */ /* 0x000fe4000cf61270 */
[----:B------:R-:W-:Y:S02]  /*119f50*/  R2UR.FILL UR7, R10 ;  /* 0x000000000a0772ca */ /* 0x000fe400004e0000 */
[----:B------:R-:W2:Y:S01]  /*119f60*/  LDL.LU R10, [R1+0x158] ;  /* 0x00015800010a7983 */ /* 0x000ea20000300800 */
        /* <DEDUP_REMOVED lines=31> */
[----:B------:R-:W-:Y:S01]  /*11a160*/  ISETP.LT.AND P1, PT, R17, UR21, !P1 ;  /* 0x0000001511007c0c */ /* 0x000fe2000cf21270 */
[----:B------:R-:W0:Y:S01]  /*11a170*/  LDCU UR21, c[0x0][0x398] ;  /* 0x00007300ff1577ac */ /* 0x000e220008000800 */
[----:B--2---:R-:W-:Y:S02]  /*11a180*/  R2UR.FILL UR6, R10 ;  /* 0x000000000a0672ca */ /* 0x004fe400004e0000 */
[----:B------:R-:W2:Y:S01]  /*11a190*/  LDL.LU R10, [R1+0x571c] ;  /* 0x00571c00010a7983 */ /* 0x000ea20000300800 */
[----:B------:R-:W-:-:S08]  /*11a1a0*/  LOP3.LUT R0, R0, 0xfffbffff, RZ, 0xc0, !PT ;  /* 0xfffbffff00007812 */ /* 0x000fd000078ec0ff */
        /* <DEDUP_REMOVED lines=43> */
[----:B------:R-:W-:Y:S02]  /*11a460*/  LOP3.LUT R0, R0, 0xfffffeff, RZ, 0xc0, !PT ;  /* 0xfffffeff00007812 */ /* 0x000fe400078ec0ff */
[----:B--2---:R-:W-:Y:S02]  /*11a470*/  R2UR.FILL UR4, R10 ;  /* 0x000000000a0472ca */ /* 0x004fe400004e0000 */
[----:B------:R-:W2:Y:S01]  /*11a480*/  LDL.LU R10, [R1] ;  /* 0x00000000010a7983 */ /* 0x000ea20000300800 */
        /* <DEDUP_REMOVED lines=22> */
[----:B0-----:R-:W-:Y:S02]  /*11a5f0*/  ISETP.LT.AND P4, PT, R26, UR73, !P1 ;  /* 0x000000491a007c0c */ /* 0x001fe4000cf81270 */
[----:B------:R-:W-:Y:S01]  /*11a600*/  LOP3.LUT R0, R0, 0xfffffffd, RZ, 0xc0, !PT ;  /* 0xfffffffd00007812 */ /* 0x000fe200078ec0ff */
[----:B------:R-:W0:Y:S08]  /*11a610*/  LDCU UR73, c[0x0][0x398] ;  /* 0x00007300ff4977ac */ /* 0x000e300008000800 */
[----:B------:R-:W-:-:S04]  /*11a620*/  @P2 LOP3.LUT R0, R0, 0x2, RZ, 0xfc, !PT ;  /* 0x0000000200002812 */ /* 0x000fc800078efcff */
[----:B------:R-:W-:-:S04]  /*11a630*/  LOP3.LUT R0, R0, 0xfffffffe, RZ, 0xc0, !PT ;  /* 0xfffffffe00007812 */ /* 0x000fc800078ec0ff */
[----:B------:R-:W-:-:S05]  /*11a640*/  @P4 LOP3.LUT R0, R0, 0x1, RZ, 0xfc, !PT ;  /* 0x0000000100004812 */ /* 0x000fca00078efcff */
[----:B------:R0:W-:Y:S04]  /*11a650*/  STL [R1+0x4], R0 ;  /* 0x0000040001007387 */ /* 0x0001e80000100800 */
[----:B0-----:R-:W3:Y:S01]  /*11a660*/  LDL.LU R0, [R1+0x5718] ;  /* 0x0057180001007983 */ /* 0x001ee20000300800 */
[----:B------:R-:W-:Y:S01]  /*11a670*/  ISETP.LT.AND P3, PT, R29, UR8, !P1 ;  /* 0x000000081d007c0c */ /* 0x000fe2000cf61270 */
[----:B------:R-:W0:Y:S01]  /*11a680*/  LDCU UR8, c[0x0][0x398] ;  /* 0x00007300ff0877ac */ /* 0x000e220008000800 */
[----:B------:R-:W-:Y:S02]  /*11a690*/  ISETP.LT.AND P4, PT, R28, UR39, !P1 ;  /* 0x000000271c007c0c */ /* 0x000fe4000cf81270 */
[C---:B------:R-:W-:Y:S01]  /*11a6a0*/  LOP3.LUT P0, RZ, R11.reuse, 0x10000000, RZ, 0xc0, !PT ;  /* 0x100000000bff7812 */ /* 0x040fe2000780c0ff */
[----:B------:R-:W0:Y:S01]  /*11a6b0*/  LDCU UR39, c[0x0][0x398] ;  /* 0x00007300ff2777ac */ /* 0x000e220008000800 */
[----:B------:R-:W-:-:S02]  /*11a6c0*/  LOP3.LUT P2, RZ, R11, 0x8000000, RZ, 0xc0, !PT ;  /* 0x080000000bff7812 */ /* 0x000fc4000784c0ff */
[----:B--2---:R-:W-:-:S05]  /*11a6d0*/  LOP3.LUT R10, R10, 0xdfffffff, RZ, 0xc0, !PT ;  /* 0xdfffffff0a0a7812 */ /* 0x004fca00078ec0ff */
[----:B------:R-:W-:Y:S02]  /*11a6e0*/  @P3 LOP3.LUT R10, R10, 0x20000000, RZ, 0xfc, !PT ;  /* 0x200000000a0a3812 */ /* 0x000fe400078efcff */
[----:B------:R-:W-:Y:S01]  /*11a6f0*/  ISETP.LT.AND P3, PT, R27, UR35, !P1 ;  /* 0x000000231b007c0c */ /* 0x000fe2000cf61270 */
[----:B------:R-:W2:Y:S01]  /*11a700*/  LDCU UR35, c[0x0][0x398] ;  /* 0x00007300ff2377ac */ /* 0x000ea20008000800 */
        /* <DEDUP_REMOVED lines=13> */
[----:B------:R-:W0:Y:S01]  /*11a7e0*/  LDCU UR10, c[0x0][0x398] ;  /* 0x00007300ff0a77ac */ /* 0x000e220008000800 */
[----:B------:R-:W-:Y:S02]  /*11a7f0*/  ISETP.LT.AND P3, PT, R17, UR19, !P1 ;  /* 0x0000001311007c0c */ /* 0x000fe4000cf61270 */
[----:B------:R-:W-:Y:S01]  /*11a800*/  LOP3.LUT R10, R10, 0xfbffffff, RZ, 0xc0, !PT ;  /* 0xfbffffff0a0a7812 */ /* 0x000fe200078ec0ff */
[----:B------:R-:W1:Y:S10]  /*11a810*/  LDCU UR19, c[0x0][0x398] ;  /* 0x00007300ff1377ac */ /* 0x000e740008000800 */
[----:B------:R-:W-:-:S02]  /*11a820*/  @P3 LOP3.LUT R10, R10, 0x4000000, RZ, 0xfc, !PT ;  /* 0x040000000a0a3812 */ /* 0x000fc400078efcff */
        /* <DEDUP_REMOVED lines=44> */
[----:B------:R-:W-:Y:S02]  /*11aaf0*/  LOP3.LUT R10, R10, 0xffff7fff, RZ, 0xc0, !PT ;  /* 0xffff7fff0a0a7812 */ /* 0x000fe400078ec0ff */
[----:B-1----:R-:W-:Y:S01]  /*11ab00*/  ISETP.LT.AND P4, PT, R28, UR77, !P2 ;  /* 0x0000004d1c007c0c */ /* 0x002fe2000d781270 */
[----:B------:R-:W1:Y:S01]  /*11ab10*/  LDCU UR77, c[0x0][0x398] ;  /* 0x00007300ff4d77ac */ /* 0x000e620008000800 */
[----:B------:R-:W-:Y:S02]  /*11ab20*/  @P3 LOP3.LUT R10, R10, 0x8000, RZ, 0xfc, !PT ;  /* 0x000080000a0a3812 */ /* 0x000fe400078efcff */
[----:B------:R-:W-:Y:S01]  /*11ab30*/  ISETP.LT.AND P3, PT, R16, UR25, !P2 ;  /* 0x0000001910007c0c */ /* 0x000fe2000d761270 */
[----:B------:R-:W0:Y:S01]  /*11ab40*/  LDCU UR25, c[0x0][0x398] ;  /* 0x00007300ff1977ac */ /* 0x000e220008000800 */
[----:B------:R-:W-:-:S07]  /*11ab50*/  LOP3.LUT R10, R10, 0xffffbfff, RZ, 0xc0, !PT ;  /* 0xffffbfff0a0a7812 */ /* 0x000fce00078ec0ff */
        /* <DEDUP_REMOVED lines=49> */
[----:B------:R-:W-:Y:S02]  /*11ae70*/  ISETP.LT.AND P3, PT, R26, UR57, !P0 ;  /* 0x000000391a007c0c */ /* 0x000fe4000c761270 */
[----:B------:R-:W-:Y:S01]  /*11ae80*/  LOP3.LUT R10, R10, 0xfffffffd, RZ, 0xc0, !PT ;  /* 0xfffffffd0a0a7812 */ /* 0x000fe200078ec0ff */
[----:B------:R-:W0:Y:S01]  /*11ae90*/  LDCU UR57, c[0x0][0x398] ;  /* 0x00007300ff3977ac */ /* 0x000e220008000800 */
[----:B---3--:R-:W-:Y:S02]  /*11aea0*/  LOP3.LUT R0, R0, 0xdfffffff, RZ, 0xc0, !PT ;  /* 0xdfffffff00007812 */ /* 0x008fe400078ec0ff */
[----:B------:R-:W-:-:S02]  /*11aeb0*/  @P4 LOP3.LUT R10, R10, 0x2, RZ, 0xfc, !PT ;  /* 0x000000020a0a4812 */ /* 0x000fc400078efcff */
[----:B------:R-:W-:Y:S01]  /*11aec0*/  ISETP.LT.AND P4, PT, R27, UR55, !P0 ;  /* 0x000000371b007c0c */ /* 0x000fe2000c781270 */
[----:B------:R-:W3:Y:S01]  /*11aed0*/  LDCU UR55, c[0x0][0x398] ;  /* 0x00007300ff3777ac */ /* 0x000ee20008000800 */
[----:B------:R-:W-:Y:S02]  /*11aee0*/  LOP3.LUT R10, R10, 0xfffffffe, RZ, 0xc0, !PT ;  /* 0xfffffffe0a0a7812 */ /* 0x000fe400078ec0ff */
[----:B------:R-:W-:Y:S02]  /*11aef0*/  @P1 LOP3.LUT R0, R0, 0x20000000, RZ, 0xfc, !PT ;  /* 0x2000000000001812 */ /* 0x000fe400078efcff */
        /* <DEDUP_REMOVED lines=127> */
[----:B------:R-:W-:Y:S02]  /*11b6f0*/  LOP3.LUT R0, R0, 0xfffffffe, RZ, 0xc0, !PT ;  /* 0xfffffffe00007812 */ /* 0x000fe400078ec0ff */
[----:B------:R-:W-:Y:S02]  /*11b700*/  LOP3.LUT R2, R2, 0xdfffffff, RZ, 0xc0, !PT ;  /* 0xdfffffff02027812 */ /* 0x000fe400078ec0ff */
[----:B------:R-:W-:Y:S02]  /*11b710*/  @P3 LOP3.LUT R0, R0, 0x1, RZ, 0xfc, !PT ;  /* 0x0000000100003812 */ /* 0x000fe400078efcff */
[----:B------:R-:W-:Y:S01]  /*11b720*/  ISETP.LT.AND P3, PT, R27, UR63, !P2 ;  /* 0x0000003f1b007c0c */ /* 0x000fe2000d761270 */
[----:B------:R-:W1:Y:S01]  /*11b730*/  LDCU UR63, c[0x0][0x398] ;  /* 0x00007300ff3f77ac */ /* 0x000e620008000800 */
[----:B------:R-:W-:Y:S02]  /*11b740*/  @P0 LOP3.LUT R2, R2, 0x20000000, RZ, 0xfc, !PT ;  /* 0x2000000002020812 */ /* 0x000fe400078efcff */
[----:B------:R-:W-:Y:S01]  /*11b750*/  ISETP.LT.AND P4, PT, R28, UR65, !P2 ;  /* 0x000000411c007c0c */ /* 0x000fe2000d781270 */
[----:B------:R-:W1:Y:S01]  /*11b760*/  LDCU UR65, c[0x0][0x398] ;  /* 0x00007300ff4177ac */ /* 0x000e620008000800 */
[----:B------:R-:W-:-:S07]  /*11b770*/  LOP3.LUT R2, R2, 0x7fffffff, RZ, 0xc0, !PT ;  /* 0x7fffffff02027812 */ /* 0x000fce00078ec0ff */
        /* <DEDUP_REMOVED lines=122> */
[----:B------:R-:W-:Y:S02]  /*11bf20*/  LOP3.LUT R3, R3, 0xdfffffff, RZ, 0xc0, !PT ;  /* 0xdfffffff03037812 */ /* 0x000fe400078ec0ff */
[----:B------:R-:W-:-:S02]  /*11bf30*/  @P4 LOP3.LUT R2, R2, 0x2, RZ, 0xfc, !PT ;  /* 0x0000000202024812 */ /* 0x000fc400078efcff */
[----:B------:R-:W-:Y:S01]  /*11bf40*/  ISETP.LT.AND P4, PT, R27, UR33, !P1 ;  /* 0x000000211b007c0c */ /* 0x000fe2000cf81270 */
[----:B------:R-:W0:Y:S01]  /*11bf50*/  LDCU UR33, c[0x0][0x398] ;  /* 0x00007300ff2177ac */ /* 0x000e220008000800 */
        /* <DEDUP_REMOVED lines=26> */
[----:B------:R-:W0:Y:S01]  /*11c100*/  LDCU UR8, c[0x0][0x398] ;  /* 0x00007300ff0877ac */ /* 0x000e220008000800 */
[----:B------:R-:W-:Y:S02]  /*11c110*/  ISETP.LT.AND P3, PT, R26, UR19, !P0 ;  /* 0x000000131a007c0c */ /* 0x000fe4000c761270 */
[----:B------:R-:W-:Y:S01]  /*11c120*/  LOP3.LUT P2, RZ, R11, 0x8000, RZ, 0xc0, !PT ;  /* 0x000080000bff7812 */ /* 0x000fe2000784c0ff */
[----:B------:R-:W0:Y:S04]  /*11c130*/  LDCU UR19, c[0x0][0x398] ;  /* 0x00007300ff1377ac */ /* 0x000e280008000800 */
        /* <DEDUP_REMOVED lines=94> */
[----:B------:R-:W2:Y:S01]  /*11c720*/  LDCU UR40, c[0x0][0x398] ;  /* 0x00007300ff2877ac */ /* 0x000ea20008000800 */
[----:B------:R-:W-:Y:S02]  /*11c730*/  ISETP.LT.AND P3, PT, R26, UR53, !P0 ;  /* 0x000000351a007c0c */ /* 0x000fe4000c761270 */
[----:B------:R-:W-:Y:S01]  /*11c740*/  LOP3.LUT R3, R3, 0xfffffffd, RZ, 0xc0, !PT ;  /* 0xfffffffd03037812 */ /* 0x000fe200078ec0ff */
[----:B------:R-:W2:Y:S01]  /*11c750*/  LDCU UR53, c[0x0][0x398] ;  /* 0x00007300ff3577ac */ /* 0x000ea20008000800 */
[----:B------:R-:W-:Y:S02]  /*11c760*/  LOP3.LUT R4, R4, 0xdfffffff, RZ, 0xc0, !PT ;  /* 0xdfffffff04047812 */ /* 0x000fe400078ec0ff */
[----:B------:R-:W-:-:S02]  /*11c770*/  @P4 LOP3.LUT R3, R3, 0x2, RZ, 0xfc, !PT ;  /* 0x0000000203034812 */ /* 0x000fc400078efcff */
[----:B0-----:R-:W-:Y:S01]  /*11c780*/  ISETP.LT.AND P4, PT, R27, UR51, !P0 ;  /* 0x000000331b007c0c */ /* 0x001fe2000c781270 */
[----:B------:R-:W0:Y:S01]  /*11c790*/  LDCU UR51, c[0x0][0x398] ;  /* 0x00007300ff3377ac */ /* 0x000e220008000800 */
[----:B------:R-:W-:Y:S02]  /*11c7a0*/  LOP3.LUT R3, R3, 0xfffffffe, RZ, 0xc0, !PT ;  /* 0xfffffffe03037812 */ /* 0x000fe400078ec0ff */
[----:B------:R-:W-:Y:S02]  /*11c7b0*/  @P1 LOP3.LUT R4, R4, 0x20000000, RZ, 0xfc, !PT ;  /* 0x2000000004041812 */ /* 0x000fe400078efcff */
        /* <DEDUP_REMOVED lines=33> */
[----:B------:R-:W-:-:S04]  /*11c9d0*/  @P4 LOP3.LUT R4, R4, 0x1000000, RZ, 0xfc, !PT ;  /* 0x0100000004044812 */ /* 0x000fc800078efcff */
[----:B------:R-:W-:-:S04]  /*11c9e0*/  LOP3.LUT R4, R4, 0xff7fffff, RZ, 0xc0, !PT ;  /* 0xff7fffff04047812 */ /* 0x000fc800078ec0ff */
[----:B------:R-:W-:Y:S02]  /*11c9f0*/  @P3 LOP3.LUT R4, R4, 0x800000, RZ, 0xfc, !PT ;  /* 0x0080000004043812 */ /* 0x000fe400078efcff */
[----:B------:R-:W-:Y:S01]  /*11ca00*/  ISETP.LT.AND P3, PT, R28, UR65, !P2 ;  /* 0x000000411c007c0c */ /* 0x000fe2000d761270 */
[----:B------:R-:W1:Y:S01]  /*11ca10*/  LDCU UR65, c[0x0][0x398] ;  /* 0x00007300ff4177ac */ /* 0x000e620008000800 */
[----:B0-----:R-:W-:Y:S02]  /*11ca20*/  ISETP.LT.AND P4, PT, R16, UR67, !P2 ;  /* 0x0000004310007c0c */ /* 0x001fe4000d781270 */
[----:B------:R-:W-:Y:S01]  /*11ca30*/  LOP3.LUT R4, R4, 0xffbfffff, RZ, 0xc0, !PT ;  /* 0xffbfffff04047812 */ /* 0x000fe200078ec0ff */
[----:B------:R-:W0:Y:S08]  /*11ca40*/  LDCU UR67, c[0x0][0x398] ;  /* 0x00007300ff4377ac */ /* 0x000e300008000800 */
[----:B------:R-:W-:-:S02]  /*11ca50*/  @P3 LOP3.LUT R4, R4, 0x400000, RZ, 0xfc, !PT ;  /* 0x0040000004043812 */ /* 0x000fc400078efcff */
        /* <DEDUP_REMOVED lines=13> */
[----:B------:R-:W-:Y:S02]  /*11cb30*/  LOP3.LUT R4, R4, 0xffffdfff, RZ, 0xc0, !PT ;  /* 0xffffdfff04047812 */ /* 0x000fe400078ec0ff */
[----:B------:R-:W-:Y:S01]  /*11cb40*/  ISETP.LT.AND P4, PT, R26, UR63, !P1 ;  /* 0x0000003f1a007c0c */ /* 0x000fe2000cf81270 */
[----:B------:R-:W0:Y:S08]  /*11cb50*/  LDCU UR63, c[0x0][0x398] ;  /* 0x00007300ff3f77ac */ /* 0x000e300008000800 */
[----:B------:R-:W-:-:S02]  /*11cb60*/  @P2 LOP3.LUT R4, R4, 0x2000, RZ, 0xfc, !PT ;  /* 0x0000200004042812 */ /* 0x000fc400078efcff */
[----:B------:R-:W-:Y:S01]  /*11cb70*/  ISETP.LT.AND P2, PT, R25, UR69, !P1 ;  /* 0x0000004519007c0c */ /* 0x000fe2000cf41270 */
[----:B------:R-:W0:Y:S01]  /*11cb80*/  LDCU UR69, c[0x0][0x398] ;  /* 0x00007300ff4577ac */ /* 0x000e220008000800 */
[----:B------:R-:W-:-:S11]  /*11cb90*/  LOP3.LUT R4, R4, 0xfffdffff, RZ, 0xc0, !PT ;  /* 0xfffdffff04047812 */ /* 0x000fd600078ec0ff */
        /* <DEDUP_REMOVED lines=26> */
[----:B------:R-:W-:Y:S02]  /*11cd40*/  ISETP.LT.AND P1, PT, R25, UR12, !P0 ;  /* 0x0000000c19007c0c */ /* 0x000fe4000c721270 */
[----:B------:R-:W-:Y:S02]  /*11cd50*/  LOP3.LUT R5, R5, 0xdfffffff, RZ, 0xc0, !PT ;  /* 0xdfffffff05057812 */ /* 0x000fe400078ec0ff */
[----:B------:R-:W-:Y:S02]  /*11cd60*/  LOP3.LUT R6, R6, 0xdfffffff, RZ, 0xc0, !PT ;  /* 0xdfffffff06067812 */ /* 0x000fe400078ec0ff */
[----:B------:R-:W-:Y:S01]  /*11cd70*/  LOP3.LUT R7, R7, 0xdfffffff, RZ, 0xc0, !PT ;  /* 0xdfffffff07077812 */ /* 0x000fe200078ec0ff */
[----:B------:R0:W-:Y:S01]  /*11cd80*/  STL [R1], R10 ;  /* 0x0000000a01007387 */ /* 0x0001e20000100800 */
[----:B------:R-:W-:Y:S01]  /*11cd90*/  LOP3.LUT R4, R4, 0xffffffdf, RZ, 0xc0, !PT ;  /* 0xffffffdf04047812 */ /* 0x000fe200078ec0ff */
[----:B------:R-:W1:Y:S03]  /*11cda0*/  LDCU UR12, c[0x0][0x398] ;  /* 0x00007300ff0c77ac */ /* 0x000e660008000800 */
[----:B------:R-:W-:-:S02]  /*11cdb0*/  @P4 LOP3.LUT R4, R4, 0x20, RZ, 0xfc, !PT ;  /* 0x0000002004044812 */ /* 0x000fc400078efcff */
[----:B------:R-:W-:Y:S01]  /*11cdc0*/  ISETP.LT.AND P4, PT, R26, UR11, !P0 ;  /* 0x0000000b1a007c0c */ /* 0x000fe2000c781270 */
[----:B------:R-:W1:Y:S01]  /*11cdd0*/  LDCU UR11, c[0x0][0x398] ;  /* 0x00007300ff0b77ac */ /* 0x000e620008000800 */
[----:B------:R-:W-:Y:S01]  /*11cde0*/  LOP3.LUT R4, R4, 0xfffffdff, RZ, 0xc0, !PT ;  /* 0xfffffdff04047812 */ /* 0x000fe200078ec0ff */
[----:B0-----:R-:W3:Y:S03]  /*11cdf0*/  LDL.LU R10, [R1+0x5714] ;  /* 0x00571400010a7983 */ /* 0x001ee60000300800 */
        /* <DEDUP_REMOVED lines=30> */
[----:B----4-:R-:W-:Y:S01]  /*11cfe0*/  ISETP.LT.AND P0, PT, R26, UR23, !P3 ;  /* 0x000000171a007c0c */ /* 0x010fe2000df01270 */
[----:B------:R-:W4:Y:S01]  /*11cff0*/  LDCU UR23, c[0x0][0x398] ;  /* 0x00007300ff1777ac */ /* 0x000f220008000800 */
[----:B------:R-:W-:Y:S02]  /*11d000*/  @P4 LOP3.LUT R4, R4, 0x2, RZ, 0xfc, !PT ;  /* 0x0000000204044812 */ /* 0x000fe400078efcff */
[----:B------:R-:W-:Y:S01]  /*11d010*/  ISETP.LT.AND P4, PT, R27, UR21, !P3 ;  /* 0x000000151b007c0c */ /* 0x000fe2000df81270 */
[----:B------:R-:W0:Y:S01]  /*11d020*/  LDCU UR21, c[0x0][0x398] ;  /* 0x00007300ff1577ac */ /* 0x000e220008000800 */
[----:B------:R-:W-:Y:S02]  /*11d030*/  LOP3.LUT R4, R4, 0xfffffffe, RZ, 0xc0, !PT ;  /* 0xfffffffe04047812 */ /* 0x000fe400078ec0ff */
[----:B------:R-:W-:-:S05]  /*11d040*/  LOP3.LUT R5, R5, 0x7fffffff, RZ, 0xc0, !PT ;  /* 0x7fffffff05057812 */ /* 0x000fca00078ec0ff */
[----:B------:R-:W-:Y:S02]  /*11d050*/  @P0 LOP3.LUT R4, R4, 0x1, RZ, 0xfc, !PT ;  /* 0x0000000104040812 */ /* 0x000fe400078efcff */
[----:B------:R-:W-:Y:S01]  /*11d060*/  ISETP.LT.AND P0, PT, R28, UR18, !P3 ;  /* 0x000000121c007c0c */ /* 0x000fe2000df01270 */
[----:B------:R-:W0:Y:S01]  /*11d070*/  LDCU UR18, c[0x0][0x398] ;  /* 0x00007300ff1277ac */ /* 0x000e220008000800 */
[----:B------:R-:W-:Y:S02]  /*11d080*/  @P4 LOP3.LUT R5, R5, 0x80000000, RZ, 0xfc, !PT ;  /* 0x8000000005054812 */ /* 0x000fe400078efcff */
[----:B------:R-:W-:Y:S01]  /*11d090*/  ISETP.LT.AND P4, PT, R16, UR15, !P3 ;  /* 0x0000000f10007c0c */ /* 0x000fe2000df81270 */
[----:B------:R-:W0:Y:S01]  /*11d0a0*/  LDCU UR15, c[0x0][0x398] ;  /* 0x00007300ff0f77ac */ /* 0x000e220008000800 */
[----:B------:R-:W-:-:S07]  /*11d0b0*/  LOP3.LUT R5, R5, 0xbfffffff, RZ, 0xc0, !PT ;  /* 0xbfffffff05057812 */ /* 0x000fce00078ec0ff */
[----:B------:R-:W-:-:S04]  /*11d0c0*/  @P0 LOP3.LUT R5, R5, 0x40000000, RZ, 0xfc, !PT ;  /* 0x4000000005050812 */ /* 0x000fc800078efcff */
[----:B------:R-:W-:-:S04]  /*11d0d0*/  LOP3.LUT R5, R5, 0xefffffff, RZ, 0xc0, !PT ;  /* 0xefffffff05057812 */ /* 0x000fc800078ec0ff */
[----:B------:R-:W-:Y:S02]  /*11d0e0*/  @P4 LOP3.LUT R5, R5, 0x10000000, RZ, 0xfc, !PT ;  /* 0x1000000005054812 */ /* 0x000fe400078efcff */
[----:B------:R-:W-:Y:S01]  /*11d0f0*/  ISETP.LT.AND P4, PT, R15, UR26, !P3 ;  /* 0x0000001a0f007c0c */ /* 0x000fe2000df81270 */
[----:B------:R-:W0:Y:S01]  /*11d100*/  LDCU UR26, c[0x0][0x398] ;  /* 0x00007300ff1a77ac */ /* 0x000e220008000800 */
[----:B--2---:R-:W-:Y:S02]  /*11d110*/  ISETP.LT.AND P3, PT, R17, UR35, !P3 ;  /* 0x0000002311007c0c */ /* 0x004fe4000df61270 */
[----:B------:R-:W-:Y:S01]  /*11d120*/  LOP3.LUT R5, R5, 0xf7ffffff, RZ, 0xc0, !PT ;  /* 0xf7ffffff05057812 */ /* 0x000fe200078ec0ff */
[----:B------:R-:W2:Y:S01]  /*11d130*/  LDCU UR35, c[0x0][0x398] ;  /* 0x00007300ff2377ac */ /* 0x000ea20008000800 */
[----:B------:R-:W-:-:S07]  /*11d140*/  LOP3.LUT P2, RZ, R11, 0x100, RZ, 0xc0, !PT ;  /* 0x000001000bff7812 */ /* 0x000fce000784c0ff */
[----:B------:R-:W-:-:S04]  /*11d150*/  @P4 LOP3.LUT R5, R5, 0x8000000, RZ, 0xfc, !PT ;  /* 0x0800000005054812 */ /* 0x000fc800078efcff */
        /* <DEDUP_REMOVED lines=28> */
[----:B------:R-:W-:Y:S02]  /*11d320*/  ISETP.LT.AND P2, PT, R17, UR34, !P2 ;  /* 0x0000002211007c0c */ /* 0x000fe4000d741270 */
[----:B------:R-:W-:Y:S01]  /*11d330*/  LOP3.LUT R5, R5, 0xfff7ffff, RZ, 0xc0, !PT ;  /* 0xfff7ffff05057812 */ /* 0x000fe200078ec0ff */
[----:B------:R-:W0:Y:S01]  /*11d340*/  LDCU UR34, c[0x0][0x398] ;  /* 0x00007300ff2277ac */ /* 0x000e220008000800 */
[----:B------:R-:W-:-:S07]  /*11d350*/  LOP3.LUT P1, RZ, R11, 0x80, RZ, 0xc0, !PT ;  /* 0x000000800bff7812 */ /* 0x000fce000782c0ff */
[----:B------:R-:W-:-:S04]  /*11d360*/  @P3 LOP3.LUT R5, R5, 0x80000, RZ, 0xfc, !PT ;  /* 0x0008000005053812 */ /* 0x000fc800078efcff */
[----:B------:R-:W-:-:S04]  /*11d370*/  LOP3.LUT R5, R5, 0xfffbffff, RZ, 0xc0, !PT ;  /* 0xfffbffff05057812 */ /* 0x000fc800078ec0ff */
[----:B------:R-:W-:Y:S02]  /*11d380*/  @P2 LOP3.LUT R5, R5, 0x40000, RZ, 0xfc, !PT ;  /* 0x0004000005052812 */ /* 0x000fe400078efcff */
[----:B------:R-:W-:Y:S01]  /*11d390*/  ISETP.LT.AND P2, PT, R29, UR52, !P1 ;  /* 0x000000341d007c0c */ /* 0x000fe2000cf41270 */
[----:B------:R-:W0:Y:S01]  /*11d3a0*/  LDCU UR52, c[0x0][0x398] ;  /* 0x00007300ff3477ac */ /* 0x000e220008000800 */
[----:B------:R-:W-:Y:S02]  /*11d3b0*/  ISETP.LT.AND P3, PT, R25, UR39, !P1 ;  /* 0x0000002719007c0c */ /* 0x000fe4000cf61270 */
[----:B------:R-:W-:Y:S01]  /*11d3c0*/  LOP3.LUT R5, R5, 0xffffdfff, RZ, 0xc0, !PT ;  /* 0xffffdfff05057812 */ /* 0x000fe200078ec0ff */
[----:B------:R-:W0:Y:S08]  /*11d3d0*/  LDCU UR39, c[0x0][0x398] ;  /* 0x00007300ff2777ac */ /* 0x000e300008000800 */
        /* <DEDUP_REMOVED lines=69> */
[----:B------:R-:W-:Y:S02]  /*11d830*/  @P3 LOP3.LUT R5, R5, 0x2, RZ, 0xfc, !PT ;  /* 0x0000000205053812 */ /* 0x000fe400078efcff */
[----:B------:R-:W-:Y:S02]  /*11d840*/  ISETP.LT.AND P3, PT, R27, UR40, !P2 ;  /* 0x000000281b007c0c */ /* 0x000fe4000d761270 */
        /* <DEDUP_REMOVED lines=14> */
[----:B---3--:R-:W-:Y:S02]  /*11d930*/  ISETP.LT.AND P2, PT, R17, UR55, !P2 ;  /* 0x0000003711007c0c */ /* 0x008fe4000d741270 */
[----:B------:R-:W-:Y:S01]  /*11d940*/  LOP3.LUT R6, R6, 0xf7ffffff, RZ, 0xc0, !PT ;  /* 0xf7ffffff06067812 */ /* 0x000fe200078ec0ff */
[----:B------:R-:W3:Y:S01]  /*11d950*/  LDCU UR55, c[0x0][0x398] ;  /* 0x00007300ff3777ac */ /* 0x000ee20008000800 */
[----:B------:R-:W-:-:S07]  /*11d960*/  LOP3.LUT P1, RZ, R11, 0x10, RZ, 0xc0, !PT ;  /* 0x000000100bff7812 */ /* 0x000fce000782c0ff */
        /* <DEDUP_REMOVED lines=61> */
[----:B------:R-:W-:Y:S01]  /*11dd40*/  ISETP.LT.AND P1, PT, R17, UR17, !P0 ;  /* 0x0000001111007c0c */ /* 0x000fe2000c721270 */
[----:B------:R-:W0:Y:S01]  /*11dd50*/  LDCU.64 UR16, c[0x0][0x398] ;  /* 0x00007300ff1077ac */ /* 0x000e220008000a00 */
        /* <DEDUP_REMOVED lines=79> */
[----:B------:R-:W0:Y:S01]  /*11e250*/  LDCU.64 UR40, c[0x0][0x398] ;  /* 0x00007300ff2877ac */ /* 0x000e220008000a00 */
        /* <DEDUP_REMOVED lines=18> */
[----:B------:R-:W0:Y:S08]  /*11e380*/  LDCU UR75, c[0x0][0x398] ;  /* 0x00007300ff4b77ac */ /* 0x000e300008000800 */
[----:B------:R-:W-:-:S02]  /*11e390*/  @P0 LOP3.LUT R7, R7, 0x80000, RZ, 0xfc, !PT ;  /* 0x0008000007070812 */ /* 0x000fc400078efcff */
[----:B------:R-:W-:Y:S02]  /*11e3a0*/  LOP3.LUT P0, RZ, R24, 0x4000, RZ, 0xc0, !PT ;  /* 0x0000400018ff7812 */ /* 0x000fe4000780c0ff */
        /* <DEDUP_REMOVED lines=10> */
[----:B------:R-:W-:Y:S02]  /*11e450*/  ISETP.LT.AND P1, PT, R26, UR42, !P0 ;  /* 0x0000002a1a007c0c */ /* 0x000fe4000c721270 */
[----:B------:R-:W-:-:S11]  /*11e460*/  LOP3.LUT R7, R7, 0xfffeffff, RZ, 0xc0, !PT ;  /* 0xfffeffff07077812 */ /* 0x000fd600078ec0ff */
[----:B------:R-:W-:Y:S02]  /*11e470*/  @P1 LOP3.LUT R7, R7, 0x10000, RZ, 0xfc, !PT ;  /* 0x0001000007071812 */ /* 0x000fe400078efcff */
[----:B------:R-:W-:Y:S01]  /*11e480*/  ISETP.LT.AND P1, PT, R27, UR43, !P0 ;  /* 0x0000002b1b007c0c */ /* 0x000fe2000c721270 */
[----:B------:R-:W0:Y:S01]  /*11e490*/  LDCU.64 UR42, c[0x0][0x398] ;  /* 0x00007300ff2a77ac */ /* 0x000e220008000a00 */
[----:B------:R-:W-:-:S11]  /*11e4a0*/  LOP3.LUT R7, R7, 0xffff7fff, RZ, 0xc0, !PT ;  /* 0xffff7fff07077812 */ /* 0x000fd600078ec0ff */
[----:B------:R-:W-:Y:S02]  /*11e4b0*/  @P1 LOP3.LUT R7, R7, 0x8000, RZ, 0xfc, !PT ;  /* 0x0000800007071812 */ /* 0x000fe400078efcff */
[----:B-1----:R-:W-:Y:S02]  /*11e4c0*/  ISETP.LT.AND P1, PT, R28, UR45, !P0 ;  /* 0x0000002d1c007c0c */ /* 0x002fe4000c721270 */
[----:B------:R-:W-:-:S11]  /*11e4d0*/  LOP3.LUT R7, R7, 0xffffbfff, RZ, 0xc0, !PT ;  /* 0xffffbfff07077812 */ /* 0x000fd600078ec0ff */
[----:B------:R-:W-:Y:S02]  /*11e4e0*/  @P1 LOP3.LUT R7, R7, 0x4000, RZ, 0xfc, !PT ;  /* 0x0000400007071812 */ /* 0x000fe400078efcff */
[----:B0-----:R-:W-:Y:S02]  /*11e4f0*/  ISETP.LT.AND P1, PT, R16, UR47, !P0 ;  /* 0x0000002f10007c0c */ /* 0x001fe4000c721270 */
[----:B------:R-:W-:-:S11]  /*11e500*/  LOP3.LUT R7, R7, 0xffffefff, RZ, 0xc0, !PT ;  /* 0xffffefff07077812 */ /* 0x000fd600078ec0ff */
[----:B------:R-:W-:Y:S02]  /*11e510*/  @P1 LOP3.LUT R7, R7, 0x1000, RZ, 0xfc, !PT ;  /* 0x0000100007071812 */ /* 0x000fe400078efcff */
[----:B------:R-:W-:Y:S01]  /*11e520*/  ISETP.LT.AND P1, PT, R15, UR46, !P0 ;  /* 0x0000002e0f007c0c */ /* 0x000fe2000c721270 */
[----:B------:R-:W0:Y:S01]  /*11e530*/  LDCU.64 UR46, c[0x0][0x398] ;  /* 0x00007300ff2e77ac */ /* 0x000e220008000a00 */
[----:B------:R-:W-:Y:S02]  /*11e540*/  ISETP.LT.AND P0, PT, R17, UR44, !P0 ;  /* 0x0000002c11007c0c */ /* 0x000fe4000c701270 */
[----:B------:R-:W-:Y:S01]  /*11e550*/  LOP3.LUT R7, R7, 0xfffff7ff, RZ, 0xc0, !PT ;  /* 0xfffff7ff07077812 */ /* 0x000fe200078ec0ff */
[----:B------:R-:W1:Y:S08]  /*11e560*/  LDCU.64 UR44, c[0x0][0x398] ;  /* 0x00007300ff2c77ac */ /* 0x000e700008000a00 */
        /* <DEDUP_REMOVED lines=16> */
[----:B0-----:R-:W-:Y:S02]  /*11e670*/  ISETP.LT.AND P0, PT, R27, UR70, !P1 ;  /* 0x000000461b007c0c */ /* 0x001fe4000cf01270 */
[----:B------:R-:W-:-:S11]  /*11e680*/  LOP3.LUT R7, R7, 0xffffff7f, RZ, 0xc0, !PT ;  /* 0xffffff7f07077812 */ /* 0x000fd600078ec0ff */
[----:B------:R-:W-:Y:S02]  /*11e690*/  @P0 LOP3.LUT R7, R7, 0x80, RZ, 0xfc, !PT ;  /* 0x0000008007070812 */ /* 0x000fe400078efcff */
[----:B------:R-:W-:Y:S02]  /*11e6a0*/  ISETP.LT.AND P0, PT, R28, UR68, !P1 ;  /* 0x000000441c007c0c */ /* 0x000fe4000cf01270 */
[----:B------:R-:W-:-:S11]  /*11e6b0*/  LOP3.LUT R7, R7, 0xffffffbf, RZ, 0xc0, !PT ;  /* 0xffffffbf07077812 */ /* 0x000fd600078ec0ff */
[----:B------:R-:W-:Y:S02]  /*11e6c0*/  @P0 LOP3.LUT R7, R7, 0x40, RZ, 0xfc, !PT ;  /* 0x0000004007070812 */ /* 0x000fe400078efcff */
[----:B-1----:R-:W-:Y:S02]  /*11e6d0*/  ISETP.LT.AND P0, PT, R16, UR8, !P1 ;  /* 0x0000000810007c0c */ /* 0x002fe4000cf01270 */
[----:B------:R-:W-:-:S11]  /*11e6e0*/  LOP3.LUT R7, R7, 0xffffffef, RZ, 0xc0, !PT ;  /* 0xffffffef07077812 */ /* 0x000fd600078ec0ff */
[----:B------:R-:W-:Y:S02]  /*11e6f0*/  @P0 LOP3.LUT R7, R7, 0x10, RZ, 0xfc, !PT ;  /* 0x0000001007070812 */ /* 0x000fe400078efcff */
[----:B------:R-:W-:Y:S02]  /*11e700*/  ISETP.LT.AND P0, PT, R15, UR15, !P1 ;  /* 0x0000000f0f007c0c */ /* 0x000fe4000cf01270 */
[C---:B------:R-:W-:Y:S02]  /*11e710*/  LOP3.LUT P4, RZ, R24.reuse, 0x20000, RZ, 0xc0, !PT ;  /* 0x0002000018ff7812 */ /* 0x040fe4000788c0ff */
[C---:B------:R-:W-:Y:S02]  /*11e720*/  LOP3.LUT P3, RZ, R24.reuse, 0x10000, RZ, 0xc0, !PT ;  /* 0x0001000018ff7812 */ /* 0x040fe4000786c0ff */
[----:B------:R-:W-:Y:S02]  /*11e730*/  LOP3.LUT P2, RZ, R24, 0x8000, RZ, 0xc0, !PT ;  /* 0x0000800018ff7812 */ /* 0x000fe4000784c0ff */
[----:B------:R-:W-:Y:S01]  /*11e740*/  LOP3.LUT R7, R7, 0xfffffff7, RZ, 0xc0, !PT ;  /* 0xfffffff707077812 */ /* 0x000fe200078ec0ff */
[----:B------:R-:W3:Y:S04]  /*11e750*/  LDL.LU R24, [R1+0x5254] ;  /* 0x0052540001187983 */ /* 0x000ee80000300800 */
[----:B------:R-:W-:-:S02]  /*11e760*/  @P0 LOP3.LUT R7, R7, 0x8, RZ, 0xfc, !PT ;  /* 0x0000000807070812 */ /* 0x000fc400078efcff */
[----:B------:R-:W-:Y:S02]  /*11e770*/  ISETP.LT.AND P0, PT, R17, UR13, !P1 ;  /* 0x0000000d11007c0c */ /* 0x000fe4000cf01270 */
[----:B------:R-:W-:Y:S02]  /*11e780*/  ISETP.LT.AND P1, PT, R29, UR72, !P2 ;  /* 0x000000481d007c0c */ /* 0x000fe4000d721270 */
[----:B------:R-:W-:Y:S02]  /*11e790*/  LOP3.LUT R7, R7, 0xfffffffb, RZ, 0xc0, !PT ;  /* 0xfffffffb07077812 */ /* 0x000fe400078ec0ff */
[----:B------:R-:W-:-:S07]  /*11e7a0*/  LOP3.LUT R8, R8, 0xdfffffff, RZ, 0xc0, !PT ;  /* 0xdfffffff08087812 */ /* 0x000fce00078ec0ff */
[----:B------:R-:W-:Y:S02]  /*11e7b0*/  @P0 LOP3.LUT R7, R7, 0x4, RZ, 0xfc, !PT ;  /* 0x0000000407070812 */ /* 0x000fe400078efcff */
[----:B------:R-:W-:Y:S02]  /*11e7c0*/  ISETP.LT.AND P0, PT, R25, UR12, !P2 ;  /* 0x0000000c19007c0c */ /* 0x000fe4000d701270 */
[----:B------:R-:W-:Y:S02]  /*11e7d0*/  @P1 LOP3.LUT R8, R8, 0x20000000, RZ, 0xfc, !PT ;  /* 0x2000000008081812 */ /* 0x000fe400078efcff */
[----:B------:R-:W-:Y:S02]  /*11e7e0*/  ISETP.LT.AND P1, PT, R26, UR10, !P2 ;  /* 0x0000000a1a007c0c */ /* 0x000fe4000d721270 */
[----:B------:R-:W-:-:S07]  /*11e7f0*/  LOP3.LUT R7, R7, 0xfffffffd, RZ, 0xc0, !PT ;  /* 0xfffffffd07077812 */ /* 0x000fce00078ec0ff */
[----:B------:R-:W-:Y:S02]  /*11e800*/  @P0 LOP3.LUT R7, R7, 0x2, RZ, 0xfc, !PT ;  /* 0x0000000207070812 */ /* 0x000fe400078efcff */
[----:B------:R-:W-:Y:S02]  /*11e810*/  ISETP.LT.AND P0, PT, R27, UR25, !P2 ;  /* 0x000000191b007c0c */ /* 0x000fe4000d701270 */
[----:B------:R-:W-:Y:S02]  /*11e820*/  LOP3.LUT R7, R7, 0xfffffffe, RZ, 0xc0, !PT ;  /* 0xfffffffe07077812 */ /* 0x000fe400078ec0ff */
[----:B------:R-:W-:Y:S02]  /*11e830*/  LOP3.LUT R8, R8, 0x7fffffff, RZ, 0xc0, !PT ;  /* 0x7fffffff08087812 */ /* 0x000fe400078ec0ff */
[----:B------:R-:W-:Y:S02]  /*11e840*/  @P1 LOP3.LUT R7, R7, 0x1, RZ, 0xfc, !PT ;  /* 0x0000000107071812 */ /* 0x000fe400078efcff */
[----:B------:R-:W-:-:S05]  /*11e850*/  ISETP.LT.AND P1, PT, R28, UR24, !P2 ;  /* 0x000000181c007c0c */ /* 0x000fca000d721270 */
[----:B------:R-:W-:Y:S02]  /*11e860*/  @P0 LOP3.LUT R8, R8, 0x80000000, RZ, 0xfc, !PT ;  /* 0x8000000008080812 */ /* 0x000fe400078efcff */
[----:B----4-:R-:W-:Y:S02]  /*11e870*/  ISETP.LT.AND P0, PT, R16, UR23, !P2 ;  /* 0x0000001710007c0c */ /* 0x010fe4000d701270 */
        /* <DEDUP_REMOVED lines=68> */
[----:B--2---:R-:W-:Y:S02]  /*11ecc0*/  ISETP.LT.AND P0, PT, R28, UR35, !P5 ;  /* 0x000000231c007c0c */ /* 0x004fe4000ef01270 */
        /* <DEDUP_REMOVED lines=8> */
[----:B---3--:R-:W-:Y:S02]  /*11ed50*/  ISETP.LT.AND P0, PT, R17, UR55, !P5 ;  /* 0x0000003711007c0c */ /* 0x008fe4000ef01270 */
[----:B------:R-:W-:Y:S02]  /*11ed60*/  ISETP.LT.AND P2, PT, R29, UR16, !P6 ;  /* 0x000000101d007c0c */ /* 0x000fe4000f741270 */
[----:B------:R-:W-:-:S04]  /*11ed70*/  LOP3.LUT R8, R8, 0xfffffff7, RZ, 0xc0, !PT ;  /* 0xfffffff708087812 */ /* 0x000fc800078ec0ff */
[----:B------:R-:W-:Y:S02]  /*11ed80*/  @P1 LOP3.LUT R8, R8, 0x8, RZ, 0xfc, !PT ;  /* 0x0000000808081812 */ /* 0x000fe400078efcff */
[----:B------:R-:W-:Y:S02]  /*11ed90*/  ISETP.LT.AND P1, PT, R25, UR54, !P6 ;  /* 0x0000003619007c0c */ /* 0x000fe4000f721270 */
[----:B------:R-:W-:Y:S02]  /*11eda0*/  LOP3.LUT R8, R8, 0xfffffffb, RZ, 0xc0, !PT ;  /* 0xfffffffb08087812 */ /* 0x000fe400078ec0ff */
[----:B------:R-:W-:Y:S02]  /*11edb0*/  LOP3.LUT R10, R10, 0xdfffffff, RZ, 0xc0, !PT ;  /* 0xdfffffff0a0a7812 */ /* 0x000fe400078ec0ff */
[----:B------:R-:W-:Y:S02]  /*11edc0*/  @P0 LOP3.LUT R8, R8, 0x4, RZ, 0xfc, !PT ;  /* 0x0000000408080812 */ /* 0x000fe400078efcff */
[----:B------:R-:W-:-:S02]  /*11edd0*/  @P2 LOP3.LUT R10, R10, 0x20000000, RZ, 0xfc, !PT ;  /* 0x200000000a0a2812 */ /* 0x000fc400078efcff */
[----:B------:R-:W-:Y:S02]  /*11ede0*/  ISETP.LT.AND P2, PT, R27, UR52, !P6 ;  /* 0x000000341b007c0c */ /* 0x000fe4000f741270 */
[----:B------:R-:W-:Y:S02]  /*11edf0*/  ISETP.LT.AND P0, PT, R26, UR53, !P6 ;  /* 0x000000351a007c0c */ /* 0x000fe4000f701270 */
[----:B------:R-:W-:Y:S02]  /*11ee00*/  LOP3.LUT R8, R8, 0xfffffffd, RZ, 0xc0, !PT ;  /* 0xfffffffd08087812 */ /* 0x000fe400078ec0ff */
[----:B------:R-:W-:Y:S02]  /*11ee10*/  LOP3.LUT R10, R10, 0x7fffffff, RZ, 0xc0, !PT ;  /* 0x7fffffff0a0a7812 */ /* 0x000fe400078ec0ff */
[----:B------:R-:W-:Y:S02]  /*11ee20*/  @P1 LOP3.LUT R8, R8, 0x2, RZ, 0xfc, !PT ;  /* 0x0000000208081812 */ /* 0x000fe400078efcff */
[----:B------:R-:W-:-:S02]  /*11ee30*/  ISETP.LT.AND P1, PT, R28, UR51, !P6 ;  /* 0x000000331c007c0c */ /* 0x000fc4000f721270 */
[----:B------:R-:W-:Y:S02]  /*11ee40*/  LOP3.LUT R8, R8, 0xfffffffe, RZ, 0xc0, !PT ;  /* 0xfffffffe08087812 */ /* 0x000fe400078ec0ff */
[----:B------:R-:W-:Y:S02]  /*11ee50*/  @P2 LOP3.LUT R10, R10, 0x80000000, RZ, 0xfc, !PT ;  /* 0x800000000a0a2812 */ /* 0x000fe400078efcff */
[----:B------:R-:W-:Y:S02]  /*11ee60*/  @P0 LOP3.LUT R8, R8, 0x1, RZ, 0xfc, !PT ;  /* 0x0000000108080812 */ /* 0x000fe400078efcff */
[----:B------:R-:W-:Y:S02]  /*11ee70*/  ISETP.LT.AND P0, PT, R16, UR50, !P6 ;  /* 0x0000003210007c0c */ /* 0x000fe4000f701270 */
[----:B------:R-:W-:-:S04]  /*11ee80*/  LOP3.LUT R10, R10, 0xbfffffff, RZ, 0xc0, !PT ;  /* 0xbfffffff0a0a7812 */ /* 0x000fc800078ec0ff */
[----:B------:R-:W-:-:S04]  /*11ee90*/  @P1 LOP3.LUT R10, R10, 0x40000000, RZ, 0xfc, !PT ;  /* 0x400000000a0a1812 */ /* 0x000fc800078efcff */
[----:B------:R-:W-:-:S04]  /*11eea0*/  LOP3.LUT R10, R10, 0xefffffff, RZ, 0xc0, !PT ;  /* 0xefffffff0a0a7812 */ /* 0x000fc800078ec0ff */
[----:B------:R-:W-:Y:S02]  /*11eeb0*/  @P0 LOP3.LUT R10, R10, 0x10000000, RZ, 0xfc, !PT ;  /* 0x100000000a0a0812 */ /* 0x000fe400078efcff */
[----:B------:R-:W-:Y:S02]  /*11eec0*/  ISETP.GE.AND P0, PT, R24, UR41, PT ;  /* 0x0000002918007c0c */ /* 0x000fe4000bf06270 */
[----:B------:R-:W2:Y:S01]  /*11eed0*/  LDL.LU R24, [R1+0x5258] ;  /* 0x0052580001187983 */ /* 0x000ea20000300800 */
        /* <DEDUP_REMOVED lines=18> */
[----:B------:R-:W-:-:S04]  /*11f000*/  @P2 LOP3.LUT R10, R10, 0x800000, RZ, 0xfc, !PT ;  /* 0x008000000a0a2812 */ /* 0x000fc800078efcff */
[----:B------:R-:W-:Y:S02]  /*11f010*/  LOP3.LUT R10, R10, 0xffbfffff, RZ, 0xc0, !PT ;  /* 0xffbfffff0a0a7812 */ /* 0x000fe400078ec0ff */
[----:B------:R-:W-:Y:S02]  /*11f020*/  ISETP.LT.AND P3, PT, R16, UR57, !P0 ;  /* 0x0000003910007c0c */ /* 0x000fe4000c761270 */
[----:B------:R-:W-:Y:S02]  /*11f030*/  @P1 LOP3.LUT R10, R10, 0x400000, RZ, 0xfc, !PT ;  /* 0x004000000a0a1812 */ /* 0x000fe400078efcff */
[----:B------:R-:W-:Y:S02]  /*11f040*/  ISETP.LT.AND P2, PT, R15, UR9, !P0 ;  /* 0x000000090f007c0c */ /* 0x000fe4000c741270 */
[----:B------:R-:W-:Y:S02]  /*11f050*/  ISETP.LT.AND P1, PT, R17, UR5, !P0 ;  /* 0x0000000511007c0c */ /* 0x000fe4000c721270 */
[----:B------:R-:W-:-:S02]  /*11f060*/  LOP3.LUT R10, R10, 0xffefffff, RZ, 0xc0, !PT ;  /* 0xffefffff0a0a7812 */ /* 0x000fc400078ec0ff */
[----:B--2---:R-:W-:Y:S02]  /*11f070*/  ISETP.GE.AND P0, PT, R24, UR17, PT ;  /* 0x0000001118007c0c */ /* 0x004fe4000bf06270 */
[----:B------:R-:W2:Y:S01]  /*11f080*/  LDL.LU R24, [R1+0x525c] ;  /* 0x00525c0001187983 */ /* 0x000ea20000300800 */
        /* <DEDUP_REMOVED lines=20> */
[----:B------:R-:W3:Y:S03]  /*11f1d0*/  LDL.LU R16, [R1+0x5710] ;  /* 0x0057100001107983 */ /* 0x000ee60000300800 */
[----:B------:R-:W-:Y:S02]  /*11f1e0*/  @P1 LOP3.LUT R10, R10, 0x2000, RZ, 0xfc, !PT ;  /* 0x000020000a0a1812 */ /* 0x000fe400078efcff */
[----:B------:R-:W-:-:S02]  /*11f1f0*/  ISETP.LT.AND P2, PT, R15, UR64, !P0 ;  /* 0x000000400f007c0c */ /* 0x000fc4000c741270 */
[----:B------:R-:W-:Y:S01]  /*11f200*/  LOP3.LUT R10, R10, 0xffffefff, RZ, 0xc0, !PT ;  /* 0xffffefff0a0a7812 */ /* 0x000fe200078ec0ff */
[----:B------:R-:W4:Y:S03]  /*11f210*/  LDL.LU R15, [R1+0x570c] ;  /* 0x00570c00010f7983 */ /* 0x000f260000300800 */
[----:B------:R-:W-:Y:S02]  /*11f220*/  @P3 LOP3.LUT R10, R10, 0x1000, RZ, 0xfc, !PT ;  /* 0x000010000a0a3812 */ /* 0x000fe400078efcff */
[----:B------:R-:W-:Y:S02]  /*11f230*/  ISETP.LT.AND P1, PT, R17, UR63, !P0 ;  /* 0x0000003f11007c0c */ /* 0x000fe4000c721270 */
[----:B------:R-:W-:Y:S01]  /*11f240*/  LOP3.LUT R10, R10, 0xfffff7ff, RZ, 0xc0, !PT ;  /* 0xfffff7ff0a0a7812 */ /* 0x000fe200078ec0ff */
[----:B------:R-:W3:Y:S03]  /*11f250*/  LDL.LU R17, [R1+0x5708] ;  /* 0x0057080001117983 */ /* 0x000ee60000300800 */
[----:B------:R-:W-:-:S04]  /*11f260*/  @P2 LOP3.LUT R10, R10, 0x800, RZ, 0xfc, !PT ;  /* 0x000008000a0a2812 */ /* 0x000fc800078efcff */
[----:B------:R-:W-:-:S04]  /*11f270*/  LOP3.LUT R10, R10, 0xfffffbff, RZ, 0xc0, !PT ;  /* 0xfffffbff0a0a7812 */ /* 0x000fc800078ec0ff */
[----:B------:R-:W-:-:S04]  /*11f280*/  @P1 LOP3.LUT R10, R10, 0x400, RZ, 0xfc, !PT ;  /* 0x000004000a0a1812 */ /* 0x000fc800078efcff */
[----:B------:R-:W-:Y:S02]  /*11f290*/  LOP3.LUT R10, R10, 0xfffffdff, RZ, 0xc0, !PT ;  /* 0xfffffdff0a0a7812 */ /* 0x000fe400078ec0ff */
[----:B--2---:R-:W-:Y:S02]  /*11f2a0*/  ISETP.GE.AND P0, PT, R24, UR43, PT ;  /* 0x0000002b18007c0c */ /* 0x004fe4000bf06270 */
[----:B------:R-:W2:Y:S02]  /*11f2b0*/  LDL.LU R24, [R1+0x5704] ;  /* 0x0057040001187983 */ /* 0x000ea40000300800 */
[----:B------:R-:W-:Y:S02]  /*11f2c0*/  ISETP.LT.AND P2, PT, R25, UR11, !P0 ;  /* 0x0000000b19007c0c */ /* 0x000fe4000c741270 */
[----:B------:R-:W-:Y:S01]  /*11f2d0*/  ISETP.LT.AND P1, PT, R26, UR66, !P0 ;  /* 0x000000421a007c0c */ /* 0x000fe2000c721270 */
[----:B------:R-:W2:Y:S01]  /*11f2e0*/  LDL.LU R25, [R1+0x5700] ;  /* 0x0057000001197983 */ /* 0x000ea20000300800 */
[----:B------:R-:W-:-:S03]  /*11f2f0*/  ISETP.LT.AND P3, PT, R27, UR75, !P0 ;  /* 0x0000004b1b007c0c */ /* 0x000fc6000c761270 */
[----:B------:R-:W2:Y:S04]  /*11f300*/  LDL.LU R26, [R1+0x56fc] ;  /* 0x0056fc00011a7983 */ /* 0x000ea80000300800 */
[----:B------:R-:W2:Y:S02]  /*11f310*/  LDL.LU R27, [R1+0x56f8] ;  /* 0x0056f800011b7983 */ /* 0x000ea40000300800 */
[----:B------:R-:W-:-:S04]  /*11f320*/  @P2 LOP3.LUT R10, R10, 0x200, RZ, 0xfc, !PT ;  /* 0x000002000a0a2812 */ /* 0x000fc800078efcff */
[----:B------:R-:W-:Y:S02]  /*11f330*/  LOP3.LUT R10, R10, 0xfffffeff, RZ, 0xc0, !PT ;  /* 0xfffffeff0a0a7812 */ /* 0x000fe400078ec0ff */
[----:B------:R-:W-:Y:S02]  /*11f340*/  ISETP.LT.AND P2, PT, R28, UR77, !P0 ;  /* 0x0000004d1c007c0c */ /* 0x000fe4000c741270 */
[----:B------:R-:W-:Y:S01]  /*11f350*/  @P1 LOP3.LUT R10, R10, 0x100, RZ, 0xfc, !PT ;  /* 0x000001000a0a1812 */ /* 0x000fe200078efcff */
[----:B------:R-:W2:Y:S01]  /*11f360*/  LDL.LU R28, [R1+0x56f4] ;  /* 0x0056f400011c7983 */ /* 0x000ea20000300800 */
[----:B------:R-:W-:-:S03]  /*11f370*/  ISETP.LT.AND P1, PT, R29, UR46, !P0 ;  /* 0x0000002e1d007c0c */ /* 0x000fc6000c721270 */
[----:B------:R-:W2:Y:S01]  /*11f380*/  LDL.LU R29, [R1+0x56f0] ;  /* 0x0056f000011d7983 */ /* 0x000ea20000300800 */
[----:B------:R-:W-:-:S04]  /*11f390*/  LOP3.LUT R10, R10, 0xffffff7f, RZ, 0xc0, !PT ;  /* 0xffffff7f0a0a7812 */ /* 0x000fc800078ec0ff */
[----:B------:R-:W-:-:S04]  /*11f3a0*/  @P3 LOP3.LUT R10, R10, 0x80, RZ, 0xfc, !PT ;  /* 0x000000800a0a3812 */ /* 0x000fc800078efcff */
[----:B------:R-:W-:-:S04]  /*11f3b0*/  LOP3.LUT R10, R10, 0xffffffdf, RZ, 0xc0, !PT ;  /* 0xffffffdf0a0a7812 */ /* 0x000fc800078ec0ff */
[----:B------:R-:W-:-:S04]  /*11f3c0*/  LOP3.LUT R10, R10, 0xffffffbf, RZ, 0xc0, !PT ;  /* 0xffffffbf0a0a7812 */ /* 0x000fc800078ec0ff */
[----:B------:R-:W-:-:S04]  /*11f3d0*/  @P2 LOP3.LUT R10, R10, 0x40, RZ, 0xfc, !PT ;  /* 0x000000400a0a2812 */ /* 0x000fc800078efcff */
[----:B------:R-:W-:Y:S01]  /*11f3e0*/  @P1 LOP3.LUT R10, R10, 0x20, RZ, 0xfc, !PT ;  /* 0x000000200a0a1812 */ /* 0x000fe200078efcff */
[----:B------:R0:W-:Y:S01]  /*11f3f0*/  STL.64 [R1+0x6410], R22 ;  /* 0x0064101601007387 */ /* 0x0001e20000100a00 */
[----:B------:R-:W1:Y:S01]  /*11f400*/  LDCU UR5, c[0x0][0x3b8] ;  /* 0x00007700ff0577ac */ /* 0x000e620008000800 */
[----:B------:R-:W1:Y:S01]  /*11f410*/  LDCU UR66, c[0x0][0x398] ;  /* 0x00007300ff4277ac */ /* 0x000e620008000800 */
[----:B------:R-:W1:Y:S01]  /*11f420*/  LDCU UR11, c[0x0][0x398] ;  /* 0x00007300ff0b77ac */ /* 0x000e620008000800 */
[----:B0-----:R-:W2:Y:S01]  /*11f430*/  LDL.LU R22, [R1+0x1ca0] ;  /* 0x001ca00001167983 */ /* 0x001ea20000300800 */
[----:B------:R-:W0:Y:S03]  /*11f440*/  LDCU UR10, c[0x0][0x398] ;  /* 0x00007300ff0a77ac */ /* 0x000e260008000800 */
[----:B------:R-:W2:Y:S01]  /*11f450*/  LDL.LU R23, [R1+0x1ca4] ;  /* 0x001ca40001177983 */ /* 0x000ea20000300800 */
[----:B------:R-:W0:Y:S03]  /*11f460*/  LDCU UR64, c[0x0][0x398] ;  /* 0x00007300ff4077ac */ /* 0x000e260008000800 */
[----:B------:R1:W-:Y:S01]  /*11f470*/  STL [R1+0x6408], R20 ;  /* 0x0064081401007387 */ /* 0x0003e20000100800 */
[----:B------:R-:W0:Y:S01]  /*11f480*/  LDCU UR60, c[0x0][0x398] ;  /* 0x00007300ff3c77ac */ /* 0x000e220008000800 */
[----:B------:R-:W0:Y:S01]  /*11f490*/  LDCU UR61, c[0x0][0x398] ;  /* 0x00007300ff3d77ac */ /* 0x000e220008000800 */
[----:B------:R-:W0:Y:S01]  /*11f4a0*/  LDCU UR9, c[0x0][0x398] ;  /* 0x00007300ff0977ac */ /* 0x000e220008000800 */
[----:B-1----:R-:W2:Y:S01]  /*11f4b0*/  LDL.LU R20, [R1+0x1cac] ;  /* 0x001cac0001147983 */ /* 0x002ea20000300800 */
[----:B------:R-:W1:Y:S03]  /*11f4c0*/  LDCU UR8, c[0x0][0x398] ;  /* 0x00007300ff0877ac */ /* 0x000e660008000800 */
        /* <DEDUP_REMOVED lines=10> */
[----:B------:R-:W0:Y:S02]  /*11f570*/  LDCU UR36, c[0x0][0x398] ;  /* 0x00007300ff2477ac */ /* 0x000e240008000800 */
[----:B-1----:R-:W2:Y:S01]  /*11f580*/  LDL.LU R0, [R1+0x1b8c] ;  /* 0x001b8c0001007983 */ /* 0x002ea20000300800 */
[----:B------:R-:W1:Y:S03]  /*11f590*/  LDCU UR43, c[0x0][0x398] ;  /* 0x00007300ff2b77ac */ /* 0x000e660008000800 */
[----:B------:R0:W-:Y:S01]  /*11f5a0*/  STL [R1+0x5778], R10 ;  /* 0x0057780a01007387 */ /* 0x0001e20000100800 */
[----:B------:R-:W1:Y:S01]  /*11f5b0*/  LDCU UR51, c[0x0][0x398] ;  /* 0x00007300ff3377ac */ /* 0x000e620008000800 */
[----:B------:R-:W1:Y:S01]  /*11f5c0*/  LDCU UR28, c[0x0][0x398] ;  /* 0x00007300ff1c77ac */ /* 0x000e620008000800 */
[----:B------:R-:W1:Y:S01]  /*11f5d0*/  LDCU UR29, c[0x0][0x398] ;  /* 0x00007300ff1d77ac */ /* 0x000e620008000800 */
[----:B0-----:R-:W2:Y:S01]  /*11f5e0*/  LDL.LU R10, [R1+0x1cdc] ;  /* 0x001cdc00010a7983 */ /* 0x001ea20000300800 */
        /* <DEDUP_REMOVED lines=32> */
[----:B0-----:R-:W3:Y:S01]  /*11f7f0*/  LDL.LU R7, [R1+0x1de4] ;  /* 0x001de40001077983 */ /* 0x001ee20000300800 */
[----:B------:R-:W0:Y:S03]  /*11f800*/  LDCU UR71, c[0x0][0x398] ;  /* 0x00007300ff4777ac */ /* 0x000e260008000800 */
[----:B------:R1:W-:Y:S01]  /*11f810*/  STL [R1+0x5700], R6 ;  /* 0x0057000601007387 */ /* 0x0003e20000100800 */
[----:B------:R-:W0:Y:S01]  /*11f820*/  LDCU UR70, c[0x0][0x398] ;  /* 0x00007300ff4677ac */ /* 0x000e220008000800 */
[----:B------:R-:W0:Y:S02]  /*11f830*/  LDCU UR42, c[0x0][0x398] ;  /* 0x00007300ff2a77ac */ /* 0x000e240008000800 */
[----:B-1----:R-:W3:Y:S01]  /*11f840*/  LDL.LU R6, [R1+0x1de0] ;  /* 0x001de00001067983 */ /* 0x002ee20000300800 */
[----:B------:R-:W1:Y:S03]  /*11f850*/  LDCU UR41, c[0x0][0x398] ;  /* 0x00007300ff2977ac */ /* 0x000e660008000800 */
[----:B------:R0:W-:Y:S01]  /*11f860*/  STL [R1+0x56fc], R5 ;  /* 0x0056fc0501007387 */ /* 0x0001e20000100800 */
[----:B------:R-:W1:Y:S01]  /*11f870*/  LDCU UR20, c[0x0][0x398] ;  /* 0x00007300ff1477ac */ /* 0x000e620008000800 */
[----:B------:R-:W1:Y:S01]  /*11f880*/  LDCU UR18, c[0x0][0x398] ;  /* 0x00007300ff1277ac */ /* 0x000e620008000800 */
[----:B------:R-:W1:Y:S01]  /*11f890*/  LDCU UR19, c[0x0][0x398] ;  /* 0x00007300ff1377ac */ /* 0x000e620008000800 */
[----:B0-----:R-:W3:Y:S01]  /*11f8a0*/  LDL.LU R5, [R1+0x1b88] ;  /* 0x001b880001057983 */ /* 0x001ee20000300800 */
[----:B------:R-:W0:Y:S03]  /*11f8b0*/  LDCU UR62, c[0x0][0x398] ;  /* 0x00007300ff3e77ac */ /* 0x000e260008000800 */
[----:B------:R-:W-:Y:S01]  /*11f8c0*/  STL [R1+0x56f8], R4 ;  /* 0x0056f80401007387 */ /* 0x000fe20000100800 */
[----:B------:R-:W0:Y:S03]  /*11f8d0*/  LDCU UR50, c[0x0][0x398] ;  /* 0x00007300ff3277ac */ /* 0x000e260008000800 */
[----:B------:R-:W-:Y:S01]  /*11f8e0*/  STL [R1+0x56f4], R3 ;  /* 0x0056f40301007387 */ /* 0x000fe20000100800 */
[----:B------:R-:W0:Y:S03]  /*11f8f0*/  LDCU UR22, c[0x0][0x398] ;  /* 0x00007300ff1677ac */ /* 0x000e260008000800 */
[----:B------:R2:W-:Y:S01]  /*11f900*/  STL [R1+0x56f0], R2 ;  /* 0x0056f00201007387 */ /* 0x0005e20000100800 */
        /* <DEDUP_REMOVED lines=18> */
[----:B--2---:R-:W-:-:S02]  /*11fa30*/  F2FP.SATFINITE.E5M2.F32.PACK_AB_MERGE_C R2, R12, R8, RZ ;  /* 0x000000080c02723e */ /* 0x004fc400048060ff */
[----:B------:R-:W2:Y:S04]  /*11fa40*/  LDL.LU R8, [R1+0x1de8] ;  /* 0x001de80001087983 */ /* 0x000ea80000300800 */
[----:B------:R-:W2:Y:S04]  /*11fa50*/  LDL.LU R12, [R1+0x1dec] ;  /* 0x001dec00010c7983 */ /* 0x000ea80000300800 */
[----:B------:R0:W-:Y:S02]  /*11fa60*/  STL [R1+0x4ef0], R2 ;  /* 0x004ef00201007387 */ /* 0x0001e40000100800 */
[----:B0-----:R-:W-:-:S02]  /*11fa70*/  F2FP.SATFINITE.E5M2.F32.PACK_AB_MERGE_C R2, R23, R22, RZ ;  /* 0x000000161702723e */ /* 0x001fc400048060ff */
[----:B---3--:R-:W-:Y:S01]  /*11fa80*/  F2FP.SATFINITE.E5M2.F32.PACK_AB_MERGE_C R3, R0, R5, RZ ;  /* 0x000000050003723e */ /* 0x008fe200048060ff */
[----:B------:R-:W-:Y:S01]  /*11fa90*/  VIADD R0, R18, UR5 ;  /* 0x0000000512007c36 */ /* 0x000fe20008000000 */
[----:B------:R-:W-:Y:S01]  /*11faa0*/  F2FP.SATFINITE.E5M2.F32.PACK_AB_MERGE_C R5, R7, R6, RZ ;  /* 0x000000060705723e */ /* 0x000fe200048060ff */
[----:B------:R-:W0:Y:S02]  /*11fab0*/  LDCU UR5, c[0x0][0x3b8] ;  /* 0x00007700ff0577ac */ /* 0x000e240008000800 */
[----:B------:R-:W-:Y:S04]  /*11fac0*/  STL [R1+0x4ef8], R3 ;  /* 0x004ef80301007387 */ /* 0x000fe80000100800 */
[----:B------:R-:W3:Y:S04]  /*11fad0*/  LDL.LU R22, [R1+0x1e20] ;  /* 0x001e200001167983 */ /* 0x000ee80000300800 */
[----:B------:R-:W3:Y:S01]  /*11fae0*/  LDL.LU R23, [R1+0x1e24] ;  /* 0x001e240001177983 */ /* 0x000ee20000300800 */
[----:B------:R-:W-:-:S03]  /*11faf0*/  SHF.R.S32.HI R4, RZ, 0x1f, R0 ;  /* 0x0000001fff047819 */ /* 0x000fc60000011400 */
[----:B------:R0:W-:Y:S02]  /*11fb00*/  STL [R1+0x4e98], R2 ;  /* 0x004e980201007387 */ /* 0x0001e40000100800 */
[----:B0-----:R-:W-:-:S05]  /*11fb10*/  IADD3 R2, P1, PT, R0, R29, RZ ;  /* 0x0000001d00027210 */ /* 0x001fca0007f3e0ff */
[----:B------:R-:W-:-:S05]  /*11fb20*/  IMAD.X R3, R4, 0x1, R28, P1 ;  /* 0x0000000104037824 */ /* 0x000fca00008e061c */
[----:B------:R0:W-:Y:S02]  /*11fb30*/  STL.64 [R1+0x4c40], R2 ;  /* 0x004c400201007387 */ /* 0x0001e40000100a00 */
[----:B0-----:R-:W-:Y:S02]  /*11fb40*/  F2FP.SATFINITE.E5M2.F32.PACK_AB_MERGE_C R2, R20, R19, RZ ;  /* 0x000000131402723e */ /* 0x001fe400048060ff */
[----:B------:R-:W4:Y:S04]  /*11fb50*/  LDL.LU R20, [R1+0x1e28] ;  /* 0x001e280001147983 */ /* 0x000f280000300800 */
[----:B------:R-:W4:Y:S04]  /*11fb60*/  LDL.LU R18, [R1+0x1f40] ;  /* 0x001f400001127983 */ /* 0x000f280000300800 */
[----:B------:R0:W-:Y:S04]  /*11fb70*/  STL [R1+0x4ec0], R2 ;  /* 0x004ec00201007387 */ /* 0x0001e80000100800 */
[----:B------:R-:W4:Y:S01]  /*11fb80*/  LDL.LU R19, [R1+0x1f44] ;  /* 0x001f440001137983 */ /* 0x000f220000300800 */
[----:B0-----:R-:W-:-:S03]  /*11fb90*/  F2FP.SATFINITE.E5M2.F32.PACK_AB_MERGE_C R2, R9, R11, RZ ;  /* 0x0000000b0902723e */ /* 0x001fc600048060ff */
[----:B------:R-:W4:Y:S04]  /*11fba0*/  LDL.LU R11, [R1+0x1f80] ;  /* 0x001f8000010b7983 */ /* 0x000f280000300800 */
[----:B------:R-:W4:Y:S04]  /*11fbb0*/  LDL.LU R9, [R1+0x1f84] ;  /* 0x001f840001097983 */ /* 0x000f280000300800 */
[----:B------:R0:W-:Y:S04]  /*11fbc0*/  STL [R1+0x4e5c], R2 ;  /* 0x004e5c0201007387 */ /* 0x0001e80000100800 */
[----:B------:R-:W-:Y:S01]  /*11fbd0*/  STL.64 [R1+0x63f8], R26 ;  /* 0x0063f81a01007387 */ /* 0x000fe20000100a00 */
[----:B0-----:R-:W-:-:S05]  /*11fbe0*/  IADD3 R2, P1, PT, R0, R27, RZ ;  /* 0x0000001b00027210 */ /* 0x001fca0007f3e0ff */
[----:B------:R-:W-:Y:S01]  /*11fbf0*/  IMAD.X R3, R4, 0x1, R26, P1 ;  /* 0x0000000104037824 */ /* 0x000fe200008e061a */
[----:B------:R-:W-:-:S04]  /*11fc00*/  IADD3 R6, P1, PT, R0, R25, RZ ;  /* 0x0000001900067210 */ /* 0x000fc80007f3e0ff */
[----:B------:R0:W-:Y:S01]  /*11fc10*/  STL.64 [R1+0x4c38], R2 ;  /* 0x004c380201007387 */ /* 0x0001e20000100a00 */
[----:B------:R-:W-:Y:S01]  /*11fc20*/  IMAD.X R7, R4, 0x1, R24, P1 ;  /* 0x0000000104077824 */ /* 0x000fe200008e0618 */
[----:B0-----:R-:W-:Y:S02]  /*11fc30*/  F2FP.SATFINITE.E5M2.F32.PACK_AB_MERGE_C R2, R10, R13, RZ ;  /* 0x0000000d0a02723e */ /* 0x001fe400048060ff */
[----:B------:R-:W4:Y:S04]  /*11fc40*/  LDL.LU R13, [R1+0x1f88] ;  /* 0x001f8800010d7983 */ /* 0x000f280000300800 */
[----:B------:R-:W4:Y:S04]  /*11fc50*/  LDL.LU R10, [R1+0x1f8c] ;  /* 0x001f8c00010a7983 */ /* 0x000f280000300800 */
[----:B------:R0:W-:Y:S04]  /*11fc60*/  STL [R1+0x4e78], R2 ;  /* 0x004e780201007387 */ /* 0x0001e80000100800 */
[----:B0-----:R-:W4:Y:S04]  /*11fc70*/  LDL.LU R2, [R1+0x1fe0] ;  /* 0x001fe00001027983 */ /* 0x001f280000300800 */
[----:B------:R-:W4:Y:S04]  /*11fc80*/  LDL.LU R3, [R1+0x1fe4] ;  /* 0x001fe40001037983 */ /* 0x000f280000300800 */
[----:B------:R-:W-:Y:S04]  /*11fc90*/  STL [R1+0x4e10], R5 ;  /* 0x004e100501007387 */ /* 0x000fe80000100800 */
[----:B------:R0:W-:Y:S04]  /*11fca0*/  STL [R1+0x63e8], R25 ;  /* 0x0063e81901007387 */ /* 0x0001e80000100800 */
[----:B0-----:R-:W4:Y:S04]  /*11fcb0*/  LDL.LU R25, [R1+0x1f4c] ;  /* 0x001f4c0001197983 */ /* 0x001f280000300800 */
[----:B------:R0:W-:Y:S04]  /*11fcc0*/  STL [R1+0x63ec], R24 ;  /* 0x0063ec1801007387 */ /* 0x0001e80000100800 */
[----:B0-----:R-:W4:Y:S04]  /*11fcd0*/  LDL.LU R24, [R1+0x1f48] ;  /* 0x001f480001187983 */ /* 0x001f280000300800 */
[----:B------:R-:W-:Y:S04]  /*11fce0*/  STL.64 [R1+0x4c30], R6 ;  /* 0x004c300601007387 */ /* 0x000fe80000100a00 */
[----:B------:R-:W4:Y:S04]  /*11fcf0*/  LDL.LU R26, [R1+0x1fe8] ;  /* 0x001fe800011a7983 */ /* 0x000f280000300800 */
[----:B------:R-:W4:Y:S01]  /*11fd00*/  LDL.LU R27, [R1+0x1fec] ;  /* 0x001fec00011b7983 */ /* 0x000f220000300800 */
[----:B--2---:R-:W-:-:S05]  /*11fd10*/  F2FP.SATFINITE.E5M2.F32.PACK_AB_MERGE_C R5, R12, R8, RZ ;  /* 0x000000080c05723e */ /* 0x004fca00048060ff */
[----:B------:R0:W-:Y:S04]  /*11fd20*/  STL [R1+0x4e24], R5 ;  /* 0x004e240501007387 */ /* 0x0001e80000100800 */
[----:B0-----:R-:W2:Y:S04]  /*11fd30*/  LDL.LU R5, [R1+0x2000] ;  /* 0x0020000001057983 */ /* 0x001ea80000300800 */
[----:B------:R-:W2:Y:S04]  /*11fd40*/  LDL.LU R6, [R1+0x2004] ;  /* 0x0020040001067983 */ /* 0x000ea80000300800 */
[----:B------:R-:W2:Y:S04]  /*11fd50*/  LDL.LU R7, [R1+0x2008] ;  /* 0x0020080001077983 */ /* 0x000ea80000300800 */
[----:B------:R-:W2:Y:S01]  /*11fd60*/  LDL.LU R8, [R1+0x200c] ;  /* 0x00200c0001087983 */ /* 0x000ea20000300800 */
[----:B---3--:R-:W-:-:S05]  /*11fd70*/  F2FP.SATFINITE.E5M2.F32.PACK_AB_MERGE_C R12, R23, R22, RZ ;  /* 0x00000016170c723e */ /* 0x008fca00048060ff */
[----:B------:R0:W-:Y:S04]  /*11fd80*/  STL [R1+0x5a18], R12 ;  /* 0x005a180c01007387 */ /* 0x0001e80000100800 */
[----:B0-----:R-:W3:Y:S01]  /*11fd90*/  LDL.LU R12, [R1+0x1e2c] ;  /* 0x001e2c00010c7983 */ /* 0x001ee20000300800 */
[----:B------:R-:W-:-:S05]  /*11fda0*/  IADD3 R22, P1, PT, R0, R17, RZ ;  /* 0x0000001100167210 */ /* 0x000fca0007f3e0ff */
[----:B----4-:R-:W-:-:S05]  /*11fdb0*/  IMAD.X R23, R4, 0x1, R15, P1 ;  /* 0x0000000104177824 */ /* 0x010fca00008e060f */
[----:B------:R0:W-:Y:S04]  /*11fdc0*/  STL.64 [R1+0x4c28], R22 ;  /* 0x004c281601007387 */ /* 0x0001e80000100a00 */
[----:B0-----:R-:W4:Y:S01]  /*11fdd0*/  LDL.LU.64 R22, [R1+0x6410] ;  /* 0x0064100001167983 */ /* 0x001f220000300a00 */
[----:B---3--:R-:W-:-:S03]  /*11fde0*/  F2FP.SATFINITE.E5M2.F32.PACK_AB_MERGE_C R12, R12, R20, RZ ;  /* 0x000000140c0c723e */ /* 0x008fc600048060ff */
[----:B------:R-:W3:Y:S04]  /*11fdf0*/  LDL.LU R20, [R1+0x6408] ;  /* 0x0064080001147983 */ /* 0x000ee80000300800 */
[----:B------:R0:W-:Y:S02]  /*11fe00*/  STL [R1+0x4dc8], R12 ;  /* 0x004dc80c01007387 */ /* 0x0001e40000100800 */
[----:B0-----:R-:W-:Y:S02]  /*11fe10*/  F2FP.SATFINITE.E5M2.F32.PACK_AB_MERGE_C R12, R19, R18, RZ ;  /* 0x00000012130c723e */ /* 0x001fe400048060ff */
[----:B------:R-:W-:Y:S01]  /*11fe20*/  IADD3 R18, P1, PT, R0, R16, RZ ;  /* 0x0000001000127210 */ /* 0x000fe20007f3e0ff */
[----:B------:R-:W-:Y:S04]  /*11fe30*/  STL.64 [R1+0x63f0], R16 ;  /* 0x0063f01001007387 */ /* 0x000fe80000100a00 */
[----:B------:R-:W-:Y:S01]  /*11fe40*/  IMAD.X R19, R4, 0x1, R14, P1 ;  /* 0x0000000104137824 */ /* 0x000fe200008e060e */
[----:B------:R-:W-:Y:S04]  /*11fe50*/  STL [R1+0x4d98], R12 ;  /* 0x004d980c01007387 */ /* 0x000fe80000100800 */
[----:B------:R0:W-:Y:S04]  /*11fe60*/  STL.64 [R1+0x4c20], R18 ;  /* 0x004c201201007387 */ /* 0x0001e80000100a00 */
[----:B0-----:R-:W3:Y:S01]  /*11fe70*/  LDL.LU.64 R18, [R1+0x6400] ;  /* 0x0064000001127983 */ /* 0x001ee20000300a00 */
[----:B------:R-:W-:-:S02]  /*11fe80*/  F2FP.SATFINITE.E5M2.F32.PACK_AB_MERGE_C R16, R25, R24, RZ ;  /* 0x000000181910723e */ /* 0x000fc400048060ff */
[----:B------:R-:W-:Y:S02]  /*11fe90*/  F2FP.SATFINITE.E5M2.F32.PACK_AB_MERGE_C R12, R9, R11, RZ ;  /* 0x0000000b090c723e */ /* 0x000fe400048060ff */
[----:B------:R-:W3:Y:S04]  /*11fea0*/  LDL.LU R11, [R1+0x2020] ;  /* 0x00202000010b7983 */ /* 0x000ee80000300800 */
[----:B------:R4:W-:Y:S04]  /*11feb0*/  STL [R1+0x4da8], R16 ;  /* 0x004da81001007387 */ /* 0x0009e80000100800 */
[----:B------:R-:W3:Y:S01]  /*11fec0*/  LDL.LU R9, [R1+0x2024] ;  /* 0x0020240001097983 */ /* 0x000ee20000300800 */
[----:B----4-:R-:W-:-:S03]  /*11fed0*/  IADD3 R16, P1, PT, R0, R23, RZ ;  /* 0x0000001700107210 */ /* 0x010fc60007f3e0ff */
[----:B------:R0:W-:Y:S02]  /*11fee0*/  STL [R1+0x4d78], R12 ;  /* 0x004d780c01007387 */ /* 0x0001e40000100800 */
[----:B------:R-:W-:Y:S02]  /*11fef0*/  IMAD.X R17, R4, 0x1, R22, P1 ;  /* 0x0000000104117824 */ /* 0x000fe400008e0616 */
[----:B------:R-:W-:Y:S01]  /*11ff00*/  STL.64 [R1+0x63e0], R22 ;  /* 0x0063e01601007387 */ /* 0x000fe20000100a00 */
[----:B0-----:R-:W-:-:S03]  /*11ff10*/  F2FP.SATFINITE.E5M2.F32.PACK_AB_MERGE_C R12, R10, R13, RZ ;  /* 0x0000000d0a0c723e */ /* 0x001fc600048060ff */
[----:B------:R-:W4:Y:S04]  /*11ff20*/  LDL.LU R13, [R1+0x2028] ;  /* 0x00202800010d7983 */ /* 0x000f280000300800 */
[----:B------:R-:W-:Y:S04]  /*11ff30*/  STL.64 [R1+0x4c18], R16 ;  /* 0x004c181001007387 */ /* 0x000fe80000100a00 */
[----:B------:R-:W4:Y:S04]  /*11ff40*/  LDL.LU R10, [R1+0x202c] ;  /* 0x00202c00010a7983 */ /* 0x000f280000300800 */
[----:B------:R0:W-:Y:S02]  /*11ff50*/  STL [R1+0x4d88], R12 ;  /* 0x004d880c01007387 */ /* 0x0001e40000100800 */
[----:B0-----:R-:W-:-:S02]  /*11ff60*/  F2FP.SATFINITE.E5M2.F32.PACK_AB_MERGE_C R12, R3, R2, RZ ;  /* 0x00000002030c723e */ /* 0x001fc400048060ff */
[----:B------:R-:W-:-:S03]  /*11ff70*/  IADD3 R2, P1, PT, R0, R21, RZ ;  /* 0x0000001500027210 */ /* 0x000fc60007f3e0ff */
[----:B------:R0:W-:Y:S04]  /*11ff80*/  STL [R1+0x4d5c], R12 ;  /* 0x004d5c0c01007387 */ /* 0x0001e80000100800 */
[----:B------:R-:W4:Y:S04]  /*11ff90*/  LDL.LU R16, [R1+0x2040] ;  /* 0x0020400001107983 */ /* 0x000f280000300800 */
[----:B------:R-:W4:Y:S01]  /*11ffa0*/  LDL.LU R17, [R1+0x2044] ;  /* 0x0020440001117983 */ /* 0x000f220000300800 */
[----:B0-----:R-:W-:-:S03]  /*11ffb0*/  F2FP.SATFINITE.E5M2.F32.PACK_AB_MERGE_C R12, R27, R26, RZ ;  /* 0x0000001a1b0c723e */ /* 0x001fc600048060ff */
[----:B------:R-:W4:Y:S01]  /*11ffc0*/  LDL.LU R24, [R1+0x2048] ;  /* 0x0020480001187983 */ /* 0x000f220000300800 */
[----:B--2---:R-:W-:Y:S01]  /*11ffd0*/  F2FP.SATFINITE.E5M2.F32.PACK_AB_MERGE_C R5, R6, R5, RZ ;  /* 0x000000050605723e */ /* 0x004fe200048060ff */
[----:B---3--:R-:W-:Y:S01]  /*11ffe0*/  IMAD.X R3, R4, 0x1, R19, P1 ;  /* 0x0000000104037824 */ /* 0x008fe200008e0613 */
[----:B------:R-:W-:-:S04]  /*11fff0*/  IADD3 R22, P1, PT, R0, R20, RZ ;  /* 0x0000001400167210 */ /* 0x000fc80007f3e0ff */
[----:B------:R0:W-:Y:S01]  /*120000*/  STL.64 [R1+0x4c10], R2 ;  /* 0x004c100201007387 */ /* 0x0001e20000100a00 */
[----:B------:R-:W-:-:S03]  /*120010*/  IMAD.X R23, R4, 0x1, R18, P1 ;  /* 0x0000000104177824 */ /* 0x000fc600008e0612 */
[----:B------:R-:W2:Y:S01]  /*120020*/  LDL.LU R25, [R1+0x204c] ;  /* 0x00204c0001197983 */ /* 0x000ea20000300800 */
[----:B------:R-:W-:-:S03]  /*120030*/  F2FP.SATFINITE.E5M2.F32.PACK_AB_MERGE_C R4, R8, R7, RZ ;  /* 0x000000070804723e */ /* 0x000fc600048060ff */
[----:B0-----:R-:W3:Y:S04]  /*120040*/  LDL.LU R2, [R1+0x2060] ;  /* 0x0020600001027983 */ /* 0x001ee80000300800 */
[----:B------:R-:W3:Y:S04]  /*120050*/  LDL.LU R3, [R1+0x2064] ;  /* 0x0020640001037983 */ /* 0x000ee80000300800 */
[----:B------:R-:W-:Y:S04]  /*120060*/  STL [R1+0x4d68], R12 ;  /* 0x004d680c01007387 */ /* 0x000fe80000100800 */
[----:B------:R0:W-:Y:S01]  /*120070*/  STL.64 [R1+0x4c08], R22 ;  /* 0x004c081601007387 */ /* 0x0001e20000100a00 */
[----:B------:R-:W-:Y:S01]  /*120080*/  VIADD R0, R0, UR5 ;  /* 0x0000000500007c36 */ /* 0x000fe20008000000 */
[----:B------:R-:W-:Y:S01]  /*120090*/  F2FP.SATFINITE.E5M2.F32.PACK_AB_MERGE_C R9, R9, R11, RZ ;  /* 0x0000000b0909723e */ /* 0x000fe200048060ff */
[----:B------:R-:W1:Y:S01]  /*1200a0*/  LDCU UR5, c[0x0][0x3b8] ;  /* 0x00007700ff0577ac */ /* 0x000e620008000800 */
[----:B0-----:R-:W3:Y:S04]  /*1200b0*/  LDL.LU R22, [R1+0x2068] ;  /* 0x0020680001167983 */ /* 0x001ee80000300800 */
[----:B------:R-:W-:Y:S04]  /*1200c0*/  STL [R1+0x4d40], R5 ;  /* 0x004d400501007387 */ /* 0x000fe80000100800 */
[----:B------:R-:W3:Y:S04]  /*1200d0*/  LDL.LU R23, [R1+0x206c] ;  /* 0x00206c0001177983 */ /* 0x000ee80000300800 */
[----:B------:R0:W-:Y:S04]  /*1200e0*/  STL [R1+0x4d44], R4 ;  /* 0x004d440401007387 */ /* 0x0001e80000100800 */
[----:B------:R-:W3:Y:S01]  /*1200f0*/  LDL.LU R12, [R1+0x2080] ;  /* 0x00208000010c7983 */ /* 0x000ee20000300800 */
[----:B------:R-:W-:-:S03]  /*120100*/  IADD3 R26, P1, PT, R0, R29, RZ ;  /* 0x0000001d001a7210 */ /* 0x000fc60007f3e0ff */
[----:B0-----:R-:W3:Y:S04]  /*120110*/  LDL.LU R4, [R1+0x2084] ;  /* 0x0020840001047983 */ /* 0x001ee80000300800 */
[----:B------:R-:W3:Y:S04]  /*120120*/  LDL.LU R5, [R1+0x2088] ;  /* 0x0020880001057983 */ /* 0x000ee80000300800 */
[----:B------:R-:W3:Y:S04]  /*120130*/  LDL.LU R6, [R1+0x208c] ;  /* 0x00208c0001067983 */ /* 0x000ee80000300800 */
[----:B------:R-:W3:Y:S04]  /*120140*/  LDL.LU R7, [R1+0x20a0] ;  /* 0x0020a00001077983 */ /* 0x000ee80000300800 */
[----:B------:R-:W3:Y:S04]  /*120150*/  LDL.LU R8, [R1+0x20a4] ;  /* 0x0020a40001087983 */ /* 0x000ee80000300800 */
[----:B------:R0:W-:Y:S02]  /*120160*/  STL [R1+0x63d8], R29 ;  /* 0x0063d81d01007387 */ /* 0x0001e40000100800 */
[----:B0-----:R-:W-:-:S02]  /*120170*/  SHF.R.S32.HI R29, RZ, 0x1f, R0 ;  /* 0x0000001fff1d7819 */ /* 0x001fc40000011400 */
[----:B------:R-:W-:Y:S03]  /*120180*/  STL [R1+0x4d20], R9 ;  /* 0x004d200901007387 */ /* 0x000fe60000100800 */
[----:B------:R-:W-:-:S05]  /*120190*/  IMAD.X R27, R29, 0x1, R28, P1 ;  /* 0x000000011d1b7824 */ /* 0x000fca00008e061c */
[----:B------:R0:W-:Y:S04]  /*1201a0*/  STL.64 [R1+0x4c00], R26 ;  /* 0x004c001a01007387 */ /* 0x0001e80000100a00 */
[----:B0-----:R-:W3:Y:S01]  /*1201b0*/  LDL.LU.64 R26, [R1+0x63f8] ;  /* 0x0063f800011a7983 */ /* 0x001ee20000300a00 */
[----:B----4-:R-:W-:Y:S02]  /*1201c0*/  F2FP.SATFINITE.E5M2.F32.PACK_AB_MERGE_C R10, R10, R13, RZ ;  /* 0x0000000d0a0a723e */ /* 0x010fe400048060ff */
[----:B------:R-:W-:Y:S01]  /*1201d0*/  F2FP.SATFINITE.E5M2.F32.PACK_AB_MERGE_C R17, R17, R16, RZ ;  /* 0x000000101111723e */ /* 0x000fe200048060ff */
[----:B------:R-:W4:Y:S04]  /*1201e0*/  LDL.LU R11, [R1+0x20a8] ;  /* 0x0020a800010b7983 */ /* 0x000f280000300800 */
[----:B------:R-:W4:Y:S04]  /*1201f0*/  LDL.LU R9, [R1+0x20ac] ;  /* 0x0020ac0001097983 */ /* 0x000f280000300800 */
[----:B------:R0:W-:Y:S04]  /*120200*/  STL [R1+0x4d2c], R10 ;  /* 0x004d2c0a01007387 */ /* 0x0001e80000100800 */
[----:B------:R-:W4:Y:S04]  /*120210*/  LDL.LU R13, [R1+0x20c0] ;  /* 0x0020c000010d7983 */ /* 0x000f280000300800 */
[----:B0-----:R-:W4:Y:S04]  /*120220*/  LDL.LU R10, [R1+0x20c4] ;  /* 0x0020c400010a7983 */ /* 0x001f280000300800 */
[----:B------:R0:W-:Y:S01]  /*120230*/  STL [R1+0x4cfc], R17 ;  /* 0x004cfc1101007387 */ /* 0x0001e20000100800 */
[----:B--2---:R-:W-:-:S02]  /*120240*/  F2FP.SATFINITE.E5M2.F32.PACK_AB_MERGE_C R25, R25, R24, RZ ;  /* 0x000000181919723e */ /* 0x004fc400048060ff */
[----:B---3--:R-:W-:-:S05]  /*120250*/  IADD3 R16, P1, PT, R0, R27, RZ ;  /* 0x0000001b00107210 */ /* 0x008fca0007f3e0ff */
[----:B0-----:R-:W-:-:S05]  /*120260*/  IMAD.X R17, R29, 0x1, R26, P1 ;  /* 0x000000011d117824 */ /* 0x001fca00008e061a */
[----:B------:R0:W-:Y:S04]  /*120270*/  STL.64 [R1+0x4bf8], R16 ;  /* 0x004bf81001007387 */ /* 0x0001e80000100a00 */
[----:B0-----:R-:W2:Y:S04]  /*120280*/  LDL.LU.64 R16, [R1+0x63f0] ;  /* 0x0063f00001107983 */ /* 0x001ea80000300a00 */
[----:B------:R-:W3:Y:S04]  /*120290*/  LDL.LU R24, [R1+0x63ec] ;  /* 0x0063ec0001187983 */ /* 0x000ee80000300800 */
[----:B------:R0:W-:Y:S04]  /*1202a0*/  STL [R1+0x4d0c], R25 ;  /* 0x004d0c1901007387 */ /* 0x0001e80000100800 */
[----:B0-----:R-:W2:Y:S01]  /*1202b0*/  LDL.LU R25, [R1+0x63e8] ;  /* 0x0063e80001197983 */ /* 0x001ea20000300800 */
[----:B------:R-:W-:-:S05]  /*1202c0*/  F2FP.SATFINITE.E5M2.F32.PACK_AB_MERGE_C R3, R3, R2, RZ ;  /* 0x000000020303723e */ /* 0x000fca00048060ff */
[----:B------:R3:W-:Y:S01]  /*1202d0*/  STL [R1+0x4ce8], R3 ;  /* 0x004ce80301007387 */ /* 0x0007e20000100800 */
[----:B------:R-:W-:Y:S02]  /*1202e0*/  F2FP.SATFINITE.E5M2.F32.PACK_AB_MERGE_C R23, R23, R22, RZ ;  /* 0x000000161717723e */ /* 0x000fe400048060ff */
[----:B------:R-:W-:Y:S02]  /*1202f0*/  F2FP.SATFINITE.E5M2.F32.PACK_AB_MERGE_C R4, R4, R12, RZ ;  /* 0x0000000c0404723e */ /* 0x000fe400048060ff */
[----:B------:R-:W-:Y:S02]  /*120300*/  F2FP.SATFINITE.E5M2.F32.PACK_AB_MERGE_C R6, R6, R5, RZ ;  /* 0x000000050606723e */ /* 0x000fe400048060ff */
[C---:B--2---:R-:W-:Y:S01]  /*120310*/  IADD3 R2, P1, PT, R0.reuse, R25, RZ ;  /* 0x0000001900027210 */ /* 0x044fe20007f3e0ff */
[----:B------:R0:W-:Y:S04]  /*120320*/  STL [R1+0x63c8], R25 ;  /* 0x0063c81901007387 */ /* 0x0001e80000100800 */
[C---:B---3--:R-:W-:Y:S01]  /*120330*/  IMAD.X R3, R29.reuse, 0x1, R24, P1 ;  /* 0x000000011d037824 */ /* 0x048fe200008e0618 */
[----:B------:R-:W-:Y:S01]  /*120340*/  IADD3 R22, P1, PT, R0, R17, RZ ;  /* 0x0000001100167210 */ /* 0x000fe20007f3e0ff */
[----:B0-----:R-:W2:Y:S04]  /*120350*/  LDL.LU R25, [R1+0x20e4] ;  /* 0x0020e40001197983 */ /* 0x001ea80000300800 */
[----:B------:R0:W-:Y:S04]  /*120360*/  STL.64 [R1+0x4bf0], R2 ;  /* 0x004bf00201007387 */ /* 0x0001e80000100a00 */
[----:B0-----:R-:W3:Y:S04]  /*120370*/  LDL.LU R2, [R1+0x20e8] ;  /* 0x0020e80001027983 */ /* 0x001ee80000300800 */
[----:B------:R-:W3:Y:S04]  /*120380*/  LDL.LU R3, [R1+0x20ec] ;  /* 0x0020ec0001037983 */ /* 0x000ee80000300800 */
[----:B------:R0:W-:Y:S04]  /*120390*/  STL [R1+0x63cc], R24 ;  /* 0x0063cc1801007387 */ /* 0x0001e80000100800 */
[----:B0-----:R-:W2:Y:S04]  /*1203a0*/  LDL.LU R24, [R1+0x20e0] ;  /* 0x0020e00001187983 */ /* 0x001ea80000300800 */
[----:B------:R0:W-:Y:S04]  /*1203b0*/  STL [R1+0x4cf0], R23 ;  /* 0x004cf01701007387 */ /* 0x0001e80000100800 */
[----:B------:R1:W-:Y:S04]  /*1203c0*/  STL [R1+0x4c94], R4 ;  /* 0x004c940401007387 */ /* 0x0003e80000100800 */
[----:B------:R-:W2:Y:S01]  /*1203d0*/  LDL.LU R5, [R1+0x2100] ;  /* 0x0021000001057983 */ /* 0x000ea20000300800 */
[----:B0-----:R-:W-:Y:S01]  /*1203e0*/  IMAD.X R23, R29, 0x1, R15, P1 ;  /* 0x000000011d177824 */ /* 0x001fe200008e060f */
[----:B-1----:R-:W-:-:S04]  /*1203f0*/  F2FP.SATFINITE.E5M2.F32.PACK_AB_MERGE_C R4, R8, R7, RZ ;  /* 0x000000070804723e */ /* 0x002fc800048060ff */
[----:B------:R0:W-:Y:S04]  /*120400*/  STL.64 [R1+0x4be8], R22 ;  /* 0x004be81601007387 */ /* 0x0001e80000100a00 */
[----:B------:R1:W-:Y:S01]  /*120410*/  STL [R1+0x4c98], R6 ;  /* 0x004c980601007387 */ /* 0x0003e20000100800 */
[----:B0-----:R-:W-:-:S03]  /*120420*/  IADD3 R22, P1, PT, R0, R16, RZ ;  /* 0x0000001000167210 */ /* 0x001fc60007f3e0ff */
[----:B-1----:R-:W2:Y:S02]  /*120430*/  LDL.LU R6, [R1+0x2104] ;  /* 0x0021040001067983 */ /* 0x002ea40000300800 */
[----:B------:R-:W-:Y:S02]  /*120440*/  IMAD.X R23, R29, 0x1, R14, P1 ;  /* 0x000000011d177824 */ /* 0x000fe400008e060e */
[----:B------:R-:W-:Y:S04]  /*120450*/  STL [R1+0x4c80], R4 ;  /* 0x004c800401007387 */ /* 0x000fe80000100800 */
[----:B------:R-:W2:Y:S04]  /*120460*/  LDL.LU R7, [R1+0x2108] ;  /* 0x0021080001077983 */ /* 0x000ea80000300800 */
[----:B------:R-:W2:Y:S04]  /*120470*/  LDL.LU R8, [R1+0x210c] ;  /* 0x00210c0001087983 */ /* 0x000ea80000300800 */
[----:B------:R0:W-:Y:S04]  /*120480*/  STL.64 [R1+0x63c0], R16 ;  /* 0x0063c01001007387 */ /* 0x0001e80000100a00 */
[----:B0-----:R-:W2:Y:S04]  /*120490*/  LDL.LU R16, [R1+0x20c8] ;  /* 0x0020c80001107983 */ /* 0x001ea80000300800 */
[----:B------:R-:W2:Y:S04]  /*1204a0*/  LDL.LU R17, [R1+0x20cc] ;  /* 0x0020cc0001117983 */ /* 0x000ea80000300800 */
[----:B------:R0:W-:Y:S04]  /*1204b0*/  STL.64 [R1+0x4be0], R22 ;  /* 0x004be01601007387 */ /* 0x0001e80000100a00 */
[----:B0-----:R-:W2:Y:S01]  /*1204c0*/  LDL.LU.64 R22, [R1+0x63e0] ;  /* 0x0063e00001167983 */ /* 0x001ea20000300a00 */
[----:B----4-:R-:W-:-:S02]  /*1204d0*/  F2FP.SATFINITE.E5M2.F32.PACK_AB_MERGE_C R4, R9, R11, RZ ;  /* 0x0000000b0904723e */ /* 0x010fc400048060ff */
[----:B------:R-:W-:Y:S01]  /*1204e0*/  F2FP.SATFINITE.E5M2.F32.PACK_AB_MERGE_C R9, R10, R13, RZ ;  /* 0x0000000d0a09723e */ /* 0x000fe200048060ff */
[----:B------:R-:W-:Y:S04]  /*1204f0*/  STL.64 [R1+0x63d0], R14 ;  /* 0x0063d00e01007387 */ /* 0x000fe80000100a00 */
[----:B------:R-:W4:Y:S04]  /*120500*/  LDL.LU R12, [R1+0x2120] ;  /* 0x00212000010c7983 */ /* 0x000f280000300800 */
[----:B------:R0:W-:Y:S04]  /*120510*/  STL [R1+0x4c7c], R4 ;  /* 0x004c7c0401007387 */ /* 0x0001e80000100800 */
[----:B0-----:R-:W4:Y:S04]  /*120520*/  LDL.LU R4, [R1+0x2124] ;  /* 0x0021240001047983 */ /* 0x001f280000300800 */
[----:B------:R-:W-:Y:S04]  /*120530*/  STL [R1+0x4c74], R9 ;  /* 0x004c740901007387 */ /* 0x000fe80000100800 */
[----:B------:R-:W4:Y:S01]  /*120540*/  LDL.LU R13, [R1+0x2128] ;  /* 0x00212800010d7983 */ /* 0x000f220000300800 */
[----:B---3--:R-:W-:-:S02]  /*120550*/  F2FP.SATFINITE.E5M2.F32.PACK_AB_MERGE_C R2, R3, R2, RZ ;  /* 0x000000020302723e */ /* 0x008fc400048060ff */
[----:B--2---:R-:W-:Y:S02]  /*120560*/  F2FP.SATFINITE.E5M2.F32.PACK_AB_MERGE_C R17, R17, R16, RZ ;  /* 0x000000101111723e */ /* 0x004fe400048060ff */
[----:B------:R-:W-:Y:S02]  /*120570*/  F2FP.SATFINITE.E5M2.F32.PACK_AB_MERGE_C R16, R25, R24, RZ ;  /* 0x000000181910723e */ /* 0x000fe400048060ff */
[----:B------:R-:W-:-:S05]  /*120580*/  IADD3 R10, P1, PT, R0, R23, RZ ;  /* 0x00000017000a7210 */ /* 0x000fca0007f3e0ff */
[----:B------:R-:W-:Y:S01]  /*120590*/  IMAD.X R11, R29, 0x1, R22, P1 ;  /* 0x000000011d0b7824 */ /* 0x000fe200008e0616 */
[----:B------:R-:W-:-:S04]  /*1205a0*/  IADD3 R14, P1, PT, R0, R21, RZ ;  /* 0x00000015000e7210 */ /* 0x000fc80007f3e0ff */
[----:B------:R0:W-:Y:S01]  /*1205b0*/  STL.64 [R1+0x4bd8], R10 ;  /* 0x004bd80a01007387 */ /* 0x0001e20000100a00 */
[----:B------:R-:W-:-:S03]  /*1205c0*/  IMAD.X R15, R29, 0x1, R19, P1 ;  /* 0x000000011d0f7824 */ /* 0x000fc600008e0613 */
[----:B0-----:R-:W2:Y:S04]  /*1205d0*/  LDL.LU R10, [R1+0x212c] ;  /* 0x00212c00010a7983 */ /* 0x001ea80000300800 */
[----:B------:R-:W3:Y:S04]  /*1205e0*/  LDL.LU R11, [R1+0x2140] ;  /* 0x00214000010b7983 */ /* 0x000ee80000300800 */
[----:B------:R-:W3:Y:S04]  /*1205f0*/  LDL.LU R9, [R1+0x2144] ;  /* 0x0021440001097983 */ /* 0x000ee80000300800 */
[----:B------:R-:W-:Y:S04]  /*120600*/  STL.64 [R1+0x63b8], R22 ;  /* 0x0063b81601007387 */ /* 0x000fe80000100a00 */
[----:B------:R-:W-:Y:S04]  /*120610*/  STL [R1+0x4c70], R17 ;  /* 0x004c701101007387 */ /* 0x000fe80000100800 */
[----:B------:R0:W-:Y:S04]  /*120620*/  STL [R1+0x4c6c], R16 ;  /* 0x004c6c1001007387 */ /* 0x0001e80000100800 */
[----:B------:R-:W3:Y:S04]  /*120630*/  LDL.LU R24, [R1+0x2148] ;  /* 0x0021480001187983 */ /* 0x000ee80000300800 */
[----:B------:R-:W3:Y:S04]  /*120640*/  LDL.LU R25, [R1+0x214c] ;  /* 0x00214c0001197983 */ /* 0x000ee80000300800 */
[----:B------:R-:W-:Y:S04]  /*120650*/  STL.64 [R1+0x4bd0], R14 ;  /* 0x004bd00e01007387 */ /* 0x000fe80000100a00 */
[----:B------:R1:W-:Y:S04]  /*120660*/  STL [R1+0x4c68], R2 ;  /* 0x004c680201007387 */ /* 0x0003e80000100800 */
[----:B0-----:R-:W3:Y:S04]  /*120670*/  LDL.LU R16, [R1+0x2170] ;  /* 0x0021700001107983 */ /* 0x001ee80000300800 */
[----:B------:R-:W3:Y:S01]  /*120680*/  LDL.LU R17, [R1+0x2174] ;  /* 0x0021740001117983 */ /* 0x000ee20000300800 */
[----:B-1----:R-:W-:-:S05]  /*120690*/  IADD3 R2, P1, PT, R0, R20, RZ ;  /* 0x0000001400027210 */ /* 0x002fca0007f3e0ff */
[----:B------:R-:W-:Y:S02]  /*1206a0*/  IMAD.X R3, R29, 0x1, R18, P1 ;  /* 0x000000011d037824 */ /* 0x000fe400008e0612 */
[----:B------:R-:W3:Y:S01]  /*1206b0*/  LDL.LU R29, [R1+0x63d8] ;  /* 0x0063d800011d7983 */ /* 0x000ee20000300800 */
[----:B------:R-:W-:Y:S01]  /*1206c0*/  VIADD R0, R0, UR5 ;  /* 0x0000000500007c36 */ /* 0x000fe20008000000 */
[----:B------:R-:W-:Y:S01]  /*1206d0*/  F2FP.SATFINITE.E5M2.F32.PACK_AB_MERGE_C R6, R6, R5, RZ ;  /* 0x000000050606723e */ /* 0x000fe200048060ff */
[----:B------:R-:W0:Y:S01]  /*1206e0*/  LDCU UR5, c[0x0][0x3b8] ;  /* 0x00007700ff0577ac */ /* 0x000e220008000800 */
[----:B------:R-:W3:Y:S01]  /*1206f0*/  LDL.LU R22, [R1+0x2178] ;  /* 0x0021780001167983 */ /* 0x000ee20000300800 */
[----:B------:R-:W-:-:S03]  /*120700*/  F2FP.SATFINITE.E5M2.F32.PACK_AB_MERGE_C R7, R8, R7, RZ ;  /* 0x000000070807723e */ /* 0x000fc600048060ff */
[----:B------:R-:W3:Y:S01]  /*120710*/  LDL.LU R23, [R1+0x217c] ;  /* 0x00217c0001177983 */ /* 0x000ee20000300800 */
[----:B----4-:R-:W-:-:S03]  /*120720*/  F2FP.SATFINITE.E5M2.F32.PACK_AB_MERGE_C R12, R4, R12, RZ ;  /* 0x0000000c040c723e */ /* 0x010fc600048060ff */
[----:B------:R1:W-:Y:S01]  /*120730*/  STL.64 [R1+0x4bc8], R2 ;  /* 0x004bc80201007387 */ /* 0x0003e20000100a00 */
[----:B------:R-:W-:-:S03]  /*120740*/  SHF.R.S32.HI R4, RZ, 0x1f, R0 ;  /* 0x0000001fff047819 */ /* 0x000fc60000011400 */
[----:B-1----:R-:W4:Y:S04]  /*120750*/  LDL.LU R2, [R1+0x2160] ;  /* 0x0021600001027983 */ /* 0x002f280000300800 */
[----:B------:R-:W4:Y:S04]  /*120760*/  LDL.LU R3, [R1+0x2164] ;  /* 0x0021640001037983 */ /* 0x000f280000300800 */
[----:B------:R-:W4:Y:S04]  /*120770*/  LDL.LU R5, [R1+0x2168] ;  /* 0x0021680001057983 */ /* 0x000f280000300800 */
[----:B------:R1:W-:Y:S04]  /*120780*/  STL [R1+0x4c60], R6 ;  /* 0x004c600601007387 */ /* 0x0003e80000100800 */
[----:B-1----:R-:W4:Y:S04]  /*120790*/  LDL.LU R6, [R1+0x216c] ;  /* 0x00216c0001067983 */ /* 0x002f280000300800 */
[----:B------:R1:W-:Y:S04]  /*1207a0*/  STL [R1+0x4c64], R7 ;  /* 0x004c640701007387 */ /* 0x0003e80000100800 */
[----:B-1----:R-:W4:Y:S04]  /*1207b0*/  LDL.LU R7, [R1+0x21b0] ;  /* 0x0021b00001077983 */ /* 0x002f280000300800 */
[----:B------:R-:W4:Y:S04]  /*1207c0*/  LDL.LU R8, [R1+0x21b4] ;  /* 0x0021b40001087983 */ /* 0x000f280000300800 */
[----:B------:R2:W-:Y:S02]  /*1207d0*/  STL [R1+0x4c58], R12 ;  /* 0x004c580c01007387 */ /* 0x0005e40000100800 */
[----:B--2---:R-:W-:-:S02]  /*1207e0*/  F2FP.SATFINITE.E5M2.F32.PACK_AB_MERGE_C R12, R10, R13, RZ ;  /* 0x0000000d0a0c723e */ /* 0x004fc400048060ff */
[----:B------:R-:W2:Y:S04]  /*1207f0*/  LDL.LU R13, [R1+0x21c0] ;  /* 0x0021c000010d7983 */ /* 0x000ea80000300800 */
[----:B------:R-:W2:Y:S01]  /*120800*/  LDL.LU R10, [R1+0x21c4] ;  /* 0x0021c400010a7983 */ /* 0x000ea20000300800 */
[----:B---3--:R-:W-:Y:S02]  /*120810*/  F2FP.SATFINITE.E5M2.F32.PACK_AB_MERGE_C R9, R9, R11, RZ ;  /* 0x0000000b0909723e */ /* 0x008fe400048060ff */
[----:B------:R-:W-:Y:S02]  /*120820*/  F2FP.SATFINITE.E5M2.F32.PACK_AB_MERGE_C R25, R25, R24, RZ ;  /* 0x000000181919723e */ /* 0x000fe400048060ff */
[----:B------:R-:W-:-:S05]  /*120830*/  IADD3 R14, P1, PT, R0, R29, RZ ;  /* 0x0000001d000e7210 */ /* 0x000fca0007f3e0ff */
[----:B------:R-:W-:-:S05]  /*120840*/  IMAD.X R15, R4, 0x1, R28, P1 ;  /* 0x00000001040f7824 */ /* 0x000fca00008e061c */
[----:B------:R1:W-:Y:S04]  /*120850*/  STL.64 [R1+0x4bc0], R14 ;  /* 0x004bc00e01007387 */ /* 0x0003e80000100a00 */
[----:B------:R3:W-:Y:S01]  /*120860*/  STL [R1+0x4c5c], R12 ;  /* 0x004c5c0c01007387 */ /* 0x0007e20000100800 */
[----:B-1----:R-:W-:-:S03]  /*120870*/  IADD3 R14, P1, PT, R0, R27, RZ ;  /* 0x0000001b000e7210 */ /* 0x002fc60007f3e0ff */
[----:B---3--:R-:W3:Y:S02]  /*120880*/  LDL.LU R12, [R1+0x21cc] ;  /* 0x0021cc00010c7983 */ /* 0x008ee40000300800 */
[----:B------:R-:W-:Y:S02]  /*120890*/  IMAD.X R15, R4, 0x1, R26, P1 ;  /* 0x00000001040f7824 */ /* 0x000fe400008e061a */
[----:B------:R-:W2:Y:S04]  /*1208a0*/  LDL.LU R11, [R1+0x21e0] ;  /* 0x0021e000010b7983 */ /* 0x000ea80000300800 */
[----:B------:R1:W-:Y:S04]  /*1208b0*/  STL [R1+0x4c50], R9 ;  /* 0x004c500901007387 */ /* 0x0003e80000100800 */
[----:B-1----:R-:W2:Y:S04]  /*1208c0*/  LDL.LU R9, [R1+0x21e4] ;  /* 0x0021e40001097983 */ /* 0x002ea80000300800 */
[----:B------:R1:W-:Y:S04]  /*1208d0*/  STL [R1+0x63a8], R27 ;  /* 0x0063a81b01007387 */ /* 0x0003e80000100800 */
[----:B-1----:R-:W3:Y:S04]  /*1208e0*/  LDL.LU R27, [R1+0x21c8] ;  /* 0x0021c800011b7983 */ /* 0x002ee80000300800 */
[----:B------:R1:W-:Y:S04]  /*1208f0*/  STL.64 [R1+0x4bb8], R14 ;  /* 0x004bb80e01007387 */ /* 0x0003e80000100a00 */
[----:B-1----:R-:W2:Y:S04]  /*120900*/  LDL.LU.64 R14, [R1+0x63d0] ;  /* 0x0063d000010e7983 */ /* 0x002ea80000300a00 */
[----:B------:R-:W2:Y:S04]  /*120910*/  LDL.LU R24, [R1+0x63cc] ;  /* 0x0063cc0001187983 */ /* 0x000ea80000300800 */
[----:B------:R1:W-:Y:S04]  /*120920*/  STL [R1+0x4c54], R25 ;  /* 0x004c541901007387 */ /* 0x0003e80000100800 */
[----:B-1----:R-:W2:Y:S01]  /*120930*/  LDL.LU R25, [R1+0x63c8] ;  /* 0x0063c80001197983 */ /* 0x002ea20000300800 */
[----:B------:R-:W-:-:S05]  /*120940*/  F2FP.SATFINITE.E5M2.F32.PACK_AB_MERGE_C R17, R17, R16, RZ ;  /* 0x000000101111723e */ /* 0x000fca00048060ff */
[----:B------:R1:W-:Y:S01]  /*120950*/  STL [R1+0x4c48], R17 ;  /* 0x004c481101007387 */ /* 0x0003e20000100800 */
[----:B--2---:R-:W-:-:S05]  /*120960*/  IADD3 R16, P1, PT, R0, R25, RZ ;  /* 0x0000001900107210 */ /* 0x004fca0007f3e0ff */
[----:B-1----:R-:W-:-:S05]  /*120970*/  IMAD.X R17, R4, 0x1, R24, P1 ;  /* 0x0000000104117824 */ /* 0x002fca00008e0618 */
[----:B------:R1:W-:Y:S04]  /*120980*/  STL.64 [R1+0x4bb0], R16 ;  /* 0x004bb01001007387 */ /* 0x0003e80000100a00 */
[----:B-1----:R-:W2:Y:S01]  /*120990*/  LDL.LU.64 R16, [R1+0x63c0] ;  /* 0x0063c00001107983 */ /* 0x002ea20000300a00 */
[----:B------:R-:W-:Y:S02]  /*1209a0*/  F2FP.SATFINITE.E5M2.F32.PACK_AB_MERGE_C R23, R23, R22, RZ ;  /* 0x000000161717723e */ /* 0x000fe400048060ff */
[----:B----4-:R-:W-:Y:S01]  /*1209b0*/  F2FP.SATFINITE.E5M2.F32.PACK_AB_MERGE_C R22, R3, R2, RZ ;  /* 0x000000020316723e */ /* 0x010fe200048060ff */
[----:B------:R1:W-:Y:S04]  /*1209c0*/  STL.64 [R1+0x63a0], R24 ;  /* 0x0063a01801007387 */ /* 0x0003e80000100a00 */
[----:B-1----:R-:W4:Y:S04]  /*1209d0*/  LDL.LU R24, [R1+0x21b8] ;  /* 0x0021b80001187983 */ /* 0x002f280000300800 */
[----:B------:R-:W4:Y:S04]  /*1209e0*/  LDL.LU R25, [R1+0x21bc] ;  /* 0x0021bc0001197983 */ /* 0x000f280000300800 */
[----:B------:R-:W3:Y:S04]  /*1209f0*/  LDL.LU R2, [R1+0x21e8] ;  /* 0x0021e80001027983 */ /* 0x000ee80000300800 */
[----:B------:R-:W-:Y:S04]  /*120a00*/  STL [R1+0x4c4c], R23 ;  /* 0x004c4c1701007387 */ /* 0x000fe80000100800 */
[----:B------:R-:W3:Y:S04]  /*120a10*/  LDL.LU R3, [R1+0x21ec] ;  /* 0x0021ec0001037983 */ /* 0x000ee80000300800 */
[----:B------:R2:W-:Y:S02]  /*120a20*/  STL [R1+0x270], R22 ;  /* 0x0002701601007387 */ /* 0x0005e40000100800 */
[----:B--2---:R-:W-:-:S05]  /*120a30*/  IADD3 R22, P1, PT, R0, R17, RZ ;  /* 0x0000001100167210 */ /* 0x004fca0007f3e0ff */
[----:B------:R-:W-:-:S05]  /*120a40*/  IMAD.X R23, R4, 0x1, R15, P1 ;  /* 0x0000000104177824 */ /* 0x000fca00008e060f */
[----:B------:R1:W-:Y:S04]  /*120a50*/  STL.64 [R1+0x4ba8], R22 ;  /* 0x004ba81601007387 */ /* 0x0003e80000100a00 */
[----:B-1----:R-:W2:Y:S01]  /*120a60*/  LDL.LU.64 R22, [R1+0x63b8] ;  /* 0x0063b80001167983 */ /* 0x002ea20000300a00 */
[----:B------:R-:W-:-:S05]  /*120a70*/  F2FP.SATFINITE.E5M2.F32.PACK_AB_MERGE_C R6, R6, R5, RZ ;  /* 0x000000050606723e */ /* 0x000fca00048060ff */
[----:B------:R1:W-:Y:S01]  /*120a80*/  STL [R1+0x274], R6 ;  /* 0x0002740601007387 */ /* 0x0003e20000100800 */
[----:B------:R-:W-:Y:S02]  /*120a90*/  F2FP.SATFINITE.E5M2.F32.PACK_AB_MERGE_C R5, R8, R7, RZ ;  /* 0x000000070805723e */ /* 0x000fe400048060ff */
[----:B-1----:R-:W-:Y:S01]  /*120aa0*/  IADD3 R6, P1, PT, R0, R16, RZ ;  /* 0x0000001000067210 */ /* 0x002fe20007f3e0ff */
[----:B------:R-:W-:Y:S04]  /*120ab0*/  STL.64 [R1+0x6398], R16 ;  /* 0x0063981001007387 */ /* 0x000fe80000100a00 */
[----:B------:R-:W-:Y:S01]  /*120ac0*/  IMAD.X R7, R4, 0x1, R14, P1 ;  /* 0x0000000104077824 */ /* 0x000fe200008e060e */
[----:B------:R1:W-:Y:S04]  /*120ad0*/  STL [R1+0x53bc], R5 ;  /* 0x0053bc0501007387 */ /* 0x0003e80000100800 */
[----:B-1----:R-:W2:Y:S04]  /*120ae0*/  LDL.LU R5, [R1+0x2200] ;  /* 0x0022000001057983 */ /* 0x002ea80000300800 */
[----:B------:R1:W-:Y:S04]  /*120af0*/  STL.64 [R1+0x4ba0], R6 ;  /* 0x004ba00601007387 */ /* 0x0003e80000100a00 */
[----:B-1----:R-:W2:Y:S04]  /*120b00*/  LDL.LU R6, [R1+0x2204] ;  /* 0x0022040001067983 */ /* 0x002ea80000300800 */
[----:B------:R-:W2:Y:S04]  /*120b10*/  LDL.LU R7, [R1+0x2208] ;  /* 0x0022080001077983 */ /* 0x000ea80000300800 */
[----:B------:R-:W2:Y:S04]  /*120b20*/  LDL.LU R8, [R1+0x220c] ;  /* 0x00220c0001087983 */ /* 0x000ea80000300800 */
[----:B------:R4:W-:Y:S02]  /*120b30*/  STL.64 [R1+0x63b0], R14 ;  /* 0x0063b00e01007387 */ /* 0x0009e40000100a00 */
[----:B----4-:R-:W-:-:S02]  /*120b40*/  F2FP.SATFINITE.E5M2.F32.PACK_AB_MERGE_C R15, R25, R24, RZ ;  /* 0x00000018190f723e */ /* 0x010fc400048060ff */
[----:B------:R-:W-:Y:S02]  /*120b50*/  F2FP.SATFINITE.E5M2.F32.PACK_AB_MERGE_C R14, R10, R13, RZ ;  /* 0x0000000d0a0e723e */ /* 0x000fe400048060ff */
[----:B------:R-:W4:Y:S04]  /*120b60*/  LDL.LU R13, [R1+0x2220] ;  /* 0x00222000010d7983 */ /* 0x000f280000300800 */
[----:B------:R-:W-:Y:S04]  /*120b70*/  STL [R1+0x53d0], R15 ;  /* 0x0053d00f01007387 */ /* 0x000fe80000100800 */
[----:B------:R-:W4:Y:S04]  /*120b80*/  LDL.LU R10, [R1+0x2224] ;  /* 0x00222400010a7983 */ /* 0x000f280000300800 */
[----:B------:R2:W-:Y:S01]  /*120b90*/  STL [R1+0x5364], R14 ;  /* 0x0053640e01007387 */ /* 0x0005e20000100800 */
[----:B---3--:R-:W-:-:S02]  /*120ba0*/  F2FP.SATFINITE.E5M2.F32.PACK_AB_MERGE_C R12, R12, R27, RZ ;  /* 0x0000001b0c0c723e */ /* 0x008fc400048060ff */
[----:B------:R-:W-:Y:S01]  /*120bb0*/  F2FP.SATFINITE.E5M2.F32.PACK_AB_MERGE_C R9, R9, R11, RZ ;  /* 0x0000000b0909723e */ /* 0x000fe200048060ff */
[----:B------:R-:W3:Y:S01]  /*120bc0*/  LDL.LU R27, [R1+0x2228] ;  /* 0x00222800011b7983 */ /* 0x000ee20000300800 */
[----:B--2---:R-:W-:-:S05]  /*120bd0*/  IADD3 R14, P1, PT, R0, R23, RZ ;  /* 0x00000017000e7210 */ /* 0x004fca0007f3e0ff */
[----:B------:R-:W-:-:S05]  /*120be0*/  IMAD.X R15, R4, 0x1, R22, P1 ;  /* 0x00000001040f7824 */ /* 0x000fca00008e0616 */
[----:B------:R1:W-:Y:S04]  /*120bf0*/  STL.64 [R1+0x4b98], R14 ;  /* 0x004b980e01007387 */ /* 0x0003e80000100a00 */
[----:B------:R-:W-:Y:S04]  /*120c00*/  STL [R1+0x5370], R12 ;  /* 0x0053700c01007387 */ /* 0x000fe80000100800 */
[----:B------:R-:W2:Y:S04]  /*120c10*/  LDL.LU R24, [R1+0x2240] ;  /* 0x0022400001187983 */ /* 0x000ea80000300800 */
[----:B------:R0:W-:Y:S04]  /*120c20*/  STL [R1+0x5310], R9 ;  /* 0x0053100901007387 */ /* 0x0001e80000100800 */
[----:B------:R-:W2:Y:S04]  /*120c30*/  LDL.LU R25, [R1+0x2244] ;  /* 0x0022440001197983 */ /* 0x000ea80000300800 */
[----:B------:R-:W2:Y:S01]  /*120c40*/  LDL.LU R16, [R1+0x2248] ;  /* 0x0022480001107983 */ /* 0x000ea20000300800 */
[----:B-1----:R-:W-:-:S03]  /*120c50*/  IADD3 R14, P1, PT, R0, R21, RZ ;  /* 0x00000015000e7210 */ /* 0x002fc60007f3e0ff */
[----:B------:R-:W2:Y:S04]  /*120c60*/  LDL.LU R17, [R1+0x224c] ;  /* 0x00224c0001117983 */ /* 0x000ea80000300800 */
[----:B------:R-:W2:Y:S04]  /*120c70*/  LDL.LU R11, [R1+0x2260] ;  /* 0x00226000010b7983 */ /* 0x000ea80000300800 */
[----:B0-----:R-:W2:Y:S04]  /*120c80*/  LDL.LU R9, [R1+0x2264] ;  /* 0x0022640001097983 */ /* 0x001ea80000300800 */
[----:B------:R0:W-:Y:S04]  /*120c90*/  STL [R1+0x6388], R21 ;  /* 0x0063881501007387 */ /* 0x0001e80000100800 */
[----:B0-----:R-:W3:Y:S01]  /*120ca0*/  LDL.LU R21, [R1+0x222c] ;  /* 0x00222c0001157983 */ /* 0x001ee20000300800 */
[----:B------:R-:W-:Y:S01]  /*120cb0*/  IMAD.X R15, R4, 0x1, R19, P1 ;  /* 0x00000001040f7824 */ /* 0x000fe200008e0613 */
[----:B------:R-:W-:-:S02]  /*120cc0*/  F2FP.SATFINITE.E5M2.F32.PACK_AB_MERGE_C R12, R3, R2, RZ ;  /* 0x00000002030c723e */ /* 0x000fc400048060ff */
[----:B------:R-:W-:Y:S02]  /*120cd0*/  IADD3 R2, P1, PT, R0, R20, RZ ;  /* 0x0000001400027210 */ /* 0x000fe40007f3e0ff */
[----:B------:R-:W-:Y:S03]  /*120ce0*/  STL.64 [R1+0x4b90], R14 ;  /* 0x004b900e01007387 */ /* 0x000fe60000100a00 */
[----:B------:R-:W-:Y:S01]  /*120cf0*/  IMAD.X R3, R4, 0x1, R18, P1 ;  /* 0x0000000104037824 */ /* 0x000fe200008e0612 */
[----:B------:R0:W-:Y:S01]  /*120d00*/  STL [R1+0x5324], R12 ;  /* 0x0053240c01007387 */ /* 0x0001e20000100800 */
[----:B------:R-:W-:Y:S01]  /*120d10*/  VIADD R0, R0, UR5 ;  /* 0x0000000500007c36 */ /* 0x000fe20008000000 */
[----:B------:R-:W-:Y:S01]  /*120d20*/  F2FP.SATFINITE.E5M2.F32.PACK_AB_MERGE_C R4, R6, R5, RZ ;  /* 0x000000050604723e */ /* 0x000fe200048060ff */
[----:B------:R-:W1:Y:S01]  /*120d30*/  LDCU UR5, c[0x0][0x3b8] ;  /* 0x00007700ff0577ac */ /* 0x000e620008000800 */
[----:B------:R-:W-:Y:S01]  /*120d40*/  F2FP.SATFINITE.E5M2.F32.PACK_AB_MERGE_C R5, R8, R7, RZ ;  /* 0x000000070805723e */ /* 0x000fe200048060ff */
[----:B0-----:R-:W2:Y:S04]  /*120d50*/  LDL.LU R12, [R1+0x2284] ;  /* 0x00228400010c7983 */ /* 0x001ea80000300800 */
[----:B------:R0:W-:Y:S01]  /*120d60*/  STL.64 [R1+0x4b88], R2 ;  /* 0x004b880201007387 */ /* 0x0001e20000100a00 */
[----:B------:R-:W-:-:S02]  /*120d70*/  IADD3 R14, P1, PT, R0, R29, RZ ;  /* 0x0000001d000e7210 */ /* 0x000fc40007f3e0ff */
[----:B----4-:R-:W-:Y:S02]  /*120d80*/  F2FP.SATFINITE.E5M2.F32.PACK_AB_MERGE_C R7, R10, R13, RZ ;  /* 0x0000000d0a07723e */ /* 0x010fe400048060ff */
[----:B------:R-:W-:Y:S01]  /*120d90*/  SHF.R.S32.HI R13, RZ, 0x1f, R0 ;  /* 0x0000001fff0d7819 */ /* 0x000fe20000011400 */
[----:B0-----:R-:W4:Y:S04]  /*120da0*/  LDL.LU R2, [R1+0x2288] ;  /* 0x0022880001027983 */ /* 0x001f280000300800 */
[----:B------:R-:W4:Y:S04]  /*120db0*/  LDL.LU R3, [R1+0x228c] ;  /* 0x00228c0001037983 */ /* 0x000f280000300800 */
[----:B------:R0:W-:Y:S01]  /*120dc0*/  STL.64 [R1+0x6390], R18 ;  /* 0x0063901201007387 */ /* 0x0001e20000100a00 */
[----:B------:R-:W-:-:S03]  /*120dd0*/  IMAD.X R15, R13, 0x1, R28, P1 ;  /* 0x000000010d0f7824 */ /* 0x000fc600008e061c */
[----:B0-----:R-:W4:Y:S04]  /*120de0*/  LDL.LU R18, [R1+0x226c] ;  /* 0x00226c0001127983 */ /* 0x001f280000300800 */
[----:B------:R-:W4:Y:S04]  /*120df0*/  LDL.LU R19, [R1+0x2280] ;  /* 0x0022800001137983 */ /* 0x000f280000300800 */
[----:B------:R0:W-:Y:S04]  /*120e00*/  STL [R1+0x5218], R4 ;  /* 0x0052180401007387 */ /* 0x0001e80000100800 */
[----:B0-----:R-:W4:Y:S04]  /*120e10*/  LDL.LU R4, [R1+0x22a0] ;  /* 0x0022a00001047983 */ /* 0x001f280000300800 */
[----:B------:R0:W-:Y:S04]  /*120e20*/  STL [R1+0x5234], R5 ;  /* 0x0052340501007387 */ /* 0x0001e80000100800 */
[----:B0-----:R-:W4:Y:S04]  /*120e30*/  LDL.LU R5, [R1+0x22a4] ;  /* 0x0022a40001057983 */ /* 0x001f280000300800 */
[----:B------:R-:W4:Y:S04]  /*120e40*/  LDL.LU R6, [R1+0x22a8] ;  /* 0x0022a80001067983 */ /* 0x000f280000300800 */
[----:B------:R-:W4:Y:S04]  /*120e50*/  LDL.LU R10, [R1+0x22ac] ;  /* 0x0022ac00010a7983 */ /* 0x000f280000300800 */
[----:B------:R0:W-:Y:S04]  /*120e60*/  STL [R1+0x518c], R7 ;  /* 0x00518c0701007387 */ /* 0x0001e80000100800 */
[----:B0-----:R-:W4:Y:S04]  /*120e70*/  LDL.LU R7, [R1+0x22c0] ;  /* 0x0022c00001077983 */ /* 0x001f280000300800 */
[----:B------:R-:W4:Y:S04]  /*120e80*/  LDL.LU R8, [R1+0x22c4] ;  /* 0x0022c40001087983 */ /* 0x000f280000300800 */
[----:B------:R0:W-:Y:S04]  /*120e90*/  STL.64 [R1+0x4b80], R14 ;  /* 0x004b800e01007387 */ /* 0x0001e80000100a00 */
[----:B0-----:R-:W4:Y:S01]  /*120ea0*/  LDL.LU.64 R14, [R1+0x63b0] ;  /* 0x0063b000010e7983 */ /* 0x001f220000300a00 */
[----:B---3--:R-:W-:-:S03]  /*120eb0*/  F2FP.SATFINITE.E5M2.F32.PACK_AB_MERGE_C R21, R21, R27, RZ ;  /* 0x0000001b1515723e */ /* 0x008fc600048060ff */
[----:B------:R-:W3:Y:S04]  /*120ec0*/  LDL.LU R27, [R1+0x63a8] ;  /* 0x0063a800011b7983 */ /* 0x000ee80000300800 */
[----:B------:R2:W-:Y:S02]  /*120ed0*/  STL [R1+0x53ec], R21 ;  /* 0x0053ec1501007387 */ /* 0x0005e40000100800 */
[----:B--2---:R-:W-:-:S05]  /*120ee0*/  F2FP.SATFINITE.E5M2.F32.PACK_AB_MERGE_C R21, R25, R24, RZ ;  /* 0x000000181915723e */ /* 0x004fca00048060ff */
[----:B------:R-:W-:Y:S01]  /*120ef0*/  STL [R1+0x5120], R21 ;  /* 0x0051201501007387 */ /* 0x000fe20000100800 */
[----:B---3--:R-:W-:-:S05]  /*120f00*/  IADD3 R24, P1, PT, R0, R27, RZ ;  /* 0x0000001b00187210 */ /* 0x008fca0007f3e0ff */
[----:B------:R-:W-:-:S05]  /*120f10*/  IMAD.X R25, R13, 0x1, R26, P1 ;  /* 0x000000010d197824 */ /* 0x000fca00008e061a */
[----:B------:R0:W-:Y:S04]  /*120f20*/  STL.64 [R1+0x4b78], R24 ;  /* 0x004b781801007387 */ /* 0x0001e80000100a00 */
[----:B0-----:R-:W2:Y:S01]  /*120f30*/  LDL.LU.64 R24, [R1+0x63a0] ;  /* 0x0063a00001187983 */ /* 0x001ea20000300a00 */
[----:B------:R-:W-:-:S03]  /*120f40*/  F2FP.SATFINITE.E5M2.F32.PACK_AB_MERGE_C R16, R17, R16, RZ ;  /* 0x000000101110723e */ /* 0x000fc600048060ff */
[----:B------:R-:W3:Y:S04]  /*120f50*/  LDL.LU R21, [R1+0x22c8] ;  /* 0x0022c80001157983 */ /* 0x000ee80000300800 */
[----:B------:R-:W-:Y:S01]  /*120f60*/  STL [R1+0x5144], R16 ;  /* 0x0051441001007387 */ /* 0x000fe20000100800 */
[----:B------:R-:W-:-:S03]  /*120f70*/  F2FP.SATFINITE.E5M2.F32.PACK_AB_MERGE_C R9, R9, R11, RZ ;  /* 0x0000000b0909723e */ /* 0x000fc600048060ff */
[----:B------:R-:W3:Y:S04]  /*120f80*/  LDL.LU R11, [R1+0x22e8] ;  /* 0x0022e800010b7983 */ /* 0x000ee80000300800 */
[----:B------:R0:W-:Y:S04]  /*120f90*/  STL [R1+0x507c], R9 ;  /* 0x00507c0901007387 */ /* 0x0001e80000100800 */
[----:B0-----:R-:W3:Y:S01]  /*120fa0*/  LDL.LU R9, [R1+0x22ec] ;  /* 0x0022ec0001097983 */ /* 0x001ee20000300800 */
[----:B--2---:R-:W-:-:S05]  /*120fb0*/  IADD3 R16, P1, PT, R0, R25, RZ ;  /* 0x0000001900107210 */ /* 0x004fca0007f3e0ff */
[----:B------:R-:W-:-:S05]  /*120fc0*/  IMAD.X R17, R13, 0x1, R24, P1 ;  /* 0x000000010d117824 */ /* 0x000fca00008e0618 */
[----:B------:R0:W-:Y:S04]  /*120fd0*/  STL.64 [R1+0x4b70], R16 ;  /* 0x004b701001007387 */ /* 0x0001e80000100a00 */
[----:B0-----:R-:W2:Y:S04]  /*120fe0*/  LDL.LU.64 R16, [R1+0x6398] ;  /* 0x0063980001107983 */ /* 0x001ea80000300a00 */
[----:B------:R0:W-:Y:S04]  /*120ff0*/  STL.64 [R1+0x6380], R24 ;  /* 0x0063801801007387 */ /* 0x0001e80000100a00 */
[----:B0-----:R-:W2:Y:S01]  /*121000*/  LDL.LU R25, [R1+0x2268] ;  /* 0x0022680001197983 */ /* 0x001ea20000300800 */
[----:B----4-:R-:W-:-:S03]  /*121010*/  F2FP.SATFINITE.E5M2.F32.PACK_AB_MERGE_C R12, R12, R19, RZ ;  /* 0x000000130c0c723e */ /* 0x010fc600048060ff */
[----:B------:R-:W4:Y:S01]  /*121020*/  LDL.LU R24, [R1+0x22e4] ;  /* 0x0022e40001187983 */ /* 0x000f220000300800 */
[----:B------:R-:W-:Y:S02]  /*121030*/  F2FP.SATFINITE.E5M2.F32.PACK_AB_MERGE_C R2, R3, R2, RZ ;  /* 0x000000020302723e */ /* 0x000fe400048060ff */
[----:B------:R-:W-:Y:S02]  /*121040*/  F2FP.SATFINITE.E5M2.F32.PACK_AB_MERGE_C R7, R8, R7, RZ ;  /* 0x000000070807723e */ /* 0x000fe400048060ff */
[----:B--2---:R-:W-:Y:S02]  /*121050*/  F2FP.SATFINITE.E5M2.F32.PACK_AB_MERGE_C R25, R18, R25, RZ ;  /* 0x000000191219723e */ /* 0x004fe400048060ff */
[----:B------:R-:W-:-:S03]  /*121060*/  IADD3 R18, P1, PT, R0, R17, RZ ;  /* 0x0000001100127210 */ /* 0x000fc60007f3e0ff */
[----:B------:R0:W-:Y:S02]  /*121070*/  STL [R1+0x50a8], R25 ;  /* 0x0050a81901007387 */ /* 0x0001e40000100800 */
[----:B------:R-:W-:Y:S02]  /*121080*/  IMAD.X R19, R13, 0x1, R15, P1 ;  /* 0x000000010d137824 */ /* 0x000fe400008e060f */
[----:B------:R2:W-:Y:S04]  /*121090*/  STL [R1+0x4ff0], R12 ;  /* 0x004ff00c01007387 */ /* 0x0005e80000100800 */
[----:B0-----:R-:W3:Y:S04]  /*1210a0*/  LDL.LU R25, [R1+0x22f0] ;  /* 0x0022f00001197983 */ /* 0x001ee80000300800 */
[----:B--2---:R-:W2:Y:S04]  /*1210b0*/  LDL.LU R12, [R1+0x22f4] ;  /* 0x0022f400010c7983 */ /* 0x004ea80000300800 */
[----:B------:R0:W-:Y:S04]  /*1210c0*/  STL.64 [R1+0x4b68], R18 ;  /* 0x004b681201007387 */ /* 0x0001e80000100a00 */
[----:B------:R1:W-:Y:S01]  /*1210d0*/  STL [R1+0x500c], R2 ;  /* 0x00500c0201007387 */ /* 0x0003e20000100800 */
[----:B0-----:R-:W-:-:S02]  /*1210e0*/  F2FP.SATFINITE.E5M2.F32.PACK_AB_MERGE_C R18, R5, R4, RZ ;  /* 0x000000040512723e */ /* 0x001fc400048060ff */
[C---:B------:R-:W-:Y:S01]  /*1210f0*/  IADD3 R4, P1, PT, R0.reuse, R16, RZ ;  /* 0x0000001000047210 */ /* 0x040fe20007f3e0ff */
[----:B-1----:R-:W2:Y:S04]  /*121100*/  LDL.LU R2, [R1+0x22f8] ;  /* 0x0022f80001027983 */ /* 0x002ea80000300800 */
[----:B------:R-:W-:Y:S01]  /*121110*/  IMAD.X R5, R13, 0x1, R14, P1 ;  /* 0x000000010d057824 */ /* 0x000fe200008e060e */
[----:B------:R-:W2:Y:S04]  /*121120*/  LDL.LU R3, [R1+0x22fc] ;  /* 0x0022fc0001037983 */ /* 0x000ea80000300800 */
[----:B------:R0:W-:Y:S04]  /*121130*/  STL [R1+0x4f90], R18 ;  /* 0x004f901201007387 */ /* 0x0001e80000100800 */
[----:B------:R1:W-:Y:S01]  /*121140*/  STL.64 [R1+0x4b60], R4 ;  /* 0x004b600401007387 */ /* 0x0003e20000100a00 */
[----:B0-----:R-:W-:-:S02]  /*121150*/  IADD3 R18, P1, PT, R0, R23, RZ ;  /* 0x0000001700127210 */ /* 0x001fc40007f3e0ff */
[----:B-1----:R-:W-:Y:S01]  /*121160*/  F2FP.SATFINITE.E5M2.F32.PACK_AB_MERGE_C R5, R10, R6, RZ ;  /* 0x000000060a05723e */ /* 0x002fe200048060ff */
[----:B------:R-:W2:Y:S02]  /*121170*/  LDL.LU R4, [R1+0x2310] ;  /* 0x0023100001047983 */ /* 0x000ea40000300800 */
[----:B------:R-:W-:Y:S02]  /*121180*/  IMAD.X R19, R13, 0x1, R22, P1 ;  /* 0x000000010d137824 */ /* 0x000fe400008e0616 */
[----:B------:R-:W2:Y:S04]  /*121190*/  LDL.LU R10, [R1+0x2314] ;  /* 0x00231400010a7983 */ /* 0x000ea80000300800 */
[----:B------:R0:W-:Y:S04]  /*1211a0*/  STL [R1+0x5408], R5 ;  /* 0x0054080501007387 */ /* 0x0001e80000100800 */
[----:B0-----:R-:W2:Y:S04]  /*1211b0*/  LDL.LU R5, [R1+0x2318] ;  /* 0x0023180001057983 */ /* 0x001ea80000300800 */
[----:B------:R-:W2:Y:S04]  /*1211c0*/  LDL.LU R6, [R1+0x231c] ;  /* 0x00231c0001067983 */ /* 0x000ea80000300800 */
[----:B------:R-:W-:Y:S04]  /*1211d0*/  STL [R1+0x4f4c], R7 ;  /* 0x004f4c0701007387 */ /* 0x000fe80000100800 */
[----:B------:R0:W-:Y:S04]  /*1211e0*/  STL.64 [R1+0x4b58], R18 ;  /* 0x004b581201007387 */ /* 0x0001e80000100a00 */
[----:B0-----:R-:W2:Y:S04]  /*1211f0*/  LDL.LU.64 R18, [R1+0x6390] ;  /* 0x0063900001127983 */ /* 0x001ea80000300a00 */
[----:B------:R-:W2:Y:S04]  /*121200*/  LDL.LU R7, [R1+0x2330] ;  /* 0x0023300001077983 */ /* 0x000ea80000300800 */
[----:B------:R-:W2:Y:S04]  /*121210*/  LDL.LU R8, [R1+0x2334] ;  /* 0x0023340001087983 */ /* 0x000ea80000300800 */
[----:B------:R0:W-:Y:S04]  /*121220*/  STL.64 [R1+0x6378], R22 ;  /* 0x0063781601007387 */ /* 0x0001e80000100a00 */
[----:B0-----:R-:W3:Y:S04]  /*121230*/  LDL.LU R22, [R1+0x22cc] ;  /* 0x0022cc0001167983 */ /* 0x001ee80000300800 */
[----:B------:R-:W4:Y:S01]  /*121240*/  LDL.LU R23, [R1+0x22e0] ;  /* 0x0022e00001177983 */ /* 0x000f220000300800 */
[----:B---3--:R-:W-:-:S03]  /*121250*/  F2FP.SATFINITE.E5M2.F32.PACK_AB_MERGE_C R22, R22, R21, RZ ;  /* 0x000000151616723e */ /* 0x008fc600048060ff */
[----:B------:R-:W3:Y:S04]  /*121260*/  LDL.LU R21, [R1+0x6388] ;  /* 0x0063880001157983 */ /* 0x000ee80000300800 */
[----:B------:R3:W-:Y:S01]  /*121270*/  STL [R1+0x4f54], R22 ;  /* 0x004f541601007387 */ /* 0x0007e20000100800 */
[----:B----4-:R-:W-:-:S05]  /*121280*/  F2FP.SATFINITE.E5M2.F32.PACK_AB_MERGE_C R24, R24, R23, RZ ;  /* 0x000000171818723e */ /* 0x010fca00048060ff */
[----:B------:R-:W-:Y:S01]  /*121290*/  STL [R1+0x4f04], R24 ;  /* 0x004f041801007387 */ /* 0x000fe20000100800 */
[----:B--2---:R-:W-:Y:S02]  /*1212a0*/  F2FP.SATFINITE.E5M2.F32.PACK_AB_MERGE_C R12, R12, R25, RZ ;  /* 0x000000190c0c723e */ /* 0x004fe400048060ff */
[----:B------:R-:W-:Y:S02]  /*1212b0*/  F2FP.SATFINITE.E5M2.F32.PACK_AB_MERGE_C R2, R3, R2, RZ ;  /* 0x000000020302723e */ /* 0x000fe400048060ff */
[----:B------:R-:W-:Y:S02]  /*1212c0*/  F2FP.SATFINITE.E5M2.F32.PACK_AB_MERGE_C R4, R10, R4, RZ ;  /* 0x000000040a04723e */ /* 0x000fe400048060ff */
[----:B------:R-:W-:Y:S02]  /*1212d0*/  F2FP.SATFINITE.E5M2.F32.PACK_AB_MERGE_C R7, R8, R7, RZ ;  /* 0x000000070807723e */ /* 0x000fe400048060ff */
[----:B---3--:R-:W-:-:S05]  /*1212e0*/  IADD3 R22, P1, PT, R0, R21, RZ ;  /* 0x0000001500167210 */ /* 0x008fca0007f3e0ff */
[----:B------:R-:W-:-:S05]  /*1212f0*/  IMAD.X R23, R13, 0x1, R19, P1 ;  /* 0x000000010d177824 */ /* 0x000fca00008e0613 */
[----:B------:R0:W-:Y:S02]  /*121300*/  STL.64 [R1+0x4b50], R22 ;  /* 0x004b501601007387 */ /* 0x0001e40000100a00 */
[----:B0-----:R-:W-:Y:S02]  /*121310*/  F2FP.SATFINITE.E5M2.F32.PACK_AB_MERGE_C R22, R9, R11, RZ ;  /* 0x0000000b0916723e */ /* 0x001fe400048060ff */
[----:B------:R-:W2:Y:S04]  /*121320*/  LDL.LU R11, [R1+0x2350] ;  /* 0x00235000010b7983 */ /* 0x000ea80000300800 */
[----:B------:R-:W2:Y:S04]  /*121330*/  LDL.LU R9, [R1+0x2354] ;  /* 0x0023540001097983 */ /* 0x000ea80000300800 */
[----:B------:R0:W-:Y:S02]  /*121340*/  STL [R1+0x4f10], R22 ;  /* 0x004f101601007387 */ /* 0x0001e40000100800 */
[----:B0-----:R-:W-:-:S02]  /*121350*/  IADD3 R22, P1, PT, R0, R20, RZ ;  /* 0x0000001400167210 */ /* 0x001fc40007f3e0ff */
[----:B------:R0:W-:Y:S03]  /*121360*/  STL.64 [R1+0x6370], R20 ;  /* 0x0063701401007387 */ /* 0x0001e60000100a00 */
[----:B------:R-:W-:Y:S02]  /*121370*/  IMAD.X R23, R13, 0x1, R18, P1 ;  /* 0x000000010d177824 */ /* 0x000fe400008e0612 */
[----:B------:R-:W-:Y:S01]  /*121380*/  VIADD R0, R0, UR5 ;  /* 0x0000000500007c36 */ /* 0x000fe20008000000 */
[----:B------:R-:W1:Y:S01]  /*121390*/  LDCU UR5, c[0x0][0x3b8] ;  /* 0x00007700ff0577ac */ /* 0x000e620008000800 */
[----:B0-----:R-:W3:Y:S04]  /*1213a0*/  LDL.LU R20, [R1+0x2358] ;  /* 0x0023580001147983 */ /* 0x001ee80000300800 */
[----:B------:R0:W-:Y:S01]  /*1213b0*/  STL.64 [R1+0x4b48], R22 ;  /* 0x004b481601007387 */ /* 0x0001e20000100a00 */
[----:B------:R-:W-:-:S02]  /*1213c0*/  SHF.R.S32.HI R10, RZ, 0x1f, R0 ;  /* 0x0000001fff0a7819 */ /* 0x000fc40000011400 */
[----:B------:R-:W-:Y:S01]  /*1213d0*/  IADD3 R24, P1, PT, R0, R29, RZ ;  /* 0x0000001d00187210 */ /* 0x000fe20007f3e0ff */
[----:B0-----:R-:W3:Y:S04]  /*1213e0*/  LDL.LU R22, [R1+0x235c] ;  /* 0x00235c0001167983 */ /* 0x001ee80000300800 */
[----:B------:R-:W4:Y:S04]  /*1213f0*/  LDL.LU R23, [R1+0x2370] ;  /* 0x0023700001177983 */ /* 0x000f280000300800 */
[----:B------:R-:W4:Y:S04]  /*121400*/  LDL.LU R13, [R1+0x2374] ;  /* 0x00237400010d7983 */ /* 0x000f280000300800 */
[----:B------:R-:W2:Y:S04]  /*121410*/  LDL.LU R21, [R1+0x2378] ;  /* 0x0023780001157983 */ /* 0x000ea80000300800 */
[----:B------:R0:W-:Y:S01]  /*121420*/  STL [R1+0x4eb0], R12 ;  /* 0x004eb00c01007387 */ /* 0x0001e20000100800 */
[----:B------:R-:W-:-:S03]  /*121430*/  IMAD.X R25, R10, 0x1, R28, P1 ;  /* 0x000000010a197824 */ /* 0x000fc600008e061c */
[----:B0-----:R-:W2:Y:S04]  /*121440*/  LDL.LU R12, [R1+0x237c] ;  /* 0x00237c00010c7983 */ /* 0x001ea80000300800 */
[----:B------:R0:W-:Y:S04]  /*121450*/  STL [R1+0x4eb8], R2 ;  /* 0x004eb80201007387 */ /* 0x0001e80000100800 */
[----:B0-----:R-:W2:Y:S04]  /*121460*/  LDL.LU R2, [R1+0x2390] ;  /* 0x0023900001027983 */ /* 0x001ea80000300800 */
[----:B------:R-:W2:Y:S04]  /*121470*/  LDL.LU R3, [R1+0x2394] ;  /* 0x0023940001037983 */ /* 0x000ea80000300800 */
[----:B------:R0:W-:Y:S02]  /*121480*/  STL [R1+0x4e6c], R4 ;  /* 0x004e6c0401007387 */ /* 0x0001e40000100800 */
[----:B0-----:R-:W-:-:S02]  /*121490*/  F2FP.SATFINITE.E5M2.F32.PACK_AB_MERGE_C R4, R6, R5, RZ ;  /* 0x000000050604723e */ /* 0x001fc400048060ff */
[----:B------:R-:W2:Y:S04]  /*1214a0*/  LDL.LU R5, [R1+0x2398] ;  /* 0x0023980001057983 */ /* 0x000ea80000300800 */
[----:B------:R-:W2:Y:S04]  /*1214b0*/  LDL.LU R6, [R1+0x239c] ;  /* 0x00239c0001067983 */ /* 0x000ea80000300800 */
[----:B------:R0:W-:Y:S04]  /*1214c0*/  STL.64 [R1+0x4b40], R24 ;  /* 0x004b401801007387 */ /* 0x0001e80000100a00 */
[----:B------:R1:W-:Y:S01]  /*1214d0*/  STL [R1+0x5414], R4 ;  /* 0x0054140401007387 */ /* 0x0003e20000100800 */
[----:B0-----:R-:W-:-:S03]  /*1214e0*/  IADD3 R24, P1, PT, R0, R27, RZ ;  /* 0x0000001b00187210 */ /* 0x001fc60007f3e0ff */
[----:B-1----:R-:W2:Y:S02]  /*1214f0*/  LDL.LU R4, [R1+0x23b4] ;  /* 0x0023b40001047983 */ /* 0x002ea40000300800 */
[----:B------:R-:W-:Y:S02]  /*121500*/  IMAD.X R25, R10, 0x1, R26, P1 ;  /* 0x000000010a197824 */ /* 0x000fe400008e061a */
[----:B------:R-:W-:Y:S04]  /*121510*/  STL [R1+0x4e1c], R7 ;  /* 0x004e1c0701007387 */ /* 0x000fe80000100800 */
[----:B------:R0:W-:Y:S04]  /*121520*/  STL.64 [R1+0x4b38], R24 ;  /* 0x004b381801007387 */ /* 0x0001e80000100a00 */
[----:B0-----:R-:W2:Y:S04]  /*121530*/  LDL.LU.64 R24, [R1+0x6380] ;  /* 0x0063800001187983 */ /* 0x001ea80000300a00 */
[----:B------:R-:W2:Y:S04]  /*121540*/  LDL.LU R7, [R1+0x23b8] ;  /* 0x0023b80001077983 */ /* 0x000ea80000300800 */
[----:B------:R-:W2:Y:S04]  /*121550*/  LDL.LU R8, [R1+0x23bc] ;  /* 0x0023bc0001087983 */ /* 0x000ea80000300800 */
[----:B------:R0:W-:Y:S04]  /*121560*/  STL.64 [R1+0x6368], R26 ;  /* 0x0063681a01007387 */ /* 0x0001e80000100a00 */
[----:B0-----:R-:W2:Y:S04]  /*121570*/  LDL.LU R26, [R1+0x2338] ;  /* 0x00233800011a7983 */ /* 0x001ea80000300800 */
[----:B------:R-:W2:Y:S01]  /*121580*/  LDL.LU R27, [R1+0x233c] ;  /* 0x00233c00011b7983 */ /* 0x000ea20000300800 */
[----:B---3--:R-:W-:-:S02]  /*121590*/  F2FP.SATFINITE.E5M2.F32.PACK_AB_MERGE_C R22, R22, R20, RZ ;  /* 0x000000141616723e */ /* 0x008fc400048060ff */
[----:B----4-:R-:W-:Y:S02]  /*1215a0*/  F2FP.SATFINITE.E5M2.F32.PACK_AB_MERGE_C R20, R13, R23, RZ ;  /* 0x000000170d14723e */ /* 0x010fe400048060ff */
[----:B--2---:R-:W-:Y:S02]  /*1215b0*/  F2FP.SATFINITE.E5M2.F32.PACK_AB_MERGE_C R12, R12, R21, RZ ;  /* 0x000000150c0c723e */ /* 0x004fe400048060ff */
[----:B------:R-:W-:Y:S02]  /*1215c0*/  F2FP.SATFINITE.E5M2.F32.PACK_AB_MERGE_C R2, R3, R2, RZ ;  /* 0x000000020302723e */ /* 0x000fe400048060ff */
[----:B------:R-:W-:Y:S02]  /*1215d0*/  F2FP.SATFINITE.E5M2.F32.PACK_AB_MERGE_C R27, R27, R26, RZ ;  /* 0x0000001a1b1b723e */ /* 0x000fe400048060ff */
[----:B------:R-:W-:Y:S02]  /*1215e0*/  F2FP.SATFINITE.E5M2.F32.PACK_AB_MERGE_C R26, R9, R11, RZ ;  /* 0x0000000b091a723e */ /* 0x000fe400048060ff */
[----:B------:R-:W2:Y:S04]  /*1215f0*/  LDL.LU R11, [R1+0x23d0] ;  /* 0x0023d000010b7983 */ /* 0x000ea80000300800 */
[----:B------:R-:W-:Y:S04]  /*121600*/  STL [R1+0x4e2c], R27 ;  /* 0x004e2c1b01007387 */ /* 0x000fe80000100800 */
[----:B------:R-:W2:Y:S04]  /*121610*/  LDL.LU R9, [R1+0x23d4] ;  /* 0x0023d40001097983 */ /* 0x000ea80000300800 */
[----:B------:R0:W-:Y:S02]  /*121620*/  STL [R1+0x4dcc], R26 ;  /* 0x004dcc1a01007387 */ /* 0x0001e40000100800 */
[----:B0-----:R-:W-:-:S02]  /*121630*/  IADD3 R26, P1, PT, R0, R25, RZ ;  /* 0x00000019001a7210 */ /* 0x001fc40007f3e0ff */
[----:B------:R0:W-:Y:S03]  /*121640*/  STL.64 [R1+0x6360], R24 ;  /* 0x0063601801007387 */ /* 0x0001e60000100a00 */
[----:B------:R-:W-:Y:S01]  /*121650*/  IMAD.X R27, R10, 0x1, R24, P1 ;  /* 0x000000010a1b7824 */ /* 0x000fe200008e0618 */
[----:B0-----:R-:W3:Y:S04]  /*121660*/  LDL.LU R25, [R1+0x23b0] ;  /* 0x0023b00001197983 */ /* 0x001ee80000300800 */
[----:B------:R0:W-:Y:S04]  /*121670*/  STL.64 [R1+0x4b30], R26 ;  /* 0x004b301a01007387 */ /* 0x0001e80000100a00 */
[----:B0-----:R-:W4:Y:S04]  /*121680*/  LDL.LU R26, [R1+0x23d8] ;  /* 0x0023d800011a7983 */ /* 0x001f280000300800 */
[----:B------:R0:W-:Y:S04]  /*121690*/  STL [R1+0x4de0], R22 ;  /* 0x004de01601007387 */ /* 0x0001e80000100800 */
[----:B------:R-:W4:Y:S01]  /*1216a0*/  LDL.LU R13, [R1+0x23dc] ;  /* 0x0023dc00010d7983 */ /* 0x000f220000300800 */
[----:B0-----:R-:W-:-:S03]  /*1216b0*/  IADD3 R22, P1, PT, R0, R17, RZ ;  /* 0x0000001100167210 */ /* 0x001fc60007f3e0ff */
[----:B------:R0:W-:Y:S02]  /*1216c0*/  STL [R1+0x4da0], R20 ;  /* 0x004da01401007387 */ /* 0x0001e40000100800 */
[----:B------:R-:W-:-:S05]  /*1216d0*/  IMAD.X R23, R10, 0x1, R15, P1 ;  /* 0x000000010a177824 */ /* 0x000fca00008e060f */
[----:B------:R1:W-:Y:S01]  /*1216e0*/  STL.64 [R1+0x4b28], R22 ;  /* 0x004b281601007387 */ /* 0x0003e20000100a00 */
[----:B0-----:R-:W-:-:S05]  /*1216f0*/  IADD3 R20, P1, PT, R0, R16, RZ ;  /* 0x0000001000147210 */ /* 0x001fca0007f3e0ff */
[----:B------:R-:W-:Y:S01]  /*121700*/  IMAD.X R21, R10, 0x1, R14, P1 ;  /* 0x000000010a157824 */ /* 0x000fe200008e060e */
[----:B-1----:R-:W4:Y:S04]  /*121710*/  LDL.LU.64 R22, [R1+0x6378] ;  /* 0x0063780001167983 */ /* 0x002f280000300a00 */
[----:B------:R-:W4:Y:S04]  /*121720*/  LDL.LU R27, [R1+0x23f0] ;  /* 0x0023f000011b7983 */ /* 0x000f280000300800 */
[----:B------:R0:W-:Y:S04]  /*121730*/  STL [R1+0x4dac], R12 ;  /* 0x004dac0c01007387 */ /* 0x0001e80000100800 */
[----:B0-----:R-:W4:Y:S04]  /*121740*/  LDL.LU R12, [R1+0x23f4] ;  /* 0x0023f400010c7983 */ /* 0x001f280000300800 */
[----:B------:R0:W-:Y:S04]  /*121750*/  STL [R1+0x4d80], R2 ;  /* 0x004d800201007387 */ /* 0x0001e80000100800 */
[----:B0-----:R-:W4:Y:S04]  /*121760*/  LDL.LU R2, [R1+0x23f8] ;  /* 0x0023f80001027983 */ /* 0x001f280000300800 */
[----:B------:R-:W4:Y:S04]  /*121770*/  LDL.LU R3, [R1+0x23fc] ;  /* 0x0023fc0001037983 */ /* 0x000f280000300800 */
[----:B------:R-:W-:Y:S04]  /*121780*/  STL.64 [R1+0x6358], R16 ;  /* 0x0063581001007387 */ /* 0x000fe80000100a00 */
[----:B------:R0:W-:Y:S04]  /*121790*/  STL.64 [R1+0x4b20], R20 ;  /* 0x004b201401007387 */ /* 0x0001e80000100a00 */
[----:B0-----:R-:W4:Y:S01]  /*1217a0*/  LDL.LU.64 R20, [R1+0x6370] ;  /* 0x0063700001147983 */ /* 0x001f220000300a00 */
[----:B------:R-:W-:-:S03]  /*1217b0*/  F2FP.SATFINITE.E5M2.F32.PACK_AB_MERGE_C R16, R6, R5, RZ ;  /* 0x000000050610723e */ /* 0x000fc600048060ff */
[----:B------:R-:W4:Y:S04]  /*1217c0*/  LDL.LU R5, [R1+0x2410] ;  /* 0x0024100001057983 */ /* 0x000f280000300800 */
[----:B------:R-:W4:Y:S04]  /*1217d0*/  LDL.LU R6, [R1+0x2414] ;  /* 0x0024140001067983 */ /* 0x000f280000300800 */
[----:B------:R0:W-:Y:S01]  /*1217e0*/  STL [R1+0x53c0], R16 ;  /* 0x0053c01001007387 */ /* 0x0001e20000100800 */
[----:B------:R-:W-:Y:S02]  /*1217f0*/  F2FP.SATFINITE.E5M2.F32.PACK_AB_MERGE_C R7, R8, R7, RZ ;  /* 0x000000070807723e */ /* 0x000fe400048060ff */
[----:B--2---:R-:W-:-:S02]  /*121800*/  F2FP.SATFINITE.E5M2.F32.PACK_AB_MERGE_C R9, R9, R11, RZ ;  /* 0x0000000b0909723e */ /* 0x004fc400048060ff */
[----:B---3--:R-:W-:-:S05]  /*121810*/  F2FP.SATFINITE.E5M2.F32.PACK_AB_MERGE_C R4, R4, R25, RZ ;  /* 0x000000190404723e */ /* 0x008fca00048060ff */
[----:B------:R1:W-:Y:S01]  /*121820*/  STL [R1+0x4d64], R4 ;  /* 0x004d640401007387 */ /* 0x0003e20000100800 */
[----:B----4-:R-:W-:Y:S02]  /*121830*/  F2FP.SATFINITE.E5M2.F32.PACK_AB_MERGE_C R13, R13, R26, RZ ;  /* 0x0000001a0d0d723e */ /* 0x010fe400048060ff */
[----:B0-----:R-:W-:Y:S01]  /*121840*/  IADD3 R16, P1, PT, R0, R23, RZ ;  /* 0x0000001700107210 */ /* 0x001fe20007f3e0ff */
[----:B------:R-:W-:Y:S04]  /*121850*/  STL.64 [R1+0x6350], R22 ;  /* 0x0063501601007387 */ /* 0x000fe80000100a00 */
[----:B------:R-:W-:Y:S01]  /*121860*/  IMAD.X R17, R10, 0x1, R22, P1 ;  /* 0x000000010a117824 */ /* 0x000fe200008e0616 */
[----:B------:R-:W2:Y:S04]  /*121870*/  LDL.LU R25, [R1+0x2418] ;  /* 0x0024180001197983 */ /* 0x000ea80000300800 */
[----:B------:R-:W-:Y:S04]  /*121880*/  STL.64 [R1+0x4b18], R16 ;  /* 0x004b181001007387 */ /* 0x000fe80000100a00 */
[----:B-1----:R-:W2:Y:S04]  /*121890*/  LDL.LU R4, [R1+0x241c] ;  /* 0x00241c0001047983 */ /* 0x002ea80000300800 */
[----:B------:R0:W-:Y:S01]  /*1218a0*/  STL [R1+0x4d70], R7 ;  /* 0x004d700701007387 */ /* 0x0001e20000100800 */
[----:B------:R-:W-:-:S03]  /*1218b0*/  F2FP.SATFINITE.E5M2.F32.PACK_AB_MERGE_C R12, R12, R27, RZ ;  /* 0x0000001b0c0c723e */ /* 0x000fc600048060ff */
[----:B0-----:R-:W3:Y:S04]  /*1218c0*/  LDL.LU R7, [R1+0x2b90] ;  /* 0x002b900001077983 */ /* 0x001ee80000300800 */
[----:B------:R-:W3:Y:S04]  /*1218d0*/  LDL.LU R8, [R1+0x2b94] ;  /* 0x002b940001087983 */ /* 0x000ee80000300800 */
[----:B------:R-:W-:Y:S01]  /*1218e0*/  STL [R1+0x4d48], R9 ;  /* 0x004d480901007387 */ /* 0x000fe20000100800 */
[----:B------:R-:W-:Y:S02]  /*1218f0*/  F2FP.SATFINITE.E5M2.F32.PACK_AB_MERGE_C R2, R3, R2, RZ ;  /* 0x000000020302723e */ /* 0x000fe400048060ff */
[----:B------:R-:W-:-:S05]  /*121900*/  IADD3 R16, P1, PT, R0, R21, RZ ;  /* 0x0000001500107210 */ /* 0x000fca0007f3e0ff */
[----:B------:R-:W-:Y:S01]  /*121910*/  IMAD.X R17, R10, 0x1, R19, P1 ;  /* 0x000000010a117824 */ /* 0x000fe200008e0613 */
[----:B------:R-:W-:-:S04]  /*121920*/  IADD3 R22, P1, PT, R0, R20, RZ ;  /* 0x0000001400167210 */ /* 0x000fc80007f3e0ff */
[----:B------:R0:W-:Y:S01]  /*121930*/  STL.64 [R1+0x4b10], R16 ;  /* 0x004b101001007387 */ /* 0x0001e20000100a00 */
[----:B------:R-:W-:-:S03]  /*121940*/  IMAD.X R23, R10, 0x1, R18, P1 ;  /* 0x000000010a177824 */ /* 0x000fc600008e0612 */
[----:B0-----:R-:W4:Y:S04]  /*121950*/  LDL.LU R16, [R1+0x2b98] ;  /* 0x002b980001107983 */ /* 0x001f280000300800 */
[----:B------:R-:W4:Y:S04]  /*121960*/  LDL.LU R17, [R1+0x2b9c] ;  /* 0x002b9c0001117983 */ /* 0x000f280000300800 */
[----:B------:R-:W4:Y:S04]  /*121970*/  LDL.LU R11, [R1+0x2b80] ;  /* 0x002b8000010b7983 */ /* 0x000f280000300800 */
[----:B------:R-:W4:Y:S04]  /*121980*/  LDL.LU R9, [R1+0x2b84] ;  /* 0x002b840001097983 */ /* 0x000f280000300800 */
[----:B------:R-:W-:Y:S04]  /*121990*/  STL.64 [R1+0x6348], R20 ;  /* 0x0063481401007387 */ /* 0x000fe80000100a00 */
[----:B------:R0:W-:Y:S01]  /*1219a0*/  STL [R1+0x4d50], R13 ;  /* 0x004d500d01007387 */ /* 0x0001e20000100800 */
[----:B------:R-:W-:Y:S01]  /*1219b0*/  F2FP.SATFINITE.E5M2.F32.PACK_AB_MERGE_C R3, R6, R5, RZ ;  /* 0x000000050603723e */ /* 0x000fe200048060ff */
[----:B------:R-:W-:Y:S01]  /*1219c0*/  VIADD R0, R0, UR5 ;  /* 0x0000000500007c36 */ /* 0x000fe20008000000 */
[----:B------:R-:W1:Y:S01]  /*1219d0*/  LDCU UR5, c[0x0][0x3b8] ;  /* 0x00007700ff0577ac */ /* 0x000e620008000800 */
[----:B0-----:R-:W4:Y:S04]  /*1219e0*/  LDL.LU R13, [R1+0x2b70] ;  /* 0x002b7000010d7983 */ /* 0x001f280000300800 */
[----:B------:R-:W4:Y:S04]  /*1219f0*/  LDL.LU R10, [R1+0x2b74] ;  /* 0x002b7400010a7983 */ /* 0x000f280000300800 */
[----:B------:R0:W-:Y:S01]  /*121a00*/  STL.64 [R1+0x4b08], R22 ;  /* 0x004b081601007387 */ /* 0x0001e20000100a00 */
[----:B------:R-:W-:-:S03]  /*121a10*/  IADD3 R26, P1, PT, R0, R29, RZ ;  /* 0x0000001d001a7210 */ /* 0x000fc60007f3e0ff */
[----:B0-----:R-:W4:Y:S04]  /*121a20*/  LDL.LU R22, [R1+0x2b78] ;  /* 0x002b780001167983 */ /* 0x001f280000300800 */
[----:B------:R0:W-:Y:S04]  /*121a30*/  STL [R1+0x4d24], R12 ;  /* 0x004d240c01007387 */ /* 0x0001e80000100800 */
[----:B------:R-:W4:Y:S04]  /*121a40*/  LDL.LU R23, [R1+0x2b7c] ;  /* 0x002b7c0001177983 */ /* 0x000f280000300800 */
[----:B------:R1:W-:Y:S04]  /*121a50*/  STL [R1+0x4d28], R2 ;  /* 0x004d280201007387 */ /* 0x0003e80000100800 */
[----:B0-----:R-:W4:Y:S04]  /*121a60*/  LDL.LU R12, [R1+0x2b60] ;  /* 0x002b6000010c7983 */ /* 0x001f280000300800 */
[----:B-1----:R-:W4:Y:S04]  /*121a70*/  LDL.LU R2, [R1+0x2b64] ;  /* 0x002b640001027983 */ /* 0x002f280000300800 */
[----:B------:R-:W4:Y:S04]  /*121a80*/  LDL.LU R20, [R1+0x2b68] ;  /* 0x002b680001147983 */ /* 0x000f280000300800 */
[----:B------:R-:W4:Y:S04]  /*121a90*/  LDL.LU R21, [R1+0x2b6c] ;  /* 0x002b6c0001157983 */ /* 0x000f280000300800 */
[----:B------:R0:W-:Y:S04]  /*121aa0*/  STL [R1+0x4cf4], R3 ;  /* 0x004cf40301007387 */ /* 0x0001e80000100800 */
[----:B------:R-:W4:Y:S04]  /*121ab0*/  LDL.LU R5, [R1+0x2b50] ;  /* 0x002b500001057983 */ /* 0x000f280000300800 */
[----:B------:R-:W4:Y:S01]  /*121ac0*/  LDL.LU R6, [R1+0x2b54] ;  /* 0x002b540001067983 */ /* 0x000f220000300800 */
[----:B0-----:R-:W-:-:S05]  /*121ad0*/  SHF.R.S32.HI R3, RZ, 0x1f, R0 ;  /* 0x0000001fff037819 */ /* 0x001fca0000011400 */
[----:B------:R-:W-:-:S05]  /*121ae0*/  IMAD.X R27, R3, 0x1, R28, P1 ;  /* 0x00000001031b7824 */ /* 0x000fca00008e061c */
[----:B------:R0:W-:Y:S04]  /*121af0*/  STL.64 [R1+0x4b00], R26 ;  /* 0x004b001a01007387 */ /* 0x0001e80000100a00 */
[----:B0-----:R-:W4:Y:S01]  /*121b00*/  LDL.LU.64 R26, [R1+0x6368] ;  /* 0x00636800011a7983 */ /* 0x001f220000300a00 */
[----:B--2---:R-:W-:-:S03]  /*121b10*/  F2FP.SATFINITE.E5M2.F32.PACK_AB_MERGE_C R24, R4, R25, RZ ;  /* 0x000000190418723e */ /* 0x004fc600048060ff */
[----:B------:R-:W2:Y:S04]  /*121b20*/  LDL.LU R4, [R1+0x2b5c] ;  /* 0x002b5c0001047983 */ /* 0x000ea80000300800 */
[----:B------:R-:W-:Y:S01]  /*121b30*/  STL [R1+0x53b0], R24 ;  /* 0x0053b01801007387 */ /* 0x000fe20000100800 */
[----:B---3--:R-:W-:-:S03]  /*121b40*/  F2FP.SATFINITE.E5M2.F32.PACK_AB_MERGE_C R8, R8, R7, RZ ;  /* 0x000000070808723e */ /* 0x008fc600048060ff */
[----:B------:R-:W3:Y:S04]  /*121b50*/  LDL.LU R7, [R1+0x2b40] ;  /* 0x002b400001077983 */ /* 0x000ee80000300800 */
[----:B------:R0:W-:Y:S04]  /*121b60*/  STL [R1+0x4cd8], R8 ;  /* 0x004cd80801007387 */ /* 0x0001e80000100800 */
[----:B0-----:R-:W3:Y:S01]  /*121b70*/  LDL.LU R8, [R1+0x2b44] ;  /* 0x002b440001087983 */ /* 0x001ee20000300800 */
[----:B----4-:R-:W-:-:S05]  /*121b80*/  IADD3 R24, P1, PT, R0, R27, RZ ;  /* 0x0000001b00187210 */ /* 0x010fca0007f3e0ff */
[----:B------:R-:W-:-:S05]  /*121b90*/  IMAD.X R25, R3, 0x1, R26, P1 ;  /* 0x0000000103197824 */ /* 0x000fca00008e061a */
[----:B------:R0:W-:Y:S04]  /*121ba0*/  STL.64 [R1+0x4af8], R24 ;  /* 0x004af81801007387 */ /* 0x0001e80000100a00 */
[----:B0-----:R-:W4:Y:S01]  /*121bb0*/  LDL.LU.64 R24, [R1+0x6360] ;  /* 0x0063600001187983 */ /* 0x001f220000300a00 */
[----:B------:R-:W-:Y:S02]  /*121bc0*/  F2FP.SATFINITE.E5M2.F32.PACK_AB_MERGE_C R17, R17, R16, RZ ;  /* 0x000000101111723e */ /* 0x000fe400048060ff */
[----:B------:R-:W-:Y:S02]  /*121bd0*/  F2FP.SATFINITE.E5M2.F32.PACK_AB_MERGE_C R16, R9, R11, RZ ;  /* 0x0000000b0910723e */ /* 0x000fe400048060ff */
[----:B------:R-:W2:Y:S04]  /*121be0*/  LDL.LU R11, [R1+0x2b48] ;  /* 0x002b4800010b7983 */ /* 0x000ea80000300800 */
[----:B------:R-:W-:Y:S04]  /*121bf0*/  STL [R1+0x53ac], R17 ;  /* 0x0053ac1101007387 */ /* 0x000fe80000100800 */
[----:B------:R-:W2:Y:S04]  /*121c00*/  LDL.LU R9, [R1+0x2b4c] ;  /* 0x002b4c0001097983 */ /* 0x000ea80000300800 */
[----:B------:R4:W-:Y:S02]  /*121c10*/  STL [R1+0x2b98], R16 ;  /* 0x002b981001007387 */ /* 0x0009e40000100800 */
[----:B----4-:R-:W-:-:S05]  /*121c20*/  IADD3 R16, P1, PT, R0, R25, RZ ;  /* 0x0000001900107210 */ /* 0x010fca0007f3e0ff */
[----:B------:R-:W-:-:S05]  /*121c30*/  IMAD.X R17, R3, 0x1, R24, P1 ;  /* 0x0000000103117824 */ /* 0x000fca00008e0618 */
[----:B------:R0:W-:Y:S04]  /*121c40*/  STL.64 [R1+0x2b90], R16 ;  /* 0x002b901001007387 */ /* 0x0001e80000100a00 */
[----:B0-----:R-:W4:Y:S04]  /*121c50*/  LDL.LU.64 R16, [R1+0x6358] ;  /* 0x0063580001107983 */ /* 0x001f280000300a00 */
[----:B------:R0:W-:Y:S04]  /*121c60*/  STL.64 [R1+0x6340], R24 ;  /* 0x0063401801007387 */ /* 0x0001e80000100a00 */
[----:B0-----:R-:W2:Y:S04]  /*121c70*/  LDL.LU R24, [R1+0x2b88] ;  /* 0x002b880001187983 */ /* 0x001ea80000300800 */
[----:B------:R-:W2:Y:S01]  /*121c80*/  LDL.LU R25, [R1+0x2b8c] ;  /* 0x002b8c0001197983 */ /* 0x000ea20000300800 */
[----:B------:R-:W-:-:S02]  /*121c90*/  F2FP.SATFINITE.E5M2.F32.PACK_AB_MERGE_C R10, R10, R13, RZ ;  /* 0x0000000d0a0a723e */ /* 0x000fc400048060ff */
[----:B------:R-:W-:Y:S02]  /*121ca0*/  F2FP.SATFINITE.E5M2.F32.PACK_AB_MERGE_C R22, R23, R22, RZ ;  /* 0x000000161716723e */ /* 0x000fe400048060ff */
[----:B------:R-:W-:Y:S02]  /*121cb0*/  F2FP.SATFINITE.E5M2.F32.PACK_AB_MERGE_C R2, R2, R12, RZ ;  /* 0x0000000c0202723e */ /* 0x000fe400048060ff */
[----:B--2---:R-:W-:Y:S02]  /*121cc0*/  F2FP.SATFINITE.E5M2.F32.PACK_AB_MERGE_C R25, R25, R24, RZ ;  /* 0x000000181919723e */ /* 0x004fe400048060ff */
[----:B----4-:R-:W-:-:S03]  /*121cd0*/  IADD3 R24, P1, PT, R0, R17, RZ ;  /* 0x0000001100187210 */ /* 0x010fc60007f3e0ff */
[----:B------:R0:W-:Y:S04]  /*121ce0*/  STL [R1+0x2b8c], R25 ;  /* 0x002b8c1901007387 */ /* 0x0001e80000100800 */
[----:B------:R1:W-:Y:S04]  /*121cf0*/  STL [R1+0x2b88], R10 ;  /* 0x002b880a01007387 */ /* 0x0003e80000100800 */
[----:B------:R-:W2:Y:S01]  /*121d00*/  LDL.LU R13, [R1+0x2b30] ;  /* 0x002b3000010d7983 */ /* 0x000ea20000300800 */
[----:B0-----:R-:W-:-:S03]  /*121d10*/  IMAD.X R25, R3, 0x1, R15, P1 ;  /* 0x0000000103197824 */ /* 0x001fc600008e060f */
[----:B-1----:R-:W2:Y:S04]  /*121d20*/  LDL.LU R10, [R1+0x2b34] ;  /* 0x002b3400010a7983 */ /* 0x002ea80000300800 */
[----:B------:R0:W-:Y:S04]  /*121d30*/  STL.64 [R1+0x2b80], R24 ;  /* 0x002b801801007387 */ /* 0x0001e80000100a00 */
[----:B0-----:R-:W4:Y:S04]  /*121d40*/  LDL.LU R24, [R1+0x2b38] ;  /* 0x002b380001187983 */ /* 0x001f280000300800 */
[----:B------:R0:W-:Y:S04]  /*121d50*/  STL [R1+0x2b7c], R22 ;  /* 0x002b7c1601007387 */ /* 0x0001e80000100800 */
[----:B------:R-:W4:Y:S01]  /*121d60*/  LDL.LU R25, [R1+0x2b3c] ;  /* 0x002b3c0001197983 */ /* 0x000f220000300800 */
[----:B0-----:R-:W-:-:S03]  /*121d70*/  IADD3 R22, P1, PT, R0, R16, RZ ;  /* 0x0000001000167210 */ /* 0x001fc60007f3e0ff */
[----:B------:R0:W-:Y:S02]  /*121d80*/  STL [R1+0x2b78], R2 ;  /* 0x002b780201007387 */ /* 0x0001e40000100800 */
[----:B------:R-:W-:Y:S02]  /*121d90*/  IMAD.X R23, R3, 0x1, R14, P1 ;  /* 0x0000000103177824 */ /* 0x000fe400008e060e */
[----:B------:R-:W2:Y:S04]  /*121da0*/  LDL.LU R12, [R1+0x2b20] ;  /* 0x002b2000010c7983 */ /* 0x000ea80000300800 */
[----:B0-----:R-:W2:Y:S04]  /*121db0*/  LDL.LU R2, [R1+0x2b24] ;  /* 0x002b240001027983 */ /* 0x001ea80000300800 */
[----:B------:R0:W-:Y:S04]  /*121dc0*/  STL.64 [R1+0x2b70], R22 ;  /* 0x002b701601007387 */ /* 0x0001e80000100a00 */
[----:B0-----:R-:W2:Y:S01]  /*121dd0*/  LDL.LU.64 R22, [R1+0x6350] ;  /* 0x0063500001167983 */ /* 0x001ea20000300a00 */
[----:B------:R-:W-:-:S02]  /*121de0*/  F2FP.SATFINITE.E5M2.F32.PACK_AB_MERGE_C R21, R21, R20, RZ ;  /* 0x000000141515723e */ /* 0x000fc400048060ff */
[----:B------:R-:W-:Y:S02]  /*121df0*/  F2FP.SATFINITE.E5M2.F32.PACK_AB_MERGE_C R20, R6, R5, RZ ;  /* 0x000000050614723e */ /* 0x000fe400048060ff */
[----:B------:R-:W3:Y:S04]  /*121e00*/  LDL.LU R5, [R1+0x2b28] ;  /* 0x002b280001057983 */ /* 0x000ee80000300800 */
[----:B------:R-:W-:Y:S04]  /*121e10*/  STL [R1+0x2b6c], R21 ;  /* 0x002b6c1501007387 */ /* 0x000fe80000100800 */
[----:B------:R-:W3:Y:S04]  /*121e20*/  LDL.LU R6, [R1+0x2b2c] ;  /* 0x002b2c0001067983 */ /* 0x000ee80000300800 */
[----:B------:R2:W-:Y:S02]  /*121e30*/  STL [R1+0x2b68], R20 ;  /* 0x002b681401007387 */ /* 0x0005e40000100800 */
[----:B--2---:R-:W-:-:S05]  /*121e40*/  IADD3 R20, P1, PT, R0, R23, RZ ;  /* 0x0000001700147210 */ /* 0x004fca0007f3e0ff */
[----:B------:R-:W-:-:S05]  /*121e50*/  IMAD.X R21, R3, 0x1, R22, P1 ;  /* 0x0000000103157824 */ /* 0x000fca00008e0616 */
[----:B------:R0:W-:Y:S04]  /*121e60*/  STL.64 [R1+0x2b60], R20 ;  /* 0x002b601401007387 */ /* 0x0001e80000100a00 */
[----:B0-----:R-:W2:Y:S04]  /*121e70*/  LDL.LU.64 R20, [R1+0x6348] ;  /* 0x0063480001147983 */ /* 0x001ea80000300a00 */
[----:B------:R0:W-:Y:S04]  /*121e80*/  STL.64 [R1+0x6330], R22 ;  /* 0x0063301601007387 */ /* 0x0001e80000100a00 */
[----:B0-----:R-:W2:Y:S01]  /*121e90*/  LDL.LU R23, [R1+0x2b58] ;  /* 0x002b580001177983 */ /* 0x001ea20000300800 */
[----:B------:R-:W-:-:S02]  /*121ea0*/  F2FP.SATFINITE.E5M2.F32.PACK_AB_MERGE_C R10, R10, R13, RZ ;  /* 0x0000000d0a0a723e */ /* 0x000fc400048060ff */
[----:B------:R-:W-:Y:S02]  /*121eb0*/  F2FP.SATFINITE.E5M2.F32.PACK_AB_MERGE_C R12, R2, R12, RZ ;  /* 0x0000000c020c723e */ /* 0x000fe400048060ff */
[----:B--2---:R-:W-:Y:S02]  /*121ec0*/  F2FP.SATFINITE.E5M2.F32.PACK_AB_MERGE_C R22, R4, R23, RZ ;  /* 0x000000170416723e */ /* 0x004fe400048060ff */
[----:B---3--:R-:W-:Y:S02]  /*121ed0*/  F2FP.SATFINITE.E5M2.F32.PACK_AB_MERGE_C R4, R8, R7, RZ ;  /* 0x000000070804723e */ /* 0x008fe400048060ff */
[----:B------:R-:W2:Y:S04]  /*121ee0*/  LDL.LU R7, [R1+0x2b10] ;  /* 0x002b100001077983 */ /* 0x000ea80000300800 */
[----:B------:R0:W-:Y:S04]  /*121ef0*/  STL [R1+0x2b5c], R22 ;  /* 0x002b5c1601007387 */ /* 0x0001e80000100800 */
[----:B------:R-:W2:Y:S01]  /*121f00*/  LDL.LU R8, [R1+0x2b14] ;  /* 0x002b140001087983 */ /* 0x000ea20000300800 */
[----:B0-----:R-:W-:-:S03]  /*121f10*/  IADD3 R22, P1, PT, R0, R21, RZ ;  /* 0x0000001500167210 */ /* 0x001fc60007f3e0ff */
[----:B------:R0:W-:Y:S02]  /*121f20*/  STL [R1+0x2b58], R4 ;  /* 0x002b580401007387 */ /* 0x0001e40000100800 */
[----:B------:R-:W-:Y:S01]  /*121f30*/  IMAD.X R23, R3, 0x1, R19, P1 ;  /* 0x0000000103177824 */ /* 0x000fe200008e0613 */
[----:B0-----:R-:W-:Y:S02]  /*121f40*/  F2FP.SATFINITE.E5M2.F32.PACK_AB_MERGE_C R4, R9, R11, RZ ;  /* 0x0000000b0904723e */ /* 0x001fe400048060ff */
[----:B------:R-:W3:Y:S04]  /*121f50*/  LDL.LU R11, [R1+0x2b00] ;  /* 0x002b0000010b7983 */ /* 0x000ee80000300800 */
[----:B------:R-:W3:Y:S04]  /*121f60*/  LDL.LU R9, [R1+0x2b04] ;  /* 0x002b040001097983 */ /* 0x000ee80000300800 */
[----:B------:R0:W-:Y:S04]  /*121f70*/  STL.64 [R1+0x2b50], R22 ;  /* 0x002b501601007387 */ /* 0x0001e80000100a00 */
[----:B------:R-:W-:Y:S01]  /*121f80*/  STL [R1+0x2b4c], R4 ;  /* 0x002b4c0401007387 */ /* 0x000fe20000100800 */
[----:B0-----:R-:W-:-:S03]  /*121f90*/  IADD3 R22, P1, PT, R0, R20, RZ ;  /* 0x0000001400167210 */ /* 0x001fc60007f3e0ff */
[----:B------:R0:W-:Y:S02]  /*121fa0*/  STL.64 [R1+0x6338], R20 ;  /* 0x0063381401007387 */ /* 0x0001e40000100a00 */
[----:B------:R-:W-:Y:S02]  /*121fb0*/  IMAD.X R23, R3, 0x1, R18, P1 ;  /* 0x0000000103177824 */ /* 0x000fe400008e0612 */
[----:B------:R-:W-:Y:S01]  /*121fc0*/  VIADD R0, R0, UR5 ;  /* 0x0000000500007c36 */ /* 0x000fe20008000000 */
[----:B------:R-:W-:Y:S01]  /*121fd0*/  F2FP.SATFINITE.E5M2.F32.PACK_AB_MERGE_C R5, R6, R5, RZ ;  /* 0x000000050605723e */ /* 0x000fe200048060ff */
[----:B------:R-:W1:Y:S01]  /*121fe0*/  LDCU UR5, c[0x0][0x3b8] ;  /* 0x00007700ff0577ac */ /* 0x000e620008000800 */
[----:B0-----:R-:W3:Y:S04]  /*121ff0*/  LDL.LU R20, [R1+0x2b18] ;  /* 0x002b180001147983 */ /* 0x001ee80000300800 */
[----:B------:R-:W3:Y:S04]  /*122000*/  LDL.LU R21, [R1+0x2b1c] ;  /* 0x002b1c0001157983 */ /* 0x000ee80000300800 */
[----:B------:R-:W3:Y:S04]  /*122010*/  LDL.LU R3, [R1+0x2b08] ;  /* 0x002b080001037983 */ /* 0x000ee80000300800 */
[----:B------:R4:W-:Y:S04]  /*122020*/  STL.64 [R1+0x2b40], R22 ;  /* 0x002b401601007387 */ /* 0x0009e80000100a00 */
[----:B------:R-:W3:Y:S04]  /*122030*/  LDL.LU R4, [R1+0x2b0c] ;  /* 0x002b0c0001047983 */ /* 0x000ee80000300800 */
[----:B------:R0:W-:Y:S01]  /*122040*/  STL [R1+0x2b48], R10 ;  /* 0x002b480a01007387 */ /* 0x0001e20000100800 */
[----:B----4-:R-:W-:-:S03]  /*122050*/  F2FP.SATFINITE.E5M2.F32.PACK_AB_MERGE_C R22, R25, R24, RZ ;  /* 0x000000181916723e */ /* 0x010fc600048060ff */
[----:B------:R-:W4:Y:S01]  /*122060*/  LDL.LU R13, [R1+0x24c0] ;  /* 0x0024c000010d7983 */ /* 0x000f220000300800 */
[----:B------:R-:W-:-:S03]  /*122070*/  SHF.R.S32.HI R2, RZ, 0x1f, R0 ;  /* 0x0000001fff027819 */ /* 0x000fc60000011400 */
[----:B0-----:R-:W4:Y:S04]  /*122080*/  LDL.LU R10, [R1+0x24c4] ;  /* 0x0024c400010a7983 */ /* 0x001f280000300800 */
[----:B------:R0:W-:Y:S02]  /*122090*/  STL [R1+0x2b3c], R22 ;  /* 0x002b3c1601007387 */ /* 0x0001e40000100800 */
[----:B0-----:R-:W-:Y:S02]  /*1220a0*/  IADD3 R22, P1, PT, R0, R29, RZ ;  /* 0x0000001d00167210 */ /* 0x001fe40007f3e0ff */
[----:B------:R-:W-:Y:S03]  /*1220b0*/  STL [R1+0x2b38], R12 ;  /* 0x002b380c01007387 */ /* 0x000fe60000100800 */
[----:B------:R-:W-:Y:S01]  /*1220c0*/  IMAD.X R23, R2, 0x1, R28, P1 ;  /* 0x0000000102177824 */ /* 0x000fe200008e061c */
[----:B------:R0:W-:Y:S01]  /*1220d0*/  STL.64 [R1+0x6328], R28 ;  /* 0x0063281c01007387 */ /* 0x0001e20000100a00 */
[----:B------:R-:W-:-:S03]  /*1220e0*/  IADD3 R24, P1, PT, R0, R27, RZ ;  /* 0x0000001b00187210 */ /* 0x000fc60007f3e0ff */
[----:B0-----:R-:W4:Y:S04]  /*1220f0*/  LDL.LU R28, [R1+0x24cc] ;  /* 0x0024cc00011c7983 */ /* 0x001f280000300800 */
[----:B------:R0:W-:Y:S01]  /*122100*/  STL.64 [R1+0x2b30], R22 ;  /* 0x002b301601007387 */ /* 0x0001e20000100a00 */
[----:B------:R-:W-:-:S03]  /*122110*/  IMAD.X R25, R2, 0x1, R26, P1 ;  /* 0x0000000102197824 */ /* 0x000fc600008e061a */
[----:B0-----:R-:W4:Y:S04]  /*122120*/  LDL.LU R22, [R1+0x2af0] ;  /* 0x002af00001167983 */ /* 0x001f280000300800 */
[----:B------:R0:W-:Y:S04]  /*122130*/  STL [R1+0x539c], R5 ;  /* 0x00539c0501007387 */ /* 0x0001e80000100800 */
[----:B------:R-:W4:Y:S04]  /*122140*/  LDL.LU R23, [R1+0x2af4] ;  /* 0x002af40001177983 */ /* 0x000f280000300800 */
[----:B------:R-:W4:Y:S04]  /*122150*/  LDL.LU R29, [R1+0x2af8] ;  /* 0x002af800011d7983 */ /* 0x000f280000300800 */
[----:B------:R-:W4:Y:S04]  /*122160*/  LDL.LU R12, [R1+0x2afc] ;  /* 0x002afc00010c7983 */ /* 0x000f280000300800 */
[----:B0-----:R-:W4:Y:S04]  /*122170*/  LDL.LU R5, [R1+0x2ae0] ;  /* 0x002ae00001057983 */ /* 0x001f280000300800 */
[----:B------:R-:W4:Y:S04]  /*122180*/  LDL.LU R6, [R1+0x2ae4] ;  /* 0x002ae40001067983 */ /* 0x000f280000300800 */
[----:B------:R0:W-:Y:S01]  /*122190*/  STL [R1+0x6318], R27 ;  /* 0x0063181b01007387 */ /* 0x0001e20000100800 */
[----:B--2---:R-:W-:-:S05]  /*1221a0*/  F2FP.SATFINITE.E5M2.F32.PACK_AB_MERGE_C R7, R8, R7, RZ ;  /* 0x000000070807723e */ /* 0x004fca00048060ff */
[----:B------:R-:W-:Y:S04]  /*1221b0*/  STL [R1+0x2b28], R7 ;  /* 0x002b280701007387 */ /* 0x000fe80000100800 */
[----:B0-----:R-:W2:Y:S04]  /*1221c0*/  LDL.LU R27, [R1+0x24c8] ;  /* 0x0024c800011b7983 */ /* 0x001ea80000300800 */
[----:B------:R0:W-:Y:S04]  /*1221d0*/  STL.64 [R1+0x2b20], R24 ;  /* 0x002b201801007387 */ /* 0x0001e80000100a00 */
[----:B0-----:R-:W2:Y:S04]  /*1221e0*/  LDL.LU.64 R24, [R1+0x6340] ;  /* 0x0063400001187983 */ /* 0x001ea80000300a00 */
[----:B------:R-:W2:Y:S04]  /*1221f0*/  LDL.LU R7, [R1+0x2ae8] ;  /* 0x002ae80001077983 */ /* 0x000ea80000300800 */
[----:B------:R-:W2:Y:S01]  /*122200*/  LDL.LU R8, [R1+0x2aec] ;  /* 0x002aec0001087983 */ /* 0x000ea20000300800 */
[----:B---3--:R-:W-:-:S02]  /*122210*/  F2FP.SATFINITE.E5M2.F32.PACK_AB_MERGE_C R21, R21, R20, RZ ;  /* 0x000000141515723e */ /* 0x008fc400048060ff */
[----:B------:R-:W-:Y:S02]  /*122220*/  F2FP.SATFINITE.E5M2.F32.PACK_AB_MERGE_C R20, R9, R11, RZ ;  /* 0x0000000b0914723e */ /* 0x000fe400048060ff */
[----:B------:R-:W3:Y:S04]  /*122230*/  LDL.LU R11, [R1+0x2ad0] ;  /* 0x002ad000010b7983 */ /* 0x000ee80000300800 */
[----:B------:R-:W-:Y:S04]  /*122240*/  STL [R1+0x5394], R21 ;  /* 0x0053941501007387 */ /* 0x000fe80000100800 */
[----:B------:R-:W3:Y:S04]  /*122250*/  LDL.LU R9, [R1+0x2ad4] ;  /* 0x002ad40001097983 */ /* 0x000ee80000300800 */
[----:B------:R2:W-:Y:S01]  /*122260*/  STL [R1+0x2b18], R20 ;  /* 0x002b181401007387 */ /* 0x0005e20000100800 */
[----:B------:R-:W-:-:S02]  /*122270*/  F2FP.SATFINITE.E5M2.F32.PACK_AB_MERGE_C R4, R4, R3, RZ ;  /* 0x000000030404723e */ /* 0x000fc400048060ff */
[----:B----4-:R-:W-:Y:S02]  /*122280*/  F2FP.SATFINITE.E5M2.F32.PACK_AB_MERGE_C R3, R10, R13, RZ ;  /* 0x0000000d0a03723e */ /* 0x010fe400048060ff */
[----:B--2---:R-:W-:Y:S01]  /*122290*/  IADD3 R20, P1, PT, R0, R25, RZ ;  /* 0x0000001900147210 */ /* 0x004fe20007f3e0ff */
[----:B------:R0:W-:Y:S04]  /*1222a0*/  STL.64 [R1+0x6320], R24 ;  /* 0x0063201801007387 */ /* 0x0001e80000100a00 */
[----:B------:R-:W-:-:S05]  /*1222b0*/  IMAD.X R21, R2, 0x1, R24, P1 ;  /* 0x0000000102157824 */ /* 0x000fca00008e0618 */
[----:B------:R2:W-:Y:S04]  /*1222c0*/  STL.64 [R1+0x2b10], R20 ;  /* 0x002b101401007387 */ /* 0x0005e80000100a00 */
[----:B0-----:R-:W4:Y:S01]  /*1222d0*/  LDL.LU R24, [R1+0x2ad8] ;  /* 0x002ad80001187983 */ /* 0x001f220000300800 */
[----:B--2---:R-:W-:-:S03]  /*1222e0*/  IADD3 R20, P1, PT, R0, R17, RZ ;  /* 0x0000001100147210 */ /* 0x004fc60007f3e0ff */
[----:B------:R-:W-:Y:S02]  /*1222f0*/  STL [R1+0x2b1c], R4 ;  /* 0x002b1c0401007387 */ /* 0x000fe40000100800 */
[----:B------:R-:W-:Y:S02]  /*122300*/  IMAD.X R21, R2, 0x1, R15, P1 ;  /* 0x0000000102157824 */ /* 0x000fe400008e060f */
[----:B------:R-:W4:Y:S04]  /*122310*/  LDL.LU R25, [R1+0x2adc] ;  /* 0x002adc0001197983 */ /* 0x000f280000300800 */
[----:B------:R-:W-:Y:S04]  /*122320*/  STL [R1+0x268], R3 ;  /* 0x0002680301007387 */ /* 0x000fe80000100800 */
[----:B------:R-:W-:Y:S04]  /*122330*/  STL [R1+0x6308], R17 ;  /* 0x0063081101007387 */ /* 0x000fe80000100800 */
[----:B------:R0:W-:Y:S04]  /*122340*/  STL.64 [R1+0x2b08], R20 ;  /* 0x002b081401007387 */ /* 0x0001e80000100a00 */
[----:B0-----:R-:W2:Y:S04]  /*122350*/  LDL.LU.64 R20, [R1+0x6338] ;  /* 0x0063380001147983 */ /* 0x001ea80000300a00 */
[----:B------:R-:W2:Y:S04]  /*122360*/  LDL.LU R3, [R1+0x2ac0] ;  /* 0x002ac00001037983 */ /* 0x000ea80000300800 */
[----:B------:R-:W2:Y:S04]  /*122370*/  LDL.LU R4, [R1+0x2ac4] ;  /* 0x002ac40001047983 */ /* 0x000ea80000300800 */
[----:B------:R-:W2:Y:S04]  /*122380*/  LDL.LU R13, [R1+0x2ac8] ;  /* 0x002ac800010d7983 */ /* 0x000ea80000300800 */
[----:B------:R-:W2:Y:S04]  /*122390*/  LDL.LU R10, [R1+0x2acc] ;  /* 0x002acc00010a7983 */ /* 0x000ea80000300800 */
[----:B------:R0:W-:Y:S01]  /*1223a0*/  STL [R1+0x630c], R15 ;  /* 0x00630c0f01007387 */ /* 0x0001e20000100800 */
[----:B------:R-:W-:-:S02]  /*1223b0*/  F2FP.SATFINITE.E5M2.F32.PACK_AB_MERGE_C R17, R28, R27, RZ ;  /* 0x0000001b1c11723e */ /* 0x000fc400048060ff */
[----:B0-----:R-:W-:Y:S02]  /*1223c0*/  F2FP.SATFINITE.E5M2.F32.PACK_AB_MERGE_C R15, R23, R22, RZ ;  /* 0x00000016170f723e */ /* 0x001fe400048060ff */
[----:B------:R-:W-:Y:S01]  /*1223d0*/  IADD3 R22, P1, PT, R0, R16, RZ ;  /* 0x0000001000167210 */ /* 0x000fe20007f3e0ff */
[----:B------:R-:W-:Y:S04]  /*1223e0*/  STL [R1+0x26c], R17 ;  /* 0x00026c1101007387 */ /* 0x000fe80000100800 */
[----:B------:R-:W-:Y:S01]  /*1223f0*/  IMAD.X R23, R2, 0x1, R14, P1 ;  /* 0x0000000102177824 */ /* 0x000fe200008e060e */
[----:B------:R-:W-:Y:S04]  /*122400*/  STL [R1+0x5354], R15 ;  /* 0x0053540f01007387 */ /* 0x000fe80000100800 */
[----:B------:R0:W-:Y:S04]  /*122410*/  STL.64 [R1+0x2b00], R22 ;  /* 0x002b001601007387 */ /* 0x0001e80000100a00 */
[----:B0-----:R-:W2:Y:S01]  /*122420*/  LDL.LU.64 R22, [R1+0x6330] ;  /* 0x0063300001167983 */ /* 0x001ea20000300a00 */
[----:B------:R-:W-:-:S02]  /*122430*/  F2FP.SATFINITE.E5M2.F32.PACK_AB_MERGE_C R15, R12, R29, RZ ;  /* 0x0000001d0c0f723e */ /* 0x000fc400048060ff */
[----:B------:R-:W-:Y:S02]  /*122440*/  F2FP.SATFINITE.E5M2.F32.PACK_AB_MERGE_C R12, R6, R5, RZ ;  /* 0x00000005060c723e */ /* 0x000fe400048060ff */
[----:B------:R-:W3:Y:S04]  /*122450*/  LDL.LU R5, [R1+0x2ab0] ;  /* 0x002ab00001057983 */ /* 0x000ee80000300800 */
[----:B------:R-:W-:Y:S01]  /*122460*/  STL [R1+0x5378], R15 ;  /* 0x0053780f01007387 */ /* 0x000fe20000100800 */
[----:B------:R-:W-:-:S03]  /*122470*/  F2FP.SATFINITE.E5M2.F32.PACK_AB_MERGE_C R7, R8, R7, RZ ;  /* 0x000000070807723e */ /* 0x000fc600048060ff */
[----:B------:R-:W3:Y:S04]  /*122480*/  LDL.LU R6, [R1+0x2ab4] ;  /* 0x002ab40001067983 */ /* 0x000ee80000300800 */
[----:B------:R-:W-:Y:S01]  /*122490*/  STL [R1+0x5308], R12 ;  /* 0x0053080c01007387 */ /* 0x000fe20000100800 */
[----:B--2---:R-:W-:-:S03]  /*1224a0*/  IADD3 R28, P1, PT, R0, R23, RZ ;  /* 0x00000017001c7210 */ /* 0x004fc60007f3e0ff */
[----:B------:R0:W-:Y:S02]  /*1224b0*/  STL.64 [R1+0x6310], R22 ;  /* 0x0063101601007387 */ /* 0x0001e40000100a00 */
[----:B------:R-:W-:Y:S02]  /*1224c0*/  IMAD.X R29, R2, 0x1, R22, P1 ;  /* 0x00000001021d7824 */ /* 0x000fe400008e0616 */
[----:B------:R-:W2:Y:S04]  /*1224d0*/  LDL.LU R27, [R1+0x2ab8] ;  /* 0x002ab800011b7983 */ /* 0x000ea80000300800 */
[----:B------:R1:W-:Y:S04]  /*1224e0*/  STL.64 [R1+0x2af0], R28 ;  /* 0x002af01c01007387 */ /* 0x0003e80000100a00 */
[----:B0-----:R-:W2:Y:S04]  /*1224f0*/  LDL.LU R22, [R1+0x2abc] ;  /* 0x002abc0001167983 */ /* 0x001ea80000300800 */
[----:B------:R3:W-:Y:S01]  /*122500*/  STL [R1+0x5320], R7 ;  /* 0x0053200701007387 */ /* 0x0007e20000100800 */
[----:B-1----:R-:W-:-:S03]  /*122510*/  IADD3 R28, P1, PT, R0, R21, RZ ;  /* 0x00000015001c7210 */ /* 0x002fc60007f3e0ff */
[----:B------:R-:W2:Y:S02]  /*122520*/  LDL.LU R23, [R1+0x2aa0] ;  /* 0x002aa00001177983 */ /* 0x000ea40000300800 */
[----:B------:R-:W-:Y:S01]  /*122530*/  IMAD.X R29, R2, 0x1, R19, P1 ;  /* 0x00000001021d7824 */ /* 0x000fe200008e0613 */
[----:B---3--:R-:W-:Y:S01]  /*122540*/  F2FP.SATFINITE.E5M2.F32.PACK_AB_MERGE_C R7, R9, R11, RZ ;  /* 0x0000000b0907723e */ /* 0x008fe200048060ff */
[----:B------:R-:W3:Y:S04]  /*122550*/  LDL.LU R8, [R1+0x2aa4] ;  /* 0x002aa40001087983 */ /* 0x000ee80000300800 */
[----:B------:R-:W-:Y:S04]  /*122560*/  STL [R1+0x5214], R7 ;  /* 0x0052140701007387 */ /* 0x000fe80000100800 */
[----:B------:R0:W-:Y:S04]  /*122570*/  STL.64 [R1+0x2ae0], R28 ;  /* 0x002ae01c01007387 */ /* 0x0001e80000100a00 */
[----:B0-----:R-:W3:Y:S01]  /*122580*/  LDL.LU.64 R28, [R1+0x6328] ;  /* 0x00632800011c7983 */ /* 0x001ee20000300a00 */
[----:B----4-:R-:W-:-:S02]  /*122590*/  F2FP.SATFINITE.E5M2.F32.PACK_AB_MERGE_C R15, R25, R24, RZ ;  /* 0x00000018190f723e */ /* 0x010fc400048060ff */
[----:B------:R-:W-:Y:S01]  /*1225a0*/  IADD3 R24, P1, PT, R0, R20, RZ ;  /* 0x0000001400187210 */ /* 0x000fe20007f3e0ff */
[----:B------:R-:W4:Y:S01]  /*1225b0*/  LDL.LU R12, [R1+0x2aa8] ;  /* 0x002aa800010c7983 */ /* 0x000f220000300800 */
[----:B------:R-:W-:-:S03]  /*1225c0*/  F2FP.SATFINITE.E5M2.F32.PACK_AB_MERGE_C R3, R4, R3, RZ ;  /* 0x000000030403723e */ /* 0x000fc600048060ff */
[----:B------:R-:W4:Y:S01]  /*1225d0*/  LDL.LU R7, [R1+0x2aac] ;  /* 0x002aac0001077983 */ /* 0x000f220000300800 */
[----:B------:R-:W-:-:S03]  /*1225e0*/  IMAD.X R25, R2, 0x1, R18, P1 ;  /* 0x0000000102197824 */ /* 0x000fc600008e0612 */
[----:B------:R-:W4:Y:S01]  /*1225f0*/  LDL.LU R11, [R1+0x2a90] ;  /* 0x002a9000010b7983 */ /* 0x000f220000300800 */
[----:B------:R-:W-:-:S03]  /*122600*/  F2FP.SATFINITE.E5M2.F32.PACK_AB_MERGE_C R2, R10, R13, RZ ;  /* 0x0000000d0a02723e */ /* 0x000fc600048060ff */
[----:B------:R-:W4:Y:S01]  /*122610*/  LDL.LU R9, [R1+0x2a94] ;  /* 0x002a940001097983 */ /* 0x000f220000300800 */
[----:B------:R-:W-:Y:S01]  /*122620*/  VIADD R0, R0, UR5 ;  /* 0x0000000500007c36 */ /* 0x000fe20008000000 */
[----:B------:R-:W-:Y:S01]  /*122630*/  F2FP.SATFINITE.E5M2.F32.PACK_AB_MERGE_C R5, R6, R5, RZ ;  /* 0x000000050605723e */ /* 0x000fe200048060ff */
[----:B------:R-:W0:Y:S01]  /*122640*/  LDCU UR5, c[0x0][0x3b8] ;  /* 0x00007700ff0577ac */ /* 0x000e220008000800 */
[----:B------:R-:W-:Y:S04]  /*122650*/  STL.64 [R1+0x6300], R20 ;  /* 0x0063001401007387 */ /* 0x000fe80000100a00 */
[----:B------:R1:W-:Y:S04]  /*122660*/  STL [R1+0x5230], R15 ;  /* 0x0052300f01007387 */ /* 0x0003e80000100800 */
[----:B------:R-:W-:Y:S04]  /*122670*/  STL.64 [R1+0x2ad0], R24 ;  /* 0x002ad01801007387 */ /* 0x000fe80000100a00 */
[----:B-1----:R-:W4:Y:S04]  /*122680*/  LDL.LU R15, [R1+0x2a98] ;  /* 0x002a9800010f7983 */ /* 0x002f280000300800 */
[----:B------:R-:W-:Y:S04]  /*122690*/  STL [R1+0x5184], R3 ;  /* 0x0051840301007387 */ /* 0x000fe80000100800 */
[----:B------:R-:W4:Y:S04]  /*1226a0*/  LDL.LU R17, [R1+0x2a9c] ;  /* 0x002a9c0001117983 */ /* 0x000f280000300800 */
[----:B------:R1:W-:Y:S04]  /*1226b0*/  STL [R1+0x51a8], R2 ;  /* 0x0051a80201007387 */ /* 0x0003e80000100800 */
[----:B------:R-:W4:Y:S04]  /*1226c0*/  LDL.LU R20, [R1+0x2a80] ;  /* 0x002a800001147983 */ /* 0x000f280000300800 */
[----:B------:R-:W4:Y:S01]  /*1226d0*/  LDL.LU R21, [R1+0x2a84] ;  /* 0x002a840001157983 */ /* 0x000f220000300800 */
[----:B-1----:R-:W-:-:S03]  /*1226e0*/  SHF.R.S32.HI R2, RZ, 0x1f, R0 ;  /* 0x0000001fff027819 */ /* 0x002fc60000011400 */
[----:B------:R-:W4:Y:S04]  /*1226f0*/  LDL.LU R3, [R1+0x2a88] ;  /* 0x002a880001037983 */ /* 0x000f280000300800 */
[----:B------:R-:W4:Y:S04]  /*122700*/  LDL.LU R4, [R1+0x2a8c] ;  /* 0x002a8c0001047983 */ /* 0x000f280000300800 */
[----:B------:R-:W4:Y:S04]  /*122710*/  LDL.LU R13, [R1+0x2a70] ;  /* 0x002a7000010d7983 */ /* 0x000f280000300800 */
[----:B------:R-:W4:Y:S04]  /*122720*/  LDL.LU R10, [R1+0x2a74] ;  /* 0x002a7400010a7983 */ /* 0x000f280000300800 */
[----:B------:R-:W-:Y:S01]  /*122730*/  STL [R1+0x5100], R5 ;  /* 0x0051000501007387 */ /* 0x000fe20000100800 */
[----:B--2---:R-:W-:-:S02]  /*122740*/  F2FP.SATFINITE.E5M2.F32.PACK_AB_MERGE_C R22, R22, R27, RZ ;  /* 0x0000001b1616723e */ /* 0x004fc400048060ff */
[----:B---3--:R-:W-:-:S05]  /*122750*/  IADD3 R24, P1, PT, R0, R29, RZ ;  /* 0x0000001d00187210 */ /* 0x008fca0007f3e0ff */
[----:B------:R-:W-:-:S05]  /*122760*/  IMAD.X R25, R2, 0x1, R28, P1 ;  /* 0x0000000102197824 */ /* 0x000fca00008e061c */
[----:B------:R1:W-:Y:S04]  /*122770*/  STL.64 [R1+0x2ac0], R24 ;  /* 0x002ac01801007387 */ /* 0x0003e80000100a00 */
[----:B-1----:R-:W2:Y:S04]  /*122780*/  LDL.LU.64 R24, [R1+0x6320] ;  /* 0x0063200001187983 */ /* 0x002ea80000300a00 */
[----:B------:R-:W3:Y:S04]  /*122790*/  LDL.LU R5, [R1+0x2a60] ;  /* 0x002a600001057983 */ /* 0x000ee80000300800 */
[----:B------:R-:W3:Y:S04]  /*1227a0*/  LDL.LU R6, [R1+0x2a64] ;  /* 0x002a640001067983 */ /* 0x000ee80000300800 */
[----:B------:R-:W2:Y:S01]  /*1227b0*/  LDL.LU R27, [R1+0x6318] ;  /* 0x00631800011b7983 */ /* 0x000ea20000300800 */
[----:B------:R-:W-:-:S03]  /*1227c0*/  F2FP.SATFINITE.E5M2.F32.PACK_AB_MERGE_C R23, R8, R23, RZ ;  /* 0x000000170817723e */ /* 0x000fc600048060ff */
[----:B------:R-:W3:Y:S04]  /*1227d0*/  LDL.LU R8, [R1+0x2a6c] ;  /* 0x002a6c0001087983 */ /* 0x000ee80000300800 */
[----:B------:R2:W-:Y:S04]  /*1227e0*/  STL [R1+0x5124], R22 ;  /* 0x0051241601007387 */ /* 0x0005e80000100800 */
[----:B------:R1:W-:Y:S01]  /*1227f0*/  STL [R1+0x5088], R23 ;  /* 0x0050881701007387 */ /* 0x0003e20000100800 */
[----:B----4-:R-:W-:Y:S02]  /*122800*/  F2FP.SATFINITE.E5M2.F32.PACK_AB_MERGE_C R12, R7, R12, RZ ;  /* 0x0000000c070c723e */ /* 0x010fe400048060ff */
[----:B------:R-:W-:-:S02]  /*122810*/  F2FP.SATFINITE.E5M2.F32.PACK_AB_MERGE_C R9, R9, R11, RZ ;  /* 0x0000000b0909723e */ /* 0x000fc400048060ff */
[----:B------:R-:W-:Y:S02]  /*122820*/  F2FP.SATFINITE.E5M2.F32.PACK_AB_MERGE_C R17, R17, R15, RZ ;  /* 0x0000000f1111723e */ /* 0x000fe400048060ff */
[----:B--2---:R-:W-:Y:S01]  /*122830*/  IADD3 R22, P1, PT, R0, R27, RZ ;  /* 0x0000001b00167210 */ /* 0x004fe20007f3e0ff */
[----:B------:R2:W-:Y:S04]  /*122840*/  STL [R1+0x62f0], R27 ;  /* 0x0062f01b01007387 */ /* 0x0005e80000100800 */
[----:B-1----:R-:W-:Y:S01]  /*122850*/  IMAD.X R23, R2, 0x1, R26, P1 ;  /* 0x0000000102177824 */ /* 0x002fe200008e061a */
[----:B--2---:R-:W2:Y:S04]  /*122860*/  LDL.LU R27, [R1+0x2a68] ;  /* 0x002a6800011b7983 */ /* 0x004ea80000300800 */
[----:B------:R-:W4:Y:S04]  /*122870*/  LDL.LU R7, [R1+0x2a50] ;  /* 0x002a500001077983 */ /* 0x000f280000300800 */
[----:B------:R1:W-:Y:S04]  /*122880*/  STL.64 [R1+0x2ab0], R22 ;  /* 0x002ab01601007387 */ /* 0x0003e80000100a00 */
[----:B------:R-:W-:Y:S04]  /*122890*/  STL [R1+0x50a4], R12 ;  /* 0x0050a40c01007387 */ /* 0x000fe80000100800 */
[----:B------:R-:W4:Y:S01]  /*1228a0*/  LDL.LU R11, [R1+0x2a54] ;  /* 0x002a5400010b7983 */ /* 0x000f220000300800 */
[----:B-1----:R-:W-:-:S03]  /*1228b0*/  IADD3 R22, P1, PT, R0, R25, RZ ;  /* 0x0000001900167210 */ /* 0x002fc60007f3e0ff */
[----:B------:R-:W-:Y:S02]  /*1228c0*/  STL [R1+0x4fec], R9 ;  /* 0x004fec0901007387 */ /* 0x000fe40000100800 */
[----:B------:R-:W-:-:S05]  /*1228d0*/  IMAD.X R23, R2, 0x1, R24, P1 ;  /* 0x0000000102177824 */ /* 0x000fca00008e0618 */
[----:B------:R1:W-:Y:S04]  /*1228e0*/  STL.64 [R1+0x2aa0], R22 ;  /* 0x002aa01601007387 */ /* 0x0003e80000100a00 */
[----:B-1----:R-:W2:Y:S04]  /*1228f0*/  LDL.LU.64 R22, [R1+0x6310] ;  /* 0x0063100001167983 */ /* 0x002ea80000300a00 */
[----:B------:R-:W2:Y:S04]  /*122900*/  LDL.LU R12, [R1+0x2a58] ;  /* 0x002a5800010c7983 */ /* 0x000ea80000300800 */
[----:B------:R-:W2:Y:S04]  /*122910*/  LDL.LU R9, [R1+0x2a5c] ;  /* 0x002a5c0001097983 */ /* 0x000ea80000300800 */
[----:B------:R1:W-:Y:S04]  /*122920*/  STL.64 [R1+0x62f8], R24 ;  /* 0x0062f81801007387 */ /* 0x0003e80000100a00 */
[----:B-1----:R-:W2:Y:S04]  /*122930*/  LDL.LU R24, [R1+0x2a78] ;  /* 0x002a780001187983 */ /* 0x002ea80000300800 */
[----:B------:R-:W2:Y:S04]  /*122940*/  LDL.LU R25, [R1+0x2a7c] ;  /* 0x002a7c0001197983 */ /* 0x000ea80000300800 */
[----:B------:R-:W2:Y:S04]  /*122950*/  LDL.LU R15, [R1+0x630c] ;  /* 0x00630c00010f7983 */ /* 0x000ea80000300800 */
[----:B------:R1:W-:Y:S04]  /*122960*/  STL [R1+0x4ff8], R17 ;  /* 0x004ff81101007387 */ /* 0x0003e80000100800 */
[----:B-1----:R-:W2:Y:S01]  /*122970*/  LDL.LU R17, [R1+0x6308] ;  /* 0x0063080001117983 */ /* 0x002ea20000300800 */
[----:B------:R-:W-:-:S02]  /*122980*/  F2FP.SATFINITE.E5M2.F32.PACK_AB_MERGE_C R21, R21, R20, RZ ;  /* 0x000000141515723e */ /* 0x000fc400048060ff */
[----:B------:R-:W-:-:S03]  /*122990*/  F2FP.SATFINITE.E5M2.F32.PACK_AB_MERGE_C R4, R4, R3, RZ ;  /* 0x000000030404723e */ /* 0x000fc600048060ff */
[----:B------:R1:W-:Y:S01]  /*1229a0*/  STL [R1+0x4f9c], R21 ;  /* 0x004f9c1501007387 */ /* 0x0003e20000100800 */
[----:B------:R-:W-:-:S03]  /*1229b0*/  F2FP.SATFINITE.E5M2.F32.PACK_AB_MERGE_C R3, R10, R13, RZ ;  /* 0x0000000d0a03723e */ /* 0x000fc600048060ff */
[----:B------:R-:W3:Y:S01]  /*1229c0*/  LDL.LU R13, [R1+0x2a40] ;  /* 0x002a4000010d7983 */ /* 0x000ee20000300800 */
[----:B--2---:R-:W-:-:S05]  /*1229d0*/  IADD3 R20, P1, PT, R0, R17, RZ ;  /* 0x0000001100147210 */ /* 0x004fca0007f3e0ff */
[----:B-1----:R-:W-:-:S05]  /*1229e0*/  IMAD.X R21, R2, 0x1, R15, P1 ;  /* 0x0000000102157824 */ /* 0x002fca00008e060f */
[----:B------:R1:W-:Y:S04]  /*1229f0*/  STL.64 [R1+0x2a90], R20 ;  /* 0x002a901401007387 */ /* 0x0003e80000100a00 */
[----:B------:R-:W-:Y:S04]  /*122a00*/  STL [R1+0x4fa0], R4 ;  /* 0x004fa00401007387 */ /* 0x000fe80000100800 */
[----:B------:R-:W2:Y:S01]  /*122a10*/  LDL.LU R10, [R1+0x2a44] ;  /* 0x002a4400010a7983 */ /* 0x000ea20000300800 */
[----:B-1----:R-:W-:-:S03]  /*122a20*/  IADD3 R20, P1, PT, R0, R16, RZ ;  /* 0x0000001000147210 */ /* 0x002fc60007f3e0ff */
[----:B------:R-:W-:Y:S02]  /*122a30*/  STL [R1+0x4f50], R3 ;  /* 0x004f500301007387 */ /* 0x000fe40000100800 */
[----:B------:R-:W-:Y:S02]  /*122a40*/  IMAD.X R21, R2, 0x1, R14, P1 ;  /* 0x0000000102157824 */ /* 0x000fe400008e060e */
[----:B------:R-:W-:Y:S04]  /*122a50*/  STL.64 [R1+0x62e8], R16 ;  /* 0x0062e81001007387 */ /* 0x000fe80000100a00 */
[----:B------:R1:W-:Y:S04]  /*122a60*/  STL.64 [R1+0x2a80], R20 ;  /* 0x002a801401007387 */ /* 0x0003e80000100a00 */
[----:B-1----:R-:W2:Y:S01]  /*122a70*/  LDL.LU.64 R20, [R1+0x6300] ;  /* 0x0063000001147983 */ /* 0x002ea20000300a00 */
[----:B------:R-:W-:-:S02]  /*122a80*/  F2FP.SATFINITE.E5M2.F32.PACK_AB_MERGE_C R24, R25, R24, RZ ;  /* 0x000000181918723e */ /* 0x000fc400048060ff */
[----:B------:R-:W-:Y:S01]  /*122a90*/  IADD3 R16, P1, PT, R0, R23, RZ ;  /* 0x0000001700107210 */ /* 0x000fe20007f3e0ff */
[----:B------:R-:W2:Y:S01]  /*122aa0*/  LDL.LU R3, [R1+0x2a48] ;  /* 0x002a480001037983 */ /* 0x000ea20000300800 */
[----:B---3--:R-:W-:-:S03]  /*122ab0*/  F2FP.SATFINITE.E5M2.F32.PACK_AB_MERGE_C R5, R6, R5, RZ ;  /* 0x000000050605723e */ /* 0x008fc600048060ff */
[----:B------:R-:W3:Y:S01]  /*122ac0*/  LDL.LU R4, [R1+0x2a4c] ;  /* 0x002a4c0001047983 */ /* 0x000ee20000300800 */
[----:B------:R-:W-:-:S03]  /*122ad0*/  IMAD.X R17, R2, 0x1, R22, P1 ;  /* 0x0000000102117824 */ /* 0x000fc600008e0616 */
[----:B------:R-:W-:Y:S01]  /*122ae0*/  STL [R1+0x4f64], R24 ;  /* 0x004f641801007387 */ /* 0x000fe20000100800 */
[----:B------:R-:W-:-:S03]  /*122af0*/  F2FP.SATFINITE.E5M2.F32.PACK_AB_MERGE_C R8, R8, R27, RZ ;  /* 0x0000001b0808723e */ /* 0x000fc600048060ff */
[----:B------:R1:W-:Y:S04]  /*122b00*/  STL [R1+0x4ed8], R5 ;  /* 0x004ed80501007387 */ /* 0x0003e80000100800 */
[----:B-1----:R-:W3:Y:S04]  /*122b10*/  LDL.LU R5, [R1+0x2a30] ;  /* 0x002a300001057983 */ /* 0x002ee80000300800 */
[----:B------:R-:W3:Y:S04]  /*122b20*/  LDL.LU R6, [R1+0x2a34] ;  /* 0x002a340001067983 */ /* 0x000ee80000300800 */
[----:B------:R-:W-:Y:S04]  /*122b30*/  STL.64 [R1+0x62d8], R22 ;  /* 0x0062d81601007387 */ /* 0x000fe80000100a00 */
[----:B------:R1:W-:Y:S04]  /*122b40*/  STL.64 [R1+0x2a70], R16 ;  /* 0x002a701001007387 */ /* 0x0003e80000100a00 */
[----:B------:R-:W3:Y:S04]  /*122b50*/  LDL.LU R27, [R1+0x2a38] ;  /* 0x002a3800011b7983 */ /* 0x000ee80000300800 */
[----:B-1----:R-:W3:Y:S04]  /*122b60*/  LDL.LU R16, [R1+0x2a20] ;  /* 0x002a200001107983 */ /* 0x002ee80000300800 */
[----:B------:R-:W3:Y:S04]  /*122b70*/  LDL.LU R17, [R1+0x2a24] ;  /* 0x002a240001117983 */ /* 0x000ee80000300800 */
[----:B------:R4:W-:Y:S02]  /*122b80*/  STL [R1+0x5984], R8 ;  /* 0x0059840801007387 */ /* 0x0009e40000100800 */
[----:B----4-:R-:W-:-:S02]  /*122b90*/  F2FP.SATFINITE.E5M2.F32.PACK_AB_MERGE_C R8, R11, R7, RZ ;  /* 0x000000070b08723e */ /* 0x010fc400048060ff */
[----:B------:R-:W4:Y:S04]  /*122ba0*/  LDL.LU R7, [R1+0x2a28] ;  /* 0x002a280001077983 */ /* 0x000f280000300800 */
[----:B------:R-:W4:Y:S04]  /*122bb0*/  LDL.LU R11, [R1+0x2a2c] ;  /* 0x002a2c00010b7983 */ /* 0x000f280000300800 */
[----:B------:R1:W-:Y:S02]  /*122bc0*/  STL [R1+0x4e84], R8 ;  /* 0x004e840801007387 */ /* 0x0003e40000100800 */
[----:B-1----:R-:W-:-:S02]  /*122bd0*/  F2FP.SATFINITE.E5M2.F32.PACK_AB_MERGE_C R8, R9, R12, RZ ;  /* 0x0000000c0908723e */ /* 0x002fc400048060ff */
[----:B------:R-:W4:Y:S04]  /*122be0*/  LDL.LU R12, [R1+0x2a10] ;  /* 0x002a1000010c7983 */ /* 0x000f280000300800 */
[----:B------:R-:W4:Y:S01]  /*122bf0*/  LDL.LU R9, [R1+0x2a14] ;  /* 0x002a140001097983 */ /* 0x000f220000300800 */
[----:B--2---:R-:W-:-:S05]  /*122c00*/  IADD3 R22, P1, PT, R0, R21, RZ ;  /* 0x0000001500167210 */ /* 0x004fca0007f3e0ff */
[----:B------:R-:W-:-:S05]  /*122c10*/  IMAD.X R23, R2, 0x1, R19, P1 ;  /* 0x0000000102177824 */ /* 0x000fca00008e0613 */
[----:B------:R1:W-:Y:S04]  /*122c20*/  STL.64 [R1+0x2a60], R22 ;  /* 0x002a601601007387 */ /* 0x0003e80000100a00 */
[----:B------:R-:W-:Y:S04]  /*122c30*/  STL [R1+0x4e8c], R8 ;  /* 0x004e8c0801007387 */ /* 0x000fe80000100800 */
[----:B------:R2:W-:Y:S01]  /*122c40*/  STL.64 [R1+0x62e0], R20 ;  /* 0x0062e01401007387 */ /* 0x0005e20000100a00 */
[----:B-1----:R-:W-:-:S03]  /*122c50*/  IADD3 R22, P1, PT, R0, R20, RZ ;  /* 0x0000001400167210 */ /* 0x002fc60007f3e0ff */
[----:B--2---:R-:W2:Y:S02]  /*122c60*/  LDL.LU R20, [R1+0x2a3c] ;  /* 0x002a3c0001147983 */ /* 0x004ea40000300800 */
[----:B------:R-:W-:Y:S01]  /*122c70*/  IMAD.X R23, R2, 0x1, R18, P1 ;  /* 0x0000000102177824 */ /* 0x000fe200008e0612 */
[----:B------:R-:W-:Y:S01]  /*122c80*/  F2FP.SATFINITE.E5M2.F32.PACK_AB_MERGE_C R2, R10, R13, RZ ;  /* 0x0000000d0a02723e */ /* 0x000fe200048060ff */
[----:B0-----:R-:W-:Y:S01]  /*122c90*/  VIADD R0, R0, UR5 ;  /* 0x0000000500007c36 */ /* 0x001fe20008000000 */
[----:B------:R-:W4:Y:S01]  /*122ca0*/  LDL.LU R21, [R1+0x2a18] ;  /* 0x002a180001157983 */ /* 0x000f220000300800 */
[----:B------:R-:W0:Y:S03]  /*122cb0*/  LDCU UR5, c[0x0][0x3b8] ;  /* 0x00007700ff0577ac */ /* 0x000e260008000800 */
[----:B------:R-:W-:Y:S04]  /*122cc0*/  STL.64 [R1+0x2a50], R22 ;  /* 0x002a501601007387 */ /* 0x000fe80000100a00 */
[----:B------:R-:W4:Y:S01]  /*122cd0*/  LDL.LU R8, [R1+0x2a1c] ;  /* 0x002a1c0001087983 */ /* 0x000f220000300800 */
[----:B------:R-:W-:-:S03]  /*122ce0*/  IADD3 R24, P1, PT, R0, R29, RZ ;  /* 0x0000001d00187210 */ /* 0x000fc60007f3e0ff */
[----:B------:R3:W-:Y:S04]  /*122cf0*/  STL [R1+0x4e30], R2 ;  /* 0x004e300201007387 */ /* 0x0007e80000100800 */
[----:B------:R-:W4:Y:S04]  /*122d00*/  LDL.LU R13, [R1+0x2a00] ;  /* 0x002a0000010d7983 */ /* 0x000f280000300800 */
[----:B------:R-:W4:Y:S01]  /*122d10*/  LDL.LU R10, [R1+0x2a04] ;  /* 0x002a0400010a7983 */ /* 0x000f220000300800 */
[----:B---3--:R-:W-:Y:S02]  /*122d20*/  F2FP.SATFINITE.E5M2.F32.PACK_AB_MERGE_C R2, R4, R3, RZ ;  /* 0x000000030402723e */ /* 0x008fe400048060ff */
[----:B------:R-:W-:Y:S01]  /*122d30*/  F2FP.SATFINITE.E5M2.F32.PACK_AB_MERGE_C R3, R6, R5, RZ ;  /* 0x000000050603723e */ /* 0x000fe200048060ff */
[----:B------:R-:W3:Y:S01]  /*122d40*/  LDL.LU R22, [R1+0x2a08] ;  /* 0x002a080001167983 */ /* 0x000ee20000300800 */
[----:B------:R-:W-:-:S03]  /*122d50*/  SHF.R.S32.HI R6, RZ, 0x1f, R0 ;  /* 0x0000001fff067819 */ /* 0x000fc60000011400 */
[----:B------:R1:W-:Y:S02]  /*122d60*/  STL [R1+0x4e3c], R2 ;  /* 0x004e3c0201007387 */ /* 0x0003e40000100800 */
[----:B------:R-:W-:Y:S02]  /*122d70*/  IMAD.X R25, R6, 0x1, R28, P1 ;  /* 0x0000000106197824 */ /* 0x000fe400008e061c */
[----:B------:R-:W3:Y:S04]  /*122d80*/  LDL.LU R23, [R1+0x2a0c] ;  /* 0x002a0c0001177983 */ /* 0x000ee80000300800 */
[----:B-1----:R-:W3:Y:S04]  /*122d90*/  LDL.LU R2, [R1+0x29f0] ;  /* 0x0029f00001027983 */ /* 0x002ee80000300800 */
[----:B------:R-:W3:Y:S04]  /*122da0*/  LDL.LU R4, [R1+0x29f4] ;  /* 0x0029f40001047983 */ /* 0x000ee80000300800 */
[----:B------:R-:W-:Y:S04]  /*122db0*/  STL [R1+0x4de4], R3 ;  /* 0x004de40301007387 */ /* 0x000fe80000100800 */
[----:B------:R1:W-:Y:S04]  /*122dc0*/  STL.64 [R1+0x2a40], R24 ;  /* 0x002a401801007387 */ /* 0x0003e80000100a00 */
[----:B-1----:R-:W3:Y:S04]  /*122dd0*/  LDL.LU.64 R24, [R1+0x62f8] ;  /* 0x0062f80001187983 */ /* 0x002ee80000300a00 */
[----:B------:R-:W3:Y:S04]  /*122de0*/  LDL.LU R3, [R1+0x29e0] ;  /* 0x0029e00001037983 */ /* 0x000ee80000300800 */
[----:B------:R-:W3:Y:S01]  /*122df0*/  LDL.LU R5, [R1+0x29e4] ;  /* 0x0029e40001057983 */ /* 0x000ee20000300800 */
[----:B--2---:R-:W-:-:S03]  /*122e00*/  F2FP.SATFINITE.E5M2.F32.PACK_AB_MERGE_C R20, R20, R27, RZ ;  /* 0x0000001b1414723e */ /* 0x004fc600048060ff */
[----:B------:R-:W2:Y:S04]  /*122e10*/  LDL.LU R27, [R1+0x62f0] ;  /* 0x0062f000011b7983 */ /* 0x000ea80000300800 */
[----:B------:R1:W-:Y:S02]  /*122e20*/  STL [R1+0x4df8], R20 ;  /* 0x004df81401007387 */ /* 0x0003e40000100800 */
[----:B-1----:R-:W-:-:S05]  /*122e30*/  F2FP.SATFINITE.E5M2.F32.PACK_AB_MERGE_C R20, R17, R16, RZ ;  /* 0x000000101114723e */ /* 0x002fca00048060ff */
[----:B------:R-:W-:Y:S01]  /*122e40*/  STL [R1+0x2af8], R20 ;  /* 0x002af81401007387 */ /* 0x000fe20000100800 */
[----:B----4-:R-:W-:Y:S02]  /*122e50*/  F2FP.SATFINITE.E5M2.F32.PACK_AB_MERGE_C R11, R11, R7, RZ ;  /* 0x000000070b0b723e */ /* 0x010fe400048060ff */
[----:B------:R-:W-:Y:S02]  /*122e60*/  F2FP.SATFINITE.E5M2.F32.PACK_AB_MERGE_C R9, R9, R12, RZ ;  /* 0x0000000c0909723e */ /* 0x000fe400048060ff */
[----:B--2---:R-:W-:Y:S01]  /*122e70*/  IADD3 R16, P1, PT, R0, R27, RZ ;  /* 0x0000001b00107210 */ /* 0x004fe20007f3e0ff */
[----:B------:R1:W-:Y:S04]  /*122e80*/  STL.64 [R1+0x62d0], R26 ;  /* 0x0062d01a01007387 */ /* 0x0003e80000100a00 */
[----:B------:R-:W-:-:S02]  /*122e90*/  IMAD.X R17, R6, 0x1, R26, P1 ;  /* 0x0000000106117824 */ /* 0x000fc400008e061a */
[----:B-1----:R-:W2:Y:S04]  /*122ea0*/  LDL.LU R26, [R1+0x29ec] ;  /* 0x0029ec00011a7983 */ /* 0x002ea80000300800 */
[----:B------:R3:W-:Y:S04]  /*122eb0*/  STL.64 [R1+0x2a30], R16 ;  /* 0x002a301001007387 */ /* 0x0007e80000100a00 */
[----:B------:R-:W4:Y:S01]  /*122ec0*/  LDL.LU R7, [R1+0x29d0] ;  /* 0x0029d00001077983 */ /* 0x000f220000300800 */
[----:B---3--:R-:W-:-:S03]  /*122ed0*/  IADD3 R16, P1, PT, R0, R25, RZ ;  /* 0x0000001900107210 */ /* 0x008fc60007f3e0ff */
[----:B------:R1:W-:Y:S02]  /*122ee0*/  STL [R1+0x4db4], R11 ;  /* 0x004db40b01007387 */ /* 0x0003e40000100800 */
[----:B------:R-:W-:Y:S02]  /*122ef0*/  IMAD.X R17, R6, 0x1, R24, P1 ;  /* 0x0000000106117824 */ /* 0x000fe400008e0618 */
[----:B-1----:R-:W4:Y:S04]  /*122f00*/  LDL.LU R11, [R1+0x29d4] ;  /* 0x0029d400010b7983 */ /* 0x002f280000300800 */
[----:B------:R-:W-:Y:S04]  /*122f10*/  STL [R1+0x2aa8], R9 ;  /* 0x002aa80901007387 */ /* 0x000fe80000100800 */
[----:B------:R1:W-:Y:S04]  /*122f20*/  STL.64 [R1+0x2a20], R16 ;  /* 0x002a201001007387 */ /* 0x0003e80000100a00 */
[----:B-1----:R-:W3:Y:S01]  /*122f30*/  LDL.LU.64 R16, [R1+0x62e8] ;  /* 0x0062e80001107983 */ /* 0x002ee20000300a00 */
[----:B------:R-:W-:-:S02]  /*122f40*/  F2FP.SATFINITE.E5M2.F32.PACK_AB_MERGE_C R27, R8, R21, RZ ;  /* 0x00000015081b723e */ /* 0x000fc400048060ff */
[----:B------:R-:W-:Y:S01]  /*122f50*/  F2FP.SATFINITE.E5M2.F32.PACK_AB_MERGE_C R8, R10, R13, RZ ;  /* 0x0000000d0a08723e */ /* 0x000fe200048060ff */
[----:B------:R-:W2:Y:S04]  /*122f60*/  LDL.LU R12, [R1+0x29d8] ;  /* 0x0029d800010c7983 */ /* 0x000ea80000300800 */
[----:B------:R-:W2:Y:S04]  /*122f70*/  LDL.LU R9, [R1+0x29dc] ;  /* 0x0029dc0001097983 */ /* 0x000ea80000300800 */
[----:B------:R1:W-:Y:S01]  /*122f80*/  STL.64 [R1+0x62c8], R24 ;  /* 0x0062c81801007387 */ /* 0x0003e20000100a00 */
[----:B------:R-:W-:-:S03]  /*122f90*/  F2FP.SATFINITE.E5M2.F32.PACK_AB_MERGE_C R2, R4, R2, RZ ;  /* 0x000000020402723e */ /* 0x000fc600048060ff */
[----:B-1----:R-:W2:Y:S04]  /*122fa0*/  LDL.LU R24, [R1+0x29f8] ;  /* 0x0029f80001187983 */ /* 0x002ea80000300800 */
[----:B------:R-:W2:Y:S04]  /*122fb0*/  LDL.LU R25, [R1+0x29fc] ;  /* 0x0029fc0001197983 */ /* 0x000ea80000300800 */
[----:B------:R-:W-:Y:S04]  /*122fc0*/  STL [R1+0x2ab8], R27 ;  /* 0x002ab81b01007387 */ /* 0x000fe80000100800 */
[----:B------:R1:W-:Y:S02]  /*122fd0*/  STL [R1+0x2a48], R8 ;  /* 0x002a480801007387 */ /* 0x0003e40000100800 */
[----:B-1----:R-:W-:-:S02]  /*122fe0*/  F2FP.SATFINITE.E5M2.F32.PACK_AB_MERGE_C R8, R23, R22, RZ ;  /* 0x000000161708723e */ /* 0x002fc400048060ff */
[----:B---3--:R-:W-:-:S05]  /*122ff0*/  IADD3 R20, P1, PT, R0, R17, RZ ;  /* 0x0000001100147210 */ /* 0x008fca0007f3e0ff */
[----:B------:R-:W-:Y:S01]  /*123000*/  IMAD.X R21, R6, 0x1, R15, P1 ;  /* 0x0000000106157824 */ /* 0x000fe200008e060f */
[----:B------:R-:W-:-:S04]  /*123010*/  IADD3 R22, P1, PT, R0, R16, RZ ;  /* 0x0000001000167210 */ /* 0x000fc80007f3e0ff */
[----:B------:R1:W-:Y:S01]  /*123020*/  STL.64 [R1+0x2a10], R20 ;  /* 0x002a101401007387 */ /* 0x0003e20000100a00 */
[----:B------:R-:W-:-:S03]  /*123030*/  IMAD.X R23, R6, 0x1, R14, P1 ;  /* 0x0000000106177824 */ /* 0x000fc600008e060e */
[----:B-1----:R-:W3:Y:S04]  /*123040*/  LDL.LU.64 R20, [R1+0x62e0] ;  /* 0x0062e00001147983 */ /* 0x002ee80000300a00 */
[----:B------:R-:W3:Y:S04]  /*123050*/  LDL.LU R13, [R1+0x29c0] ;  /* 0x0029c000010d7983 */ /* 0x000ee80000300800 */
[----:B------:R-:W3:Y:S04]  /*123060*/  LDL.LU R10, [R1+0x29c4] ;  /* 0x0029c400010a7983 */ /* 0x000ee80000300800 */
[----:B------:R-:W3:Y:S04]  /*123070*/  LDL.LU R27, [R1+0x29c8] ;  /* 0x0029c800011b7983 */ /* 0x000ee80000300800 */
[----:B------:R1:W-:Y:S04]  /*123080*/  STL [R1+0x2a58], R8 ;  /* 0x002a580801007387 */ /* 0x0003e80000100800 */
[----:B-1----:R-:W3:Y:S04]  /*123090*/  LDL.LU R8, [R1+0x29cc] ;  /* 0x0029cc0001087983 */ /* 0x002ee80000300800 */
[----:B------:R1:W-:Y:S04]  /*1230a0*/  STL [R1+0x2a08], R2 ;  /* 0x002a080201007387 */ /* 0x0003e80000100800 */
[----:B-1----:R-:W3:Y:S04]  /*1230b0*/  LDL.LU R2, [R1+0x29b0] ;  /* 0x0029b00001027983 */ /* 0x002ee80000300800 */
[----:B------:R-:W3:Y:S04]  /*1230c0*/  LDL.LU R4, [R1+0x29b4] ;  /* 0x0029b40001047983 */ /* 0x000ee80000300800 */
[----:B------:R1:W-:Y:S04]  /*1230d0*/  STL.64 [R1+0x2a00], R22 ;  /* 0x002a001601007387 */ /* 0x0003e80000100a00 */
[----:B-1----:R-:W3:Y:S01]  /*1230e0*/  LDL.LU.64 R22, [R1+0x62d8] ;  /* 0x0062d80001167983 */ /* 0x002ee20000300a00 */
[----:B--2---:R-:W-:-:S02]  /*1230f0*/  F2FP.SATFINITE.E5M2.F32.PACK_AB_MERGE_C R25, R25, R24, RZ ;  /* 0x000000181919723e */ /* 0x004fc400048060ff */
[----:B------:R-:W-:-:S03]  /*123100*/  F2FP.SATFINITE.E5M2.F32.PACK_AB_MERGE_C R3, R5, R3, RZ ;  /* 0x000000030503723e */ /* 0x000fc600048060ff */
[----:B------:R1:W-:Y:S04]  /*123110*/  STL [R1+0x29fc], R25 ;  /* 0x0029fc1901007387 */ /* 0x0003e80000100800 */
[----:B------:R-:W-:Y:S01]  /*123120*/  STL [R1+0x29f8], R3 ;  /* 0x0029f80301007387 */ /* 0x000fe20000100800 */
[----:B---3--:R-:W-:-:S05]  /*123130*/  IADD3 R24, P1, PT, R0, R23, RZ ;  /* 0x0000001700187210 */ /* 0x008fca0007f3e0ff */
[----:B-1----:R-:W-:-:S05]  /*123140*/  IMAD.X R25, R6, 0x1, R22, P1 ;  /* 0x0000000106197824 */ /* 0x002fca00008e0616 */
[----:B------:R1:W-:Y:S04]  /*123150*/  STL.64 [R1+0x29f0], R24 ;  /* 0x0029f01801007387 */ /* 0x0003e80000100a00 */
[----:B-1----:R-:W2:Y:S04]  /*123160*/  LDL.LU R24, [R1+0x29b8] ;  /* 0x0029b80001187983 */ /* 0x002ea80000300800 */
[----:B------:R-:W2:Y:S04]  /*123170*/  LDL.LU R25, [R1+0x29bc] ;  /* 0x0029bc0001197983 */ /* 0x000ea80000300800 */
[----:B------:R-:W3:Y:S04]  /*123180*/  LDL.LU R3, [R1+0x29a0] ;  /* 0x0029a00001037983 */ /* 0x000ee80000300800 */
[----:B------:R-:W3:Y:S04]  /*123190*/  LDL.LU R5, [R1+0x29a4] ;  /* 0x0029a40001057983 */ /* 0x000ee80000300800 */
[----:B------:R1:W-:Y:S04]  /*1231a0*/  STL.64 [R1+0x62b8], R22 ;  /* 0x0062b81601007387 */ /* 0x0003e80000100a00 */
[----:B-1----:R-:W2:Y:S01]  /*1231b0*/  LDL.LU R23, [R1+0x29e8] ;  /* 0x0029e80001177983 */ /* 0x002ea20000300800 */
[----:B----4-:R-:W-:-:S03]  /*1231c0*/  F2FP.SATFINITE.E5M2.F32.PACK_AB_MERGE_C R22, R11, R7, RZ ;  /* 0x000000070b16723e */ /* 0x010fc600048060ff */
[----:B------:R-:W4:Y:S01]  /*1231d0*/  LDL.LU R7, [R1+0x29a8] ;  /* 0x0029a80001077983 */ /* 0x000f220000300800 */
[----:B------:R-:W-:Y:S02]  /*1231e0*/  F2FP.SATFINITE.E5M2.F32.PACK_AB_MERGE_C R9, R9, R12, RZ ;  /* 0x0000000c0909723e */ /* 0x000fe400048060ff */
[----:B------:R-:W-:Y:S02]  /*1231f0*/  F2FP.SATFINITE.E5M2.F32.PACK_AB_MERGE_C R10, R10, R13, RZ ;  /* 0x0000000d0a0a723e */ /* 0x000fe400048060ff */
[----:B------:R-:W-:Y:S02]  /*123200*/  F2FP.SATFINITE.E5M2.F32.PACK_AB_MERGE_C R8, R8, R27, RZ ;  /* 0x0000001b0808723e */ /* 0x000fe400048060ff */
[----:B------:R-:W-:Y:S02]  /*123210*/  F2FP.SATFINITE.E5M2.F32.PACK_AB_MERGE_C R2, R4, R2, RZ ;  /* 0x000000020402723e */ /* 0x000fe400048060ff */
[----:B--2---:R-:W-:-:S05]  /*123220*/  F2FP.SATFINITE.E5M2.F32.PACK_AB_MERGE_C R23, R26, R23, RZ ;  /* 0x000000171a17723e */ /* 0x004fca00048060ff */
[----:B------:R-:W-:Y:S04]  /*123230*/  STL [R1+0x29ec], R23 ;  /* 0x0029ec1701007387 */ /* 0x000fe80000100800 */
[----:B------:R-:W4:Y:S04]  /*123240*/  LDL.LU R11, [R1+0x29ac] ;  /* 0x0029ac00010b7983 */ /* 0x000f280000300800 */
[----:B------:R1:W-:Y:S04]  /*123250*/  STL [R1+0x29e8], R22 ;  /* 0x0029e81601007387 */ /* 0x0003e80000100800 */
[----:B------:R-:W2:Y:S01]  /*123260*/  LDL.LU R12, [R1+0x2994] ;  /* 0x00299400010c7983 */ /* 0x000ea20000300800 */
[----:B-1----:R-:W-:-:S05]  /*123270*/  IADD3 R22, P1, PT, R0, R21, RZ ;  /* 0x0000001500167210 */ /* 0x002fca0007f3e0ff */
[----:B------:R-:W-:-:S05]  /*123280*/  IMAD.X R23, R6, 0x1, R19, P1 ;  /* 0x0000000106177824 */ /* 0x000fca00008e0613 */
[----:B------:R1:W-:Y:S04]  /*123290*/  STL.64 [R1+0x29e0], R22 ;  /* 0x0029e01601007387 */ /* 0x0003e80000100a00 */
[----:B------:R-:W-:Y:S01]  /*1232a0*/  STL [R1+0x29dc], R9 ;  /* 0x0029dc0901007387 */ /* 0x000fe20000100800 */
[----:B-1----:R-:W-:-:S03]  /*1232b0*/  IADD3 R22, P1, PT, R0, R20, RZ ;  /* 0x0000001400167210 */ /* 0x002fc60007f3e0ff */
[----:B------:R1:W-:Y:S02]  /*1232c0*/  STL.64 [R1+0x62c0], R20 ;  /* 0x0062c01401007387 */ /* 0x0003e40000100a00 */
[----:B------:R-:W-:Y:S02]  /*1232d0*/  IMAD.X R23, R6, 0x1, R18, P1 ;  /* 0x0000000106177824 */ /* 0x000fe400008e0612 */
[----:B0-----:R-:W-:Y:S01]  /*1232e0*/  VIADD R0, R0, UR5 ;  /* 0x0000000500007c36 */ /* 0x001fe20008000000 */
[----:B------:R-:W-:Y:S01]  /*1232f0*/  F2FP.SATFINITE.E5M2.F32.PACK_AB_MERGE_C R24, R25, R24, RZ ;  /* 0x000000181918723e */ /* 0x000fe200048060ff */
[----:B------:R-:W0:Y:S01]  /*123300*/  LDCU UR5, c[0x0][0x3b8] ;  /* 0x00007700ff0577ac */ /* 0x000e220008000800 */
[----:B-1----:R-:W2:Y:S04]  /*123310*/  LDL.LU R21, [R1+0x2990] ;  /* 0x0029900001157983 */ /* 0x002ea80000300800 */
[----:B------:R-:W2:Y:S04]  /*123320*/  LDL.LU R6, [R1+0x2998] ;  /* 0x0029980001067983 */ /* 0x000ea80000300800 */
[----:B------:R-:W-:Y:S04]  /*123330*/  STL.64 [R1+0x29d0], R22 ;  /* 0x0029d01601007387 */ /* 0x000fe80000100a00 */
[----:B------:R-:W2:Y:S04]  /*123340*/  LDL.LU R9, [R1+0x299c] ;  /* 0x00299c0001097983 */ /* 0x000ea80000300800 */
[----:B------:R1:W-:Y:S01]  /*123350*/  STL [R1+0x29d8], R10 ;  /* 0x0029d80a01007387 */ /* 0x0003e20000100800 */
[----:B------:R-:W-:-:S03]  /*123360*/  IADD3 R26, P1, PT, R0, R29, RZ ;  /* 0x0000001d001a7210 */ /* 0x000fc60007f3e0ff */
[----:B------:R-:W2:Y:S04]  /*123370*/  LDL.LU R13, [R1+0x2980] ;  /* 0x00298000010d7983 */ /* 0x000ea80000300800 */
[----:B-1----:R-:W2:Y:S04]  /*123380*/  LDL.LU R10, [R1+0x2984] ;  /* 0x00298400010a7983 */ /* 0x002ea80000300800 */
[----:B------:R1:W-:Y:S04]  /*123390*/  STL [R1+0x29cc], R8 ;  /* 0x0029cc0801007387 */ /* 0x0003e80000100800 */
[----:B------:R-:W2:Y:S04]  /*1233a0*/  LDL.LU R22, [R1+0x2988] ;  /* 0x0029880001167983 */ /* 0x000ea80000300800 */
[----:B------:R-:W2:Y:S01]  /*1233b0*/  LDL.LU R23, [R1+0x298c] ;  /* 0x00298c0001177983 */ /* 0x000ea20000300800 */
[----:B-1----:R-:W-:-:S03]  /*1233c0*/  SHF.R.S32.HI R8, RZ, 0x1f, R0 ;  /* 0x0000001fff087819 */ /* 0x002fc60000011400 */
[----:B------:R1:W-:Y:S02]  /*1233d0*/  STL [R1+0x29c8], R2 ;  /* 0x0029c80201007387 */ /* 0x0003e40000100800 */
[----:B------:R-:W-:Y:S02]  /*1233e0*/  IMAD.X R27, R8, 0x1, R28, P1 ;  /* 0x00000001081b7824 */ /* 0x000fe400008e061c */
[----:B-1----:R-:W2:Y:S04]  /*1233f0*/  LDL.LU R2, [R1+0x2970] ;  /* 0x0029700001027983 */ /* 0x002ea80000300800 */
[----:B------:R-:W2:Y:S04]  /*123400*/  LDL.LU R4, [R1+0x2974] ;  /* 0x0029740001047983 */ /* 0x000ea80000300800 */
[----:B------:R1:W-:Y:S04]  /*123410*/  STL.64 [R1+0x29c0], R26 ;  /* 0x0029c01a01007387 */ /* 0x0003e80000100a00 */
[----:B-1----:R-:W2:Y:S01]  /*123420*/  LDL.LU.64 R26, [R1+0x62d0] ;  /* 0x0062d000011a7983 */ /* 0x002ea20000300a00 */
[----:B---3--:R-:W-:-:S03]  /*123430*/  F2FP.SATFINITE.E5M2.F32.PACK_AB_MERGE_C R20, R5, R3, RZ ;  /* 0x000000030514723e */ /* 0x008fc600048060ff */
[----:B------:R-:W3:Y:S04]  /*123440*/  LDL.LU R3, [R1+0x2960] ;  /* 0x0029600001037983 */ /* 0x000ee80000300800 */
[----:B------:R2:W-:Y:S04]  /*123450*/  STL [R1+0x29bc], R24 ;  /* 0x0029bc1801007387 */ /* 0x0005e80000100800 */
[----:B------:R-:W3:Y:S04]  /*123460*/  LDL.LU R5, [R1+0x2964] ;  /* 0x0029640001057983 */ /* 0x000ee80000300800 */
[----:B------:R-:W-:Y:S01]  /*123470*/  STL [R1+0x29b8], R20 ;  /* 0x0029b81401007387 */ /* 0x000fe20000100800 */
[----:B--2---:R-:W-:-:S05]  /*123480*/  IADD3 R24, P1, PT, R0, R27, RZ ;  /* 0x0000001b00187210 */ /* 0x004fca0007f3e0ff */
[----:B------:R-:W-:-:S05]  /*123490*/  IMAD.X R25, R8, 0x1, R26, P1 ;  /* 0x0000000108197824 */ /* 0x000fca00008e061a */
[----:B------:R1:W-:Y:S04]  /*1234a0*/  STL.64 [R1+0x29b0], R24 ;  /* 0x0029b01801007387 */ /* 0x0003e80000100a00 */
[----:B-1----:R-:W2:Y:S01]  /*1234b0*/  LDL.LU.64 R24, [R1+0x62c8] ;  /* 0x0062c80001187983 */ /* 0x002ea20000300a00 */
[----:B----4-:R-:W-:Y:S02]  /*1234c0*/  F2FP.SATFINITE.E5M2.F32.PACK_AB_MERGE_C R11, R11, R7, RZ ;  /* 0x000000070b0b723e */ /* 0x010fe400048060ff */
[----:B------:R-:W-:Y:S01]  /*1234d0*/  F2FP.SATFINITE.E5M2.F32.PACK_AB_MERGE_C R12, R12, R21, RZ ;  /* 0x000000150c0c723e */ /* 0x000fe200048060ff */
[----:B------:R1:W-:Y:S01]  /*1234e0*/  STL.64 [R1+0x62b0], R26 ;  /* 0x0062b01a01007387 */ /* 0x0003e20000100a00 */
[----:B------:R-:W-:-:S03]  /*1234f0*/  F2FP.SATFINITE.E5M2.F32.PACK_AB_MERGE_C R9, R9, R6, RZ ;  /* 0x000000060909723e */ /* 0x000fc600048060ff */
[----:B-1----:R-:W4:Y:S04]  /*123500*/  LDL.LU R26, [R1+0x296c] ;  /* 0x00296c00011a7983 */ /* 0x002f280000300800 */
[----:B------:R-:W3:Y:S04]  /*123510*/  LDL.LU R7, [R1+0x2950] ;  /* 0x0029500001077983 */ /* 0x000ee80000300800 */
[----:B------:R1:W-:Y:S01]  /*123520*/  STL [R1+0x29ac], R11 ;  /* 0x0029ac0b01007387 */ /* 0x0003e20000100800 */
[----:B------:R-:W-:-:S03]  /*123530*/  F2FP.SATFINITE.E5M2.F32.PACK_AB_MERGE_C R10, R10, R13, RZ ;  /* 0x0000000d0a0a723e */ /* 0x000fc600048060ff */
[----:B-1----:R-:W3:Y:S04]  /*123540*/  LDL.LU R11, [R1+0x2954] ;  /* 0x00295400010b7983 */ /* 0x002ee80000300800 */
[----:B------:R1:W-:Y:S04]  /*123550*/  STL [R1+0x29a8], R12 ;  /* 0x0029a80c01007387 */ /* 0x0003e80000100800 */
[----:B------:R-:W3:Y:S04]  /*123560*/  LDL.LU R27, [R1+0x2958] ;  /* 0x00295800011b7983 */ /* 0x000ee80000300800 */
[----:B-1----:R-:W3:Y:S01]  /*123570*/  LDL.LU R12, [R1+0x295c] ;  /* 0x00295c00010c7983 */ /* 0x002ee20000300800 */
[----:B------:R-:W-:-:S02]  /*123580*/  F2FP.SATFINITE.E5M2.F32.PACK_AB_MERGE_C R23, R23, R22, RZ ;  /* 0x000000161717723e */ /* 0x000fc400048060ff */
[----:B------:R-:W-:Y:S02]  /*123590*/  F2FP.SATFINITE.E5M2.F32.PACK_AB_MERGE_C R22, R4, R2, RZ ;  /* 0x000000020416723e */ /* 0x000fe400048060ff */
[----:B--2---:R-:W-:Y:S01]  /*1235a0*/  IADD3 R20, P1, PT, R0, R25, RZ ;  /* 0x0000001900147210 */ /* 0x004fe20007f3e0ff */
[----:B------:R1:W-:Y:S04]  /*1235b0*/  STL.64 [R1+0x62a8], R24 ;  /* 0x0062a81801007387 */ /* 0x0003e80000100a00 */
[----:B------:R-:W-:-:S05]  /*1235c0*/  IMAD.X R21, R8, 0x1, R24, P1 ;  /* 0x0000000108157824 */ /* 0x000fca00008e0618 */
[----:B------:R2:W-:Y:S04]  /*1235d0*/  STL.64 [R1+0x29a0], R20 ;  /* 0x0029a01401007387 */ /* 0x0005e80000100a00 */
[----:B-1----:R-:W4:Y:S04]  /*1235e0*/  LDL.LU R24, [R1+0x2978] ;  /* 0x0029780001187983 */ /* 0x002f280000300800 */
[----:B------:R-:W4:Y:S01]  /*1235f0*/  LDL.LU R25, [R1+0x297c] ;  /* 0x00297c0001197983 */ /* 0x000f220000300800 */
[----:B--2---:R-:W-:-:S03]  /*123600*/  IADD3 R20, P1, PT, R0, R17, RZ ;  /* 0x0000001100147210 */ /* 0x004fc60007f3e0ff */
[----:B------:R-:W2:Y:S04]  /*123610*/  LDL.LU R6, [R1+0x2940] ;  /* 0x0029400001067983 */ /* 0x000ea80000300800 */
[----:B------:R1:W-:Y:S01]  /*123620*/  STL [R1+0x299c], R9 ;  /* 0x00299c0901007387 */ /* 0x0003e20000100800 */
[----:B------:R-:W-:-:S03]  /*123630*/  IMAD.X R21, R8, 0x1, R15, P1 ;  /* 0x0000000108157824 */ /* 0x000fc600008e060f */
[----:B-1----:R-:W2:Y:S04]  /*123640*/  LDL.LU R9, [R1+0x2944] ;  /* 0x0029440001097983 */ /* 0x002ea80000300800 */
[----:B------:R1:W-:Y:S04]  /*123650*/  STL [R1+0x2998], R10 ;  /* 0x0029980a01007387 */ /* 0x0003e80000100800 */
[----:B------:R-:W2:Y:S04]  /*123660*/  LDL.LU R13, [R1+0x2948] ;  /* 0x00294800010d7983 */ /* 0x000ea80000300800 */
[----:B-1----:R-:W2:Y:S04]  /*123670*/  LDL.LU R10, [R1+0x294c] ;  /* 0x00294c00010a7983 */ /* 0x002ea80000300800 */
[----:B------:R1:W-:Y:S04]  /*123680*/  STL.64 [R1+0x2990], R20 ;  /* 0x0029901401007387 */ /* 0x0003e80000100a00 */
[----:B-1----:R-:W2:Y:S04]  /*123690*/  LDL.LU.64 R20, [R1+0x62c0] ;  /* 0x0062c00001147983 */ /* 0x002ea80000300a00 */
[----:B------:R-:W2:Y:S04]  /*1236a0*/  LDL.LU R2, [R1+0x2930] ;  /* 0x0029300001027983 */ /* 0x000ea80000300800 */
[----:B------:R-:W-:Y:S04]  /*1236b0*/  STL [R1+0x298c], R23 ;  /* 0x00298c1701007387 */ /* 0x000fe80000100800 */
[----:B------:R-:W2:Y:S04]  /*1236c0*/  LDL.LU R4, [R1+0x2934] ;  /* 0x0029340001047983 */ /* 0x000ea80000300800 */
[----:B------:R1:W-:Y:S02]  /*1236d0*/  STL [R1+0x2988], R22 ;  /* 0x0029881601007387 */ /* 0x0003e40000100800 */
[----:B-1----:R-:W-:-:S02]  /*1236e0*/  IADD3 R22, P1, PT, R0, R16, RZ ;  /* 0x0000001000167210 */ /* 0x002fc40007f3e0ff */
[----:B------:R1:W-:Y:S03]  /*1236f0*/  STL.64 [R1+0x62a0], R16 ;  /* 0x0062a01001007387 */ /* 0x0003e60000100a00 */
[----:B------:R-:W-:Y:S01]  /*123700*/  IMAD.X R23, R8, 0x1, R14, P1 ;  /* 0x0000000108177824 */ /* 0x000fe200008e060e */
[----:B-1----:R-:W2:Y:S04]  /*123710*/  LDL.LU R17, [R1+0x2968] ;  /* 0x0029680001117983 */ /* 0x002ea80000300800 */
[----:B------:R1:W-:Y:S04]  /*123720*/  STL.64 [R1+0x2980], R22 ;  /* 0x0029801601007387 */ /* 0x0003e80000100a00 */
[----:B-1----:R-:W2:Y:S01]  /*123730*/  LDL.LU.64 R22, [R1+0x62b8] ;  /* 0x0062b80001167983 */ /* 0x002ea20000300a00 */
[----:B---3--:R-:W-:-:S02]  /*123740*/  F2FP.SATFINITE.E5M2.F32.PACK_AB_MERGE_C R3, R5, R3, RZ ;  /* 0x000000030503723e */ /* 0x008fc400048060ff */
[----:B------:R-:W-:Y:S02]  /*123750*/  F2FP.SATFINITE.E5M2.F32.PACK_AB_MERGE_C R7, R11, R7, RZ ;  /* 0x000000070b07723e */ /* 0x000fe400048060ff */
[----:B------:R-:W-:Y:S02]  /*123760*/  F2FP.SATFINITE.E5M2.F32.PACK_AB_MERGE_C R12, R12, R27, RZ ;  /* 0x0000001b0c0c723e */ /* 0x000fe400048060ff */
[----:B----4-:R-:W-:-:S05]  /*123770*/  F2FP.SATFINITE.E5M2.F32.PACK_AB_MERGE_C R16, R25, R24, RZ ;  /* 0x000000181910723e */ /* 0x010fca00048060ff */
[----:B------:R1:W-:Y:S04]  /*123780*/  STL [R1+0x297c], R16 ;  /* 0x00297c1001007387 */ /* 0x0003e80000100800 */
[----:B------:R-:W-:Y:S01]  /*123790*/  STL [R1+0x2978], R3 ;  /* 0x0029780301007387 */ /* 0x000fe20000100800 */
[----:B--2---:R-:W-:Y:S02]  /*1237a0*/  F2FP.SATFINITE.E5M2.F32.PACK_AB_MERGE_C R4, R4, R2, RZ ;  /* 0x000000020404723e */ /* 0x004fe400048060ff */
[----:B------:R-:W-:Y:S02]  /*1237b0*/  F2FP.SATFINITE.E5M2.F32.PACK_AB_MERGE_C R26, R26, R17, RZ ;  /* 0x000000111a1a723e */ /* 0x000fe400048060ff */
[----:B------:R-:W-:-:S05]  /*1237c0*/  IADD3 R24, P1, PT, R0, R23, RZ ;  /* 0x0000001700187210 */ /* 0x000fca0007f3e0ff */
[----:B------:R-:W-:Y:S01]  /*1237d0*/  IMAD.X R25, R8, 0x1, R22, P1 ;  /* 0x0000000108197824 */ /* 0x000fe200008e0616 */
[----:B-1----:R-:W-:-:S04]  /*1237e0*/  IADD3 R16, P1, PT, R0, R21, RZ ;  /* 0x0000001500107210 */ /* 0x002fc80007f3e0ff */
[----:B------:R1:W-:Y:S01]  /*1237f0*/  STL.64 [R1+0x2970], R24 ;  /* 0x0029701801007387 */ /* 0x0003e20000100a00 */
[----:B------:R-:W-:-:S03]  /*123800*/  IMAD.X R17, R8, 0x1, R19, P1 ;  /* 0x0000000108117824 */ /* 0x000fc600008e0613 */
[----:B-1----:R-:W2:Y:S04]  /*123810*/  LDL.LU R24, [R1+0x2938] ;  /* 0x0029380001187983 */ /* 0x002ea80000300800 */
[----:B------:R-:W2:Y:S04]  /*123820*/  LDL.LU R25, [R1+0x293c] ;  /* 0x00293c0001197983 */ /* 0x000ea80000300800 */
[----:B------:R-:W3:Y:S04]  /*123830*/  LDL.LU R3, [R1+0x2920] ;  /* 0x0029200001037983 */ /* 0x000ee80000300800 */
[----:B------:R-:W3:Y:S04]  /*123840*/  LDL.LU R5, [R1+0x2924] ;  /* 0x0029240001057983 */ /* 0x000ee80000300800 */
[----:B------:R-:W-:Y:S04]  /*123850*/  STL [R1+0x296c], R26 ;  /* 0x00296c1a01007387 */ /* 0x000fe80000100800 */
[----:B------:R1:W-:Y:S04]  /*123860*/  STL [R1+0x2968], R7 ;  /* 0x0029680701007387 */ /* 0x0003e80000100800 */
[----:B-1----:R-:W4:Y:S04]  /*123870*/  LDL.LU R7, [R1+0x2928] ;  /* 0x0029280001077983 */ /* 0x002f280000300800 */
[----:B------:R-:W4:Y:S04]  /*123880*/  LDL.LU R11, [R1+0x292c] ;  /* 0x00292c00010b7983 */ /* 0x000f280000300800 */
[----:B------:R1:W-:Y:S02]  /*123890*/  STL.64 [R1+0x2960], R16 ;  /* 0x0029601001007387 */ /* 0x0003e40000100a00 */
[C---:B-1----:R-:W-:Y:S01]  /*1238a0*/  IADD3 R16, P1, PT, R0.reuse, R20, RZ ;  /* 0x0000001400107210 */ /* 0x042fe20007f3e0ff */
[----:B0-----:R-:W-:Y:S01]  /*1238b0*/  VIADD R0, R0, UR5 ;  /* 0x0000000500007c36 */ /* 0x001fe20008000000 */
[----:B------:R-:W-:Y:S01]  /*1238c0*/  STL [R1+0x295c], R12 ;  /* 0x00295c0c01007387 */ /* 0x000fe20000100800 */
[----:B------:R-:W0:Y:S02]  /*1238d0*/  LDCU UR5, c[0x0][0x3b8] ;  /* 0x00007700ff0577ac */ /* 0x000e240008000800 */
[----:B------:R-:W-:Y:S01]  /*1238e0*/  IMAD.X R17, R8, 0x1, R18, P1 ;  /* 0x0000000108117824 */ /* 0x000fe200008e0612 */
[----:B------:R-:W-:-:S02]  /*1238f0*/  F2FP.SATFINITE.E5M2.F32.PACK_AB_MERGE_C R8, R9, R6, RZ ;  /* 0x000000060908723e */ /* 0x000fc400048060ff */
[----:B------:R-:W-:Y:S02]  /*123900*/  F2FP.SATFINITE.E5M2.F32.PACK_AB_MERGE_C R6, R10, R13, RZ ;  /* 0x0000000d0a06723e */ /* 0x000fe400048060ff */
[----:B------:R1:W-:Y:S01]  /*123910*/  STL.64 [R1+0x2950], R16 ;  /* 0x0029501001007387 */ /* 0x0003e20000100a00 */
[----:B------:R-:W-:Y:S02]  /*123920*/  SHF.R.S32.HI R2, RZ, 0x1f, R0 ;  /* 0x0000001fff027819 */ /* 0x000fe40000011400 */
[----:B------:R-:W-:Y:S01]  /*123930*/  IADD3 R26, P1, PT, R0, R29, RZ ;  /* 0x0000001d001a7210 */ /* 0x000fe20007f3e0ff */
[----:B-1----:R-:W4:Y:S04]  /*123940*/  LDL.LU R16, [R1+0x2910] ;  /* 0x0029100001107983 */ /* 0x002f280000300800 */
[----:B------:R-:W4:Y:S01]  /*123950*/  LDL.LU R17, [R1+0x2914] ;  /* 0x0029140001117983 */ /* 0x000f220000300800 */
[----:B------:R-:W-:-:S03]  /*123960*/  IMAD.X R27, R2, 0x1, R28, P1 ;  /* 0x00000001021b7824 */ /* 0x000fc600008e061c */
[----:B------:R-:W4:Y:S04]  /*123970*/  LDL.LU R13, [R1+0x2918] ;  /* 0x00291800010d7983 */ /* 0x000f280000300800 */
[----:B------:R1:W-:Y:S04]  /*123980*/  STL [R1+0x2958], R8 ;  /* 0x0029580801007387 */ /* 0x0003e80000100800 */
[----:B------:R-:W4:Y:S04]  /*123990*/  LDL.LU R10, [R1+0x291c] ;  /* 0x00291c00010a7983 */ /* 0x000f280000300800 */
[----:B------:R0:W-:Y:S04]  /*1239a0*/  STL [R1+0x294c], R6 ;  /* 0x00294c0601007387 */ /* 0x0001e80000100800 */
[----:B-1----:R-:W4:Y:S04]  /*1239b0*/  LDL.LU R8, [R1+0x28cc] ;  /* 0x0028cc0001087983 */ /* 0x002f280000300800 */
[----:B0-----:R-:W4:Y:S04]  /*1239c0*/  LDL.LU R6, [R1+0x2900] ;  /* 0x0029000001067983 */ /* 0x001f280000300800 */
[----:B------:R-:W4:Y:S04]  /*1239d0*/  LDL.LU R9, [R1+0x2904] ;  /* 0x0029040001097983 */ /* 0x000f280000300800 */
[----:B------:R-:W-:Y:S04]  /*1239e0*/  STL [R1+0x2948], R4 ;  /* 0x0029480401007387 */ /* 0x000fe80000100800 */
[----:B------:R0:W-:Y:S04]  /*1239f0*/  STL.64 [R1+0x2940], R26 ;  /* 0x0029401a01007387 */ /* 0x0001e80000100a00 */
[----:B0-----:R-:W4:Y:S04]  /*123a00*/  LDL.LU.64 R26, [R1+0x62b0] ;  /* 0x0062b000011a7983 */ /* 0x001f280000300a00 */
[----:B------:R-:W4:Y:S04]  /*123a10*/  LDL.LU R12, [R1+0x28f0] ;  /* 0x0028f000010c7983 */ /* 0x000f280000300800 */
[----:B------:R-:W4:Y:S04]  /*123a20*/  LDL.LU R4, [R1+0x28f4] ;  /* 0x0028f40001047983 */ /* 0x000f280000300800 */
[----:B------:R0:W-:Y:S04]  /*123a30*/  STL.64 [R1+0x6298], R28 ;  /* 0x0062981c01007387 */ /* 0x0001e80000100a00 */
[----:B0-----:R-:W4:Y:S04]  /*123a40*/  LDL.LU R28, [R1+0x2908] ;  /* 0x00290800011c7983 */ /* 0x001f280000300800 */
[----:B------:R-:W4:Y:S01]  /*123a50*/  LDL.LU R29, [R1+0x290c] ;  /* 0x00290c00011d7983 */ /* 0x000f220000300800 */
[----:B--2---:R-:W-:-:S05]  /*123a60*/  F2FP.SATFINITE.E5M2.F32.PACK_AB_MERGE_C R25, R25, R24, RZ ;  /* 0x000000181919723e */ /* 0x004fca00048060ff */
[----:B------:R0:W-:Y:S01]  /*123a70*/  STL [R1+0x293c], R25 ;  /* 0x00293c1901007387 */ /* 0x0001e20000100800 */
[----:B---3--:R-:W-:-:S05]  /*123a80*/  F2FP.SATFINITE.E5M2.F32.PACK_AB_MERGE_C R3, R5, R3, RZ ;  /* 0x000000030503723e */ /* 0x008fca00048060ff */
[----:B------:R-:W-:Y:S01]  /*123a90*/  STL [R1+0x2938], R3 ;  /* 0x0029380301007387 */ /* 0x000fe20000100800 */
[----:B----4-:R-:W-:-:S05]  /*123aa0*/  IADD3 R24, P1, PT, R0, R27, RZ ;  /* 0x0000001b00187210 */ /* 0x010fca0007f3e0ff */
[----:B0-----:R-:W-:-:S05]  /*123ab0*/  IMAD.X R25, R2, 0x1, R26, P1 ;  /* 0x0000000102197824 */ /* 0x001fca00008e061a */
[----:B------:R0:W-:Y:S04]  /*123ac0*/  STL.64 [R1+0x2930], R24 ;  /* 0x0029301801007387 */ /* 0x0001e80000100a00 */
[----:B0-----:R-:W2:Y:S01]  /*123ad0*/  LDL.LU.64 R24, [R1+0x62a8] ;  /* 0x0062a80001187983 */ /* 0x001ea20000300a00 */
[----:B------:R-:W-:-:S03]  /*123ae0*/  F2FP.SATFINITE.E5M2.F32.PACK_AB_MERGE_C R7, R11, R7, RZ ;  /* 0x000000070b07723e */ /* 0x000fc600048060ff */
[----:B------:R0:W-:Y:S01]  /*123af0*/  STL.64 [R1+0x6290], R26 ;  /* 0x0062901a01007387 */ /* 0x0001e20000100a00 */
[----:B------:R-:W-:-:S03]  /*123b00*/  F2FP.SATFINITE.E5M2.F32.PACK_AB_MERGE_C R17, R17, R16, RZ ;  /* 0x000000101111723e */ /* 0x000fc600048060ff */
[----:B0-----:R-:W3:Y:S04]  /*123b10*/  LDL.LU R26, [R1+0x28c4] ;  /* 0x0028c400011a7983 */ /* 0x001ee80000300800 */
[----:B------:R-:W4:Y:S04]  /*123b20*/  LDL.LU R27, [R1+0x28c8] ;  /* 0x0028c800011b7983 */ /* 0x000f280000300800 */
[----:B------:R-:W3:Y:S04]  /*123b30*/  LDL.LU R3, [R1+0x28f8] ;  /* 0x0028f80001037983 */ /* 0x000ee80000300800 */
[----:B------:R-:W3:Y:S04]  /*123b40*/  LDL.LU R5, [R1+0x28fc] ;  /* 0x0028fc0001057983 */ /* 0x000ee80000300800 */
[----:B------:R0:W-:Y:S04]  /*123b50*/  STL [R1+0x2928], R7 ;  /* 0x0029280701007387 */ /* 0x0001e80000100800 */
[----:B0-----:R-:W3:Y:S04]  /*123b60*/  LDL.LU R7, [R1+0x28e0] ;  /* 0x0028e00001077983 */ /* 0x001ee80000300800 */
[----:B------:R-:W3:Y:S04]  /*123b70*/  LDL.LU R11, [R1+0x28e4] ;  /* 0x0028e400010b7983 */ /* 0x000ee80000300800 */
[----:B------:R0:W-:Y:S01]  /*123b80*/  STL [R1+0x260], R17 ;  /* 0x0002601101007387 */ /* 0x0001e20000100800 */
[----:B--2---:R-:W-:-:S05]  /*123b90*/  IADD3 R16, P1, PT, R0, R25, RZ ;  /* 0x0000001900107210 */ /* 0x004fca0007f3e0ff */
[----:B0-----:R-:W-:-:S05]  /*123ba0*/  IMAD.X R17, R2, 0x1, R24, P1 ;  /* 0x0000000102117824 */ /* 0x001fca00008e0618 */
[----:B------:R0:W-:Y:S04]  /*123bb0*/  STL.64 [R1+0x2920], R16 ;  /* 0x0029201001007387 */ /* 0x0001e80000100a00 */
[----:B0-----:R-:W2:Y:S04]  /*123bc0*/  LDL.LU.64 R16, [R1+0x62a0] ;  /* 0x0062a00001107983 */ /* 0x001ea80000300a00 */
[----:B------:R0:W-:Y:S04]  /*123bd0*/  STL.64 [R1+0x6288], R24 ;  /* 0x0062881801007387 */ /* 0x0001e80000100a00 */
[----:B0-----:R-:W2:Y:S01]  /*123be0*/  LDL.LU R25, [R1+0x28c0] ;  /* 0x0028c00001197983 */ /* 0x001ea20000300800 */
[----:B------:R-:W-:-:S03]  /*123bf0*/  F2FP.SATFINITE.E5M2.F32.PACK_AB_MERGE_C R24, R10, R13, RZ ;  /* 0x0000000d0a18723e */ /* 0x000fc600048060ff */
[----:B------:R-:W2:Y:S04]  /*123c00*/  LDL.LU R13, [R1+0x28e8] ;  /* 0x0028e800010d7983 */ /* 0x000ea80000300800 */
[----:B------:R-:W2:Y:S04]  /*123c10*/  LDL.LU R10, [R1+0x28ec] ;  /* 0x0028ec00010a7983 */ /* 0x000ea80000300800 */
[----:B------:R2:W-:Y:S01]  /*123c20*/  STL [R1+0x264], R24 ;  /* 0x0002641801007387 */ /* 0x0005e20000100800 */
[----:B----4-:R-:W-:Y:S02]  /*123c30*/  F2FP.SATFINITE.E5M2.F32.PACK_AB_MERGE_C R8, R8, R27, RZ ;  /* 0x0000001b0808723e */ /* 0x010fe400048060ff */
[----:B------:R-:W-:-:S02]  /*123c40*/  F2FP.SATFINITE.E5M2.F32.PACK_AB_MERGE_C R6, R9, R6, RZ ;  /* 0x000000060906723e */ /* 0x000fc400048060ff */
[----:B------:R-:W-:Y:S02]  /*123c50*/  F2FP.SATFINITE.E5M2.F32.PACK_AB_MERGE_C R28, R29, R28, RZ ;  /* 0x0000001c1d1c723e */ /* 0x000fe400048060ff */
[----:B------:R-:W-:Y:S02]  /*123c60*/  F2FP.SATFINITE.E5M2.F32.PACK_AB_MERGE_C R4, R4, R12, RZ ;  /* 0x0000000c0404723e */ /* 0x000fe400048060ff */
[----:B---3--:R-:W-:Y:S02]  /*123c70*/  F2FP.SATFINITE.E5M2.F32.PACK_AB_MERGE_C R5, R5, R3, RZ ;  /* 0x000000030505723e */ /* 0x008fe400048060ff */
[----:B------:R-:W-:Y:S02]  /*123c80*/  F2FP.SATFINITE.E5M2.F32.PACK_AB_MERGE_C R3, R11, R7, RZ ;  /* 0x000000070b03723e */ /* 0x000fe400048060ff */
[----:B--2---:R-:W-:Y:S02]  /*123c90*/  IADD3 R24, P1, PT, R0, R17, RZ ;  /* 0x0000001100187210 */ /* 0x004fe40007f3e0ff */
[----:B------:R-:W-:-:S03]  /*123ca0*/  F2FP.SATFINITE.E5M2.F32.PACK_AB_MERGE_C R26, R26, R25, RZ ;  /* 0x000000191a1a723e */ /* 0x000fc600048060ff */
[----:B------:R-:W-:Y:S02]  /*123cb0*/  IMAD.X R25, R2, 0x1, R15, P1 ;  /* 0x0000000102197824 */ /* 0x000fe400008e060f */
[----:B------:R0:W-:Y:S04]  /*123cc0*/  STL [R1+0x258], R26 ;  /* 0x0002581a01007387 */ /* 0x0001e80000100800 */
[----:B0-----:R-:W2:Y:S04]  /*123cd0*/  LDL.LU R26, [R1+0x28d4] ;  /* 0x0028d400011a7983 */ /* 0x001ea80000300800 */
[----:B------:R0:W-:Y:S04]  /*123ce0*/  STL.64 [R1+0x2910], R24 ;  /* 0x0029101801007387 */ /* 0x0001e80000100a00 */
[----:B------:R1:W-:Y:S04]  /*123cf0*/  STL [R1+0x25c], R8 ;  /* 0x00025c0801007387 */ /* 0x0003e80000100800 */
[----:B------:R-:W3:Y:S01]  /*123d00*/  LDL.LU R27, [R1+0x28d8] ;  /* 0x0028d800011b7983 */ /* 0x000ee20000300800 */
[----:B0-----:R-:W-:-:S03]  /*123d10*/  IADD3 R24, P1, PT, R0, R16, RZ ;  /* 0x0000001000187210 */ /* 0x001fc60007f3e0ff */
[----:B------:R0:W-:Y:S02]  /*123d20*/  STL [R1+0x5338], R6 ;  /* 0x0053380601007387 */ /* 0x0001e40000100800 */
[----:B------:R-:W-:Y:S02]  /*123d30*/  IMAD.X R25, R2, 0x1, R14, P1 ;  /* 0x0000000102197824 */ /* 0x000fe400008e060e */
[----:B-1----:R-:W3:Y:S04]  /*123d40*/  LDL.LU R8, [R1+0x28dc] ;  /* 0x0028dc0001087983 */ /* 0x002ee80000300800 */
[----:B0-----:R-:W4:Y:S04]  /*123d50*/  LDL.LU R6, [R1+0x28b0] ;  /* 0x0028b00001067983 */ /* 0x001f280000300800 */
[----:B------:R-:W4:Y:S04]  /*123d60*/  LDL.LU R9, [R1+0x28b4] ;  /* 0x0028b40001097983 */ /* 0x000f280000300800 */
[----:B------:R0:W-:Y:S04]  /*123d70*/  STL.64 [R1+0x2900], R24 ;  /* 0x0029001801007387 */ /* 0x0001e80000100a00 */
[----:B------:R1:W-:Y:S01]  /*123d80*/  STL [R1+0x534c], R28 ;  /* 0x00534c1c01007387 */ /* 0x0003e20000100800 */
[----:B0-----:R-:W-:-:S03]  /*123d90*/  IADD3 R24, P1, PT, R0, R23, RZ ;  /* 0x0000001700187210 */ /* 0x001fc60007f3e0ff */
[----:B------:R-:W-:Y:S02]  /*123da0*/  STL [R1+0x524c], R4 ;  /* 0x00524c0401007387 */ /* 0x000fe40000100800 */
[----:B------:R-:W-:-:S05]  /*123db0*/  IMAD.X R25, R2, 0x1, R22, P1 ;  /* 0x0000000102197824 */ /* 0x000fca00008e0616 */
[----:B------:R0:W-:Y:S01]  /*123dc0*/  STL.64 [R1+0x28f0], R24 ;  /* 0x0028f01801007387 */ /* 0x0001e20000100a00 */
[----:B-1----:R-:W-:-:S03]  /*123dd0*/  IADD3 R28, P1, PT, R0, R21, RZ ;  /* 0x00000015001c7210 */ /* 0x002fc60007f3e0ff */
[----:B0-----:R-:W2:Y:S04]  /*123de0*/  LDL.LU R24, [R1+0x28b8] ;  /* 0x0028b80001187983 */ /* 0x001ea80000300800 */
[----:B------:R-:W2:Y:S04]  /*123df0*/  LDL.LU R25, [R1+0x28bc] ;  /* 0x0028bc0001197983 */ /* 0x000ea80000300800 */
[----:B------:R-:W2:Y:S04]  /*123e00*/  LDL.LU R12, [R1+0x28a0] ;  /* 0x0028a000010c7983 */ /* 0x000ea80000300800 */
[----:B------:R-:W2:Y:S04]  /*123e10*/  LDL.LU R4, [R1+0x28a4] ;  /* 0x0028a40001047983 */ /* 0x000ea80000300800 */
[----:B------:R0:W-:Y:S01]  /*123e20*/  STL.64 [R1+0x6278], R22 ;  /* 0x0062781601007387 */ /* 0x0001e20000100a00 */
[----:B------:R-:W-:-:S02]  /*123e30*/  F2FP.SATFINITE.E5M2.F32.PACK_AB_MERGE_C R10, R10, R13, RZ ;  /* 0x0000000d0a0a723e */ /* 0x000fc400048060ff */
[----:B0-----:R-:W-:Y:S01]  /*123e40*/  SHF.R.S32.HI R22, RZ, 0x1f, R0 ;  /* 0x0000001fff167819 */ /* 0x001fe20000011400 */
[----:B------:R-:W2:Y:S04]  /*123e50*/  LDL.LU R23, [R1+0x28d0] ;  /* 0x0028d00001177983 */ /* 0x000ea80000300800 */
[----:B------:R-:W2:Y:S01]  /*123e60*/  LDL.LU R2, [R1+0x28ac] ;  /* 0x0028ac0001027983 */ /* 0x000ea20000300800 */
[----:B------:R-:W-:-:S03]  /*123e70*/  IMAD.X R29, R22, 0x1, R19, P1 ;  /* 0x00000001161d7824 */ /* 0x000fc600008e0613 */
[----:B------:R-:W-:Y:S04]  /*123e80*/  STL [R1+0x52e8], R5 ;  /* 0x0052e80501007387 */ /* 0x000fe80000100800 */
[----:B------:R0:W-:Y:S04]  /*123e90*/  STL [R1+0x51cc], R3 ;  /* 0x0051cc0301007387 */ /* 0x0001e80000100800 */
[----:B0-----:R-:W2:Y:S04]  /*123ea0*/  LDL.LU R3, [R1+0x2890] ;  /* 0x0028900001037983 */ /* 0x001ea80000300800 */
[----:B------:R-:W2:Y:S04]  /*123eb0*/  LDL.LU R11, [R1+0x2894] ;  /* 0x00289400010b7983 */ /* 0x000ea80000300800 */
[----:B------:R-:W2:Y:S04]  /*123ec0*/  LDL.LU R5, [R1+0x2898] ;  /* 0x0028980001057983 */ /* 0x000ea80000300800 */
[----:B------:R-:W2:Y:S04]  /*123ed0*/  LDL.LU R7, [R1+0x289c] ;  /* 0x00289c0001077983 */ /* 0x000ea80000300800 */
[----:B------:R0:W-:Y:S04]  /*123ee0*/  STL.64 [R1+0x28e0], R28 ;  /* 0x0028e01c01007387 */ /* 0x0001e80000100a00 */
[----:B------:R1:W-:Y:S04]  /*123ef0*/  STL [R1+0x51e4], R10 ;  /* 0x0051e40a01007387 */ /* 0x0003e80000100800 */
[----:B------:R-:W2:Y:S01]  /*123f00*/  LDL.LU R13, [R1+0x2880] ;  /* 0x00288000010d7983 */ /* 0x000ea20000300800 */
[----:B0-----:R-:W-:-:S03]  /*123f10*/  IADD3 R28, P1, PT, R0, R20, RZ ;  /* 0x00000014001c7210 */ /* 0x001fc60007f3e0ff */
[----:B-1----:R-:W2:Y:S02]  /*123f20*/  LDL.LU R10, [R1+0x2884] ;  /* 0x00288400010a7983 */ /* 0x002ea40000300800 */
[----:B------:R-:W-:Y:S02]  /*123f30*/  IMAD.X R29, R22, 0x1, R18, P1 ;  /* 0x00000001161d7824 */ /* 0x000fe400008e0612 */
[----:B------:R0:W-:Y:S04]  /*123f40*/  STL.64 [R1+0x6280], R20 ;  /* 0x0062801401007387 */ /* 0x0001e80000100a00 */
[----:B0-----:R-:W2:Y:S04]  /*123f50*/  LDL.LU R21, [R1+0x28a8] ;  /* 0x0028a80001157983 */ /* 0x001ea80000300800 */
[----:B------:R0:W-:Y:S04]  /*123f60*/  STL.64 [R1+0x28c8], R28 ;  /* 0x0028c81c01007387 */ /* 0x0001e80000100a00 */
[----:B0-----:R-:W2:Y:S01]  /*123f70*/  LDL.LU.64 R28, [R1+0x6298] ;  /* 0x00629800011c7983 */ /* 0x001ea20000300a00 */
[----:B------:R-:W-:Y:S01]  /*123f80*/  VIADD R0, R0, UR5 ;  /* 0x0000000500007c36 */ /* 0x000fe20008000000 */
[----:B------:R-:W0:Y:S01]  /*123f90*/  LDCU UR5, c[0x0][0x3b8] ;  /* 0x00007700ff0577ac */ /* 0x000e220008000800 */
[----:B---3--:R-:W-:-:S02]  /*123fa0*/  F2FP.SATFINITE.E5M2.F32.PACK_AB_MERGE_C R8, R8, R27, RZ ;  /* 0x0000001b0808723e */ /* 0x008fc400048060ff */
[----:B----4-:R-:W-:Y:S02]  /*123fb0*/  F2FP.SATFINITE.E5M2.F32.PACK_AB_MERGE_C R6, R9, R6, RZ ;  /* 0x000000060906723e */ /* 0x010fe400048060ff */
[----:B------:R-:W-:Y:S02]  /*123fc0*/  SHF.R.S32.HI R9, RZ, 0x1f, R0 ;  /* 0x0000001fff097819 */ /* 0x000fe40000011400 */
[----:B--2---:R-:W-:-:S05]  /*123fd0*/  F2FP.SATFINITE.E5M2.F32.PACK_AB_MERGE_C R20, R26, R23, RZ ;  /* 0x000000171a14723e */ /* 0x004fca00048060ff */
[----:B------:R-:W-:Y:S04]  /*123fe0*/  STL [R1+0x512c], R20 ;  /* 0x00512c1401007387 */ /* 0x000fe80000100800 */
[----:B------:R1:W-:Y:S04]  /*123ff0*/  STL [R1+0x5154], R8 ;  /* 0x0051540801007387 */ /* 0x0003e80000100800 */
[----:B------:R-:W2:Y:S04]  /*124000*/  LDL.LU R22, [R1+0x2888] ;  /* 0x0028880001167983 */ /* 0x000ea80000300800 */
[----:B------:R-:W2:Y:S04]  /*124010*/  LDL.LU R23, [R1+0x288c] ;  /* 0x00288c0001177983 */ /* 0x000ea80000300800 */
[----:B------:R3:W-:Y:S04]  /*124020*/  STL [R1+0x5098], R6 ;  /* 0x0050980601007387 */ /* 0x0007e80000100800 */
[----:B-1----:R-:W4:Y:S04]  /*124030*/  LDL.LU R8, [R1+0x2870] ;  /* 0x0028700001087983 */ /* 0x002f280000300800 */
[----:B---3--:R-:W4:Y:S01]  /*124040*/  LDL.LU R6, [R1+0x2874] ;  /* 0x0028740001067983 */ /* 0x008f220000300800 */
[----:B------:R-:W-:-:S05]  /*124050*/  IADD3 R26, P1, PT, R0, R29, RZ ;  /* 0x0000001d001a7210 */ /* 0x000fca0007f3e0ff */
[----:B------:R-:W-:-:S05]  /*124060*/  IMAD.X R27, R9, 0x1, R28, P1 ;  /* 0x00000001091b7824 */ /* 0x000fca00008e061c */
[----:B------:R1:W-:Y:S04]  /*124070*/  STL.64 [R1+0x28c0], R26 ;  /* 0x0028c01a01007387 */ /* 0x0003e80000100a00 */
[----:B-1----:R-:W3:Y:S01]  /*124080*/  LDL.LU.64 R26, [R1+0x6290] ;  /* 0x00629000011a7983 */ /* 0x002ee20000300a00 */
[----:B------:R-:W-:Y:S02]  /*124090*/  F2FP.SATFINITE.E5M2.F32.PACK_AB_MERGE_C R20, R25, R24, RZ ;  /* 0x000000181914723e */ /* 0x000fe400048060ff */
[----:B------:R-:W-:-:S03]  /*1240a0*/  F2FP.SATFINITE.E5M2.F32.PACK_AB_MERGE_C R4, R4, R12, RZ ;  /* 0x0000000c0404723e */ /* 0x000fc600048060ff */
[----:B------:R-:W-:Y:S04]  /*1240b0*/  STL [R1+0x5360], R20 ;  /* 0x0053601401007387 */ /* 0x000fe80000100800 */
[----:B------:R-:W-:Y:S01]  /*1240c0*/  STL [R1+0x5030], R4 ;  /* 0x0050300401007387 */ /* 0x000fe20000100800 */
[----:B---3--:R-:W-:-:S05]  /*1240d0*/  IADD3 R24, P1, PT, R0, R27, RZ ;  /* 0x0000001b00187210 */ /* 0x008fca0007f3e0ff */
[----:B------:R-:W-:-:S05]  /*1240e0*/  IMAD.X R25, R9, 0x1, R26, P1 ;  /* 0x0000000109197824 */ /* 0x000fca00008e061a */
[----:B------:R1:W-:Y:S04]  /*1240f0*/  STL.64 [R1+0x28b0], R24 ;  /* 0x0028b01801007387 */ /* 0x0003e80000100a00 */
[----:B-1----:R-:W3:Y:S01]  /*124100*/  LDL.LU.64 R24, [R1+0x6288] ;  /* 0x0062880001187983 */ /* 0x002ee20000300a00 */
[----:B------:R-:W-:-:S03]  /*124110*/  F2FP.SATFINITE.E5M2.F32.PACK_AB_MERGE_C R2, R2, R21, RZ ;  /* 0x000000150202723e */ /* 0x000fc600048060ff */
[----:B------:R-:W3:Y:S04]  /*124120*/  LDL.LU R12, [R1+0x2878] ;  /* 0x00287800010c7983 */ /* 0x000ee80000300800 */
[----:B------:R-:W3:Y:S04]  /*124130*/  LDL.LU R4, [R1+0x287c] ;  /* 0x00287c0001047983 */ /* 0x000ee80000300800 */
[----:B------:R1:W-:Y:S01]  /*124140*/  STL.64 [R1+0x6270], R26 ;  /* 0x0062701a01007387 */ /* 0x0003e20000100a00 */
[----:B------:R-:W-:-:S03]  /*124150*/  F2FP.SATFINITE.E5M2.F32.PACK_AB_MERGE_C R11, R11, R3, RZ ;  /* 0x000000030b0b723e */ /* 0x000fc600048060ff */
[----:B-1----:R-:W3:Y:S04]  /*124160*/  LDL.LU R26, [R1+0x2854] ;  /* 0x00285400011a7983 */ /* 0x002ee80000300800 */
[----:B------:R-:W-:Y:S04]  /*124170*/  STL [R1+0x5044], R2 ;  /* 0x0050440201007387 */ /* 0x000fe80000100800 */
[----:B------:R1:W-:Y:S04]  /*124180*/  STL [R1+0x4fc4], R11 ;  /* 0x004fc40b01007387 */ /* 0x0003e80000100800 */
[----:B------:R-:W3:Y:S04]  /*124190*/  LDL.LU R27, [R1+0x2858] ;  /* 0x00285800011b7983 */ /* 0x000ee80000300800 */
[----:B-1----:R-:W3:Y:S01]  /*1241a0*/  LDL.LU R11, [R1+0x285c] ;  /* 0x00285c00010b7983 */ /* 0x002ee20000300800 */
[----:B----4-:R-:W-:-:S02]  /*1241b0*/  F2FP.SATFINITE.E5M2.F32.PACK_AB_MERGE_C R6, R6, R8, RZ ;  /* 0x000000080606723e */ /* 0x010fc400048060ff */
[----:B--2---:R-:W-:Y:S02]  /*1241c0*/  F2FP.SATFINITE.E5M2.F32.PACK_AB_MERGE_C R22, R23, R22, RZ ;  /* 0x000000161716723e */ /* 0x004fe400048060ff */
[----:B---3--:R-:W-:Y:S01]  /*1241d0*/  IADD3 R2, P1, PT, R0, R25, RZ ;  /* 0x0000001900027210 */ /* 0x008fe20007f3e0ff */
[----:B------:R1:W-:Y:S04]  /*1241e0*/  STL.64 [R1+0x6268], R24 ;  /* 0x0062681801007387 */ /* 0x0003e80000100a00 */
[----:B------:R-:W-:-:S05]  /*1241f0*/  IMAD.X R3, R9, 0x1, R24, P1 ;  /* 0x0000000109037824 */ /* 0x000fca00008e0618 */
[----:B------:R2:W-:Y:S01]  /*124200*/  STL.64 [R1+0x28a0], R2 ;  /* 0x0028a00201007387 */ /* 0x0005e20000100a00 */
[----:B------:R-:W-:-:S03]  /*124210*/  IADD3 R20, P1, PT, R0, R17, RZ ;  /* 0x0000001100147210 */ /* 0x000fc60007f3e0ff */
[----:B-1----:R-:W3:Y:S01]  /*124220*/  LDL.LU R24, [R1+0x2850] ;  /* 0x0028500001187983 */ /* 0x002ee20000300800 */
[----:B--2---:R-:W-:-:S03]  /*124230*/  F2FP.SATFINITE.E5M2.F32.PACK_AB_MERGE_C R3, R7, R5, RZ ;  /* 0x000000050703723e */ /* 0x004fc600048060ff */
[----:B------:R-:W2:Y:S01]  /*124240*/  LDL.LU R2, [R1+0x2840] ;  /* 0x0028400001027983 */ /* 0x000ea20000300800 */
[----:B------:R-:W-:-:S03]  /*124250*/  F2FP.SATFINITE.E5M2.F32.PACK_AB_MERGE_C R5, R10, R13, RZ ;  /* 0x0000000d0a05723e */ /* 0x000fc600048060ff */
[----:B------:R1:W-:Y:S01]  /*124260*/  STL [R1+0x4fd4], R3 ;  /* 0x004fd40301007387 */ /* 0x0003e20000100800 */
[----:B------:R-:W-:-:S03]  /*124270*/  IMAD.X R21, R9, 0x1, R15, P1 ;  /* 0x0000000109157824 */ /* 0x000fc600008e060f */
[----:B-1----:R-:W2:Y:S04]  /*124280*/  LDL.LU R3, [R1+0x2844] ;  /* 0x0028440001037983 */ /* 0x002ea80000300800 */
[----:B------:R1:W-:Y:S04]  /*124290*/  STL [R1+0x4f70], R5 ;  /* 0x004f700501007387 */ /* 0x0003e80000100800 */
[----:B-1----:R-:W4:Y:S04]  /*1242a0*/  LDL.LU R5, [R1+0x2848] ;  /* 0x0028480001057983 */ /* 0x002f280000300800 */
[----:B------:R-:W4:Y:S04]  /*1242b0*/  LDL.LU R7, [R1+0x284c] ;  /* 0x00284c0001077983 */ /* 0x000f280000300800 */
[----:B------:R-:W3:Y:S04]  /*1242c0*/  LDL.LU R13, [R1+0x2830] ;  /* 0x00283000010d7983 */ /* 0x000ee80000300800 */
[----:B------:R-:W3:Y:S04]  /*1242d0*/  LDL.LU R10, [R1+0x2834] ;  /* 0x00283400010a7983 */ /* 0x000ee80000300800 */
[----:B------:R1:W-:Y:S04]  /*1242e0*/  STL [R1+0x6258], R17 ;  /* 0x0062581101007387 */ /* 0x0003e80000100800 */
[----:B-1----:R-:W3:Y:S04]  /*1242f0*/  LDL.LU R17, [R1+0x286c] ;  /* 0x00286c0001117983 */ /* 0x002ee80000300800 */
[----:B------:R1:W-:Y:S04]  /*124300*/  STL.64 [R1+0x2890], R20 ;  /* 0x0028901401007387 */ /* 0x0003e80000100a00 */
[----:B-1----:R-:W3:Y:S04]  /*124310*/  LDL.LU.64 R20, [R1+0x6280] ;  /* 0x0062800001147983 */ /* 0x002ee80000300a00 */
[----:B------:R1:W-:Y:S04]  /*124320*/  STL [R1+0x5958], R6 ;  /* 0x0059580601007387 */ /* 0x0003e80000100800 */
[----:B------:R0:W-:Y:S04]  /*124330*/  STL [R1+0x4f80], R22 ;  /* 0x004f801601007387 */ /* 0x0001e80000100800 */
[----:B-1----:R-:W3:Y:S01]  /*124340*/  LDL.LU R6, [R1+0x2868] ;  /* 0x0028680001067983 */ /* 0x002ee20000300800 */
[----:B0-----:R-:W-:-:S05]  /*124350*/  IADD3 R22, P1, PT, R0, R16, RZ ;  /* 0x0000001000167210 */ /* 0x001fca0007f3e0ff */
[----:B------:R-:W-:-:S05]  /*124360*/  IMAD.X R23, R9, 0x1, R14, P1 ;  /* 0x0000000109177824 */ /* 0x000fca00008e060e */
[----:B------:R0:W-:Y:S04]  /*124370*/  STL.64 [R1+0x2880], R22 ;  /* 0x0028801601007387 */ /* 0x0001e80000100a00 */
[----:B0-----:R-:W3:Y:S04]  /*124380*/  LDL.LU.64 R22, [R1+0x6278] ;  /* 0x0062780001167983 */ /* 0x001ee80000300a00 */
[----:B------:R0:W-:Y:S04]  /*124390*/  STL.64 [R1+0x6260], R14 ;  /* 0x0062600e01007387 */ /* 0x0001e80000100a00 */
[----:B0-----:R-:W3:Y:S04]  /*1243a0*/  LDL.LU R14, [R1+0x2860] ;  /* 0x00286000010e7983 */ /* 0x001ee80000300800 */
[----:B------:R-:W3:Y:S01]  /*1243b0*/  LDL.LU R15, [R1+0x2864] ;  /* 0x00286400010f7983 */ /* 0x000ee20000300800 */
[----:B------:R-:W-:-:S03]  /*1243c0*/  F2FP.SATFINITE.E5M2.F32.PACK_AB_MERGE_C R4, R4, R12, RZ ;  /* 0x0000000c0404723e */ /* 0x000fc600048060ff */
[----:B------:R-:W3:Y:S04]  /*1243d0*/  LDL.LU R25, [R1+0x2838] ;  /* 0x0028380001197983 */ /* 0x000ee80000300800 */
[----:B------:R-:W3:Y:S04]  /*1243e0*/  LDL.LU R8, [R1+0x283c] ;  /* 0x00283c0001087983 */ /* 0x000ee80000300800 */
[----:B------:R0:W-:Y:S04]  /*1243f0*/  STL [R1+0x5368], R4 ;  /* 0x0053680401007387 */ /* 0x0001e80000100800 */
[----:B------:R-:W3:Y:S04]  /*124400*/  LDL.LU R12, [R1+0x2820] ;  /* 0x00282000010c7983 */ /* 0x000ee80000300800 */
[----:B0-----:R-:W3:Y:S01]  /*124410*/  LDL.LU R4, [R1+0x2824] ;  /* 0x0028240001047983 */ /* 0x001ee20000300800 */
[----:B--2---:R-:W-:-:S02]  /*124420*/  F2FP.SATFINITE.E5M2.F32.PACK_AB_MERGE_C R3, R3, R2, RZ ;  /* 0x000000020303723e */ /* 0x004fc400048060ff */
[----:B----4-:R-:W-:Y:S02]  /*124430*/  F2FP.SATFINITE.E5M2.F32.PACK_AB_MERGE_C R2, R7, R5, RZ ;  /* 0x000000050702723e */ /* 0x010fe400048060ff */
[----:B---3--:R-:W-:Y:S02]  /*124440*/  F2FP.SATFINITE.E5M2.F32.PACK_AB_MERGE_C R17, R17, R6, RZ ;  /* 0x000000061111723e */ /* 0x008fe400048060ff */
[----:B------:R-:W-:Y:S02]  /*124450*/  F2FP.SATFINITE.E5M2.F32.PACK_AB_MERGE_C R6, R26, R24, RZ ;  /* 0x000000181a06723e */ /* 0x000fe400048060ff */
[----:B------:R-:W-:Y:S02]  /*124460*/  F2FP.SATFINITE.E5M2.F32.PACK_AB_MERGE_C R15, R15, R14, RZ ;  /* 0x0000000e0f0f723e */ /* 0x000fe400048060ff */
[----:B------:R-:W-:-:S03]  /*124470*/  IADD3 R14, P1, PT, R0, R23, RZ ;  /* 0x00000017000e7210 */ /* 0x000fc60007f3e0ff */
[----:B------:R0:W-:Y:S02]  /*124480*/  STL [R1+0x4e94], R15 ;  /* 0x004e940f01007387 */ /* 0x0001e40000100800 */
[----:B0-----:R-:W-:-:S05]  /*124490*/  IMAD.X R15, R9, 0x1, R22, P1 ;  /* 0x00000001090f7824 */ /* 0x001fca00008e0616 */
[----:B------:R0:W-:Y:S04]  /*1244a0*/  STL.64 [R1+0x2870], R14 ;  /* 0x0028700e01007387 */ /* 0x0001e80000100a00 */
[----:B------:R-:W-:Y:S01]  /*1244b0*/  STL [R1+0x4ea0], R17 ;  /* 0x004ea01101007387 */ /* 0x000fe20000100800 */
[----:B0-----:R-:W-:-:S03]  /*1244c0*/  IADD3 R14, P1, PT, R0, R21, RZ ;  /* 0x00000015000e7210 */ /* 0x001fc60007f3e0ff */
[----:B------:R0:W-:Y:S02]  /*1244d0*/  STL [R1+0x4e40], R6 ;  /* 0x004e400601007387 */ /* 0x0001e40000100800 */
[----:B------:R-:W-:-:S05]  /*1244e0*/  IMAD.X R15, R9, 0x1, R19, P1 ;  /* 0x00000001090f7824 */ /* 0x000fca00008e0613 */
[----:B------:R1:W-:Y:S01]  /*1244f0*/  STL.64 [R1+0x2860], R14 ;  /* 0x0028600e01007387 */ /* 0x0003e20000100a00 */
[----:B0-----:R-:W-:Y:S02]  /*124500*/  F2FP.SATFINITE.E5M2.F32.PACK_AB_MERGE_C R6, R11, R27, RZ ;  /* 0x0000001b0b06723e */ /* 0x001fe400048060ff */
[----:B-1----:R-:W-:-:S03]  /*124510*/  IADD3 R14, P1, PT, R0, R20, RZ ;  /* 0x00000014000e7210 */ /* 0x002fc60007f3e0ff */
[----:B------:R0:W-:Y:S02]  /*124520*/  STL [R1+0x4e50], R6 ;  /* 0x004e500601007387 */ /* 0x0001e40000100800 */
[----:B------:R-:W-:-:S05]  /*124530*/  IMAD.X R15, R9, 0x1, R18, P1 ;  /* 0x00000001090f7824 */ /* 0x000fca00008e0612 */
[----:B------:R1:W-:Y:S01]  /*124540*/  STL.64 [R1+0x2850], R14 ;  /* 0x0028500e01007387 */ /* 0x0003e20000100a00 */
[----:B------:R-:W-:Y:S01]  /*124550*/  VIADD R0, R0, UR5 ;  /* 0x0000000500007c36 */ /* 0x000fe20008000000 */
[----:B0-----:R-:W-:Y:S01]  /*124560*/  F2FP.SATFINITE.E5M2.F32.PACK_AB_MERGE_C R6, R8, R25, RZ ;  /* 0x000000190806723e */ /* 0x001fe200048060ff */
[----:B------:R-:W0:Y:S01]  /*124570*/  LDCU UR5, c[0x0][0x3b8] ;  /* 0x00007700ff0577ac */ /* 0x000e220008000800 */
[----:B-1----:R-:W2:Y:S04]  /*124580*/  LDL.LU R14, [R1+0x2828] ;  /* 0x00282800010e7983 */ /* 0x002ea80000300800 */
[----:B------:R-:W2:Y:S04]  /*124590*/  LDL.LU R15, [R1+0x282c] ;  /* 0x00282c00010f7983 */ /* 0x000ea80000300800 */
[----:B------:R-:W3:Y:S04]  /*1245a0*/  LDL.LU R11, [R1+0x2810] ;  /* 0x00281000010b7983 */ /* 0x000ee80000300800 */
[----:B------:R-:W3:Y:S04]  /*1245b0*/  LDL.LU R9, [R1+0x2814] ;  /* 0x0028140001097983 */ /* 0x000ee80000300800 */
[----:B------:R1:W-:Y:S04]  /*1245c0*/  STL [R1+0x4df0], R3 ;  /* 0x004df00301007387 */ /* 0x0003e80000100800 */
[----:B------:R4:W-:Y:S01]  /*1245d0*/  STL [R1+0x4df4], R2 ;  /* 0x004df40201007387 */ /* 0x0009e20000100800 */
[----:B------:R-:W-:-:S03]  /*1245e0*/  IADD3 R26, P1, PT, R0, R29, RZ ;  /* 0x0000001d001a7210 */ /* 0x000fc60007f3e0ff */
[----:B------:R-:W2:Y:S01]  /*1245f0*/  LDL.LU R17, [R1+0x2818] ;  /* 0x0028180001117983 */ /* 0x000ea20000300800 */
[----:B-1----:R-:W-:-:S03]  /*124600*/  F2FP.SATFINITE.E5M2.F32.PACK_AB_MERGE_C R3, R10, R13, RZ ;  /* 0x0000000d0a03723e */ /* 0x002fc600048060ff */
[----:B----4-:R-:W4:Y:S04]  /*124610*/  LDL.LU R2, [R1+0x280c] ;  /* 0x00280c0001027983 */ /* 0x010f280000300800 */
[----:B------:R1:W-:Y:S04]  /*124620*/  STL [R1+0x2afc], R3 ;  /* 0x002afc0301007387 */ /* 0x0003e80000100800 */
[----:B------:R-:W2:Y:S04]  /*124630*/  LDL.LU R5, [R1+0x27f0] ;  /* 0x0027f00001057983 */ /* 0x000ea80000300800 */
[----:B------:R-:W2:Y:S01]  /*124640*/  LDL.LU R7, [R1+0x27f4] ;  /* 0x0027f40001077983 */ /* 0x000ea20000300800 */
[----:B-1----:R-:W-:-:S03]  /*124650*/  SHF.R.S32.HI R3, RZ, 0x1f, R0 ;  /* 0x0000001fff037819 */ /* 0x002fc60000011400 */
[----:B------:R-:W2:Y:S02]  /*124660*/  LDL.LU R13, [R1+0x27f8] ;  /* 0x0027f800010d7983 */ /* 0x000ea40000300800 */
[----:B------:R-:W-:Y:S02]  /*124670*/  IMAD.X R27, R3, 0x1, R28, P1 ;  /* 0x00000001031b7824 */ /* 0x000fe400008e061c */
[----:B------:R-:W2:Y:S04]  /*124680*/  LDL.LU R10, [R1+0x27fc] ;  /* 0x0027fc00010a7983 */ /* 0x000ea80000300800 */
[----:B------:R1:W-:Y:S04]  /*124690*/  STL.64 [R1+0x2840], R26 ;  /* 0x0028401a01007387 */ /* 0x0003e80000100a00 */
[----:B-1----:R-:W2:Y:S01]  /*1246a0*/  LDL.LU.64 R26, [R1+0x6270] ;  /* 0x00627000011a7983 */ /* 0x002ea20000300a00 */
[----:B------:R-:W-:-:S03]  /*1246b0*/  F2FP.SATFINITE.E5M2.F32.PACK_AB_MERGE_C R4, R4, R12, RZ ;  /* 0x0000000c0404723e */ /* 0x000fc600048060ff */
[----:B------:R1:W-:Y:S04]  /*1246c0*/  STL.64 [R1+0x6250], R28 ;  /* 0x0062501c01007387 */ /* 0x0003e80000100a00 */
[----:B-1----:R-:W3:Y:S04]  /*1246d0*/  LDL.LU R28, [R1+0x27e0] ;  /* 0x0027e000011c7983 */ /* 0x002ee80000300800 */
[----:B------:R1:W-:Y:S04]  /*1246e0*/  STL [R1+0x5374], R6 ;  /* 0x0053740601007387 */ /* 0x0003e80000100800 */
[----:B------:R-:W3:Y:S04]  /*1246f0*/  LDL.LU R29, [R1+0x27e4] ;  /* 0x0027e400011d7983 */ /* 0x000ee80000300800 */
[----:B------:R0:W-:Y:S04]  /*124700*/  STL [R1+0x2a9c], R4 ;  /* 0x002a9c0401007387 */ /* 0x0001e80000100800 */
[----:B-1----:R-:W3:Y:S04]  /*124710*/  LDL.LU R6, [R1+0x27e8] ;  /* 0x0027e80001067983 */ /* 0x002ee80000300800 */
[----:B------:R-:W4:Y:S04]  /*124720*/  LDL.LU R8, [R1+0x27ec] ;  /* 0x0027ec0001087983 */ /* 0x000f280000300800 */
[----:B------:R-:W4:Y:S04]  /*124730*/  LDL.LU R12, [R1+0x27d0] ;  /* 0x0027d000010c7983 */ /* 0x000f280000300800 */
[----:B0-----:R-:W4:Y:S01]  /*124740*/  LDL.LU R4, [R1+0x27d4] ;  /* 0x0027d40001047983 */ /* 0x001f220000300800 */
[----:B--2---:R-:W-:-:S03]  /*124750*/  IADD3 R24, P1, PT, R0, R27, RZ ;  /* 0x0000001b00187210 */ /* 0x004fc60007f3e0ff */
[----:B------:R0:W-:Y:S02]  /*124760*/  STL [R1+0x6240], R27 ;  /* 0x0062401b01007387 */ /* 0x0001e40000100800 */
[----:B------:R-:W-:Y:S02]  /*124770*/  IMAD.X R25, R3, 0x1, R26, P1 ;  /* 0x0000000103197824 */ /* 0x000fe400008e061a */
[----:B0-----:R-:W4:Y:S04]  /*124780*/  LDL.LU R27, [R1+0x2808] ;  /* 0x00280800011b7983 */ /* 0x001f280000300800 */
[----:B------:R0:W-:Y:S04]  /*124790*/  STL.64 [R1+0x2830], R24 ;  /* 0x0028301801007387 */ /* 0x0001e80000100a00 */
[----:B0-----:R-:W2:Y:S01]  /*1247a0*/  LDL.LU.64 R24, [R1+0x6268] ;  /* 0x0062680001187983 */ /* 0x001ea20000300a00 */
[----:B------:R-:W-:-:S02]  /*1247b0*/  F2FP.SATFINITE.E5M2.F32.PACK_AB_MERGE_C R15, R15, R14, RZ ;  /* 0x0000000e0f0f723e */ /* 0x000fc400048060ff */
[----:B---3--:R-:W-:Y:S01]  /*1247c0*/  F2FP.SATFINITE.E5M2.F32.PACK_AB_MERGE_C R14, R9, R11, RZ ;  /* 0x0000000b090e723e */ /* 0x008fe200048060ff */
[----:B------:R0:W-:Y:S04]  /*1247d0*/  STL [R1+0x6244], R26 ;  /* 0x0062441a01007387 */ /* 0x0001e80000100800 */
[----:B0-----:R-:W3:Y:S04]  /*1247e0*/  LDL.LU R26, [R1+0x2804] ;  /* 0x00280400011a7983 */ /* 0x001ee80000300800 */
        /* <DEDUP_REMOVED lines=9> */
[----:B0-----:R-:W2:Y:S04]  /*124880*/  LDL.LU R24, [R1+0x281c] ;  /* 0x00281c0001187983 */ /* 0x001ea80000300800 */
[----:B------:R-:W3:Y:S01]  /*124890*/  LDL.LU R25, [R1+0x2800] ;  /* 0x0028000001197983 */ /* 0x000ee20000300800 */
[----:B--2---:R-:W-:-:S03]  /*1248a0*/  F2FP.SATFINITE.E5M2.F32.PACK_AB_MERGE_C R24, R24, R17, RZ ;  /* 0x000000111818723e */ /* 0x004fc600048060ff */
[----:B------:R-:W2:Y:S04]  /*1248b0*/  LDL.LU R17, [R1+0x6258] ;  /* 0x0062580001117983 */ /* 0x000ea80000300800 */
[----:B------:R-:W-:Y:S01]  /*1248c0*/  STL [R1+0x2a5c], R24 ;  /* 0x002a5c1801007387 */ /* 0x000fe20000100800 */
[----:B---3--:R-:W-:-:S05]  /*1248d0*/  F2FP.SATFINITE.E5M2.F32.PACK_AB_MERGE_C R26, R26, R25, RZ ;  /* 0x000000191a1a723e */ /* 0x008fca00048060ff */
[----:B------:R4:W-:Y:S02]  /*1248e0*/  STL [R1+0x2918], R26 ;  /* 0x0029181a01007387 */ /* 0x0009e40000100800 */
[----:B----4-:R-:W-:Y:S02]  /*1248f0*/  F2FP.SATFINITE.E5M2.F32.PACK_AB_MERGE_C R26, R2, R27, RZ ;  /* 0x0000001b021a723e */ /* 0x010fe400048060ff */
[----:B------:R-:W-:Y:S02]  /*124900*/  F2FP.SATFINITE.E5M2.F32.PACK_AB_MERGE_C R2, R7, R5, RZ ;  /* 0x000000050702723e */ /* 0x000fe400048060ff */
[----:B------:R-:W-:Y:S02]  /*124910*/  F2FP.SATFINITE.E5M2.F32.PACK_AB_MERGE_C R5, R10, R13, RZ ;  /* 0x0000000d0a05723e */ /* 0x000fe400048060ff */
[----:B------:R-:W-:Y:S02]  /*124920*/  F2FP.SATFINITE.E5M2.F32.PACK_AB_MERGE_C R6, R8, R6, RZ ;  /* 0x000000060806723e */ /* 0x000fe400048060ff */
[----:B------:R-:W-:-:S02]  /*124930*/  F2FP.SATFINITE.E5M2.F32.PACK_AB_MERGE_C R4, R4, R12, RZ ;  /* 0x0000000c0404723e */ /* 0x000fc400048060ff */
[----:B--2---:R-:W-:-:S05]  /*124940*/  IADD3 R24, P1, PT, R0, R17, RZ ;  /* 0x0000001100187210 */ /* 0x004fca0007f3e0ff */
[----:B------:R-:W-:-:S05]  /*124950*/  IMAD.X R25, R3, 0x1, R15, P1 ;  /* 0x0000000103197824 */ /* 0x000fca00008e060f */
[----:B------:R0:W-:Y:S04]  /*124960*/  STL.64 [R1+0x2810], R24 ;  /* 0x0028101801007387 */ /* 0x0001e80000100a00 */
[----:B------:R-:W-:Y:S01]  /*124970*/  STL [R1+0x292c], R26 ;  /* 0x00292c1a01007387 */ /* 0x000fe20000100800 */
[----:B0-----:R-:W-:-:S03]  /*124980*/  IADD3 R24, P1, PT, R0, R16, RZ ;  /* 0x0000001000187210 */ /* 0x001fc60007f3e0ff */
[----:B------:R0:W-:Y:S02]  /*124990*/  STL.64 [R1+0x6248], R16 ;  /* 0x0062481001007387 */ /* 0x0001e40000100a00 */
[----:B------:R-:W-:Y:S02]  /*1249a0*/  IMAD.X R25, R3, 0x1, R14, P1 ;  /* 0x0000000103197824 */ /* 0x000fe400008e060e */
[----:B------:R1:W-:Y:S04]  /*1249b0*/  STL [R1+0x28d8], R2 ;  /* 0x0028d80201007387 */ /* 0x0003e80000100800 */
[----:B0-----:R-:W2:Y:S04]  /*1249c0*/  LDL.LU R17, [R1+0x27c0] ;  /* 0x0027c00001117983 */ /* 0x001ea80000300800 */
[----:B-1----:R-:W2:Y:S04]  /*1249d0*/  LDL.LU R2, [R1+0x27c4] ;  /* 0x0027c40001027983 */ /* 0x002ea80000300800 */
[----:B------:R0:W-:Y:S01]  /*1249e0*/  STL.64 [R1+0x2800], R24 ;  /* 0x0028001801007387 */ /* 0x0001e20000100a00 */
[----:B------:R-:W-:-:S03]  /*1249f0*/  F2FP.SATFINITE.E5M2.F32.PACK_AB_MERGE_C R16, R29, R28, RZ ;  /* 0x0000001c1d10723e */ /* 0x000fc600048060ff */
[----:B------:R1:W-:Y:S01]  /*124a00*/  STL [R1+0x5344], R5 ;  /* 0x0053440501007387 */ /* 0x0003e20000100800 */
[----:B0-----:R-:W-:-:S03]  /*124a10*/  IADD3 R24, P1, PT, R0, R23, RZ ;  /* 0x0000001700187210 */ /* 0x001fc60007f3e0ff */
[----:B-1----:R-:W3:Y:S02]  /*124a20*/  LDL.LU R5, [R1+0x27c8] ;  /* 0x0027c80001057983 */ /* 0x002ee40000300800 */
[----:B------:R-:W-:Y:S02]  /*124a30*/  IMAD.X R25, R3, 0x1, R22, P1 ;  /* 0x0000000103197824 */ /* 0x000fe400008e0616 */
[----:B------:R-:W3:Y:S01]  /*124a40*/  LDL.LU R7, [R1+0x27cc] ;  /* 0x0027cc0001077983 */ /* 0x000ee20000300800 */
[----:B------:R-:W-:-:S03]  /*124a50*/  IADD3 R28, P1, PT, R0, R21, RZ ;  /* 0x00000015001c7210 */ /* 0x000fc60007f3e0ff */
[----:B------:R-:W4:Y:S04]  /*124a60*/  LDL.LU R13, [R1+0x27b0] ;  /* 0x0027b000010d7983 */ /* 0x000f280000300800 */
[----:B------:R-:W4:Y:S04]  /*124a70*/  LDL.LU R10, [R1+0x27b4] ;  /* 0x0027b400010a7983 */ /* 0x000f280000300800 */
[----:B------:R-:W-:Y:S04]  /*124a80*/  STL [R1+0x288c], R16 ;  /* 0x00288c1001007387 */ /* 0x000fe80000100800 */
[----:B------:R-:W4:Y:S04]  /*124a90*/  LDL.LU R26, [R1+0x27b8] ;  /* 0x0027b800011a7983 */ /* 0x000f280000300800 */
[----:B------:R0:W-:Y:S01]  /*124aa0*/  STL.64 [R1+0x27f0], R24 ;  /* 0x0027f01801007387 */ /* 0x0001e20000100a00 */
[----:B------:R-:W-:-:S03]  /*124ab0*/  IMAD.X R29, R3, 0x1, R19, P1 ;  /* 0x00000001031d7824 */ /* 0x000fc600008e0613 */
[----:B------:R-:W-:Y:S04]  /*124ac0*/  STL [R1+0x2898], R6 ;  /* 0x0028980601007387 */ /* 0x000fe80000100800 */
[----:B------:R-:W4:Y:S04]  /*124ad0*/  LDL.LU R27, [R1+0x27bc] ;  /* 0x0027bc00011b7983 */ /* 0x000f280000300800 */
[----:B------:R1:W-:Y:S04]  /*124ae0*/  STL [R1+0x2858], R4 ;  /* 0x0028580401007387 */ /* 0x0003e80000100800 */
[----:B0-----:R-:W4:Y:S04]  /*124af0*/  LDL.LU R24, [R1+0x27a0] ;  /* 0x0027a00001187983 */ /* 0x001f280000300800 */
[----:B------:R-:W4:Y:S04]  /*124b00*/  LDL.LU R25, [R1+0x27a4] ;  /* 0x0027a40001197983 */ /* 0x000f280000300800 */
[----:B------:R0:W-:Y:S01]  /*124b10*/  STL [R1+0x6228], R21 ;  /* 0x0062281501007387 */ /* 0x0001e20000100800 */
[----:B-1----:R-:W-:-:S03]  /*124b20*/  F2FP.SATFINITE.E5M2.F32.PACK_AB_MERGE_C R4, R9, R11, RZ ;  /* 0x0000000b0904723e */ /* 0x002fc600048060ff */
[----:B0-----:R-:W4:Y:S04]  /*124b30*/  LDL.LU R21, [R1+0x2798] ;  /* 0x0027980001157983 */ /* 0x001f280000300800 */
[----:B------:R-:W4:Y:S04]  /*124b40*/  LDL.LU R6, [R1+0x279c] ;  /* 0x00279c0001067983 */ /* 0x000f280000300800 */
[----:B------:R0:W-:Y:S04]  /*124b50*/  STL.64 [R1+0x27e0], R28 ;  /* 0x0027e01c01007387 */ /* 0x0001e80000100a00 */
[----:B------:R-:W-:Y:S04]  /*124b60*/  STL [R1+0x285c], R4 ;  /* 0x00285c0401007387 */ /* 0x000fe80000100800 */
[----:B------:R-:W4:Y:S01]  /*124b70*/  LDL.LU R8, [R1+0x2780] ;  /* 0x0027800001087983 */ /* 0x000f220000300800 */
[----:B0-----:R-:W-:-:S03]  /*124b80*/  IADD3 R28, P1, PT, R0, R20, RZ ;  /* 0x00000014001c7210 */ /* 0x001fc60007f3e0ff */
[----:B------:R-:W4:Y:S02]  /*124b90*/  LDL.LU R12, [R1+0x2784] ;  /* 0x00278400010c7983 */ /* 0x000f240000300800 */
[----:B------:R-:W-:-:S05]  /*124ba0*/  IMAD.X R29, R3, 0x1, R18, P1 ;  /* 0x00000001031d7824 */ /* 0x000fca00008e0612 */
[----:B------:R0:W-:Y:S04]  /*124bb0*/  STL.64 [R1+0x27d0], R28 ;  /* 0x0027d01c01007387 */ /* 0x0001e80000100a00 */
[----:B0-----:R-:W4:Y:S04]  /*124bc0*/  LDL.LU.64 R28, [R1+0x6250] ;  /* 0x00625000011c7983 */ /* 0x001f280000300a00 */
[----:B------:R-:W4:Y:S04]  /*124bd0*/  LDL.LU R3, [R1+0x2788] ;  /* 0x0027880001037983 */ /* 0x000f280000300800 */
[----:B------:R-:W4:Y:S04]  /*124be0*/  LDL.LU R4, [R1+0x278c] ;  /* 0x00278c0001047983 */ /* 0x000f280000300800 */
[----:B------:R-:W4:Y:S04]  /*124bf0*/  LDL.LU R11, [R1+0x2770] ;  /* 0x00277000010b7983 */ /* 0x000f280000300800 */
[----:B------:R-:W4:Y:S04]  /*124c00*/  LDL.LU R9, [R1+0x2774] ;  /* 0x0027740001097983 */ /* 0x000f280000300800 */
[----:B------:R0:W-:Y:S01]  /*124c10*/  STL.64 [R1+0x6230], R18 ;  /* 0x0062301201007387 */ /* 0x0001e20000100a00 */
[----:B------:R-:W-:Y:S01]  /*124c20*/  VIADD R0, R0, UR5 ;  /* 0x0000000500007c36 */ /* 0x000fe20008000000 */
[----:B------:R-:W1:Y:S02]  /*124c30*/  LDCU UR5, c[0x0][0x3b8] ;  /* 0x00007700ff0577ac */ /* 0x000e640008000800 */
[----:B0-----:R-:W4:Y:S04]  /*124c40*/  LDL.LU R18, [R1+0x2790] ;  /* 0x0027900001127983 */ /* 0x001f280000300800 */
[----:B------:R-:W4:Y:S01]  /*124c50*/  LDL.LU R19, [R1+0x2794] ;  /* 0x0027940001137983 */ /* 0x000f220000300800 */
[----:B--2---:R-:W-:-:S05]  /*124c60*/  F2FP.SATFINITE.E5M2.F32.PACK_AB_MERGE_C R2, R2, R17, RZ ;  /* 0x000000110202723e */ /* 0x004fca00048060ff */
[----:B------:R4:W-:Y:S01]  /*124c70*/  STL [R1+0x2848], R2 ;  /* 0x0028480201007387 */ /* 0x0009e20000100800 */
[----:B---3--:R-:W-:-:S05]  /*124c80*/  F2FP.SATFINITE.E5M2.F32.PACK_AB_MERGE_C R5, R7, R5, RZ ;  /* 0x000000050705723e */ /* 0x008fca00048060ff */
[----:B------:R0:W-:Y:S01]  /*124c90*/  STL [R1+0x284c], R5 ;  /* 0x00284c0501007387 */ /* 0x0001e20000100800 */
[----:B----4-:R-:W-:-:S03]  /*124ca0*/  F2FP.SATFINITE.E5M2.F32.PACK_AB_MERGE_C R2, R10, R13, RZ ;  /* 0x0000000d0a02723e */ /* 0x010fc600048060ff */
[----:B0-----:R-:W2:Y:S04]  /*124cb0*/  LDL.LU R5, [R1+0x2778] ;  /* 0x0027780001057983 */ /* 0x001ea80000300800 */
[----:B------:R-:W2:Y:S04]  /*124cc0*/  LDL.LU R7, [R1+0x277c] ;  /* 0x00277c0001077983 */ /* 0x000ea80000300800 */
[----:B------:R0:W-:Y:S04]  /*124cd0*/  STL [R1+0x283c], R2 ;  /* 0x00283c0201007387 */ /* 0x0001e80000100800 */
[----:B------:R-:W3:Y:S01]  /*124ce0*/  LDL.LU R13, [R1+0x2760] ;  /* 0x00276000010d7983 */ /* 0x000ee20000300800 */
[----:B------:R-:W-:-:S03]  /*124cf0*/  F2FP.SATFINITE.E5M2.F32.PACK_AB_MERGE_C R27, R27, R26, RZ ;  /* 0x0000001a1b1b723e */ /* 0x000fc600048060ff */
[----:B------:R-:W3:Y:S01]  /*124d00*/  LDL.LU R10, [R1+0x2764] ;  /* 0x00276400010a7983 */ /* 0x000ee20000300800 */
[----:B0-----:R-:W-:Y:S02]  /*124d10*/  SHF.R.S32.HI R2, RZ, 0x1f, R0 ;  /* 0x0000001fff027819 */ /* 0x001fe40000011400 */
[----:B------:R-:W-:-:S05]  /*124d20*/  IADD3 R16, P1, PT, R0, R29, RZ ;  /* 0x0000001d00107210 */ /* 0x000fca0007f3e0ff */
[----:B------:R-:W-:-:S05]  /*124d30*/  IMAD.X R17, R2, 0x1, R28, P1 ;  /* 0x0000000102117824 */ /* 0x000fca00008e061c */
[----:B------:R0:W-:Y:S04]  /*124d40*/  STL.64 [R1+0x27c0], R16 ;  /* 0x0027c01001007387 */ /* 0x0001e80000100a00 */
[----:B0-----:R-:W4:Y:S04]  /*124d50*/  LDL.LU.64 R16, [R1+0x6248] ;  /* 0x0062480001107983 */ /* 0x001f280000300a00 */
[----:B------:R-:W2:Y:S04]  /*124d60*/  LDL.LU R26, [R1+0x6244] ;  /* 0x00624400011a7983 */ /* 0x000ea80000300800 */
[----:B------:R0:W-:Y:S04]  /*124d70*/  STL [R1+0x5330], R27 ;  /* 0x0053301b01007387 */ /* 0x0001e80000100800 */
[----:B0-----:R-:W2:Y:S01]  /*124d80*/  LDL.LU R27, [R1+0x6240] ;  /* 0x00624000011b7983 */ /* 0x001ea20000300800 */
[----:B------:R-:W-:-:S05]  /*124d90*/  F2FP.SATFINITE.E5M2.F32.PACK_AB_MERGE_C R25, R25, R24, RZ ;  /* 0x000000181919723e */ /* 0x000fca00048060ff */
[----:B------:R0:W-:Y:S01]  /*124da0*/  STL [R1+0x2838], R25 ;  /* 0x0028381901007387 */ /* 0x0001e20000100800 */
[----:B--2---:R-:W-:-:S05]  /*124db0*/  IADD3 R24, P1, PT, R0, R27, RZ ;  /* 0x0000001b00187210 */ /* 0x004fca0007f3e0ff */
[----:B0-----:R-:W-:-:S05]  /*124dc0*/  IMAD.X R25, R2, 0x1, R26, P1 ;  /* 0x0000000102197824 */ /* 0x001fca00008e061a */
[----:B------:R0:W-:Y:S04]  /*124dd0*/  STL.64 [R1+0x27b0], R24 ;  /* 0x0027b01801007387 */ /* 0x0001e80000100a00 */
[----:B0-----:R-:W2:Y:S04]  /*124de0*/  LDL.LU.64 R24, [R1+0x6238] ;  /* 0x0062380001187983 */ /* 0x001ea80000300a00 */
[----:B------:R0:W-:Y:S04]  /*124df0*/  STL.64 [R1+0x6220], R26 ;  /* 0x0062201a01007387 */ /* 0x0001e80000100a00 */
[----:B0-----:R-:W2:Y:S04]  /*124e00*/  LDL.LU R26, [R1+0x27a8] ;  /* 0x0027a800011a7983 */ /* 0x001ea80000300800 */
[----:B------:R-:W2:Y:S01]  /*124e10*/  LDL.LU R27, [R1+0x27ac] ;  /* 0x0027ac00011b7983 */ /* 0x000ea20000300800 */
[----:B------:R-:W-:-:S02]  /*124e20*/  F2FP.SATFINITE.E5M2.F32.PACK_AB_MERGE_C R4, R4, R3, RZ ;  /* 0x000000030404723e */ /* 0x000fc400048060ff */
[----:B--2---:R-:W-:Y:S02]  /*124e30*/  F2FP.SATFINITE.E5M2.F32.PACK_AB_MERGE_C R27, R27, R26, RZ ;  /* 0x0000001a1b1b723e */ /* 0x004fe400048060ff */
[----:B------:R-:W-:Y:S02]  /*124e40*/  F2FP.SATFINITE.E5M2.F32.PACK_AB_MERGE_C R26, R19, R18, RZ ;  /* 0x00000012131a723e */ /* 0x000fe400048060ff */
[----:B------:R-:W-:Y:S01]  /*124e50*/  IADD3 R18, P1, PT, R0, R25, RZ ;  /* 0x0000001900127210 */ /* 0x000fe20007f3e0ff */
[----:B------:R-:W-:Y:S04]  /*124e60*/  STL [R1+0x532c], R27 ;  /* 0x00532c1b01007387 */ /* 0x000fe80000100800 */
[----:B------:R-:W-:Y:S01]  /*124e70*/  IMAD.X R19, R2, 0x1, R24, P1 ;  /* 0x0000000102137824 */ /* 0x000fe200008e0618 */
[----:B------:R-:W-:Y:S04]  /*124e80*/  STL [R1+0x2828], R26 ;  /* 0x0028281a01007387 */ /* 0x000fe80000100800 */
[----:B------:R-:W-:Y:S04]  /*124e90*/  STL.64 [R1+0x6218], R24 ;  /* 0x0062181801007387 */ /* 0x000fe80000100a00 */
[----:B------:R0:W-:Y:S02]  /*124ea0*/  STL.64 [R1+0x27a0], R18 ;  /* 0x0027a01201007387 */ /* 0x0001e40000100a00 */
[----:B0-----:R-:W-:-:S02]  /*124eb0*/  F2FP.SATFINITE.E5M2.F32.PACK_AB_MERGE_C R18, R6, R21, RZ ;  /* 0x000000150612723e */ /* 0x001fc400048060ff */
[----:B------:R-:W2:Y:S01]  /*124ec0*/  LDL.LU R21, [R1+0x2768] ;  /* 0x0027680001157983 */ /* 0x000ea20000300800 */
[----:B------:R-:W-:-:S03]  /*124ed0*/  F2FP.SATFINITE.E5M2.F32.PACK_AB_MERGE_C R6, R12, R8, RZ ;  /* 0x000000080c06723e */ /* 0x000fc600048060ff */
[----:B------:R4:W-:Y:S04]  /*124ee0*/  STL [R1+0x282c], R18 ;  /* 0x00282c1201007387 */ /* 0x0009e80000100800 */
[----:B------:R-:W2:Y:S01]  /*124ef0*/  LDL.LU R26, [R1+0x2758] ;  /* 0x00275800011a7983 */ /* 0x000ea20000300800 */
[----:B----4-:R-:W-:-:S03]  /*124f00*/  IADD3 R18, P1, PT, R0, R17, RZ ;  /* 0x0000001100127210 */ /* 0x010fc60007f3e0ff */
[----:B------:R0:W-:Y:S02]  /*124f10*/  STL [R1+0x2818], R6 ;  /* 0x0028180601007387 */ /* 0x0001e40000100800 */
[----:B------:R-:W-:Y:S02]  /*124f20*/  IMAD.X R19, R2, 0x1, R15, P1 ;  /* 0x0000000102137824 */ /* 0x000fe400008e060f */
[----:B------:R-:W4:Y:S04]  /*124f30*/  LDL.LU R12, [R1+0x275c] ;  /* 0x00275c00010c7983 */ /* 0x000f280000300800 */
[----:B------:R-:W2:Y:S01]  /*124f40*/  LDL.LU R3, [R1+0x2740] ;  /* 0x0027400001037983 */ /* 0x000ea20000300800 */
[----:B0-----:R-:W-:-:S03]  /*124f50*/  F2FP.SATFINITE.E5M2.F32.PACK_AB_MERGE_C R6, R9, R11, RZ ;  /* 0x0000000b0906723e */ /* 0x001fc600048060ff */
[----:B------:R0:W-:Y:S04]  /*124f60*/  STL.64 [R1+0x2790], R18 ;  /* 0x0027901201007387 */ /* 0x0001e80000100a00 */
[----:B------:R1:W-:Y:S01]  /*124f70*/  STL [R1+0x281c], R4 ;  /* 0x00281c0401007387 */ /* 0x0003e20000100800 */
[----:B0-----:R-:W-:-:S03]  /*124f80*/  IADD3 R18, P1, PT, R0, R16, RZ ;  /* 0x0000001000127210 */ /* 0x001fc60007f3e0ff */
[----:B-1----:R-:W2:Y:S02]  /*124f90*/  LDL.LU R4, [R1+0x2744] ;  /* 0x0027440001047983 */ /* 0x002ea40000300800 */
[----:B------:R-:W-:Y:S02]  /*124fa0*/  IMAD.X R19, R2, 0x1, R14, P1 ;  /* 0x0000000102137824 */ /* 0x000fe400008e060e */
[----:B------:R0:W-:Y:S04]  /*124fb0*/  STL [R1+0x2808], R6 ;  /* 0x0028080601007387 */ /* 0x0001e80000100800 */
[----:B------:R-:W2:Y:S04]  /*124fc0*/  LDL.LU R11, [R1+0x2748] ;  /* 0x00274800010b7983 */ /* 0x000ea80000300800 */
[----:B------:R-:W2:Y:S01]  /*124fd0*/  LDL.LU R9, [R1+0x274c] ;  /* 0x00274c0001097983 */ /* 0x000ea20000300800 */
[----:B0-----:R-:W-:-:S03]  /*124fe0*/  F2FP.SATFINITE.E5M2.F32.PACK_AB_MERGE_C R6, R7, R5, RZ ;  /* 0x000000050706723e */ /* 0x001fc600048060ff */
[----:B------:R0:W-:Y:S01]  /*124ff0*/  STL.64 [R1+0x6210], R16 ;  /* 0x0062101001007387 */ /* 0x0001e20000100a00 */
[----:B---3--:R-:W-:-:S03]  /*125000*/  F2FP.SATFINITE.E5M2.F32.PACK_AB_MERGE_C R5, R10, R13, RZ ;  /* 0x0000000d0a05723e */ /* 0x008fc600048060ff */
[----:B0-----:R-:W3:Y:S04]  /*125010*/  LDL.LU R16, [R1+0x2754] ;  /* 0x0027540001107983 */ /* 0x001ee80000300800 */
[----:B------:R-:W2:Y:S04]  /*125020*/  LDL.LU R27, [R1+0x2730] ;  /* 0x00273000011b7983 */ /* 0x000ea80000300800 */
[----:B------:R0:W-:Y:S04]  /*125030*/  STL.64 [R1+0x2780], R18 ;  /* 0x0027801201007387 */ /* 0x0001e80000100a00 */
[----:B------:R1:W-:Y:S01]  /*125040*/  STL [R1+0x280c], R6 ;  /* 0x00280c0601007387 */ /* 0x0003e20000100800 */
[----:B0-----:R-:W-:-:S03]  /*125050*/  IADD3 R18, P1, PT, R0, R23, RZ ;  /* 0x0000001700127210 */ /* 0x001fc60007f3e0ff */
[----:B-1----:R-:W2:Y:S02]  /*125060*/  LDL.LU R6, [R1+0x2734] ;  /* 0x0027340001067983 */ /* 0x002ea40000300800 */
[----:B------:R-:W-:Y:S02]  /*125070*/  IMAD.X R19, R2, 0x1, R22, P1 ;  /* 0x0000000102137824 */ /* 0x000fe400008e0616 */
[----:B------:R0:W-:Y:S04]  /*125080*/  STL [R1+0x27f8], R5 ;  /* 0x0027f80501007387 */ /* 0x0001e80000100800 */
[----:B------:R-:W2:Y:S04]  /*125090*/  LDL.LU R24, [R1+0x2738] ;  /* 0x0027380001187983 */ /* 0x000ea80000300800 */
[----:B------:R-:W2:Y:S04]  /*1250a0*/  LDL.LU R25, [R1+0x273c] ;  /* 0x00273c0001197983 */ /* 0x000ea80000300800 */
[----:B0-----:R-:W2:Y:S04]  /*1250b0*/  LDL.LU R5, [R1+0x2720] ;  /* 0x0027200001057983 */ /* 0x001ea80000300800 */
[----:B------:R-:W2:Y:S04]  /*1250c0*/  LDL.LU R7, [R1+0x2724] ;  /* 0x0027240001077983 */ /* 0x000ea80000300800 */
[----:B------:R0:W-:Y:S04]  /*1250d0*/  STL.64 [R1+0x2770], R18 ;  /* 0x0027701201007387 */ /* 0x0001e80000100a00 */
[----:B0-----:R-:W2:Y:S04]  /*1250e0*/  LDL.LU.64 R18, [R1+0x6230] ;  /* 0x0062300001127983 */ /* 0x001ea80000300a00 */
[----:B------:R-:W2:Y:S04]  /*1250f0*/  LDL.LU R17, [R1+0x2728] ;  /* 0x0027280001117983 */ /* 0x000ea80000300800 */
[----:B------:R-:W2:Y:S04]  /*125100*/  LDL.LU R8, [R1+0x272c] ;  /* 0x00272c0001087983 */ /* 0x000ea80000300800 */
[----:B------:R-:W2:Y:S04]  /*125110*/  LDL.LU R13, [R1+0x2710] ;  /* 0x00271000010d7983 */ /* 0x000ea80000300800 */
[----:B------:R-:W2:Y:S04]  /*125120*/  LDL.LU R10, [R1+0x2714] ;  /* 0x00271400010a7983 */ /* 0x000ea80000300800 */
[----:B------:R0:W-:Y:S04]  /*125130*/  STL.64 [R1+0x6208], R22 ;  /* 0x0062081601007387 */ /* 0x0001e80000100a00 */
[----:B0-----:R-:W2:Y:S04]  /*125140*/  LDL.LU R22, [R1+0x276c] ;  /* 0x00276c0001167983 */ /* 0x001ea80000300800 */
[----:B------:R-:W3:Y:S01]  /*125150*/  LDL.LU R23, [R1+0x2750] ;  /* 0x0027500001177983 */ /* 0x000ee20000300800 */
[----:B--2---:R-:W-:-:S03]  /*125160*/  F2FP.SATFINITE.E5M2.F32.PACK_AB_MERGE_C R22, R22, R21, RZ ;  /* 0x000000151616723e */ /* 0x004fc600048060ff */
[----:B------:R-:W2:Y:S04]  /*125170*/  LDL.LU R21, [R1+0x6228] ;  /* 0x0062280001157983 */ /* 0x000ea80000300800 */
[----:B------:R-:W-:Y:S01]  /*125180*/  STL [R1+0x27fc], R22 ;  /* 0x0027fc1601007387 */ /* 0x000fe20000100800 */
[----:B---3--:R-:W-:-:S05]  /*125190*/  F2FP.SATFINITE.E5M2.F32.PACK_AB_MERGE_C R16, R16, R23, RZ ;  /* 0x000000171010723e */ /* 0x008fca00048060ff */
[----:B------:R0:W-:Y:S01]  /*1251a0*/  STL [R1+0x27dc], R16 ;  /* 0x0027dc1001007387 */ /* 0x0001e20000100800 */
[----:B----4-:R-:W-:Y:S02]  /*1251b0*/  F2FP.SATFINITE.E5M2.F32.PACK_AB_MERGE_C R12, R12, R26, RZ ;  /* 0x0000001a0c0c723e */ /* 0x010fe400048060ff */
[----:B------:R-:W-:Y:S02]  /*1251c0*/  F2FP.SATFINITE.E5M2.F32.PACK_AB_MERGE_C R4, R4, R3, RZ ;  /* 0x000000030404723e */ /* 0x000fe400048060ff */
[----:B------:R-:W-:Y:S02]  /*1251d0*/  F2FP.SATFINITE.E5M2.F32.PACK_AB_MERGE_C R3, R9, R11, RZ ;  /* 0x0000000b0903723e */ /* 0x000fe400048060ff */
[----:B0-----:R-:W-:Y:S02]  /*1251e0*/  F2FP.SATFINITE.E5M2.F32.PACK_AB_MERGE_C R16, R6, R27, RZ ;  /* 0x0000001b0610723e */ /* 0x001fe400048060ff */
[----:B--2---:R-:W-:-:S05]  /*1251f0*/  IADD3 R22, P1, PT, R0, R21, RZ ;  /* 0x0000001500167210 */ /* 0x004fca0007f3e0ff */
[----:B------:R-:W-:-:S05]  /*125200*/  IMAD.X R23, R2, 0x1, R19, P1 ;  /* 0x0000000102177824 */ /* 0x000fca00008e0613 */
[----:B------:R0:W-:Y:S02]  /*125210*/  STL.64 [R1+0x2760], R22 ;  /* 0x0027601601007387 */ /* 0x0001e40000100a00 */
[C---:B0-----:R-:W-:Y:S01]  /*125220*/  IADD3 R22, P1, PT, R0.reuse, R20, RZ ;  /* 0x0000001400167210 */ /* 0x041fe20007f3e0ff */
[----:B------:R-:W-:Y:S01]  /*125230*/  VIADD R0, R0, UR5 ;  /* 0x0000000500007c36 */ /* 0x000fe20008000000 */
[----:B------:R-:W-:Y:S01]  /*125240*/  STL [R1+0x27e8], R12 ;  /* 0x0027e80c01007387 */ /* 0x000fe20000100800 */
[----:B------:R-:W-:Y:S01]  /*125250*/  F2FP.SATFINITE.E5M2.F32.PACK_AB_MERGE_C R24, R25, R24, RZ ;  /* 0x000000181918723e */ /* 0x000fe200048060ff */
[----:B------:R-:W0:Y:S01]  /*125260*/  LDCU UR5, c[0x0][0x3b8] ;  /* 0x00007700ff0577ac */ /* 0x000e220008000800 */
[----:B------:R-:W-:Y:S01]  /*125270*/  IMAD.X R23, R2, 0x1, R18, P1 ;  /* 0x0000000102177824 */ /* 0x000fe200008e0612 */
[----:B------:R-:W-:Y:S02]  /*125280*/  SHF.R.S32.HI R6, RZ, 0x1f, R0 ;  /* 0x0000001fff067819 */ /* 0x000fe40000011400 */
[----:B------:R-:W-:-:S02]  /*125290*/  IADD3 R26, P1, PT, R0, R29, RZ ;  /* 0x0000001d001a7210 */ /* 0x000fc40007f3e0ff */
[----:B------:R1:W-:Y:S03]  /*1252a0*/  STL.64 [R1+0x2750], R22 ;  /* 0x0027501601007387 */ /* 0x0003e60000100a00 */
[----:B------:R-:W-:Y:S01]  /*1252b0*/  IMAD.X R27, R6, 0x1, R28, P1 ;  /* 0x00000001061b7824 */ /* 0x000fe200008e061c */
[----:B-1----:R-:W2:Y:S04]  /*1252c0*/  LDL.LU R22, [R1+0x2718] ;  /* 0x0027180001167983 */ /* 0x002ea80000300800 */
[----:B------:R-:W2:Y:S04]  /*1252d0*/  LDL.LU R23, [R1+0x271c] ;  /* 0x00271c0001177983 */ /* 0x000ea80000300800 */
[----:B------:R-:W3:Y:S04]  /*1252e0*/  LDL.LU R12, [R1+0x26f0] ;  /* 0x0026f000010c7983 */ /* 0x000ee80000300800 */
[----:B------:R-:W3:Y:S04]  /*1252f0*/  LDL.LU R2, [R1+0x26f4] ;  /* 0x0026f40001027983 */ /* 0x000ee80000300800 */
[----:B------:R-:W4:Y:S04]  /*125300*/  LDL.LU R11, [R1+0x26f8] ;  /* 0x0026f800010b7983 */ /* 0x000f280000300800 */
[----:B------:R-:W-:Y:S04]  /*125310*/  STL [R1+0x27bc], R4 ;  /* 0x0027bc0401007387 */ /* 0x000fe80000100800 */
[----:B------:R-:W4:Y:S04]  /*125320*/  LDL.LU R9, [R1+0x26fc] ;  /* 0x0026fc0001097983 */ /* 0x000f280000300800 */
[----:B------:R1:W-:Y:S04]  /*125330*/  STL [R1+0x27d8], R3 ;  /* 0x0027d80301007387 */ /* 0x0003e80000100800 */
[----:B-1----:R-:W2:Y:S04]  /*125340*/  LDL.LU R3, [R1+0x2700] ;  /* 0x0027000001037983 */ /* 0x002ea80000300800 */
[----:B------:R-:W2:Y:S04]  /*125350*/  LDL.LU R4, [R1+0x2704] ;  /* 0x0027040001047983 */ /* 0x000ea80000300800 */
[----:B------:R-:W-:Y:S04]  /*125360*/  STL [R1+0x27a8], R16 ;  /* 0x0027a81001007387 */ /* 0x000fe80000100800 */
[----:B------:R1:W-:Y:S04]  /*125370*/  STL.64 [R1+0x2740], R26 ;  /* 0x0027401a01007387 */ /* 0x0003e80000100a00 */
[----:B-1----:R-:W2:Y:S01]  /*125380*/  LDL.LU.64 R26, [R1+0x6220] ;  /* 0x00622000011a7983 */ /* 0x002ea20000300a00 */
[----:B------:R-:W-:-:S03]  /*125390*/  F2FP.SATFINITE.E5M2.F32.PACK_AB_MERGE_C R16, R7, R5, RZ ;  /* 0x000000050710723e */ /* 0x000fc600048060ff */
        /* <DEDUP_REMOVED lines=8> */
[----:B------:R-:W-:Y:S02]  /*125420*/  F2FP.SATFINITE.E5M2.F32.PACK_AB_MERGE_C R16, R8, R17, RZ ;  /* 0x000000110810723e */ /* 0x000fe400048060ff */
[----:B------:R-:W-:Y:S02]  /*125430*/  F2FP.SATFINITE.E5M2.F32.PACK_AB_MERGE_C R8, R10, R13, RZ ;  /* 0x0000000d0a08723e */ /* 0x000fe400048060ff */
[----:B------:R-:W3:Y:S04]  /*125440*/  LDL.LU R13, [R1+0x26e8] ;  /* 0x0026e800010d7983 */ /* 0x000ee80000300800 */
[----:B------:R2:W-:Y:S04]  /*125450*/  STL [R1+0x5314], R16 ;  /* 0x0053141001007387 */ /* 0x0005e80000100800 */
[----:B------:R-:W3:Y:S04]  /*125460*/  LDL.LU R10, [R1+0x26ec] ;  /* 0x0026ec00010a7983 */ /* 0x000ee80000300800 */
[----:B------:R-:W-:Y:S01]  /*125470*/  STL [R1+0x254], R8 ;  /* 0x0002540801007387 */ /* 0x000fe20000100800 */
[----:B--2---:R-:W-:-:S03]  /*125480*/  IADD3 R16, P1, PT, R0, R25, RZ ;  /* 0x0000001900107210 */ /* 0x004fc60007f3e0ff */
[----:B------:R-:W-:Y:S02]  /*125490*/  STL [R1+0x61f8], R25 ;  /* 0x0061f81901007387 */ /* 0x000fe40000100800 */
[----:B------:R-:W-:-:S05]  /*1254a0*/  IMAD.X R17, R6, 0x1, R24, P1 ;  /* 0x0000000106117824 */ /* 0x000fca00008e0618 */
[----:B------:R1:W-:Y:S04]  /*1254b0*/  STL.64 [R1+0x2720], R16 ;  /* 0x0027201001007387 */ /* 0x0003e80000100a00 */
[----:B-1----:R-:W2:Y:S01]  /*1254c0*/  LDL.LU.64 R16, [R1+0x6210] ;  /* 0x0062100001107983 */ /* 0x002ea20000300a00 */
[----:B------:R-:W-:-:S03]  /*1254d0*/  F2FP.SATFINITE.E5M2.F32.PACK_AB_MERGE_C R23, R23, R22, RZ ;  /* 0x000000161717723e */ /* 0x000fc600048060ff */
[----:B------:R-:W4:Y:S01]  /*1254e0*/  LDL.LU R25, [R1+0x26d8] ;  /* 0x0026d80001197983 */ /* 0x000f220000300800 */
[----:B---3--:R-:W-:-:S03]  /*1254f0*/  F2FP.SATFINITE.E5M2.F32.PACK_AB_MERGE_C R22, R2, R12, RZ ;  /* 0x0000000c0216723e */ /* 0x008fc600048060ff */
[----:B------:R-:W3:Y:S04]  /*125500*/  LDL.LU R8, [R1+0x26dc] ;  /* 0x0026dc0001087983 */ /* 0x000ee80000300800 */
[----:B------:R1:W-:Y:S04]  /*125510*/  STL [R1+0x61fc], R24 ;  /* 0x0061fc1801007387 */ /* 0x0003e80000100800 */
[----:B-1----:R-:W3:Y:S04]  /*125520*/  LDL.LU R24, [R1+0x26d4] ;  /* 0x0026d40001187983 */ /* 0x002ee80000300800 */
[----:B------:R-:W3:Y:S04]  /*125530*/  LDL.LU R12, [R1+0x26c0] ;  /* 0x0026c000010c7983 */ /* 0x000ee80000300800 */
[----:B------:R-:W-:Y:S04]  /*125540*/  STL [R1+0x4fc0], R23 ;  /* 0x004fc01701007387 */ /* 0x000fe80000100800 */
[----:B------:R-:W3:Y:S04]  /*125550*/  LDL.LU R2, [R1+0x26c4] ;  /* 0x0026c40001027983 */ /* 0x000ee80000300800 */
[----:B------:R2:W-:Y:S01]  /*125560*/  STL [R1+0x250], R22 ;  /* 0x0002501601007387 */ /* 0x0005e20000100800 */
[----:B------:R-:W-:-:S02]  /*125570*/  F2FP.SATFINITE.E5M2.F32.PACK_AB_MERGE_C R3, R4, R3, RZ ;  /* 0x000000030403723e */ /* 0x000fc400048060ff */
[----:B--2---:R-:W-:-:S05]  /*125580*/  IADD3 R22, P1, PT, R0, R17, RZ ;  /* 0x0000001100167210 */ /* 0x004fca0007f3e0ff */
[----:B------:R-:W-:-:S05]  /*125590*/  IMAD.X R23, R6, 0x1, R15, P1 ;  /* 0x0000000106177824 */ /* 0x000fca00008e060f */
[----:B------:R4:W-:Y:S02]  /*1255a0*/  STL.64 [R1+0x2710], R22 ;  /* 0x0027101601007387 */ /* 0x0009e40000100a00 */
[----:B----4-:R-:W-:Y:S02]  /*1255b0*/  F2FP.SATFINITE.E5M2.F32.PACK_AB_MERGE_C R22, R9, R11, RZ ;  /* 0x0000000b0916723e */ /* 0x010fe400048060ff */
[----:B------:R-:W2:Y:S04]  /*1255c0*/  LDL.LU R11, [R1+0x26c8] ;  /* 0x0026c800010b7983 */ /* 0x000ea80000300800 */
[----:B------:R-:W2:Y:S04]  /*1255d0*/  LDL.LU R9, [R1+0x26cc] ;  /* 0x0026cc0001097983 */ /* 0x000ea80000300800 */
[----:B------:R1:W-:Y:S04]  /*1255e0*/  STL [R1+0x4fbc], R22 ;  /* 0x004fbc1601007387 */ /* 0x0003e80000100800 */
[----:B------:R4:W-:Y:S01]  /*1255f0*/  STL.64 [R1+0x61f0], R16 ;  /* 0x0061f01001007387 */ /* 0x0009e20000100a00 */
[----:B-1----:R-:W-:-:S03]  /*125600*/  IADD3 R22, P1, PT, R0, R16, RZ ;  /* 0x0000001000167210 */ /* 0x002fc60007f3e0ff */
[----:B------:R-:W-:Y:S02]  /*125610*/  STL [R1+0x53d8], R3 ;  /* 0x0053d80301007387 */ /* 0x000fe40000100800 */
[----:B------:R-:W-:Y:S02]  /*125620*/  IMAD.X R23, R6, 0x1, R14, P1 ;  /* 0x0000000106177824 */ /* 0x000fe400008e060e */
[----:B----4-:R-:W4:Y:S04]  /*125630*/  LDL.LU R16, [R1+0x270c] ;  /* 0x00270c0001107983 */ /* 0x010f280000300800 */
[----:B------:R-:W2:Y:S04]  /*125640*/  LDL.LU R17, [R1+0x26d0] ;  /* 0x0026d00001117983 */ /* 0x000ea80000300800 */
[----:B------:R1:W-:Y:S04]  /*125650*/  STL.64 [R1+0x26f8], R22 ;  /* 0x0026f81601007387 */ /* 0x0003e80000100a00 */
[----:B-1----:R-:W2:Y:S04]  /*125660*/  LDL.LU.64 R22, [R1+0x6208] ;  /* 0x0062080001167983 */ /* 0x002ea80000300a00 */
[----:B------:R-:W4:Y:S04]  /*125670*/  LDL.LU R3, [R1+0x26b0] ;  /* 0x0026b00001037983 */ /* 0x000f280000300800 */
[----:B------:R-:W4:Y:S04]  /*125680*/  LDL.LU R4, [R1+0x26b4] ;  /* 0x0026b40001047983 */ /* 0x000f280000300800 */
[----:B------:R1:W-:Y:S04]  /*125690*/  STL.64 [R1+0x6200], R14 ;  /* 0x0062000e01007387 */ /* 0x0003e80000100a00 */
[----:B-1----:R-:W4:Y:S01]  /*1256a0*/  LDL.LU R15, [R1+0x2708] ;  /* 0x00270800010f7983 */ /* 0x002f220000300800 */
[----:B------:R-:W-:-:S02]  /*1256b0*/  F2FP.SATFINITE.E5M2.F32.PACK_AB_MERGE_C R5, R7, R5, RZ ;  /* 0x000000050705723e */ /* 0x000fc400048060ff */
[----:B---3--:R-:W-:Y:S02]  /*1256c0*/  F2FP.SATFINITE.E5M2.F32.PACK_AB_MERGE_C R8, R8, R25, RZ ;  /* 0x000000190808723e */ /* 0x008fe400048060ff */
[----:B--2---:R-:W-:Y:S02]  /*1256d0*/  IADD3 R14, P1, PT, R0, R23, RZ ;  /* 0x00000017000e7210 */ /* 0x004fe40007f3e0ff */
[----:B----4-:R-:W-:-:S03]  /*1256e0*/  F2FP.SATFINITE.E5M2.F32.PACK_AB_MERGE_C R16, R16, R15, RZ ;  /* 0x0000000f1010723e */ /* 0x010fc600048060ff */
[----:B------:R-:W-:Y:S02]  /*1256f0*/  IMAD.X R15, R6, 0x1, R22, P1 ;  /* 0x00000001060f7824 */ /* 0x000fe400008e0616 */
[----:B------:R-:W-:Y:S04]  /*125700*/  STL [R1+0x53d4], R16 ;  /* 0x0053d41001007387 */ /* 0x000fe80000100800 */
[----:B------:R1:W-:Y:S04]  /*125710*/  STL [R1+0x53f4], R5 ;  /* 0x0053f40501007387 */ /* 0x0003e80000100800 */
[----:B-1----:R-:W2:Y:S04]  /*125720*/  LDL.LU R5, [R1+0x26b8] ;  /* 0x0026b80001057983 */ /* 0x002ea80000300800 */
[----:B------:R-:W2:Y:S04]  /*125730*/  LDL.LU R7, [R1+0x26bc] ;  /* 0x0026bc0001077983 */ /* 0x000ea80000300800 */
[----:B------:R-:W-:Y:S04]  /*125740*/  STL.64 [R1+0x61e8], R22 ;  /* 0x0061e81601007387 */ /* 0x000fe80000100a00 */
[----:B------:R1:W-:Y:S01]  /*125750*/  STL.64 [R1+0x26f0], R14 ;  /* 0x0026f00e01007387 */ /* 0x0003e20000100a00 */
[----:B------:R-:W-:-:S02]  /*125760*/  F2FP.SATFINITE.E5M2.F32.PACK_AB_MERGE_C R16, R24, R17, RZ ;  /* 0x000000111810723e */ /* 0x000fc400048060ff */
[----:B-1----:R-:W-:Y:S02]  /*125770*/  F2FP.SATFINITE.E5M2.F32.PACK_AB_MERGE_C R14, R10, R13, RZ ;  /* 0x0000000d0a0e723e */ /* 0x002fe400048060ff */
[----:B------:R-:W3:Y:S04]  /*125780*/  LDL.LU R13, [R1+0x26a0] ;  /* 0x0026a000010d7983 */ /* 0x000ee80000300800 */
[----:B------:R-:W3:Y:S04]  /*125790*/  LDL.LU R10, [R1+0x26a4] ;  /* 0x0026a400010a7983 */ /* 0x000ee80000300800 */
[----:B------:R1:W-:Y:S02]  /*1257a0*/  STL [R1+0x53f0], R14 ;  /* 0x0053f00e01007387 */ /* 0x0003e40000100800 */
[----:B-1----:R-:W-:-:S02]  /*1257b0*/  IADD3 R14, P1, PT, R0, R21, RZ ;  /* 0x00000015000e7210 */ /* 0x002fc40007f3e0ff */
[----:B------:R-:W-:Y:S03]  /*1257c0*/  STL [R1+0x5410], R16 ;  /* 0x0054101001007387 */ /* 0x000fe60000100800 */
[----:B------:R-:W-:-:S05]  /*1257d0*/  IMAD.X R15, R6, 0x1, R19, P1 ;  /* 0x00000001060f7824 */ /* 0x000fca00008e0613 */
[----:B------:R1:W-:Y:S04]  /*1257e0*/  STL.64 [R1+0x26e0], R14 ;  /* 0x0026e00e01007387 */ /* 0x0003e80000100a00 */
[----:B------:R-:W-:Y:S01]  /*1257f0*/  STL.64 [R1+0x61e0], R20 ;  /* 0x0061e01401007387 */ /* 0x000fe20000100a00 */
[----:B-1----:R-:W-:-:S03]  /*125800*/  IADD3 R14, P1, PT, R0, R20, RZ ;  /* 0x00000014000e7210 */ /* 0x002fc60007f3e0ff */
[----:B------:R-:W-:Y:S02]  /*125810*/  STL [R1+0x540c], R8 ;  /* 0x00540c0801007387 */ /* 0x000fe40000100800 */
[----:B------:R-:W-:Y:S02]  /*125820*/  IMAD.X R15, R6, 0x1, R18, P1 ;  /* 0x00000001060f7824 */ /* 0x000fe400008e0612 */
[----:B------:R-:W4:Y:S04]  /*125830*/  LDL.LU R24, [R1+0x26a8] ;  /* 0x0026a80001187983 */ /* 0x000f280000300800 */
[----:B------:R-:W-:Y:S04]  /*125840*/  STL.64 [R1+0x26d0], R14 ;  /* 0x0026d00e01007387 */ /* 0x000fe80000100a00 */
[----:B------:R-:W4:Y:S01]  /*125850*/  LDL.LU R25, [R1+0x26ac] ;  /* 0x0026ac0001197983 */ /* 0x000f220000300800 */
[----:B------:R-:W-:-:S05]  /*125860*/  F2FP.SATFINITE.E5M2.F32.PACK_AB_MERGE_C R2, R2, R12, RZ ;  /* 0x0000000c0202723e */ /* 0x000fca00048060ff */
[----:B------:R1:W-:Y:S04]  /*125870*/  STL [R1+0x5428], R2 ;  /* 0x0054280201007387 */ /* 0x0003e80000100800 */
[----:B------:R-:W4:Y:S04]  /*125880*/  LDL.LU R16, [R1+0x2690] ;  /* 0x0026900001107983 */ /* 0x000f280000300800 */
[----:B------:R-:W4:Y:S01]  /*125890*/  LDL.LU R17, [R1+0x2694] ;  /* 0x0026940001117983 */ /* 0x000f220000300800 */
[----:B-1----:R-:W-:-:S03]  /*1258a0*/  F2FP.SATFINITE.E5M2.F32.PACK_AB_MERGE_C R2, R9, R11, RZ ;  /* 0x0000000b0902723e */ /* 0x002fc600048060ff */
[----:B------:R-:W4:Y:S01]  /*1258b0*/  LDL.LU R22, [R1+0x2698] ;  /* 0x0026980001167983 */ /* 0x000f220000300800 */
[----:B0-----:R-:W-:Y:S01]  /*1258c0*/  VIADD R0, R0, UR5 ;  /* 0x0000000500007c36 */ /* 0x001fe20008000000 */
[----:B------:R-:W0:Y:S02]  /*1258d0*/  LDCU UR5, c[0x0][0x3b8] ;  /* 0x00007700ff0577ac */ /* 0x000e240008000800 */
[----:B------:R1:W-:Y:S04]  /*1258e0*/  STL [R1+0x5424], R2 ;  /* 0x0054240201007387 */ /* 0x0003e80000100800 */
[----:B------:R-:W4:Y:S04]  /*1258f0*/  LDL.LU R23, [R1+0x269c] ;  /* 0x00269c0001177983 */ /* 0x000f280000300800 */
[----:B------:R-:W4:Y:S01]  /*125900*/  LDL.LU R11, [R1+0x2680] ;  /* 0x00268000010b7983 */ /* 0x000f220000300800 */
[----:B-1----:R-:W-:-:S03]  /*125910*/  F2FP.SATFINITE.E5M2.F32.PACK_AB_MERGE_C R2, R4, R3, RZ ;  /* 0x000000030402723e */ /* 0x002fc600048060ff */
[----:B------:R-:W4:Y:S01]  /*125920*/  LDL.LU R9, [R1+0x2684] ;  /* 0x0026840001097983 */ /* 0x000f220000300800 */
[----:B------:R-:W-:-:S03]  /*125930*/  IADD3 R14, P1, PT, R0, R29, RZ ;  /* 0x0000001d000e7210 */ /* 0x000fc60007f3e0ff */
[----:B------:R-:W4:Y:S04]  /*125940*/  LDL.LU R20, [R1+0x2688] ;  /* 0x0026880001147983 */ /* 0x000f280000300800 */
[----:B------:R-:W4:Y:S04]  /*125950*/  LDL.LU R21, [R1+0x268c] ;  /* 0x00268c0001157983 */ /* 0x000f280000300800 */
[----:B------:R1:W-:Y:S04]  /*125960*/  STL [R1+0x543c], R2 ;  /* 0x00543c0201007387 */ /* 0x0003e80000100800 */
[----:B------:R-:W4:Y:S04]  /*125970*/  LDL.LU R3, [R1+0x2670] ;  /* 0x0026700001037983 */ /* 0x000f280000300800 */
[----:B------:R-:W4:Y:S01]  /*125980*/  LDL.LU R4, [R1+0x2674] ;  /* 0x0026740001047983 */ /* 0x000f220000300800 */
[----:B-1----:R-:W-:-:S05]  /*125990*/  SHF.R.S32.HI R2, RZ, 0x1f, R0 ;  /* 0x0000001fff027819 */ /* 0x002fca0000011400 */
[----:B------:R-:W-:Y:S01]  /*1259a0*/  IMAD.X R15, R2, 0x1, R28, P1 ;  /* 0x00000001020f7824 */ /* 0x000fe200008e061c */
[----:B--2---:R-:W-:Y:S02]  /*1259b0*/  F2FP.SATFINITE.E5M2.F32.PACK_AB_MERGE_C R6, R7, R5, RZ ;  /* 0x000000050706723e */ /* 0x004fe400048060ff */
[----:B------:R-:W2:Y:S04]  /*1259c0*/  LDL.LU R5, [R1+0x2660] ;  /* 0x0026600001057983 */ /* 0x000ea80000300800 */
[----:B------:R-:W2:Y:S04]  /*1259d0*/  LDL.LU R7, [R1+0x2664] ;  /* 0x0026640001077983 */ /* 0x000ea80000300800 */
[----:B------:R1:W-:Y:S04]  /*1259e0*/  STL.64 [R1+0x26c0], R14 ;  /* 0x0026c00e01007387 */ /* 0x0003e80000100a00 */
[----:B------:R0:W-:Y:S01]  /*1259f0*/  STL [R1+0x5438], R6 ;  /* 0x0054380601007387 */ /* 0x0001e20000100800 */
[----:B-1----:R-:W-:-:S03]  /*125a00*/  IADD3 R14, P1, PT, R0, R27, RZ ;  /* 0x0000001b000e7210 */ /* 0x002fc60007f3e0ff */
[----:B0-----:R-:W2:Y:S01]  /*125a10*/  LDL.LU R6, [R1+0x266c] ;  /* 0x00266c0001067983 */ /* 0x001ea20000300800 */
[----:B---3--:R-:W-:Y:S01]  /*125a20*/  F2FP.SATFINITE.E5M2.F32.PACK_AB_MERGE_C R10, R10, R13, RZ ;  /* 0x0000000d0a0a723e */ /* 0x008fe200048060ff */
[----:B------:R-:W-:Y:S02]  /*125a30*/  IMAD.X R15, R2, 0x1, R26, P1 ;  /* 0x00000001020f7824 */ /* 0x000fe400008e061a */
[----:B------:R-:W3:Y:S04]  /*125a40*/  LDL.LU R8, [R1+0x2650] ;  /* 0x0026500001087983 */ /* 0x000ee80000300800 */
[----:B------:R-:W-:Y:S04]  /*125a50*/  STL [R1+0x5450], R10 ;  /* 0x0054500a01007387 */ /* 0x000fe80000100800 */
[----:B------:R-:W3:Y:S04]  /*125a60*/  LDL.LU R12, [R1+0x2654] ;  /* 0x00265400010c7983 */ /* 0x000ee80000300800 */
[----:B------:R0:W-:Y:S04]  /*125a70*/  STL [R1+0x61d8], R27 ;  /* 0x0061d81b01007387 */ /* 0x0001e80000100800 */
[----:B0-----:R-:W2:Y:S04]  /*125a80*/  LDL.LU R27, [R1+0x2668] ;  /* 0x00266800011b7983 */ /* 0x001ea80000300800 */
[----:B------:R0:W-:Y:S04]  /*125a90*/  STL.64 [R1+0x26b0], R14 ;  /* 0x0026b00e01007387 */ /* 0x0001e80000100a00 */
[----:B0-----:R-:W2:Y:S04]  /*125aa0*/  LDL.LU.64 R14, [R1+0x6200] ;  /* 0x00620000010e7983 */ /* 0x001ea80000300a00 */
[----:B------:R-:W2:Y:S04]  /*125ab0*/  LDL.LU R13, [R1+0x2658] ;  /* 0x00265800010d7983 */ /* 0x000ea80000300800 */
[----:B------:R-:W2:Y:S01]  /*125ac0*/  LDL.LU R10, [R1+0x265c] ;  /* 0x00265c00010a7983 */ /* 0x000ea20000300800 */
[----:B----4-:R-:W-:-:S03]  /*125ad0*/  F2FP.SATFINITE.E5M2.F32.PACK_AB_MERGE_C R25, R25, R24, RZ ;  /* 0x000000181919723e */ /* 0x010fc600048060ff */
[----:B------:R0:W-:Y:S04]  /*125ae0*/  STL [R1+0x61dc], R26 ;  /* 0x0061dc1a01007387 */ /* 0x0001e80000100800 */
[----:B0-----:R-:W4:Y:S04]  /*125af0*/  LDL.LU R26, [R1+0x267c] ;  /* 0x00267c00011a7983 */ /* 0x001f280000300800 */
        /* <DEDUP_REMOVED lines=9> */
[----:B------:R0:W-:Y:S01]  /*125b90*/  STL.64 [R1+0x61d0], R24 ;  /* 0x0061d01801007387 */ /* 0x0001e20000100a00 */
[----:B------:R-:W-:Y:S02]  /*125ba0*/  F2FP.SATFINITE.E5M2.F32.PACK_AB_MERGE_C R9, R9, R11, RZ ;  /* 0x0000000b0909723e */ /* 0x000fe400048060ff */
[----:B0-----:R-:W-:Y:S01]  /*125bb0*/  F2FP.SATFINITE.E5M2.F32.PACK_AB_MERGE_C R24, R23, R22, RZ ;  /* 0x000000161718723e */ /* 0x001fe200048060ff */
[----:B------:R-:W4:Y:S04]  /*125bc0*/  LDL.LU R25, [R1+0x2678] ;  /* 0x0026780001197983 */ /* 0x000f280000300800 */
[----:B------:R0:W-:Y:S04]  /*125bd0*/  STL [R1+0x5460], R24 ;  /* 0x0054601801007387 */ /* 0x0001e80000100800 */
[----:B------:R-:W-:Y:S01]  /*125be0*/  STL [R1+0x547c], R9 ;  /* 0x00547c0901007387 */ /* 0x000fe20000100800 */
[----:B------:R-:W-:-:S02]  /*125bf0*/  F2FP.SATFINITE.E5M2.F32.PACK_AB_MERGE_C R3, R4, R3, RZ ;  /* 0x000000030403723e */ /* 0x000fc400048060ff */
[----:B0-----:R-:W-:Y:S02]  /*125c00*/  F2FP.SATFINITE.E5M2.F32.PACK_AB_MERGE_C R24, R21, R20, RZ ;  /* 0x000000141518723e */ /* 0x001fe400048060ff */
[----:B--2---:R-:W-:-:S05]  /*125c10*/  IADD3 R22, P1, PT, R0, R17, RZ ;  /* 0x0000001100167210 */ /* 0x004fca0007f3e0ff */
[----:B------:R-:W-:Y:S01]  /*125c20*/  IMAD.X R23, R2, 0x1, R15, P1 ;  /* 0x0000000102177824 */ /* 0x000fe200008e060f */
[----:B------:R-:W-:-:S04]  /*125c30*/  IADD3 R20, P1, PT, R0, R16, RZ ;  /* 0x0000001000147210 */ /* 0x000fc80007f3e0ff */
[----:B------:R0:W-:Y:S01]  /*125c40*/  STL.64 [R1+0x2690], R22 ;  /* 0x0026901601007387 */ /* 0x0001e20000100a00 */
[----:B------:R-:W-:-:S03]  /*125c50*/  IMAD.X R21, R2, 0x1, R14, P1 ;  /* 0x0000000102157824 */ /* 0x000fc600008e060e */
[----:B0-----:R-:W2:Y:S04]  /*125c60*/  LDL.LU.64 R22, [R1+0x61e8] ;  /* 0x0061e80001167983 */ /* 0x001ea80000300a00 */
[----:B------:R-:W3:Y:S04]  /*125c70*/  LDL.LU R11, [R1+0x2640] ;  /* 0x00264000010b7983 */ /* 0x000ee80000300800 */
[----:B------:R-:W3:Y:S04]  /*125c80*/  LDL.LU R9, [R1+0x2644] ;  /* 0x0026440001097983 */ /* 0x000ee80000300800 */
[----:B------:R-:W-:Y:S04]  /*125c90*/  STL [R1+0x5478], R24 ;  /* 0x0054781801007387 */ /* 0x000fe80000100800 */
[----:B------:R-:W-:Y:S04]  /*125ca0*/  STL.64 [R1+0x61c8], R16 ;  /* 0x0061c81001007387 */ /* 0x000fe80000100a00 */
[----:B------:R-:W-:Y:S04]  /*125cb0*/  STL [R1+0x5490], R3 ;  /* 0x0054900301007387 */ /* 0x000fe80000100800 */
[----:B------:R0:W-:Y:S04]  /*125cc0*/  STL.64 [R1+0x2688], R20 ;  /* 0x0026881401007387 */ /* 0x0001e80000100a00 */
[----:B0-----:R-:W3:Y:S01]  /*125cd0*/  LDL.LU.64 R20, [R1+0x61e0] ;  /* 0x0061e00001147983 */ /* 0x001ee20000300a00 */
[----:B----4-:R-:W-:-:S02]  /*125ce0*/  F2FP.SATFINITE.E5M2.F32.PACK_AB_MERGE_C R17, R26, R25, RZ ;  /* 0x000000191a11723e */ /* 0x010fc400048060ff */
[----:B------:R-:W-:Y:S01]  /*125cf0*/  F2FP.SATFINITE.E5M2.F32.PACK_AB_MERGE_C R16, R7, R5, RZ ;  /* 0x000000050710723e */ /* 0x000fe200048060ff */
[----:B------:R-:W4:Y:S04]  /*125d00*/  LDL.LU R3, [R1+0x2648] ;  /* 0x0026480001037983 */ /* 0x000f280000300800 */
[----:B------:R-:W4:Y:S04]  /*125d10*/  LDL.LU R4, [R1+0x264c] ;  /* 0x00264c0001047983 */ /* 0x000f280000300800 */
[----:B------:R-:W4:Y:S04]  /*125d20*/  LDL.LU R5, [R1+0x2630] ;  /* 0x0026300001057983 */ /* 0x000f280000300800 */
[----:B------:R-:W-:Y:S04]  /*125d30*/  STL [R1+0x548c], R17 ;  /* 0x00548c1101007387 */ /* 0x000fe80000100800 */
[----:B------:R-:W4:Y:S04]  /*125d40*/  LDL.LU R7, [R1+0x2634] ;  /* 0x0026340001077983 */ /* 0x000f280000300800 */
[----:B------:R2:W-:Y:S02]  /*125d50*/  STL [R1+0x54ac], R16 ;  /* 0x0054ac1001007387 */ /* 0x0005e40000100800 */
[----:B--2---:R-:W-:-:S02]  /*125d60*/  IADD3 R16, P1, PT, R0, R23, RZ ;  /* 0x0000001700107210 */ /* 0x004fc40007f3e0ff */
[----:B------:R0:W-:Y:S03]  /*125d70*/  STL [R1+0x61b0], R23 ;  /* 0x0061b01701007387 */ /* 0x0001e60000100800 */
[----:B------:R-:W-:-:S05]  /*125d80*/  IMAD.X R17, R2, 0x1, R22, P1 ;  /* 0x0000000102117824 */ /* 0x000fca00008e0616 */
[----:B------:R-:W-:Y:S01]  /*125d90*/  STL.64 [R1+0x2680], R16 ;  /* 0x0026801001007387 */ /* 0x000fe20000100a00 */
[----:B0-----:R-:W-:Y:S02]  /*125da0*/  F2FP.SATFINITE.E5M2.F32.PACK_AB_MERGE_C R23, R6, R27, RZ ;  /* 0x0000001b0617723e */ /* 0x001fe400048060ff */
[----:B---3--:R-:W-:-:S03]  /*125db0*/  F2FP.SATFINITE.E5M2.F32.PACK_AB_MERGE_C R6, R12, R8, RZ ;  /* 0x000000080c06723e */ /* 0x008fc600048060ff */
[----:B------:R-:W-:Y:S04]  /*125dc0*/  STL [R1+0x54a8], R23 ;  /* 0x0054a81701007387 */ /* 0x000fe80000100800 */
[----:B------:R0:W-:Y:S02]  /*125dd0*/  STL [R1+0x54c8], R6 ;  /* 0x0054c80601007387 */ /* 0x0001e40000100800 */
[----:B0-----:R-:W-:Y:S02]  /*125de0*/  F2FP.SATFINITE.E5M2.F32.PACK_AB_MERGE_C R6, R10, R13, RZ ;  /* 0x0000000d0a06723e */ /* 0x001fe400048060ff */
[----:B------:R-:W-:Y:S01]  /*125df0*/  IADD3 R16, P1, PT, R0, R21, RZ ;  /* 0x0000001500107210 */ /* 0x000fe20007f3e0ff */
[----:B------:R-:W-:Y:S04]  /*125e00*/  STL.64 [R1+0x61b8], R20 ;  /* 0x0061b81401007387 */ /* 0x000fe80000100a00 */
[----:B------:R-:W-:-:S05]  /*125e10*/  IMAD.X R17, R2, 0x1, R19, P1 ;  /* 0x0000000102117824 */ /* 0x000fca00008e0613 */
[----:B------:R-:W-:Y:S04]  /*125e20*/  STL.64 [R1+0x2678], R16 ;  /* 0x0026781001007387 */ /* 0x000fe80000100a00 */
[----:B------:R-:W-:Y:S04]  /*125e30*/  STL [R1+0x54c4], R6 ;  /* 0x0054c40601007387 */ /* 0x000fe80000100800 */
[----:B------:R-:W2:Y:S04]  /*125e40*/  LDL.LU R26, [R1+0x2638] ;  /* 0x00263800011a7983 */ /* 0x000ea80000300800 */
[----:B------:R-:W2:Y:S01]  /*125e50*/  LDL.LU R27, [R1+0x263c] ;  /* 0x00263c00011b7983 */ /* 0x000ea20000300800 */
[----:B------:R-:W-:-:S03]  /*125e60*/  IADD3 R12, P1, PT, R0, R20, RZ ;  /* 0x00000014000c7210 */ /* 0x000fc60007f3e0ff */
[----:B------:R-:W3:Y:S02]  /*125e70*/  LDL.LU R24, [R1+0x2620] ;  /* 0x0026200001187983 */ /* 0x000ee40000300800 */
[----:B------:R-:W-:Y:S01]  /*125e80*/  IMAD.X R13, R2, 0x1, R18, P1 ;  /* 0x00000001020d7824 */ /* 0x000fe200008e0612 */
[----:B------:R-:W-:-:S04]  /*125e90*/  F2FP.SATFINITE.E5M2.F32.PACK_AB_MERGE_C R2, R9, R11, RZ ;  /* 0x0000000b0902723e */ /* 0x000fc800048060ff */
[----:B------:R0:W-:Y:S04]  /*125ea0*/  STL.64 [R1+0x2670], R12 ;  /* 0x0026700c01007387 */ /* 0x0001e80000100a00 */
[----:B------:R-:W3:Y:S04]  /*125eb0*/  LDL.LU R25, [R1+0x2624] ;  /* 0x0026240001197983 */ /* 0x000ee80000300800 */
[----:B0-----:R-:W3:Y:S04]  /*125ec0*/  LDL.LU R13, [R1+0x2628] ;  /* 0x00262800010d7983 */ /* 0x001ee80000300800 */
[----:B------:R-:W3:Y:S04]  /*125ed0*/  LDL.LU R10, [R1+0x262c] ;  /* 0x00262c00010a7983 */ /* 0x000ee80000300800 */
[----:B------:R0:W-:Y:S04]  /*125ee0*/  STL.64 [R1+0x61c0], R18 ;  /* 0x0061c01201007387 */ /* 0x0001e80000100a00 */
[----:B------:R-:W3:Y:S04]  /*125ef0*/  LDL.LU R16, [R1+0x2610] ;  /* 0x0026100001107983 */ /* 0x000ee80000300800 */
[----:B------:R-:W3:Y:S04]  /*125f00*/  LDL.LU R17, [R1+0x2614] ;  /* 0x0026140001117983 */ /* 0x000ee80000300800 */
[----:B------:R4:W-:Y:S04]  /*125f10*/  STL [R1+0x54e0], R2 ;  /* 0x0054e00201007387 */ /* 0x0009e80000100800 */
[----:B0-----:R-:W3:Y:S04]  /*125f20*/  LDL.LU R18, [R1+0x2618] ;  /* 0x0026180001127983 */ /* 0x001ee80000300800 */
[----:B------:R-:W3:Y:S01]  /*125f30*/  LDL.LU R19, [R1+0x261c] ;  /* 0x00261c0001137983 */ /* 0x000ee20000300800 */
[----:B----4-:R-:W-:-:S03]  /*125f40*/  F2FP.SATFINITE.E5M2.F32.PACK_AB_MERGE_C R2, R4, R3, RZ ;  /* 0x000000030402723e */ /* 0x010fc600048060ff */
[----:B------:R-:W4:Y:S04]  /*125f50*/  LDL.LU R11, [R1+0x2600] ;  /* 0x00260000010b7983 */ /* 0x000f280000300800 */
[----:B------:R-:W4:Y:S01]  /*125f60*/  LDL.LU R9, [R1+0x2604] ;  /* 0x0026040001097983 */ /* 0x000f220000300800 */
[----:B------:R-:W-:Y:S01]  /*125f70*/  VIADD R0, R0, UR5 ;  /* 0x0000000500007c36 */ /* 0x000fe20008000000 */
[----:B------:R-:W0:Y:S02]  /*125f80*/  LDCU UR5, c[0x0][0x3b8] ;  /* 0x00007700ff0577ac */ /* 0x000e240008000800 */
[----:B------:R-:W4:Y:S04]  /*125f90*/  LDL.LU R20, [R1+0x2608] ;  /* 0x0026080001147983 */ /* 0x000f280000300800 */
        /* <DEDUP_REMOVED lines=9> */
[----:B------:R-:W4:Y:S01]  /*126030*/  LDL.LU R12, [R1+0x25e8] ;  /* 0x0025e800010c7983 */ /* 0x000f220000300800 */
[----:B-1----:R-:W-:-:S05]  /*126040*/  SHF.R.S32.HI R2, RZ, 0x1f, R0 ;  /* 0x0000001fff027819 */ /* 0x002fca0000011400 */
[----:B------:R-:W-:-:S05]  /*126050*/  IMAD.X R5, R2, 0x1, R28, P1 ;  /* 0x0000000102057824 */ /* 0x000fca00008e061c */
[----:B------:R1:W-:Y:S04]  /*126060*/  STL.64 [R1+0x2668], R4 ;  /* 0x0026680401007387 */ /* 0x0003e80000100a00 */
[----:B-1----:R-:W4:Y:S04]  /*126070*/  LDL.LU R4, [R1+0x25ec] ;  /* 0x0025ec0001047983 */ /* 0x002f280000300800 */
[----:B------:R-:W4:Y:S04]  /*126080*/  LDL.LU R5, [R1+0x25d0] ;  /* 0x0025d00001057983 */ /* 0x000f280000300800 */
[----:B------:R-:W4:Y:S04]  /*126090*/  LDL.LU R7, [R1+0x25d4] ;  /* 0x0025d40001077983 */ /* 0x000f280000300800 */
[----:B------:R1:W-:Y:S04]  /*1260a0*/  STL.64 [R1+0x61a8], R28 ;  /* 0x0061a81c01007387 */ /* 0x0003e80000100a00 */
[----:B-1----:R-:W4:Y:S04]  /*1260b0*/  LDL.LU R28, [R1+0x25fc] ;  /* 0x0025fc00011c7983 */ /* 0x002f280000300800 */
[----:B------:R-:W4:Y:S01]  /*1260c0*/  LDL.LU R29, [R1+0x25e0] ;  /* 0x0025e000011d7983 */ /* 0x000f220000300800 */
[----:B--2---:R-:W-:-:S03]  /*1260d0*/  F2FP.SATFINITE.E5M2.F32.PACK_AB_MERGE_C R27, R27, R26, RZ ;  /* 0x0000001a1b1b723e */ /* 0x004fc600048060ff */
[----:B------:R-:W2:Y:S04]  /*1260e0*/  LDL.LU R26, [R1+0x61dc] ;  /* 0x0061dc00011a7983 */ /* 0x000ea80000300800 */
[----:B------:R1:W-:Y:S04]  /*1260f0*/  STL [R1+0x54ec], R27 ;  /* 0x0054ec1b01007387 */ /* 0x0003e80000100800 */
[----:B-1----:R-:W2:Y:S01]  /*126100*/  LDL.LU R27, [R1+0x61d8] ;  /* 0x0061d800011b7983 */ /* 0x002ea20000300800 */
[----:B---3--:R-:W-:-:S05]  /*126110*/  F2FP.SATFINITE.E5M2.F32.PACK_AB_MERGE_C R25, R25, R24, RZ ;  /* 0x000000181919723e */ /* 0x008fca00048060ff */
[----:B------:R1:W-:Y:S01]  /*126120*/  STL [R1+0x5508], R25 ;  /* 0x0055081901007387 */ /* 0x0003e20000100800 */
[----:B--2---:R-:W-:-:S05]  /*126130*/  IADD3 R24, P1, PT, R0, R27, RZ ;  /* 0x0000001b00187210 */ /* 0x004fca0007f3e0ff */
[----:B-1----:R-:W-:-:S05]  /*126140*/  IMAD.X R25, R2, 0x1, R26, P1 ;  /* 0x0000000102197824 */ /* 0x002fca00008e061a */
[----:B------:R1:W-:Y:S04]  /*126150*/  STL.64 [R1+0x2660], R24 ;  /* 0x0026601801007387 */ /* 0x0003e80000100a00 */
[----:B-1----:R-:W2:Y:S01]  /*126160*/  LDL.LU.64 R24, [R1+0x61d0] ;  /* 0x0061d00001187983 */ /* 0x002ea20000300a00 */
[----:B------:R-:W-:Y:S02]  /*126170*/  F2FP.SATFINITE.E5M2.F32.PACK_AB_MERGE_C R10, R10, R13, RZ ;  /* 0x0000000d0a0a723e */ /* 0x000fe400048060ff */
[----:B------:R-:W-:Y:S01]  /*126180*/  F2FP.SATFINITE.E5M2.F32.PACK_AB_MERGE_C R17, R17, R16, RZ ;  /* 0x000000101111723e */ /* 0x000fe200048060ff */
[----:B------:R-:W3:Y:S04]  /*126190*/  LDL.LU R13, [R1+0x25d8] ;  /* 0x0025d800010d7983 */ /* 0x000ee80000300800 */
[----:B------:R1:W-:Y:S04]  /*1261a0*/  STL [R1+0x5504], R10 ;  /* 0x0055040a01007387 */ /* 0x0003e80000100800 */
[----:B-1----:R-:W3:Y:S04]  /*1261b0*/  LDL.LU R10, [R1+0x25dc] ;  /* 0x0025dc00010a7983 */ /* 0x002ee80000300800 */
[----:B------:R1:W-:Y:S01]  /*1261c0*/  STL [R1+0x5520], R17 ;  /* 0x0055201101007387 */ /* 0x0003e20000100800 */
[----:B--2---:R-:W-:-:S05]  /*1261d0*/  IADD3 R16, P1, PT, R0, R25, RZ ;  /* 0x0000001900107210 */ /* 0x004fca0007f3e0ff */
[----:B-1----:R-:W-:-:S05]  /*1261e0*/  IMAD.X R17, R2, 0x1, R24, P1 ;  /* 0x0000000102117824 */ /* 0x002fca00008e0618 */
[----:B------:R1:W-:Y:S04]  /*1261f0*/  STL.64 [R1+0x2658], R16 ;  /* 0x0026581001007387 */ /* 0x0003e80000100a00 */
[----:B-1----:R-:W2:Y:S01]  /*126200*/  LDL.LU.64 R16, [R1+0x61c8] ;  /* 0x0061c80001107983 */ /* 0x002ea20000300a00 */
[----:B------:R-:W-:Y:S02]  /*126210*/  F2FP.SATFINITE.E5M2.F32.PACK_AB_MERGE_C R19, R19, R18, RZ ;  /* 0x000000121313723e */ /* 0x000fe400048060ff */
[----:B----4-:R-:W-:Y:S02]  /*126220*/  F2FP.SATFINITE.E5M2.F32.PACK_AB_MERGE_C R18, R9, R11, RZ ;  /* 0x0000000b0912723e */ /* 0x010fe400048060ff */
[----:B------:R-:W4:Y:S04]  /*126230*/  LDL.LU R11, [R1+0x25c0] ;  /* 0x0025c000010b7983 */ /* 0x000f280000300800 */
[----:B------:R-:W-:Y:S04]  /*126240*/  STL [R1+0x551c], R19 ;  /* 0x00551c1301007387 */ /* 0x000fe80000100800 */
[----:B------:R-:W4:Y:S04]  /*126250*/  LDL.LU R9, [R1+0x25c4] ;  /* 0x0025c40001097983 */ /* 0x000f280000300800 */
[----:B------:R2:W-:Y:S01]  /*126260*/  STL [R1+0x5254], R18 ;  /* 0x0052541201007387 */ /* 0x0005e20000100800 */
[----:B------:R-:W-:-:S02]  /*126270*/  F2FP.SATFINITE.E5M2.F32.PACK_AB_MERGE_C R21, R21, R20, RZ ;  /* 0x000000141515723e */ /* 0x000fc400048060ff */
[----:B------:R-:W-:Y:S02]  /*126280*/  F2FP.SATFINITE.E5M2.F32.PACK_AB_MERGE_C R3, R3, R8, RZ ;  /* 0x000000080303723e */ /* 0x000fe400048060ff */
[----:B------:R-:W-:Y:S02]  /*126290*/  F2FP.SATFINITE.E5M2.F32.PACK_AB_MERGE_C R28, R28, R23, RZ ;  /* 0x000000171c1c723e */ /* 0x000fe400048060ff */
[----:B--2---:R-:W-:-:S05]  /*1262a0*/  IADD3 R18, P1, PT, R0, R17, RZ ;  /* 0x0000001100127210 */ /* 0x004fca0007f3e0ff */
[----:B------:R-:W-:Y:S01]  /*1262b0*/  IMAD.X R19, R2, 0x1, R15, P1 ;  /* 0x0000000102137824 */ /* 0x000fe200008e060f */
[----:B------:R-:W-:-:S04]  /*1262c0*/  IADD3 R20, P1, PT, R0, R16, RZ ;  /* 0x0000001000147210 */ /* 0x000fc80007f3e0ff */
[----:B------:R1:W-:Y:S04]  /*1262d0*/  STL.64 [R1+0x2650], R18 ;  /* 0x0026501201007387 */ /* 0x0003e80000100a00 */
[----:B-1----:R-:W2:Y:S04]  /*1262e0*/  LDL.LU.64 R18, [R1+0x61c0] ;  /* 0x0061c00001127983 */ /* 0x002ea80000300a00 */
[----:B------:R1:W-:Y:S04]  /*1262f0*/  STL [R1+0x5258], R21 ;  /* 0x0052581501007387 */ /* 0x0003e80000100800 */
[----:B------:R-:W-:Y:S01]  /*126300*/  STL [R1+0x523c], R3 ;  /* 0x00523c0301007387 */ /* 0x000fe20000100800 */
[----:B-1----:R-:W-:-:S05]  /*126310*/  IMAD.X R21, R2, 0x1, R14, P1 ;  /* 0x0000000102157824 */ /* 0x002fca00008e060e */
[----:B------:R1:W-:Y:S04]  /*126320*/  STL.64 [R1+0x2648], R20 ;  /* 0x0026481401007387 */ /* 0x0003e80000100a00 */
[----:B-1----:R-:W2:Y:S04]  /*126330*/  LDL.LU.64 R20, [R1+0x61b8] ;  /* 0x0061b80001147983 */ /* 0x002ea80000300a00 */
[----:B------:R-:W2:Y:S04]  /*126340*/  LDL.LU R8, [R1+0x25b0] ;  /* 0x0025b00001087983 */ /* 0x000ea80000300800 */
[----:B------:R-:W2:Y:S04]  /*126350*/  LDL.LU R3, [R1+0x25b4] ;  /* 0x0025b40001037983 */ /* 0x000ea80000300800 */
[----:B------:R-:W2:Y:S01]  /*126360*/  LDL.LU R23, [R1+0x61b0] ;  /* 0x0061b00001177983 */ /* 0x000ea20000300800 */
[----:B------:R-:W-:-:S03]  /*126370*/  F2FP.SATFINITE.E5M2.F32.PACK_AB_MERGE_C R6, R6, R29, RZ ;  /* 0x0000001d0606723e */ /* 0x000fc600048060ff */
[----:B------:R-:W-:Y:S04]  /*126380*/  STL [R1+0x5238], R28 ;  /* 0x0052381c01007387 */ /* 0x000fe80000100800 */
[----:B------:R3:W-:Y:S01]  /*126390*/  STL [R1+0x5210], R6 ;  /* 0x0052100601007387 */ /* 0x0007e20000100800 */
[----:B------:R-:W-:Y:S02]  /*1263a0*/  F2FP.SATFINITE.E5M2.F32.PACK_AB_MERGE_C R4, R4, R12, RZ ;  /* 0x0000000c0404723e */ /* 0x000fe400048060ff */
[----:B------:R-:W-:Y:S02]  /*1263b0*/  F2FP.SATFINITE.E5M2.F32.PACK_AB_MERGE_C R5, R7, R5, RZ ;  /* 0x000000050705723e */ /* 0x000fe400048060ff */
[----:B---3--:R-:W-:Y:S02]  /*1263c0*/  F2FP.SATFINITE.E5M2.F32.PACK_AB_MERGE_C R6, R10, R13, RZ ;  /* 0x0000000d0a06723e */ /* 0x008fe400048060ff */
[----:B--2---:R-:W-:Y:S01]  /*1263d0*/  IADD3 R28, P1, PT, R0, R23, RZ ;  /* 0x00000017001c7210 */ /* 0x004fe20007f3e0ff */
[----:B------:R1:W-:Y:S04]  /*1263e0*/  STL.64 [R1+0x6198], R22 ;  /* 0x0061981601007387 */ /* 0x0003e80000100a00 */
[----:B------:R-:W-:-:S02]  /*1263f0*/  IMAD.X R29, R2, 0x1, R22, P1 ;  /* 0x00000001021d7824 */ /* 0x000fc400008e0616 */
[----:B-1----:R-:W2:Y:S04]  /*126400*/  LDL.LU R22, [R1+0x25c8] ;  /* 0x0025c80001167983 */ /* 0x002ea80000300800 */
[----:B------:R-:W2:Y:S04]  /*126410*/  LDL.LU R23, [R1+0x25cc] ;  /* 0x0025cc0001177983 */ /* 0x000ea80000300800 */
[----:B------:R1:W-:Y:S04]  /*126420*/  STL.64 [R1+0x2640], R28 ;  /* 0x0026401c01007387 */ /* 0x0003e80000100a00 */
[----:B------:R-:W3:Y:S01]  /*126430*/  LDL.LU R12, [R1+0x25b8] ;  /* 0x0025b800010c7983 */ /* 0x000ee20000300800 */
[----:B-1----:R-:W-:-:S03]  /*126440*/  IADD3 R28, P1, PT, R0, R21, RZ ;  /* 0x00000015001c7210 */ /* 0x002fc60007f3e0ff */
[----:B------:R1:W-:Y:S02]  /*126450*/  STL [R1+0x521c], R4 ;  /* 0x00521c0401007387 */ /* 0x0003e40000100800 */
[----:B------:R-:W-:Y:S02]  /*126460*/  IMAD.X R29, R2, 0x1, R19, P1 ;  /* 0x00000001021d7824 */ /* 0x000fe400008e0613 */
[----:B-1----:R-:W3:Y:S04]  /*126470*/  LDL.LU R4, [R1+0x25bc] ;  /* 0x0025bc0001047983 */ /* 0x002ee80000300800 */
[----:B------:R1:W-:Y:S04]  /*126480*/  STL [R1+0x51f4], R5 ;  /* 0x0051f40501007387 */ /* 0x0003e80000100800 */
[----:B-1----:R-:W3:Y:S04]  /*126490*/  LDL.LU R5, [R1+0x25a0] ;  /* 0x0025a00001057983 */ /* 0x002ee80000300800 */
[----:B------:R-:W3:Y:S04]  /*1264a0*/  LDL.LU R7, [R1+0x25a4] ;  /* 0x0025a40001077983 */ /* 0x000ee80000300800 */
[----:B------:R1:W-:Y:S04]  /*1264b0*/  STL.64 [R1+0x2638], R28 ;  /* 0x0026381c01007387 */ /* 0x0003e80000100a00 */
[----:B------:R-:W-:Y:S01]  /*1264c0*/  STL.64 [R1+0x6190], R20 ;  /* 0x0061901401007387 */ /* 0x000fe20000100a00 */
[----:B-1----:R-:W-:-:S03]  /*1264d0*/  IADD3 R28, P1, PT, R0, R20, RZ ;  /* 0x00000014001c7210 */ /* 0x002fc60007f3e0ff */
[----:B------:R-:W-:Y:S02]  /*1264e0*/  STL [R1+0x51f0], R6 ;  /* 0x0051f00601007387 */ /* 0x000fe40000100800 */
[----:B------:R-:W-:-:S05]  /*1264f0*/  IMAD.X R29, R2, 0x1, R18, P1 ;  /* 0x00000001021d7824 */ /* 0x000fca00008e0612 */
[----:B------:R1:W-:Y:S04]  /*126500*/  STL.64 [R1+0x2630], R28 ;  /* 0x0026301c01007387 */ /* 0x0003e80000100a00 */
[----:B-1----:R-:W3:Y:S04]  /*126510*/  LDL.LU.64 R28, [R1+0x61a8] ;  /* 0x0061a800011c7983 */ /* 0x002ee80000300a00 */
[----:B------:R-:W3:Y:S04]  /*126520*/  LDL.LU R13, [R1+0x25a8] ;  /* 0x0025a800010d7983 */ /* 0x000ee80000300800 */
[----:B------:R-:W3:Y:S04]  /*126530*/  LDL.LU R10, [R1+0x25ac] ;  /* 0x0025ac00010a7983 */ /* 0x000ee80000300800 */
[----:B------:R1:W-:Y:S01]  /*126540*/  STL.64 [R1+0x61a0], R18 ;  /* 0x0061a01201007387 */ /* 0x0003e20000100a00 */
[----:B----4-:R-:W-:-:S03]  /*126550*/  F2FP.SATFINITE.E5M2.F32.PACK_AB_MERGE_C R2, R9, R11, RZ ;  /* 0x0000000b0902723e */ /* 0x010fc600048060ff */
[----:B-1----:R-:W4:Y:S04]  /*126560*/  LDL.LU R18, [R1+0x2590] ;  /* 0x0025900001127983 */ /* 0x002f280000300800 */
[----:B------:R-:W4:Y:S04]  /*126570*/  LDL.LU R19, [R1+0x2594] ;  /* 0x0025940001137983 */ /* 0x000f280000300800 */
[----:B------:R1:W-:Y:S04]  /*126580*/  STL [R1+0x51c4], R2 ;  /* 0x0051c40201007387 */ /* 0x0003e80000100800 */
[----:B------:R-:W4:Y:S01]  /*126590*/  LDL.LU R6, [R1+0x2598] ;  /* 0x0025980001067983 */ /* 0x000f220000300800 */
[----:B------:R-:W-:-:S03]  /*1265a0*/  F2FP.SATFINITE.E5M2.F32.PACK_AB_MERGE_C R3, R3, R8, RZ ;  /* 0x000000080303723e */ /* 0x000fc600048060ff */
[----:B-1----:R-:W4:Y:S04]  /*1265b0*/  LDL.LU R2, [R1+0x259c] ;  /* 0x00259c0001027983 */ /* 0x002f280000300800 */
[----:B------:R-:W4:Y:S04]  /*1265c0*/  LDL.LU R11, [R1+0x2580] ;  /* 0x00258000010b7983 */ /* 0x000f280000300800 */
[----:B------:R-:W4:Y:S01]  /*1265d0*/  LDL.LU R9, [R1+0x2584] ;  /* 0x0025840001097983 */ /* 0x000f220000300800 */
[----:B--2---:R-:W-:-:S05]  /*1265e0*/  F2FP.SATFINITE.E5M2.F32.PACK_AB_MERGE_C R20, R23, R22, RZ ;  /* 0x000000161714723e */ /* 0x004fca00048060ff */
[----:B------:R-:W-:Y:S04]  /*1265f0*/  STL [R1+0x51c0], R20 ;  /* 0x0051c01401007387 */ /* 0x000fe80000100800 */
[----:B------:R-:W2:Y:S04]  /*126600*/  LDL.LU R22, [R1+0x2588] ;  /* 0x0025880001167983 */ /* 0x000ea80000300800 */
[----:B------:R-:W2:Y:S04]  /*126610*/  LDL.LU R23, [R1+0x258c] ;  /* 0x00258c0001177983 */ /* 0x000ea80000300800 */
[----:B------:R1:W-:Y:S04]  /*126620*/  STL [R1+0x519c], R3 ;  /* 0x00519c0301007387 */ /* 0x0003e80000100800 */
[----:B------:R-:W2:Y:S04]  /*126630*/  LDL.LU R8, [R1+0x2570] ;  /* 0x0025700001087983 */ /* 0x000ea80000300800 */
[----:B-1----:R-:W2:Y:S01]  /*126640*/  LDL.LU R3, [R1+0x2574] ;  /* 0x0025740001037983 */ /* 0x002ea20000300800 */
[----:B0-----:R-:W-:Y:S01]  /*126650*/  VIADD R0, R0, UR5 ;  /* 0x0000000500007c36 */ /* 0x001fe20008000000 */
[----:B---3--:R-:W-:Y:S01]  /*126660*/  F2FP.SATFINITE.E5M2.F32.PACK_AB_MERGE_C R4, R4, R12, RZ ;  /* 0x0000000c0404723e */ /* 0x008fe200048060ff */
[----:B------:R-:W0:Y:S01]  /*126670*/  LDCU UR5, c[0x0][0x3b8] ;  /* 0x00007700ff0577ac */ /* 0x000e220008000800 */
[----:B------:R-:W-:-:S02]  /*126680*/  F2FP.SATFINITE.E5M2.F32.PACK_AB_MERGE_C R5, R7, R5, RZ ;  /* 0x000000050705723e */ /* 0x000fc400048060ff */
[----:B------:R-:W-:Y:S01]  /*126690*/  IADD3 R20, P1, PT, R0, R29, RZ ;  /* 0x0000001d00147210 */ /* 0x000fe20007f3e0ff */
[----:B------:R1:W-:Y:S04]  /*1266a0*/  STL [R1+0x6188], R29 ;  /* 0x0061881d01007387 */ /* 0x0003e80000100800 */
[----:B------:R-:W3:Y:S01]  /*1266b0*/  LDL.LU R12, [R1+0x2578] ;  /* 0x00257800010c7983 */ /* 0x000ee20000300800 */
[----:B-1----:R-:W-:-:S05]  /*1266c0*/  SHF.R.S32.HI R29, RZ, 0x1f, R0 ;  /* 0x0000001fff1d7819 */ /* 0x002fca0000011400 */
[----:B------:R-:W-:-:S05]  /*1266d0*/  IMAD.X R21, R29, 0x1, R28, P1 ;  /* 0x000000011d157824 */ /* 0x000fca00008e061c */
[----:B------:R1:W-:Y:S04]  /*1266e0*/  STL.64 [R1+0x2628], R20 ;  /* 0x0026281401007387 */ /* 0x0003e80000100a00 */
[----:B------:R0:W-:Y:S01]  /*1266f0*/  STL [R1+0x5198], R4 ;  /* 0x0051980401007387 */ /* 0x0001e20000100800 */
[----:B-1----:R-:W-:-:S03]  /*126700*/  IADD3 R20, P1, PT, R0, R27, RZ ;  /* 0x0000001b00147210 */ /* 0x002fc60007f3e0ff */
[----:B0-----:R-:W3:Y:S02]  /*126710*/  LDL.LU R4, [R1+0x257c] ;  /* 0x00257c0001047983 */ /* 0x001ee40000300800 */
[----:B------:R-:W-:Y:S02]  /*126720*/  IMAD.X R21, R29, 0x1, R26, P1 ;  /* 0x000000011d157824 */ /* 0x000fe400008e061a */
[----:B------:R-:W-:Y:S04]  /*126730*/  STL [R1+0x516c], R5 ;  /* 0x00516c0501007387 */ /* 0x000fe80000100800 */
[----:B------:R0:W-:Y:S01]  /*126740*/  STL.64 [R1+0x2620], R20 ;  /* 0x0026201401007387 */ /* 0x0001e20000100a00 */
[----:B------:R-:W-:-:S03]  /*126750*/  F2FP.SATFINITE.E5M2.F32.PACK_AB_MERGE_C R10, R10, R13, RZ ;  /* 0x0000000d0a0a723e */ /* 0x000fc600048060ff */
[----:B0-----:R-:W3:Y:S04]  /*126760*/  LDL.LU R20, [R1+0x2560] ;  /* 0x0025600001147983 */ /* 0x001ee80000300800 */
[----:B------:R-:W3:Y:S04]  /*126770*/  LDL.LU R21, [R1+0x2564] ;  /* 0x0025640001157983 */ /* 0x000ee80000300800 */
[----:B------:R4:W-:Y:S04]  /*126780*/  STL.64 [R1+0x6180], R26 ;  /* 0x0061801a01007387 */ /* 0x0009e80000100a00 */
[----:B------:R-:W3:Y:S04]  /*126790*/  LDL.LU R5, [R1+0x2568] ;  /* 0x0025680001057983 */ /* 0x000ee80000300800 */
[----:B------:R-:W3:Y:S01]  /*1267a0*/  LDL.LU R7, [R1+0x256c] ;  /* 0x00256c0001077983 */ /* 0x000ee20000300800 */
[----:B----4-:R-:W-:-:S02]  /*1267b0*/  F2FP.SATFINITE.E5M2.F32.PACK_AB_MERGE_C R26, R19, R18, RZ ;  /* 0x00000012131a723e */ /* 0x010fc400048060ff */
[----:B------:R-:W-:Y:S01]  /*1267c0*/  IADD3 R18, P1, PT, R0, R25, RZ ;  /* 0x0000001900127210 */ /* 0x000fe20007f3e0ff */
[----:B------:R0:W-:Y:S04]  /*1267d0*/  STL [R1+0x5170], R10 ;  /* 0x0051700a01007387 */ /* 0x0001e80000100800 */
[----:B------:R-:W-:Y:S01]  /*1267e0*/  IMAD.X R19, R29, 0x1, R24, P1 ;  /* 0x000000011d137824 */ /* 0x000fe200008e0618 */
[----:B------:R-:W4:Y:S01]  /*1267f0*/  LDL.LU R13, [R1+0x2550] ;  /* 0x00255000010d7983 */ /* 0x000f220000300800 */
[----:B------:R-:W-:-:S03]  /*126800*/  F2FP.SATFINITE.E5M2.F32.PACK_AB_MERGE_C R6, R2, R6, RZ ;  /* 0x000000060206723e */ /* 0x000fc600048060ff */
[----:B0-----:R-:W4:Y:S04]  /*126810*/  LDL.LU R10, [R1+0x2554] ;  /* 0x00255400010a7983 */ /* 0x001f280000300800 */
[----:B------:R0:W-:Y:S01]  /*126820*/  STL [R1+0x5138], R26 ;  /* 0x0051381a01007387 */ /* 0x0001e20000100800 */
[----:B------:R-:W-:-:S03]  /*126830*/  F2FP.SATFINITE.E5M2.F32.PACK_AB_MERGE_C R2, R9, R11, RZ ;  /* 0x0000000b0902723e */ /* 0x000fc600048060ff */
[----:B0-----:R-:W4:Y:S04]  /*126840*/  LDL.LU R26, [R1+0x255c] ;  /* 0x00255c00011a7983 */ /* 0x001f280000300800 */
[----:B------:R0:W-:Y:S04]  /*126850*/  STL.64 [R1+0x2618], R18 ;  /* 0x0026181201007387 */ /* 0x0001e80000100a00 */
[----:B------:R1:W-:Y:S01]  /*126860*/  STL [R1+0x5150], R6 ;  /* 0x0051500601007387 */ /* 0x0003e20000100800 */
[----:B0-----:R-:W-:-:S03]  /*126870*/  IADD3 R18, P1, PT, R0, R17, RZ ;  /* 0x0000001100127210 */ /* 0x001fc60007f3e0ff */
[----:B-1----:R-:W4:Y:S02]  /*126880*/  LDL.LU R6, [R1+0x2540] ;  /* 0x0025400001067983 */ /* 0x002f240000300800 */
[----:B------:R-:W-:Y:S02]  /*126890*/  IMAD.X R19, R29, 0x1, R15, P1 ;  /* 0x000000011d137824 */ /* 0x000fe400008e060f */
[----:B------:R0:W-:Y:S04]  /*1268a0*/  STL [R1+0x5114], R2 ;  /* 0x0051140201007387 */ /* 0x0001e80000100800 */
[----:B0-----:R-:W4:Y:S04]  /*1268b0*/  LDL.LU R2, [R1+0x2544] ;  /* 0x0025440001027983 */ /* 0x001f280000300800 */
[----:B------:R-:W4:Y:S04]  /*1268c0*/  LDL.LU R11, [R1+0x2548] ;  /* 0x00254800010b7983 */ /* 0x000f280000300800 */
[----:B------:R-:W4:Y:S04]  /*1268d0*/  LDL.LU R9, [R1+0x254c] ;  /* 0x00254c0001097983 */ /* 0x000f280000300800 */
[----:B------:R0:W-:Y:S04]  /*1268e0*/  STL.64 [R1+0x2610], R18 ;  /* 0x0026101201007387 */ /* 0x0001e80000100a00 */
[----:B0-----:R-:W4:Y:S01]  /*1268f0*/  LDL.LU.64 R18, [R1+0x61a0] ;  /* 0x0061a00001127983 */ /* 0x001f220000300a00 */
[----:B--2---:R-:W-:-:S02]  /*126900*/  F2FP.SATFINITE.E5M2.F32.PACK_AB_MERGE_C R27, R23, R22, RZ ;  /* 0x00000016171b723e */ /* 0x004fc400048060ff */
[----:B------:R-:W-:-:S03]  /*126910*/  IADD3 R22, P1, PT, R0, R16, RZ ;  /* 0x0000001000167210 */ /* 0x000fc60007f3e0ff */
[----:B------:R-:W-:Y:S02]  /*126920*/  STL [R1+0x510c], R27 ;  /* 0x00510c1b01007387 */ /* 0x000fe40000100800 */
[----:B------:R-:W-:Y:S02]  /*126930*/  IMAD.X R23, R29, 0x1, R14, P1 ;  /* 0x000000011d177824 */ /* 0x000fe400008e060e */
[----:B------:R0:W-:Y:S01]  /*126940*/  STL.64 [R1+0x6178], R16 ;  /* 0x0061781001007387 */ /* 0x0001e20000100a00 */
[----:B------:R-:W-:-:S05]  /*126950*/  F2FP.SATFINITE.E5M2.F32.PACK_AB_MERGE_C R3, R3, R8, RZ ;  /* 0x000000080303723e */ /* 0x000fca00048060ff */
[----:B------:R-:W-:Y:S04]  /*126960*/  STL [R1+0x50e4], R3 ;  /* 0x0050e40301007387 */ /* 0x000fe80000100800 */
[----:B0-----:R-:W2:Y:S04]  /*126970*/  LDL.LU R16, [R1+0x2558] ;  /* 0x0025580001107983 */ /* 0x001ea80000300800 */
[----:B------:R0:W-:Y:S04]  /*126980*/  STL.64 [R1+0x2608], R22 ;  /* 0x0026081601007387 */ /* 0x0001e80000100a00 */
[----:B0-----:R-:W2:Y:S04]  /*126990*/  LDL.LU.64 R22, [R1+0x6198] ;  /* 0x0061980001167983 */ /* 0x001ea80000300a00 */
[----:B------:R-:W4:Y:S04]  /*1269a0*/  LDL.LU R27, [R1+0x2530] ;  /* 0x00253000011b7983 */ /* 0x000f280000300800 */
[----:B------:R-:W4:Y:S04]  /*1269b0*/  LDL.LU R3, [R1+0x2534] ;  /* 0x0025340001037983 */ /* 0x000f280000300800 */
[----:B------:R-:W4:Y:S04]  /*1269c0*/  LDL.LU R17, [R1+0x2538] ;  /* 0x0025380001117983 */ /* 0x000f280000300800 */
[----:B------:R-:W4:Y:S01]  /*1269d0*/  LDL.LU R8, [R1+0x253c] ;  /* 0x00253c0001087983 */ /* 0x000f220000300800 */
[----:B---3--:R-:W-:-:S05]  /*1269e0*/  F2FP.SATFINITE.E5M2.F32.PACK_AB_MERGE_C R4, R4, R12, RZ ;  /* 0x0000000c0404723e */ /* 0x008fca00048060ff */
[----:B------:R0:W-:Y:S04]  /*1269f0*/  STL [R1+0x50e0], R4 ;  /* 0x0050e00401007387 */ /* 0x0001e80000100800 */
[----:B------:R-:W3:Y:S04]  /*126a00*/  LDL.LU R12, [R1+0x2520] ;  /* 0x00252000010c7983 */ /* 0x000ee80000300800 */
[----:B0-----:R-:W3:Y:S01]  /*126a10*/  LDL.LU R4, [R1+0x2524] ;  /* 0x0025240001047983 */ /* 0x001ee20000300800 */
[----:B------:R-:W-:-:S05]  /*126a20*/  F2FP.SATFINITE.E5M2.F32.PACK_AB_MERGE_C R21, R21, R20, RZ ;  /* 0x000000141515723e */ /* 0x000fca00048060ff */
[----:B------:R0:W-:Y:S01]  /*126a30*/  STL [R1+0x50b0], R21 ;  /* 0x0050b01501007387 */ /* 0x0001e20000100800 */
[----:B--2---:R-:W-:-:S05]  /*126a40*/  IADD3 R20, P1, PT, R0, R23, RZ ;  /* 0x0000001700147210 */ /* 0x004fca0007f3e0ff */
[----:B0-----:R-:W-:-:S05]  /*126a50*/  IMAD.X R21, R29, 0x1, R22, P1 ;  /* 0x000000011d157824 */ /* 0x001fca00008e0616 */
[----:B------:R0:W-:Y:S04]  /*126a60*/  STL.64 [R1+0x2600], R20 ;  /* 0x0026001401007387 */ /* 0x0001e80000100a00 */
[----:B0-----:R-:W2:Y:S01]  /*126a70*/  LDL.LU.64 R20, [R1+0x6190] ;  /* 0x0061900001147983 */ /* 0x001ea20000300a00 */
[----:B------:R-:W-:-:S03]  /*126a80*/  F2FP.SATFINITE.E5M2.F32.PACK_AB_MERGE_C R7, R7, R5, RZ ;  /* 0x000000050707723e */ /* 0x000fc600048060ff */
[----:B------:R-:W-:Y:S01]  /*126a90*/  STL.64 [R1+0x6170], R22 ;  /* 0x0061701601007387 */ /* 0x000fe20000100a00 */
[----:B----4-:R-:W-:-:S03]  /*126aa0*/  F2FP.SATFINITE.E5M2.F32.PACK_AB_MERGE_C R10, R10, R13, RZ ;  /* 0x0000000d0a0a723e */ /* 0x010fc600048060ff */
[----:B------:R-:W4:Y:S04]  /*126ab0*/  LDL.LU R5, [R1+0x2528] ;  /* 0x0025280001057983 */ /* 0x000f280000300800 */
[----:B------:R0:W-:Y:S01]  /*126ac0*/  STL [R1+0x50c8], R7 ;  /* 0x0050c80701007387 */ /* 0x0001e20000100800 */
[----:B------:R-:W-:-:S03]  /*126ad0*/  F2FP.SATFINITE.E5M2.F32.PACK_AB_MERGE_C R16, R26, R16, RZ ;  /* 0x000000101a10723e */ /* 0x000fc600048060ff */
[----:B0-----:R-:W4:Y:S04]  /*126ae0*/  LDL.LU R7, [R1+0x252c] ;  /* 0x00252c0001077983 */ /* 0x001f280000300800 */
[----:B------:R0:W-:Y:S04]  /*126af0*/  STL [R1+0x5080], R10 ;  /* 0x0050800a01007387 */ /* 0x0001e80000100800 */
[----:B------:R-:W3:Y:S04]  /*126b00*/  LDL.LU R13, [R1+0x2510] ;  /* 0x00251000010d7983 */ /* 0x000ee80000300800 */
[----:B0-----:R-:W3:Y:S01]  /*126b10*/  LDL.LU R10, [R1+0x2514] ;  /* 0x00251400010a7983 */ /* 0x001ee20000300800 */
[----:B--2---:R-:W-:-:S05]  /*126b20*/  IADD3 R22, P1, PT, R0, R21, RZ ;  /* 0x0000001500167210 */ /* 0x004fca0007f3e0ff */
[----:B------:R-:W-:-:S05]  /*126b30*/  IMAD.X R23, R29, 0x1, R19, P1 ;  /* 0x000000011d177824 */ /* 0x000fca00008e0613 */
[----:B------:R0:W-:Y:S04]  /*126b40*/  STL.64 [R1+0x25f8], R22 ;  /* 0x0025f81601007387 */ /* 0x0001e80000100a00 */
[----:B------:R1:W-:Y:S01]  /*126b50*/  STL [R1+0x5084], R16 ;  /* 0x0050841001007387 */ /* 0x0003e20000100800 */
[----:B0-----:R-:W-:-:S05]  /*126b60*/  IADD3 R22, P1, PT, R0, R20, RZ ;  /* 0x0000001400167210 */ /* 0x001fca0007f3e0ff */
[----:B------:R-:W-:Y:S02]  /*126b70*/  IMAD.X R23, R29, 0x1, R18, P1 ;  /* 0x000000011d177824 */ /* 0x000fe400008e0612 */
[----:B------:R-:W2:Y:S01]  /*126b80*/  LDL.LU R29, [R1+0x6188] ;  /* 0x00618800011d7983 */ /* 0x000ea20000300800 */
[----:B------:R-:W-:Y:S01]  /*126b90*/  VIADD R0, R0, UR5 ;  /* 0x0000000500007c36 */ /* 0x000fe20008000000 */
[----:B------:R-:W-:Y:S01]  /*126ba0*/  F2FP.SATFINITE.E5M2.F32.PACK_AB_MERGE_C R6, R2, R6, RZ ;  /* 0x000000060206723e */ /* 0x000fe200048060ff */
[----:B------:R-:W0:Y:S01]  /*126bb0*/  LDCU UR5, c[0x0][0x3b8] ;  /* 0x00007700ff0577ac */ /* 0x000e220008000800 */
[----:B------:R-:W-:Y:S01]  /*126bc0*/  F2FP.SATFINITE.E5M2.F32.PACK_AB_MERGE_C R2, R9, R11, RZ ;  /* 0x0000000b0902723e */ /* 0x000fe200048060ff */
[----:B------:R3:W-:Y:S01]  /*126bd0*/  STL.64 [R1+0x25f0], R22 ;  /* 0x0025f01601007387 */ /* 0x0007e20000100a00 */
[----:B-1----:R-:W-:Y:S02]  /*126be0*/  F2FP.SATFINITE.E5M2.F32.PACK_AB_MERGE_C R16, R3, R27, RZ ;  /* 0x0000001b0310723e */ /* 0x002fe400048060ff */
[----:B------:R-:W-:Y:S01]  /*126bf0*/  SHF.R.S32.HI R3, RZ, 0x1f, R0 ;  /* 0x0000001fff037819 */ /* 0x000fe20000011400 */
[----:B---3--:R-:W3:Y:S04]  /*126c00*/  LDL.LU R22, [R1+0x24f0] ;  /* 0x0024f00001167983 */ /* 0x008ee80000300800 */
[----:B------:R1:W-:Y:S04]  /*126c10*/  STL [R1+0x5058], R6 ;  /* 0x0050580601007387 */ /* 0x0003e80000100800 */
[----:B------:R-:W3:Y:S04]  /*126c20*/  LDL.LU R23, [R1+0x24f4] ;  /* 0x0024f40001177983 */ /* 0x000ee80000300800 */
[----:B------:R0:W-:Y:S04]  /*126c30*/  STL [R1+0x5054], R2 ;  /* 0x0050540201007387 */ /* 0x0001e80000100800 */
[----:B-1----:R-:W3:Y:S04]  /*126c40*/  LDL.LU R6, [R1+0x24f8] ;  /* 0x0024f80001067983 */ /* 0x002ee80000300800 */
[----:B0-----:R-:W3:Y:S04]  /*126c50*/  LDL.LU R2, [R1+0x24fc] ;  /* 0x0024fc0001027983 */ /* 0x001ee80000300800 */
[----:B------:R-:W3:Y:S04]  /*126c60*/  LDL.LU R11, [R1+0x2500] ;  /* 0x00250000010b7983 */ /* 0x000ee80000300800 */
[----:B------:R-:W3:Y:S04]  /*126c70*/  LDL.LU R9, [R1+0x2504] ;  /* 0x0025040001097983 */ /* 0x000ee80000300800 */
[----:B------:R-:W-:Y:S01]  /*126c80*/  STL [R1+0x502c], R16 ;  /* 0x00502c1001007387 */ /* 0x000fe20000100800 */
[----:B--2---:R-:W-:-:S05]  /*126c90*/  IADD3 R26, P1, PT, R0, R29, RZ ;  /* 0x0000001d001a7210 */ /* 0x004fca0007f3e0ff */
[----:B------:R-:W-:-:S05]  /*126ca0*/  IMAD.X R27, R3, 0x1, R28, P1 ;  /* 0x00000001031b7824 */ /* 0x000fca00008e061c */
[----:B------:R0:W-:Y:S04]  /*126cb0*/  STL.64 [R1+0x25e8], R26 ;  /* 0x0025e81a01007387 */ /* 0x0001e80000100a00 */
[----:B0-----:R-:W2:Y:S01]  /*126cc0*/  LDL.LU.64 R26, [R1+0x6180] ;  /* 0x00618000011a7983 */ /* 0x001ea20000300a00 */
[----:B------:R-:W-:Y:S02]  /*126cd0*/  F2FP.SATFINITE.E5M2.F32.PACK_AB_MERGE_C R16, R8, R17, RZ ;  /* 0x000000110810723e */ /* 0x000fe400048060ff */
[----:B------:R-:W-:Y:S01]  /*126ce0*/  F2FP.SATFINITE.E5M2.F32.PACK_AB_MERGE_C R4, R4, R12, RZ ;  /* 0x0000000c0404723e */ /* 0x000fe200048060ff */
[----:B------:R-:W3:Y:S04]  /*126cf0*/  LDL.LU R8, [R1+0x24e4] ;  /* 0x0024e40001087983 */ /* 0x000ee80000300800 */
[----:B------:R2:W-:Y:S04]  /*126d00*/  STL [R1+0x5034], R16 ;  /* 0x0050341001007387 */ /* 0x0005e80000100800 */
[----:B------:R-:W-:Y:S01]  /*126d10*/  STL [R1+0x5008], R4 ;  /* 0x0050080401007387 */ /* 0x000fe20000100800 */
[----:B----4-:R-:W-:-:S02]  /*126d20*/  F2FP.SATFINITE.E5M2.F32.PACK_AB_MERGE_C R7, R7, R5, RZ ;  /* 0x000000050707723e */ /* 0x010fc400048060ff */
[----:B------:R-:W-:Y:S02]  /*126d30*/  F2FP.SATFINITE.E5M2.F32.PACK_AB_MERGE_C R10, R10, R13, RZ ;  /* 0x0000000d0a0a723e */ /* 0x000fe400048060ff */
[C---:B--2---:R-:W-:Y:S01]  /*126d40*/  IADD3 R16, P1, PT, R0.reuse, R27, RZ ;  /* 0x0000001b00107210 */ /* 0x044fe20007f3e0ff */
[----:B------:R0:W-:Y:S04]  /*126d50*/  STL [R1+0x6160], R27 ;  /* 0x0061601b01007387 */ /* 0x0001e80000100800 */
[----:B------:R-:W-:Y:S01]  /*126d60*/  IMAD.X R17, R3, 0x1, R26, P1 ;  /* 0x0000000103117824 */ /* 0x000fe200008e061a */
[----:B0-----:R-:W2:Y:S04]  /*126d70*/  LDL.LU R27, [R1+0x24e0] ;  /* 0x0024e000011b7983 */ /* 0x001ea80000300800 */
[----:B------:R-:W4:Y:S04]  /*126d80*/  LDL.LU R12, [R1+0x24e8] ;  /* 0x0024e800010c7983 */ /* 0x000f280000300800 */
[----:B------:R-:W4:Y:S04]  /*126d90*/  LDL.LU R4, [R1+0x24ec] ;  /* 0x0024ec0001047983 */ /* 0x000f280000300800 */
[----:B------:R0:W-:Y:S04]  /*126da0*/  STL [R1+0x6164], R26 ;  /* 0x0061641a01007387 */ /* 0x0001e80000100800 */
[----:B------:R1:W-:Y:S04]  /*126db0*/  STL.64 [R1+0x25e0], R16 ;  /* 0x0025e01001007387 */ /* 0x0003e80000100a00 */
[----:B0-----:R-:W2:Y:S04]  /*126dc0*/  LDL.LU R26, [R1+0x250c] ;  /* 0x00250c00011a7983 */ /* 0x001ea80000300800 */
[----:B------:R-:W2:Y:S01]  /*126dd0*/  LDL.LU R5, [R1+0x24d0] ;  /* 0x0024d00001057983 */ /* 0x000ea20000300800 */
[----:B-1----:R-:W-:-:S03]  /*126de0*/  IADD3 R16, P1, PT, R0, R25, RZ ;  /* 0x0000001900107210 */ /* 0x002fc60007f3e0ff */
[----:B------:R0:W-:Y:S02]  /*126df0*/  STL [R1+0x5014], R7 ;  /* 0x0050140701007387 */ /* 0x0001e40000100800 */
[----:B------:R-:W-:Y:S02]  /*126e00*/  IMAD.X R17, R3, 0x1, R24, P1 ;  /* 0x0000000103117824 */ /* 0x000fe400008e0618 */
[----:B0-----:R-:W2:Y:S04]  /*126e10*/  LDL.LU R7, [R1+0x24d4] ;  /* 0x0024d40001077983 */ /* 0x001ea80000300800 */
[----:B------:R0:W-:Y:S04]  /*126e20*/  STL [R1+0x4fe0], R10 ;  /* 0x004fe00a01007387 */ /* 0x0001e80000100800 */
[----:B------:R-:W2:Y:S04]  /*126e30*/  LDL.LU R13, [R1+0x24d8] ;  /* 0x0024d800010d7983 */ /* 0x000ea80000300800 */
[----:B0-----:R-:W2:Y:S04]  /*126e40*/  LDL.LU R10, [R1+0x24dc] ;  /* 0x0024dc00010a7983 */ /* 0x001ea80000300800 */
[----:B------:R0:W-:Y:S04]  /*126e50*/  STL.64 [R1+0x25d8], R16 ;  /* 0x0025d81001007387 */ /* 0x0001e80000100a00 */
[----:B0-----:R-:W2:Y:S04]  /*126e60*/  LDL.LU.64 R16, [R1+0x6178] ;  /* 0x0061780001107983 */ /* 0x001ea80000300a00 */
[----:B------:R0:W-:Y:S04]  /*126e70*/  STL.64 [R1+0x6168], R24 ;  /* 0x0061681801007387 */ /* 0x0001e80000100a00 */
[----:B0-----:R-:W2:Y:S04]  /*126e80*/  LDL.LU R24, [R1+0x2518] ;  /* 0x0025180001187983 */ /* 0x001ea80000300800 */
[----:B------:R-:W2:Y:S01]  /*126e90*/  LDL.LU R25, [R1+0x251c] ;  /* 0x00251c0001197983 */ /* 0x000ea20000300800 */
[----:B---3--:R-:W-:-:S02]  /*126ea0*/  F2FP.SATFINITE.E5M2.F32.PACK_AB_MERGE_C R6, R2, R6, RZ ;  /* 0x000000060206723e */ /* 0x008fc400048060ff */
[----:B------:R-:W-:Y:S02]  /*126eb0*/  F2FP.SATFINITE.E5M2.F32.PACK_AB_MERGE_C R2, R9, R11, RZ ;  /* 0x0000000b0902723e */ /* 0x000fe400048060ff */
[----:B--2---:R-:W-:Y:S02]  /*126ec0*/  F2FP.SATFINITE.E5M2.F32.PACK_AB_MERGE_C R25, R25, R24, RZ ;  /* 0x000000181919723e */ /* 0x004fe400048060ff */
[----:B------:R-:W-:Y:S02]  /*126ed0*/  F2FP.SATFINITE.E5M2.F32.PACK_AB_MERGE_C R24, R23, R22, RZ ;  /* 0x000000161718723e */ /* 0x000fe400048060ff */
[C---:B------:R-:W-:Y:S01]  /*126ee0*/  IADD3 R22, P1, PT, R0.reuse, R17, RZ ;  /* 0x0000001100167210 */ /* 0x040fe20007f3e0ff */
[----:B------:R-:W-:Y:S04]  /*126ef0*/  STL [R1+0x4fe8], R25 ;  /* 0x004fe81901007387 */ /* 0x000fe80000100800 */
[----:B------:R-:W-:Y:S01]  /*126f00*/  IMAD.X R23, R3, 0x1, R15, P1 ;  /* 0x0000000103177824 */ /* 0x000fe200008e060f */
[----:B------:R0:W-:Y:S04]  /*126f10*/  STL [R1+0x5558], R24 ;  /* 0x0055581801007387 */ /* 0x0001e80000100800 */
[----:B0-----:R-:W2:Y:S04]  /*126f20*/  LDL.LU R24, [R1+0x24b0] ;  /* 0x0024b00001187983 */ /* 0x001ea80000300800 */
[----:B------:R0:W-:Y:S04]  /*126f30*/  STL.64 [R1+0x25d0], R22 ;  /* 0x0025d01601007387 */ /* 0x0001e80000100a00 */
[----:B------:R1:W-:Y:S04]  /*126f40*/  STL [R1+0x5554], R6 ;  /* 0x0055540601007387 */ /* 0x0003e80000100800 */
[----:B------:R-:W2:Y:S04]  /*126f50*/  LDL.LU R25, [R1+0x24b4] ;  /* 0x0024b40001197983 */ /* 0x000ea80000300800 */
[----:B------:R3:W-:Y:S01]  /*126f60*/  STL [R1+0x538c], R2 ;  /* 0x00538c0201007387 */ /* 0x0007e20000100800 */
[----:B0-----:R-:W-:-:S03]  /*126f70*/  IADD3 R22, P1, PT, R0, R16, RZ ;  /* 0x0000001000167210 */ /* 0x001fc60007f3e0ff */
[----:B-1----:R-:W2:Y:S04]  /*126f80*/  LDL.LU R6, [R1+0x24b8] ;  /* 0x0024b80001067983 */ /* 0x002ea80000300800 */
[----:B---3--:R-:W3:Y:S04]  /*126f90*/  LDL.LU R2, [R1+0x24bc] ;  /* 0x0024bc0001027983 */ /* 0x008ee80000300800 */
[----:B------:R0:W-:Y:S04]  /*126fa0*/  STL [R1+0x6150], R16 ;  /* 0x0061501001007387 */ /* 0x0001e80000100800 */
[----:B0-----:R-:W2:Y:S01]  /*126fb0*/  LDL.LU R16, [R1+0x2508] ;  /* 0x0025080001107983 */ /* 0x001ea20000300800 */
[----:B------:R-:W-:-:S05]  /*126fc0*/  IMAD.X R23, R3, 0x1, R14, P1 ;  /* 0x0000000103177824 */ /* 0x000fca00008e060e */
[----:B------:R0:W-:Y:S04]  /*126fd0*/  STL.64 [R1+0x25c8], R22 ;  /* 0x0025c81601007387 */ /* 0x0001e80000100a00 */
[----:B0-----:R-:W3:Y:S01]  /*126fe0*/  LDL.LU.64 R22, [R1+0x6170] ;  /* 0x0061700001167983 */ /* 0x001ee20000300a00 */
[----:B------:R-:W-:-:S03]  /*126ff0*/  F2FP.SATFINITE.E5M2.F32.PACK_AB_MERGE_C R8, R8, R27, RZ ;  /* 0x0000001b0808723e */ /* 0x000fc600048060ff */
[----:B------:R-:W3:Y:S04]  /*127000*/  LDL.LU R11, [R1+0x24a0] ;  /* 0x0024a000010b7983 */ /* 0x000ee80000300800 */
[----:B------:R-:W3:Y:S04]  /*127010*/  LDL.LU R9, [R1+0x24a4] ;  /* 0x0024a40001097983 */ /* 0x000ee80000300800 */
[----:B------:R3:W-:Y:S01]  /*127020*/  STL.64 [R1+0x6158], R14 ;  /* 0x0061580e01007387 */ /* 0x0007e20000100a00 */
[----:B----4-:R-:W-:Y:S02]  /*127030*/  F2FP.SATFINITE.E5M2.F32.PACK_AB_MERGE_C R4, R4, R12, RZ ;  /* 0x0000000c0404723e */ /* 0x010fe400048060ff */
[----:B--2---:R-:W-:-:S05]  /*127040*/  F2FP.SATFINITE.E5M2.F32.PACK_AB_MERGE_C R16, R26, R16, RZ ;  /* 0x000000101a10723e */ /* 0x004fca00048060ff */
[----:B------:R-:W-:Y:S04]  /*127050*/  STL [R1+0x5388], R16 ;  /* 0x0053881001007387 */ /* 0x000fe80000100800 */
[----:B------:R-:W-:Y:S04]  /*127060*/  STL [R1+0x53a4], R8 ;  /* 0x0053a40801007387 */ /* 0x000fe80000100800 */
[----:B------:R-:W2:Y:S04]  /*127070*/  LDL.LU R26, [R1+0x24a8] ;  /* 0x0024a800011a7983 */ /* 0x000ea80000300800 */
[----:B------:R-:W2:Y:S01]  /*127080*/  LDL.LU R27, [R1+0x24ac] ;  /* 0x0024ac00011b7983 */ /* 0x000ea20000300800 */
[----:B---3--:R-:W-:-:S05]  /*127090*/  IADD3 R14, P1, PT, R0, R23, RZ ;  /* 0x00000017000e7210 */ /* 0x008fca0007f3e0ff */
[----:B------:R-:W-:-:S05]  /*1270a0*/  IMAD.X R15, R3, 0x1, R22, P1 ;  /* 0x00000001030f7824 */ /* 0x000fca00008e0616 */
[----:B------:R0:W-:Y:S04]  /*1270b0*/  STL.64 [R1+0x25c0], R14 ;  /* 0x0025c00e01007387 */ /* 0x0001e80000100a00 */
[----:B------:R1:W-:Y:S01]  /*1270c0*/  STL [R1+0x53a0], R4 ;  /* 0x0053a00401007387 */ /* 0x0003e20000100800 */
[----:B------:R-:W-:-:S03]  /*1270d0*/  F2FP.SATFINITE.E5M2.F32.PACK_AB_MERGE_C R7, R7, R5, RZ ;  /* 0x000000050707723e */ /* 0x000fc600048060ff */
[----:B0-----:R-:W3:Y:S01]  /*1270e0*/  LDL.LU R14, [R1+0x2490] ;  /* 0x00249000010e7983 */ /* 0x001ee20000300800 */
[----:B-1----:R-:W-:-:S03]  /*1270f0*/  IADD3 R4, P1, PT, R0, R21, RZ ;  /* 0x0000001500047210 */ /* 0x002fc60007f3e0ff */
[----:B------:R-:W3:Y:S02]  /*127100*/  LDL.LU R15, [R1+0x2494] ;  /* 0x00249400010f7983 */ /* 0x000ee40000300800 */
[----:B------:R-:W-:Y:S02]  /*127110*/  IMAD.X R5, R3, 0x1, R19, P1 ;  /* 0x0000000103057824 */ /* 0x000fe400008e0613 */
[----:B------:R-:W-:Y:S04]  /*127120*/  STL [R1+0x53b8], R7 ;  /* 0x0053b80701007387 */ /* 0x000fe80000100800 */
[----:B------:R0:W-:Y:S04]  /*127130*/  STL.64 [R1+0x25b8], R4 ;  /* 0x0025b80401007387 */ /* 0x0001e80000100a00 */
[----:B------:R-:W4:Y:S04]  /*127140*/  LDL.LU R8, [R1+0x2498] ;  /* 0x0024980001087983 */ /* 0x000f280000300800 */
[----:B------:R-:W4:Y:S01]  /*127150*/  LDL.LU R12, [R1+0x249c] ;  /* 0x00249c00010c7983 */ /* 0x000f220000300800 */
[----:B0-----:R-:W-:-:S05]  /*127160*/  F2FP.SATFINITE.E5M2.F32.PACK_AB_MERGE_C R4, R10, R13, RZ ;  /* 0x0000000d0a04723e */ /* 0x001fca00048060ff */
[----:B------:R0:W-:Y:S01]  /*127170*/  STL [R1+0x53b4], R4 ;  /* 0x0053b40401007387 */ /* 0x0001e20000100800 */
[----:B------:R-:W-:-:S03]  /*127180*/  F2FP.SATFINITE.E5M2.F32.PACK_AB_MERGE_C R16, R25, R24, RZ ;  /* 0x000000181910723e */ /* 0x000fc600048060ff */
[----:B------:R-:W4:Y:S04]  /*127190*/  LDL.LU R13, [R1+0x2480] ;  /* 0x00248000010d7983 */ /* 0x000f280000300800 */
[----:B------:R-:W4:Y:S01]  /*1271a0*/  LDL.LU R10, [R1+0x2484] ;  /* 0x00248400010a7983 */ /* 0x000f220000300800 */
[----:B0-----:R-:W-:-:S03]  /*1271b0*/  IADD3 R4, P1, PT, R0, R20, RZ ;  /* 0x0000001400047210 */ /* 0x001fc60007f3e0ff */
[----:B------:R-:W-:Y:S02]  /*1271c0*/  STL.64 [R1+0x6148], R20 ;  /* 0x0061481401007387 */ /* 0x000fe40000100a00 */
[----:B------:R-:W-:Y:S02]  /*1271d0*/  IMAD.X R5, R3, 0x1, R18, P1 ;  /* 0x0000000103057824 */ /* 0x000fe400008e0612 */
[----:B------:R-:W4:Y:S01]  /*1271e0*/  LDL.LU R3, [R1+0x2488] ;  /* 0x0024880001037983 */ /* 0x000f220000300800 */
[----:B------:R-:W-:Y:S01]  /*1271f0*/  F2FP.SATFINITE.E5M2.F32.PACK_AB_MERGE_C R2, R2, R6, RZ ;  /* 0x000000060202723e */ /* 0x000fe200048060ff */
[----:B------:R-:W-:Y:S01]  /*127200*/  VIADD R0, R0, UR5 ;  /* 0x0000000500007c36 */ /* 0x000fe20008000000 */
[----:B------:R-:W0:Y:S01]  /*127210*/  LDCU UR5, c[0x0][0x3b8] ;  /* 0x00007700ff0577ac */ /* 0x000e220008000800 */
[----:B------:R1:W-:Y:S03]  /*127220*/  STL.64 [R1+0x25b0], R4 ;  /* 0x0025b00401007387 */ /* 0x0003e60000100a00 */
[----:B------:R-:W-:-:S02]  /*127230*/  SHF.R.S32.HI R6, RZ, 0x1f, R0 ;  /* 0x0000001fff067819 */ /* 0x000fc40000011400 */
[----:B------:R-:W-:Y:S01]  /*127240*/  IADD3 R24, P1, PT, R0, R29, RZ ;  /* 0x0000001d00187210 */ /* 0x000fe20007f3e0ff */
[----:B-1----:R-:W4:Y:S04]  /*127250*/  LDL.LU R4, [R1+0x248c] ;  /* 0x00248c0001047983 */ /* 0x002f280000300800 */
[----:B------:R-:W4:Y:S04]  /*127260*/  LDL.LU R5, [R1+0x2470] ;  /* 0x0024700001057983 */ /* 0x000f280000300800 */
[----:B------:R-:W4:Y:S04]  /*127270*/  LDL.LU R7, [R1+0x2474] ;  /* 0x0024740001077983 */ /* 0x000f280000300800 */
[----:B------:R1:W-:Y:S04]  /*127280*/  STL [R1+0x53cc], R16 ;  /* 0x0053cc1001007387 */ /* 0x0003e80000100800 */
[----:B------:R-:W4:Y:S04]  /*127290*/  LDL.LU R20, [R1+0x2464] ;  /* 0x0024640001147983 */ /* 0x000f280000300800 */
[----:B------:R0:W-:Y:S01]  /*1272a0*/  STL [R1+0x53c8], R2 ;  /* 0x0053c80201007387 */ /* 0x0001e20000100800 */
[----:B------:R-:W-:-:S03]  /*1272b0*/  IMAD.X R25, R6, 0x1, R28, P1 ;  /* 0x0000000106197824 */ /* 0x000fc600008e061c */
[----:B-1----:R-:W4:Y:S04]  /*1272c0*/  LDL.LU R16, [R1+0x2478] ;  /* 0x0024780001107983 */ /* 0x002f280000300800 */
[----:B------:R-:W4:Y:S01]  /*1272d0*/  LDL.LU R21, [R1+0x2468] ;  /* 0x0024680001157983 */ /* 0x000f220000300800 */
[----:B0-----:R-:W-:-:S05]  /*1272e0*/  F2FP.SATFINITE.E5M2.F32.PACK_AB_MERGE_C R2, R9, R11, RZ ;  /* 0x0000000b0902723e */ /* 0x001fca00048060ff */
[----:B------:R0:W-:Y:S04]  /*1272f0*/  STL [R1+0x53e0], R2 ;  /* 0x0053e00201007387 */ /* 0x0001e80000100800 */
[----:B0-----:R-:W4:Y:S04]  /*127300*/  LDL.LU R2, [R1+0x246c] ;  /* 0x00246c0001027983 */ /* 0x001f280000300800 */
[----:B------:R-:W4:Y:S04]  /*127310*/  LDL.LU R11, [R1+0x2450] ;  /* 0x00245000010b7983 */ /* 0x000f280000300800 */
[----:B------:R-:W4:Y:S04]  /*127320*/  LDL.LU R9, [R1+0x2454] ;  /* 0x0024540001097983 */ /* 0x000f280000300800 */
[----:B------:R0:W-:Y:S04]  /*127330*/  STL.64 [R1+0x25a8], R24 ;  /* 0x0025a81801007387 */ /* 0x0001e80000100a00 */
[----:B0-----:R-:W4:Y:S01]  /*127340*/  LDL.LU.64 R24, [R1+0x6168] ;  /* 0x0061680001187983 */ /* 0x001f220000300a00 */
[----:B--2---:R-:W-:-:S03]  /*127350*/  F2FP.SATFINITE.E5M2.F32.PACK_AB_MERGE_C R27, R27, R26, RZ ;  /* 0x0000001a1b1b723e */ /* 0x004fc600048060ff */
[----:B------:R-:W2:Y:S04]  /*127360*/  LDL.LU R26, [R1+0x6164] ;  /* 0x00616400011a7983 */ /* 0x000ea80000300800 */
[----:B------:R0:W-:Y:S04]  /*127370*/  STL [R1+0x53dc], R27 ;  /* 0x0053dc1b01007387 */ /* 0x0001e80000100800 */
[----:B0-----:R-:W2:Y:S01]  /*127380*/  LDL.LU R27, [R1+0x6160] ;  /* 0x00616000011b7983 */ /* 0x001ea20000300800 */
[----:B---3--:R-:W-:-:S05]  /*127390*/  F2FP.SATFINITE.E5M2.F32.PACK_AB_MERGE_C R15, R15, R14, RZ ;  /* 0x0000000e0f0f723e */ /* 0x008fca00048060ff */
[----:B------:R0:W-:Y:S01]  /*1273a0*/  STL [R1+0x53fc], R15 ;  /* 0x0053fc0f01007387 */ /* 0x0001e20000100800 */
[----:B--2---:R-:W-:-:S03]  /*1273b0*/  IADD3 R14, P1, PT, R0, R27, RZ ;  /* 0x0000001b000e7210 */ /* 0x004fc60007f3e0ff */
[----:B------:R1:W-:Y:S02]  /*1273c0*/  STL.64 [R1+0x6140], R26 ;  /* 0x0061401a01007387 */ /* 0x0003e40000100a00 */
[----:B0-----:R-:W-:Y:S02]  /*1273d0*/  IMAD.X R15, R6, 0x1, R26, P1 ;  /* 0x00000001060f7824 */ /* 0x001fe400008e061a */
[----:B-1----:R-:W2:Y:S04]  /*1273e0*/  LDL.LU R26, [R1+0x247c] ;  /* 0x00247c00011a7983 */ /* 0x002ea80000300800 */
[----:B------:R-:W3:Y:S04]  /*1273f0*/  LDL.LU R27, [R1+0x2460] ;  /* 0x00246000011b7983 */ /* 0x000ee80000300800 */
[----:B------:R4:W-:Y:S02]  /*127400*/  STL.64 [R1+0x25a0], R14 ;  /* 0x0025a00e01007387 */ /* 0x0009e40000100a00 */
[----:B----4-:R-:W-:-:S02]  /*127410*/  F2FP.SATFINITE.E5M2.F32.PACK_AB_MERGE_C R14, R12, R8, RZ ;  /* 0x000000080c0e723e */ /* 0x010fc400048060ff */
[----:B------:R-:W4:Y:S04]  /*127420*/  LDL.LU R8, [R1+0x2440] ;  /* 0x0024400001087983 */ /* 0x000f280000300800 */
[----:B------:R-:W4:Y:S04]  /*127430*/  LDL.LU R12, [R1+0x2444] ;  /* 0x00244400010c7983 */ /* 0x000f280000300800 */
[----:B------:R0:W-:Y:S02]  /*127440*/  STL [R1+0x53f8], R14 ;  /* 0x0053f80e01007387 */ /* 0x0001e40000100800 */
[----:B0-----:R-:W-:-:S02]  /*127450*/  F2FP.SATFINITE.E5M2.F32.PACK_AB_MERGE_C R14, R10, R13, RZ ;  /* 0x0000000d0a0e723e */ /* 0x001fc400048060ff */
[----:B------:R-:W3:Y:S04]  /*127460*/  LDL.LU R13, [R1+0x2448] ;  /* 0x00244800010d7983 */ /* 0x000ee80000300800 */
[----:B------:R-:W3:Y:S04]  /*127470*/  LDL.LU R10, [R1+0x244c] ;  /* 0x00244c00010a7983 */ /* 0x000ee80000300800 */
[----:B------:R0:W-:Y:S02]  /*127480*/  STL [R1+0x541c], R14 ;  /* 0x00541c0e01007387 */ /* 0x0001e40000100800 */
[----:B0-----:R-:W-:-:S05]  /*127490*/  IADD3 R14, P1, PT, R0, R25, RZ ;  /* 0x00000019000e7210 */ /* 0x001fca0007f3e0ff */
[----:B------:R-:W-:-:S05]  /*1274a0*/  IMAD.X R15, R6, 0x1, R24, P1 ;  /* 0x00000001060f7824 */ /* 0x000fca00008e0618 */
[----:B------:R0:W-:Y:S04]  /*1274b0*/  STL.64 [R1+0x2598], R14 ;  /* 0x0025980e01007387 */ /* 0x0001e80000100a00 */
[----:B0-----:R-:W3:Y:S01]  /*1274c0*/  LDL.LU.64 R14, [R1+0x6158] ;  /* 0x00615800010e7983 */ /* 0x001ee20000300a00 */
[----:B------:R-:W-:-:S05]  /*1274d0*/  F2FP.SATFINITE.E5M2.F32.PACK_AB_MERGE_C R4, R4, R3, RZ ;  /* 0x000000030404723e */ /* 0x000fca00048060ff */
[----:B------:R0:W-:Y:S01]  /*1274e0*/  STL [R1+0x5418], R4 ;  /* 0x0054180401007387 */ /* 0x0001e20000100800 */
[----:B------:R-:W-:Y:S02]  /*1274f0*/  F2FP.SATFINITE.E5M2.F32.PACK_AB_MERGE_C R3, R7, R5, RZ ;  /* 0x000000050703723e */ /* 0x000fe400048060ff */
[----:B0-----:R-:W-:-:S03]  /*127500*/  IADD3 R4, P1, PT, R0, R17, RZ ;  /* 0x0000001100047210 */ /* 0x001fc60007f3e0ff */
[----:B------:R0:W-:Y:S04]  /*127510*/  STL [R1+0x5430], R3 ;  /* 0x0054300301007387 */ /* 0x0001e80000100800 */
[----:B0-----:R-:W4:Y:S01]  /*127520*/  LDL.LU R3, [R1+0x2430] ;  /* 0x0024300001037983 */ /* 0x001f220000300800 */
[----:B--2---:R-:W-:Y:S01]  /*127530*/  F2FP.SATFINITE.E5M2.F32.PACK_AB_MERGE_C R26, R26, R16, RZ ;  /* 0x000000101a1a723e */ /* 0x004fe200048060ff */
[----:B---3--:R-:W-:-:S05]  /*127540*/  IMAD.X R5, R6, 0x1, R15, P1 ;  /* 0x0000000106057824 */ /* 0x008fca00008e060f */
[----:B------:R0:W-:Y:S04]  /*127550*/  STL.64 [R1+0x2590], R4 ;  /* 0x0025900401007387 */ /* 0x0001e80000100a00 */
[----:B0-----:R-:W2:Y:S04]  /*127560*/  LDL.LU R4, [R1+0x2434] ;  /* 0x0024340001047983 */ /* 0x001ea80000300800 */
[----:B------:R-:W3:Y:S04]  /*127570*/  LDL.LU R5, [R1+0x2438] ;  /* 0x0024380001057983 */ /* 0x000ee80000300800 */
[----:B------:R-:W3:Y:S04]  /*127580*/  LDL.LU R7, [R1+0x243c] ;  /* 0x00243c0001077983 */ /* 0x000ee80000300800 */
[----:B------:R-:W2:Y:S01]  /*127590*/  LDL.LU R16, [R1+0x6150] ;  /* 0x0061500001107983 */ /* 0x000ea20000300800 */
[----:B------:R-:W-:-:S03]  /*1275a0*/  F2FP.SATFINITE.E5M2.F32.PACK_AB_MERGE_C R20, R20, R27, RZ ;  /* 0x0000001b1414723e */ /* 0x000fc600048060ff */
[----:B------:R2:W-:Y:S02]  /*1275b0*/  STL [R1+0x542c], R26 ;  /* 0x00542c1a01007387 */ /* 0x0005e40000100800 */
[----:B--2---:R-:W-:Y:S02]  /*1275c0*/  IADD3 R26, P1, PT, R0, R16, RZ ;  /* 0x00000010001a7210 */ /* 0x004fe40007f3e0ff */
[----:B------:R0:W-:Y:S04]  /*1275d0*/  STL.64 [R1+0x6138], R16 ;  /* 0x0061381001007387 */ /* 0x0001e80000100a00 */
[----:B------:R1:W-:Y:S01]  /*1275e0*/  STL [R1+0x5444], R20 ;  /* 0x0054441401007387 */ /* 0x0003e20000100800 */
[----:B------:R-:W-:Y:S01]  /*1275f0*/  IMAD.X R27, R6, 0x1, R14, P1 ;  /* 0x00000001061b7824 */ /* 0x000fe200008e060e */
[----:B0-----:R-:W-:-:S02]  /*127600*/  F2FP.SATFINITE.E5M2.F32.PACK_AB_MERGE_C R17, R2, R21, RZ ;  /* 0x000000150211723e */ /* 0x001fc400048060ff */
[----:B------:R-:W2:Y:S01]  /*127610*/  LDL.LU R16, [R1+0x245c] ;  /* 0x00245c0001107983 */ /* 0x000ea20000300800 */
[----:B-1----:R-:W-:Y:S02]  /*127620*/  IADD3 R20, P1, PT, R0, R23, RZ ;  /* 0x0000001700147210 */ /* 0x002fe40007f3e0ff */
[----:B------:R-:W-:Y:S01]  /*127630*/  F2FP.SATFINITE.E5M2.F32.PACK_AB_MERGE_C R2, R9, R11, RZ ;  /* 0x0000000b0902723e */ /* 0x000fe200048060ff */
[----:B------:R0:W-:Y:S02]  /*127640*/  STL.64 [R1+0x2588], R26 ;  /* 0x0025881a01007387 */ /* 0x0001e40000100a00 */
[----:B------:R-:W-:Y:S02]  /*127650*/  IMAD.X R21, R6, 0x1, R22, P1 ;  /* 0x0000000106157824 */ /* 0x000fe400008e0616 */
[----:B0-----:R-:W2:Y:S04]  /*127660*/  LDL.LU R26, [R1+0x2420] ;  /* 0x00242000011a7983 */ /* 0x001ea80000300800 */
[----:B------:R-:W-:Y:S04]  /*127670*/  STL [R1+0x5440], R17 ;  /* 0x0054401101007387 */ /* 0x000fe80000100800 */
[----:B------:R-:W2:Y:S04]  /*127680*/  LDL.LU R27, [R1+0x2424] ;  /* 0x00242400011b7983 */ /* 0x000ea80000300800 */
[----:B------:R-:W-:Y:S04]  /*127690*/  STL [R1+0x5458], R2 ;  /* 0x0054580201007387 */ /* 0x000fe80000100800 */
[----:B------:R0:W-:Y:S04]  /*1276a0*/  STL.64 [R1+0x2580], R20 ;  /* 0x0025801401007387 */ /* 0x0001e80000100a00 */
[----:B0-----:R-:W2:Y:S04]  /*1276b0*/  LDL.LU.64 R20, [R1+0x6148] ;  /* 0x0061480001147983 */ /* 0x001ea80000300a00 */
[----:B------:R-:W2:Y:S04]  /*1276c0*/  LDL.LU R17, [R1+0x2428] ;  /* 0x0024280001117983 */ /* 0x000ea80000300800 */
[----:B------:R-:W2:Y:S04]  /*1276d0*/  LDL.LU R2, [R1+0x242c] ;  /* 0x00242c0001027983 */ /* 0x000ea80000300800 */
[----:B------:R-:W2:Y:S04]  /*1276e0*/  LDL.LU R11, [R1+0x2400] ;  /* 0x00240000010b7983 */ /* 0x000ea80000300800 */
[----:B------:R-:W2:Y:S04]  /*1276f0*/  LDL.LU R9, [R1+0x2404] ;  /* 0x0024040001097983 */ /* 0x000ea80000300800 */
[----:B------:R0:W-:Y:S04]  /*127700*/  STL.64 [R1+0x6130], R22 ;  /* 0x0061301601007387 */ /* 0x0001e80000100a00 */
[----:B0-----:R-:W2:Y:S01]  /*127710*/  LDL.LU R23, [R1+0x2458] ;  /* 0x0024580001177983 */ /* 0x001ea20000300800 */
[----:B----4-:R-:W-:-:S02]  /*127720*/  F2FP.SATFINITE.E5M2.F32.PACK_AB_MERGE_C R8, R12, R8, RZ ;  /* 0x000000080c08723e */ /* 0x010fc400048060ff */
[----:B------:R-:W-:Y:S02]  /*127730*/  F2FP.SATFINITE.E5M2.F32.PACK_AB_MERGE_C R10, R10, R13, RZ ;  /* 0x0000000d0a0a723e */ /* 0x000fe400048060ff */
[----:B------:R-:W-:Y:S02]  /*127740*/  F2FP.SATFINITE.E5M2.F32.PACK_AB_MERGE_C R4, R4, R3, RZ ;  /* 0x000000030404723e */ /* 0x000fe400048060ff */
[----:B---3--:R-:W-:Y:S02]  /*127750*/  F2FP.SATFINITE.E5M2.F32.PACK_AB_MERGE_C R3, R7, R5, RZ ;  /* 0x000000050703723e */ /* 0x008fe400048060ff */
[----:B--2---:R-:W-:Y:S02]  /*127760*/  IADD3 R22, P1, PT, R0, R21, RZ ;  /* 0x0000001500167210 */ /* 0x004fe40007f3e0ff */
[----:B------:R-:W-:-:S03]  /*127770*/  F2FP.SATFINITE.E5M2.F32.PACK_AB_MERGE_C R16, R16, R23, RZ ;  /* 0x000000171010723e */ /* 0x000fc600048060ff */
[----:B------:R-:W-:Y:S02]  /*127780*/  IMAD.X R23, R6, 0x1, R19, P1 ;  /* 0x0000000106177824 */ /* 0x000fe400008e0613 */
[----:B------:R-:W-:Y:S04]  /*127790*/  STL [R1+0x5454], R16 ;  /* 0x0054541001007387 */ /* 0x000fe80000100800 */
[----:B------:R0:W-:Y:S04]  /*1277a0*/  STL [R1+0x5470], R8 ;  /* 0x0054700801007387 */ /* 0x0001e80000100800 */
[----:B0-----:R-:W2:Y:S04]  /*1277b0*/  LDL.LU R8, [R1+0x2408] ;  /* 0x0024080001087983 */ /* 0x001ea80000300800 */
[----:B------:R-:W2:Y:S04]  /*1277c0*/  LDL.LU R12, [R1+0x240c] ;  /* 0x00240c00010c7983 */ /* 0x000ea80000300800 */
[----:B------:R0:W-:Y:S04]  /*1277d0*/  STL.64 [R1+0x2578], R22 ;  /* 0x0025781601007387 */ /* 0x0001e80000100a00 */
[----:B------:R1:W-:Y:S04]  /*1277e0*/  STL [R1+0x546c], R10 ;  /* 0x00546c0a01007387 */ /* 0x0003e80000100800 */
[----:B------:R-:W3:Y:S01]  /*1277f0*/  LDL.LU R13, [R1+0x23e0] ;  /* 0x0023e000010d7983 */ /* 0x000ee20000300800 */
[C---:B0-----:R-:W-:Y:S01]  /*127800*/  IADD3 R22, P1, PT, R0.reuse, R20, RZ ;  /* 0x0000001400167210 */ /* 0x041fe20007f3e0ff */
[----:B------:R-:W-:-:S02]  /*127810*/  VIADD R0, R0, UR5 ;  /* 0x0000000500007c36 */ /* 0x000fc40008000000 */
[----:B-1----:R-:W3:Y:S01]  /*127820*/  LDL.LU R10, [R1+0x23e4] ;  /* 0x0023e400010a7983 */ /* 0x002ee20000300800 */
[----:B------:R-:W-:Y:S01]  /*127830*/  F2FP.SATFINITE.E5M2.F32.PACK_AB_MERGE_C R2, R2, R17, RZ ;  /* 0x000000110202723e */ /* 0x000fe200048060ff */
[----:B------:R-:W0:Y:S01]  /*127840*/  LDCU UR5, c[0x0][0x3b8] ;  /* 0x00007700ff0577ac */ /* 0x000e220008000800 */
[----:B------:R-:W-:Y:S01]  /*127850*/  IMAD.X R23, R6, 0x1, R18, P1 ;  /* 0x0000000106177824 */ /* 0x000fe200008e0612 */
[----:B------:R1:W-:Y:S01]  /*127860*/  STL.64 [R1+0x6128], R20 ;  /* 0x0061281401007387 */ /* 0x0003e20000100a00 */
[----:B------:R-:W-:-:S03]  /*127870*/  SHF.R.S32.HI R16, RZ, 0x1f, R0 ;  /* 0x0000001fff107819 */ /* 0x000fc60000011400 */
[----:B------:R4:W-:Y:S04]  /*127880*/  STL.64 [R1+0x2570], R22 ;  /* 0x0025701601007387 */ /* 0x0009e80000100a00 */
[----:B------:R-:W-:Y:S01]  /*127890*/  STL [R1+0x5484], R4 ;  /* 0x0054840401007387 */ /* 0x000fe20000100800 */
[----:B-1----:R-:W-:-:S03]  /*1278a0*/  F2FP.SATFINITE.E5M2.F32.PACK_AB_MERGE_C R21, R27, R26, RZ ;  /* 0x0000001a1b15723e */ /* 0x002fc600048060ff */
[----:B------:R-:W3:Y:S01]  /*1278b0*/  LDL.LU R20, [R1+0x23e8] ;  /* 0x0023e80001147983 */ /* 0x000ee20000300800 */
[----:B------:R-:W-:-:S03]  /*1278c0*/  IADD3 R26, P1, PT, R0, R29, RZ ;  /* 0x0000001d001a7210 */ /* 0x000fc60007f3e0ff */
[----:B------:R1:W-:Y:S04]  /*1278d0*/  STL [R1+0x5480], R3 ;  /* 0x0054800301007387 */ /* 0x0003e80000100800 */
[----:B----4-:R-:W4:Y:S01]  /*1278e0*/  LDL.LU R22, [R1+0x23ec] ;  /* 0x0023ec0001167983 */ /* 0x010f220000300800 */
[----:B------:R-:W-:-:S03]  /*1278f0*/  IMAD.X R27, R16, 0x1, R28, P1 ;  /* 0x00000001101b7824 */ /* 0x000fc600008e061c */
[----:B------:R-:W4:Y:S04]  /*127900*/  LDL.LU R23, [R1+0x23c0] ;  /* 0x0023c00001177983 */ /* 0x000f280000300800 */
[----:B------:R-:W4:Y:S04]  /*127910*/  LDL.LU R6, [R1+0x23c4] ;  /* 0x0023c40001067983 */ /* 0x000f280000300800 */
[----:B-1----:R-:W4:Y:S04]  /*127920*/  LDL.LU R3, [R1+0x23c8] ;  /* 0x0023c80001037983 */ /* 0x002f280000300800 */
[----:B------:R-:W4:Y:S04]  /*127930*/  LDL.LU R4, [R1+0x23cc] ;  /* 0x0023cc0001047983 */ /* 0x000f280000300800 */
[----:B------:R-:W4:Y:S04]  /*127940*/  LDL.LU R5, [R1+0x23a0] ;  /* 0x0023a00001057983 */ /* 0x000f280000300800 */
[----:B------:R-:W4:Y:S04]  /*127950*/  LDL.LU R7, [R1+0x23a4] ;  /* 0x0023a40001077983 */ /* 0x000f280000300800 */
[----:B------:R-:W-:Y:S04]  /*127960*/  STL [R1+0x5498], R21 ;  /* 0x0054981501007387 */ /* 0x000fe80000100800 */
[----:B------:R1:W-:Y:S04]  /*127970*/  STL.64 [R1+0x2568], R26 ;  /* 0x0025681a01007387 */ /* 0x0003e80000100a00 */
[----:B-1----:R-:W4:Y:S01]  /*127980*/  LDL.LU.64 R26, [R1+0x6140] ;  /* 0x00614000011a7983 */ /* 0x002f220000300a00 */
[----:B------:R-:W-:-:S03]  /*127990*/  F2FP.SATFINITE.E5M2.F32.PACK_AB_MERGE_C R9, R9, R11, RZ ;  /* 0x0000000b0909723e */ /* 0x000fc600048060ff */
[----:B------:R-:W-:Y:S04]  /*1279a0*/  STL.64 [R1+0x6118], R28 ;  /* 0x0061181c01007387 */ /* 0x000fe80000100a00 */
[----:B------:R-:W4:Y:S04]  /*1279b0*/  LDL.LU R21, [R1+0x23a8] ;  /* 0x0023a80001157983 */ /* 0x000f280000300800 */
[----:B------:R1:W-:Y:S04]  /*1279c0*/  STL [R1+0x5494], R2 ;  /* 0x0054940201007387 */ /* 0x0003e80000100800 */
[----:B-1----:R-:W4:Y:S04]  /*1279d0*/  LDL.LU R2, [R1+0x23ac] ;  /* 0x0023ac0001027983 */ /* 0x002f280000300800 */
[----:B------:R1:W-:Y:S04]  /*1279e0*/  STL [R1+0x54b4], R9 ;  /* 0x0054b40901007387 */ /* 0x0003e80000100800 */
[----:B------:R-:W4:Y:S04]  /*1279f0*/  LDL.LU R11, [R1+0x2380] ;  /* 0x00238000010b7983 */ /* 0x000f280000300800 */
[----:B-1----:R-:W4:Y:S01]  /*127a00*/  LDL.LU R9, [R1+0x2384] ;  /* 0x0023840001097983 */ /* 0x002f220000300800 */
[----:B--2---:R-:W-:-:S02]  /*127a10*/  F2FP.SATFINITE.E5M2.F32.PACK_AB_MERGE_C R12, R12, R8, RZ ;  /* 0x000000080c0c723e */ /* 0x004fc400048060ff */
[----:B---3--:R-:W-:Y:S02]  /*127a20*/  F2FP.SATFINITE.E5M2.F32.PACK_AB_MERGE_C R8, R10, R13, RZ ;  /* 0x0000000d0a08723e */ /* 0x008fe400048060ff */
[----:B----4-:R-:W-:Y:S01]  /*127a30*/  IADD3 R16, P1, PT, R0, R27, RZ ;  /* 0x0000001b00107210 */ /* 0x010fe20007f3e0ff */
[----:B------:R1:W-:Y:S04]  /*127a40*/  STL [R1+0x6120], R27 ;  /* 0x0061201b01007387 */ /* 0x0003e80000100800 */
[----:B------:R-:W2:Y:S01]  /*127a50*/  LDL.LU R28, [R1+0x2388] ;  /* 0x00238800011c7983 */ /* 0x000ea20000300800 */
[----:B-1----:R-:W-:-:S05]  /*127a60*/  SHF.R.S32.HI R27, RZ, 0x1f, R0 ;  /* 0x0000001fff1b7819 */ /* 0x002fca0000011400 */
[----:B------:R-:W-:-:S05]  /*127a70*/  IMAD.X R17, R27, 0x1, R26, P1 ;  /* 0x000000011b117824 */ /* 0x000fca00008e061a */
[----:B------:R1:W-:Y:S04]  /*127a80*/  STL.64 [R1+0x2560], R16 ;  /* 0x0025601001007387 */ /* 0x0003e80000100a00 */
[----:B------:R-:W-:Y:S04]  /*127a90*/  STL [R1+0x54b0], R12 ;  /* 0x0054b00c01007387 */ /* 0x000fe80000100800 */
[----:B------:R-:W2:Y:S01]  /*127aa0*/  LDL.LU R29, [R1+0x238c] ;  /* 0x00238c00011d7983 */ /* 0x000ea20000300800 */
[----:B-1----:R-:W-:-:S03]  /*127ab0*/  IADD3 R16, P1, PT, R0, R25, RZ ;  /* 0x0000001900107210 */ /* 0x002fc60007f3e0ff */
[----:B------:R1:W-:Y:S02]  /*127ac0*/  STL [R1+0x54d0], R8 ;  /* 0x0054d00801007387 */ /* 0x0003e40000100800 */
[----:B------:R-:W-:Y:S02]  /*127ad0*/  IMAD.X R17, R27, 0x1, R24, P1 ;  /* 0x000000011b117824 */ /* 0x000fe400008e0618 */
[----:B-1----:R-:W3:Y:S04]  /*127ae0*/  LDL.LU R8, [R1+0x2360] ;  /* 0x0023600001087983 */ /* 0x002ee80000300800 */
[----:B------:R-:W3:Y:S04]  /*127af0*/  LDL.LU R12, [R1+0x2364] ;  /* 0x00236400010c7983 */ /* 0x000ee80000300800 */
[----:B------:R-:W4:Y:S04]  /*127b00*/  LDL.LU R13, [R1+0x2368] ;  /* 0x00236800010d7983 */ /* 0x000f280000300800 */
[----:B------:R-:W4:Y:S04]  /*127b10*/  LDL.LU R10, [R1+0x236c] ;  /* 0x00236c00010a7983 */ /* 0x000f280000300800 */
[----:B------:R1:W-:Y:S04]  /*127b20*/  STL.64 [R1+0x2558], R16 ;  /* 0x0025581001007387 */ /* 0x0003e80000100a00 */
[----:B-1----:R-:W2:Y:S01]  /*127b30*/  LDL.LU.64 R16, [R1+0x6138] ;  /* 0x0061380001107983 */ /* 0x002ea20000300a00 */
[----:B------:R-:W-:-:S02]  /*127b40*/  F2FP.SATFINITE.E5M2.F32.PACK_AB_MERGE_C R20, R22, R20, RZ ;  /* 0x000000141614723e */ /* 0x000fc400048060ff */
[----:B------:R-:W-:Y:S02]  /*127b50*/  F2FP.SATFINITE.E5M2.F32.PACK_AB_MERGE_C R6, R6, R23, RZ ;  /* 0x000000170606723e */ /* 0x000fe400048060ff */
[----:B------:R-:W-:Y:S01]  /*127b60*/  F2FP.SATFINITE.E5M2.F32.PACK_AB_MERGE_C R4, R4, R3, RZ ;  /* 0x000000030404723e */ /* 0x000fe200048060ff */
[----:B------:R-:W-:Y:S04]  /*127b70*/  STL [R1+0x54cc], R20 ;  /* 0x0054cc1401007387 */ /* 0x000fe80000100800 */
[----:B------:R-:W-:Y:S01]  /*127b80*/  STL [R1+0x5200], R6 ;  /* 0x0052000601007387 */ /* 0x000fe20000100800 */
[----:B------:R-:W-:-:S03]  /*127b90*/  F2FP.SATFINITE.E5M2.F32.PACK_AB_MERGE_C R5, R7, R5, RZ ;  /* 0x000000050705723e */ /* 0x000fc600048060ff */
[----:B------:R-:W3:Y:S01]  /*127ba0*/  LDL.LU R3, [R1+0x2340] ;  /* 0x0023400001037983 */ /* 0x000ee20000300800 */
[----:B--2---:R-:W-:-:S05]  /*127bb0*/  IADD3 R22, P1, PT, R0, R17, RZ ;  /* 0x0000001100167210 */ /* 0x004fca0007f3e0ff */
[----:B------:R-:W-:-:S05]  /*127bc0*/  IMAD.X R23, R27, 0x1, R15, P1 ;  /* 0x000000011b177824 */ /* 0x000fca00008e060f */
[----:B------:R1:W-:Y:S04]  /*127bd0*/  STL.64 [R1+0x2550], R22 ;  /* 0x0025501601007387 */ /* 0x0003e80000100a00 */
[----:B------:R2:W-:Y:S01]  /*127be0*/  STL [R1+0x54e4], R4 ;  /* 0x0054e40401007387 */ /* 0x0005e20000100800 */
[----:B-1----:R-:W-:-:S03]  /*127bf0*/  IADD3 R22, P1, PT, R0, R16, RZ ;  /* 0x0000001000167210 */ /* 0x002fc60007f3e0ff */
[----:B--2---:R-:W2:Y:S02]  /*127c00*/  LDL.LU R4, [R1+0x2344] ;  /* 0x0023440001047983 */ /* 0x004ea40000300800 */
[----:B------:R-:W-:Y:S02]  /*127c10*/  IMAD.X R23, R27, 0x1, R14, P1 ;  /* 0x000000011b177824 */ /* 0x000fe400008e060e */
[----:B------:R1:W-:Y:S04]  /*127c20*/  STL [R1+0x51dc], R5 ;  /* 0x0051dc0501007387 */ /* 0x0003e80000100800 */
[----:B-1----:R-:W2:Y:S04]  /*127c30*/  LDL.LU R5, [R1+0x2348] ;  /* 0x0023480001057983 */ /* 0x002ea80000300800 */
[----:B------:R-:W2:Y:S04]  /*127c40*/  LDL.LU R7, [R1+0x234c] ;  /* 0x00234c0001077983 */ /* 0x000ea80000300800 */
[----:B------:R-:W-:Y:S04]  /*127c50*/  STL [R1+0x6108], R16 ;  /* 0x0061081001007387 */ /* 0x000fe80000100800 */
[----:B------:R1:W-:Y:S04]  /*127c60*/  STL.64 [R1+0x2548], R22 ;  /* 0x0025481601007387 */ /* 0x0003e80000100a00 */
[----:B-1----:R-:W2:Y:S01]  /*127c70*/  LDL.LU.64 R22, [R1+0x6130] ;  /* 0x0061300001167983 */ /* 0x002ea20000300a00 */
[----:B------:R-:W-:-:S02]  /*127c80*/  F2FP.SATFINITE.E5M2.F32.PACK_AB_MERGE_C R2, R2, R21, RZ ;  /* 0x000000150202723e */ /* 0x000fc400048060ff */
[----:B------:R-:W-:Y:S01]  /*127c90*/  F2FP.SATFINITE.E5M2.F32.PACK_AB_MERGE_C R9, R9, R11, RZ ;  /* 0x0000000b0909723e */ /* 0x000fe200048060ff */
[----:B------:R-:W3:Y:S04]  /*127ca0*/  LDL.LU R6, [R1+0x2324] ;  /* 0x0023240001067983 */ /* 0x000ee80000300800 */
[----:B------:R1:W-:Y:S04]  /*127cb0*/  STL [R1+0x610c], R14 ;  /* 0x00610c0e01007387 */ /* 0x0003e80000100800 */
[----:B-1----:R-:W3:Y:S04]  /*127cc0*/  LDL.LU R14, [R1+0x2320] ;  /* 0x00232000010e7983 */ /* 0x002ee80000300800 */
[----:B------:R-:W3:Y:S04]  /*127cd0*/  LDL.LU R16, [R1+0x2328] ;  /* 0x0023280001107983 */ /* 0x000ee80000300800 */
[----:B------:R1:W-:Y:S04]  /*127ce0*/  STL [R1+0x54e8], R2 ;  /* 0x0054e80201007387 */ /* 0x0003e80000100800 */
[----:B-1----:R-:W4:Y:S04]  /*127cf0*/  LDL.LU R2, [R1+0x232c] ;  /* 0x00232c0001027983 */ /* 0x002f280000300800 */
[----:B------:R-:W-:Y:S01]  /*127d00*/  STL [R1+0x51b4], R9 ;  /* 0x0051b40901007387 */ /* 0x000fe20000100800 */
[----:B--2---:R-:W-:-:S03]  /*127d10*/  IADD3 R20, P1, PT, R0, R23, RZ ;  /* 0x0000001700147210 */ /* 0x004fc60007f3e0ff */
[----:B------:R-:W-:Y:S02]  /*127d20*/  STL [R1+0x60f8], R23 ;  /* 0x0060f81701007387 */ /* 0x000fe40000100800 */
[----:B------:R-:W-:-:S05]  /*127d30*/  IMAD.X R21, R27, 0x1, R22, P1 ;  /* 0x000000011b157824 */ /* 0x000fca00008e0616 */
[----:B------:R1:W-:Y:S04]  /*127d40*/  STL.64 [R1+0x2540], R20 ;  /* 0x0025401401007387 */ /* 0x0003e80000100a00 */
[----:B-1----:R-:W2:Y:S01]  /*127d50*/  LDL.LU.64 R20, [R1+0x6128] ;  /* 0x0061280001147983 */ /* 0x002ea20000300a00 */
[----:B------:R-:W-:Y:S02]  /*127d60*/  F2FP.SATFINITE.E5M2.F32.PACK_AB_MERGE_C R23, R29, R28, RZ ;  /* 0x0000001c1d17723e */ /* 0x000fe400048060ff */
[----:B---3--:R-:W-:Y:S01]  /*127d70*/  F2FP.SATFINITE.E5M2.F32.PACK_AB_MERGE_C R8, R12, R8, RZ ;  /* 0x000000080c08723e */ /* 0x008fe200048060ff */
[----:B------:R-:W3:Y:S04]  /*127d80*/  LDL.LU R11, [R1+0x2300] ;  /* 0x00230000010b7983 */ /* 0x000ee80000300800 */
[----:B------:R-:W3:Y:S04]  /*127d90*/  LDL.LU R9, [R1+0x2304] ;  /* 0x0023040001097983 */ /* 0x000ee80000300800 */
[----:B------:R-:W-:Y:S04]  /*127da0*/  STL [R1+0x54f4], R23 ;  /* 0x0054f41701007387 */ /* 0x000fe80000100800 */
[----:B------:R1:W-:Y:S01]  /*127db0*/  STL [R1+0x5188], R8 ;  /* 0x0051880801007387 */ /* 0x0003e20000100800 */
[----:B----4-:R-:W-:-:S03]  /*127dc0*/  F2FP.SATFINITE.E5M2.F32.PACK_AB_MERGE_C R10, R10, R13, RZ ;  /* 0x0000000d0a0a723e */ /* 0x010fc600048060ff */
[----:B-1----:R-:W4:Y:S04]  /*127dd0*/  LDL.LU R8, [R1+0x2308] ;  /* 0x0023080001087983 */ /* 0x002f280000300800 */
[----:B------:R-:W4:Y:S01]  /*127de0*/  LDL.LU R12, [R1+0x230c] ;  /* 0x00230c00010c7983 */ /* 0x000f220000300800 */
[----:B------:R-:W-:Y:S02]  /*127df0*/  F2FP.SATFINITE.E5M2.F32.PACK_AB_MERGE_C R4, R4, R3, RZ ;  /* 0x000000030404723e */ /* 0x000fe400048060ff */
[----:B------:R-:W-:Y:S02]  /*127e00*/  F2FP.SATFINITE.E5M2.F32.PACK_AB_MERGE_C R5, R7, R5, RZ ;  /* 0x000000050705723e */ /* 0x000fe400048060ff */
[----:B------:R-:W-:Y:S02]  /*127e10*/  F2FP.SATFINITE.E5M2.F32.PACK_AB_MERGE_C R14, R6, R14, RZ ;  /* 0x0000000e060e723e */ /* 0x000fe400048060ff */
[----:B------:R-:W-:-:S02]  /*127e20*/  F2FP.SATFINITE.E5M2.F32.PACK_AB_MERGE_C R2, R2, R16, RZ ;  /* 0x000000100202723e */ /* 0x000fc400048060ff */
[----:B--2---:R-:W-:-:S05]  /*127e30*/  IADD3 R28, P1, PT, R0, R21, RZ ;  /* 0x00000015001c7210 */ /* 0x004fca0007f3e0ff */
[----:B------:R-:W-:-:S05]  /*127e40*/  IMAD.X R29, R27, 0x1, R19, P1 ;  /* 0x000000011b1d7824 */ /* 0x000fca00008e0613 */
[----:B------:R1:W-:Y:S04]  /*127e50*/  STL.64 [R1+0x2538], R28 ;  /* 0x0025381c01007387 */ /* 0x0003e80000100a00 */
[----:B------:R2:W-:Y:S04]  /*127e60*/  STL [R1+0x54fc], R10 ;  /* 0x0054fc0a01007387 */ /* 0x0005e80000100800 */
[----:B------:R-:W4:Y:S01]  /*127e70*/  LDL.LU R13, [R1+0x22d0] ;  /* 0x0022d000010d7983 */ /* 0x000f220000300800 */
[----:B-1----:R-:W-:-:S03]  /*127e80*/  IADD3 R28, P1, PT, R0, R20, RZ ;  /* 0x00000014001c7210 */ /* 0x002fc60007f3e0ff */
[----:B--2---:R-:W2:Y:S02]  /*127e90*/  LDL.LU R10, [R1+0x22d4] ;  /* 0x0022d400010a7983 */ /* 0x004ea40000300800 */
[----:B------:R-:W-:Y:S02]  /*127ea0*/  IMAD.X R29, R27, 0x1, R18, P1 ;  /* 0x000000011b1d7824 */ /* 0x000fe400008e0612 */
[----:B------:R-:W-:Y:S04]  /*127eb0*/  STL.64 [R1+0x6100], R20 ;  /* 0x0061001401007387 */ /* 0x000fe80000100a00 */
[----:B------:R-:W2:Y:S04]  /*127ec0*/  LDL.LU R27, [R1+0x6120] ;  /* 0x00612000011b7983 */ /* 0x000ea80000300800 */
[----:B------:R1:W-:Y:S04]  /*127ed0*/  STL.64 [R1+0x2530], R28 ;  /* 0x0025301c01007387 */ /* 0x0003e80000100a00 */
[----:B-1----:R-:W2:Y:S04]  /*127ee0*/  LDL.LU.64 R28, [R1+0x6118] ;  /* 0x00611800011c7983 */ /* 0x002ea80000300a00 */
[----:B------:R-:W-:Y:S04]  /*127ef0*/  STL.64 [R1+0x6110], R18 ;  /* 0x0061101201007387 */ /* 0x000fe80000100a00 */
[----:B------:R-:W2:Y:S04]  /*127f00*/  LDL.LU R3, [R1+0x22d8] ;  /* 0x0022d80001037983 */ /* 0x000ea80000300800 */
[----:B------:R1:W-:Y:S04]  /*127f10*/  STL [R1+0x5168], R4 ;  /* 0x0051680401007387 */ /* 0x0003e80000100800 */
[----:B-1----:R-:W2:Y:S04]  /*127f20*/  LDL.LU R4, [R1+0x22dc] ;  /* 0x0022dc0001047983 */ /* 0x002ea80000300800 */
[----:B------:R1:W-:Y:S04]  /*127f30*/  STL [R1+0x550c], R5 ;  /* 0x00550c0501007387 */ /* 0x0003e80000100800 */
[----:B-1----:R-:W2:Y:S04]  /*127f40*/  LDL.LU R5, [R1+0x22b0] ;  /* 0x0022b00001057983 */ /* 0x002ea80000300800 */
[----:B------:R-:W2:Y:S04]  /*127f50*/  LDL.LU R7, [R1+0x22b4] ;  /* 0x0022b40001077983 */ /* 0x000ea80000300800 */
[----:B------:R1:W-:Y:S04]  /*127f60*/  STL [R1+0x5128], R14 ;  /* 0x0051280e01007387 */ /* 0x0003e80000100800 */
[----:B-1----:R-:W2:Y:S04]  /*127f70*/  LDL.LU R14, [R1+0x22b8] ;  /* 0x0022b800010e7983 */ /* 0x002ea80000300800 */
[----:B------:R-:W2:Y:S01]  /*127f80*/  LDL.LU R16, [R1+0x22bc] ;  /* 0x0022bc0001107983 */ /* 0x000ea20000300800 */
[----:B0-----:R-:W-:Y:S01]  /*127f90*/  VIADD R0, R0, UR5 ;  /* 0x0000000500007c36 */ /* 0x001fe20008000000 */
[----:B---3--:R-:W-:Y:S01]  /*127fa0*/  F2FP.SATFINITE.E5M2.F32.PACK_AB_MERGE_C R9, R9, R11, RZ ;  /* 0x0000000b0909723e */ /* 0x008fe200048060ff */
[----:B------:R-:W0:Y:S03]  /*127fb0*/  LDCU UR5, c[0x0][0x3b8] ;  /* 0x00007700ff0577ac */ /* 0x000e260008000800 */
[----:B------:R-:W-:-:S02]  /*127fc0*/  SHF.R.S32.HI R6, RZ, 0x1f, R0 ;  /* 0x0000001fff067819 */ /* 0x000fc40000011400 */
[----:B----4-:R-:W-:Y:S02]  /*127fd0*/  F2FP.SATFINITE.E5M2.F32.PACK_AB_MERGE_C R12, R12, R8, RZ ;  /* 0x000000080c0c723e */ /* 0x010fe400048060ff */
[----:B--2---:R-:W-:Y:S02]  /*127fe0*/  F2FP.SATFINITE.E5M2.F32.PACK_AB_MERGE_C R8, R10, R13, RZ ;  /* 0x0000000d0a08723e */ /* 0x004fe400048060ff */
[----:B------:R-:W-:-:S05]  /*127ff0*/  IADD3 R18, P1, PT, R0, R29, RZ ;  /* 0x0000001d00127210 */ /* 0x000fca0007f3e0ff */
[----:B------:R-:W-:-:S05]  /*128000*/  IMAD.X R19, R6, 0x1, R28, P1 ;  /* 0x0000000106137824 */ /* 0x000fca00008e061c */
[----:B------:R1:W-:Y:S04]  /*128010*/  STL.64 [R1+0x2528], R18 ;  /* 0x0025281201007387 */ /* 0x0003e80000100a00 */
[----:B------:R2:W-:Y:S04]  /*128020*/  STL [R1+0x5518], R2 ;  /* 0x0055180201007387 */ /* 0x0005e80000100800 */
[----:B------:R-:W3:Y:S01]  /*128030*/  LDL.LU R20, [R1+0x2290] ;  /* 0x0022900001147983 */ /* 0x000ee20000300800 */
[----:B-1----:R-:W-:-:S03]  /*128040*/  IADD3 R18, P1, PT, R0, R27, RZ ;  /* 0x0000001b00127210 */ /* 0x002fc60007f3e0ff */
[----:B------:R-:W3:Y:S04]  /*128050*/  LDL.LU R21, [R1+0x2294] ;  /* 0x0022940001157983 */ /* 0x000ee80000300800 */
[----:B------:R-:W4:Y:S01]  /*128060*/  LDL.LU R23, [R1+0x2298] ;  /* 0x0022980001177983 */ /* 0x000f220000300800 */
[----:B------:R-:W-:-:S03]  /*128070*/  IMAD.X R19, R6, 0x1, R26, P1 ;  /* 0x0000000106137824 */ /* 0x000fc600008e061a */
[----:B--2---:R-:W2:Y:S04]  /*128080*/  LDL.LU R2, [R1+0x2278] ;  /* 0x0022780001027983 */ /* 0x004ea80000300800 */
[----:B------:R1:W-:Y:S04]  /*128090*/  STL [R1+0x50f4], R9 ;  /* 0x0050f40901007387 */ /* 0x0003e80000100800 */
[----:B-1----:R-:W2:Y:S04]  /*1280a0*/  LDL.LU R9, [R1+0x227c] ;  /* 0x00227c0001097983 */ /* 0x002ea80000300800 */
[----:B------:R-:W2:Y:S04]  /*1280b0*/  LDL.LU R11, [R1+0x2254] ;  /* 0x00225400010b7983 */ /* 0x000ea80000300800 */
[----:B------:R1:W-:Y:S01]  /*1280c0*/  STL.64 [R1+0x60f0], R26 ;  /* 0x0060f01a01007387 */ /* 0x0003e20000100a00 */
[----:B------:R-:W-:-:S03]  /*1280d0*/  F2FP.SATFINITE.E5M2.F32.PACK_AB_MERGE_C R4, R4, R3, RZ ;  /* 0x000000030404723e */ /* 0x000fc600048060ff */
[----:B-1----:R-:W2:Y:S04]  /*1280e0*/  LDL.LU R26, [R1+0x2274] ;  /* 0x00227400011a7983 */ /* 0x002ea80000300800 */
[----:B------:R1:W-:Y:S04]  /*1280f0*/  STL.64 [R1+0x2520], R18 ;  /* 0x0025201201007387 */ /* 0x0003e80000100a00 */
[----:B------:R-:W2:Y:S04]  /*128100*/  LDL.LU R27, [R1+0x2250] ;  /* 0x00225000011b7983 */ /* 0x000ea80000300800 */
[----:B------:R-:W2:Y:S01]  /*128110*/  LDL.LU R13, [R1+0x2258] ;  /* 0x00225800010d7983 */ /* 0x000ea20000300800 */
[----:B-1----:R-:W-:-:S03]  /*128120*/  IADD3 R18, P1, PT, R0, R25, RZ ;  /* 0x0000001900127210 */ /* 0x002fc60007f3e0ff */
[----:B------:R-:W-:Y:S04]  /*128130*/  STL [R1+0x5524], R12 ;  /* 0x0055240c01007387 */ /* 0x000fe80000100800 */
[----:B------:R-:W2:Y:S01]  /*128140*/  LDL.LU R10, [R1+0x225c] ;  /* 0x00225c00010a7983 */ /* 0x000ea20000300800 */
[----:B------:R-:W-:-:S03]  /*128150*/  IMAD.X R19, R6, 0x1, R24, P1 ;  /* 0x0000000106137824 */ /* 0x000fc600008e0618 */
[----:B------:R-:W-:Y:S04]  /*128160*/  STL [R1+0x50cc], R8 ;  /* 0x0050cc0801007387 */ /* 0x000fe80000100800 */
[----:B------:R1:W-:Y:S01]  /*128170*/  STL.64 [R1+0x60e8], R24 ;  /* 0x0060e81801007387 */ /* 0x0003e20000100a00 */
[----:B------:R-:W-:-:S03]  /*128180*/  F2FP.SATFINITE.E5M2.F32.PACK_AB_MERGE_C R3, R7, R5, RZ ;  /* 0x000000050703723e */ /* 0x000fc600048060ff */
[----:B-1----:R-:W4:Y:S04]  /*128190*/  LDL.LU R24, [R1+0x229c] ;  /* 0x00229c0001187983 */ /* 0x002f280000300800 */
[----:B------:R-:W2:Y:S04]  /*1281a0*/  LDL.LU R25, [R1+0x2270] ;  /* 0x0022700001197983 */ /* 0x000ea80000300800 */
[----:B------:R1:W-:Y:S04]  /*1281b0*/  STL.64 [R1+0x2518], R18 ;  /* 0x0025181201007387 */ /* 0x0003e80000100a00 */
[----:B------:R-:W2:Y:S04]  /*1281c0*/  LDL.LU R8, [R1+0x2230] ;  /* 0x0022300001087983 */ /* 0x000ea80000300800 */
[----:B------:R-:W-:Y:S01]  /*1281d0*/  STL [R1+0x5528], R4 ;  /* 0x0055280401007387 */ /* 0x000fe20000100800 */
[----:B-1----:R-:W-:-:S03]  /*1281e0*/  IADD3 R18, P1, PT, R0, R17, RZ ;  /* 0x0000001100127210 */ /* 0x002fc60007f3e0ff */
[----:B------:R-:W2:Y:S01]  /*1281f0*/  LDL.LU R12, [R1+0x2234] ;  /* 0x00223400010c7983 */ /* 0x000ea20000300800 */
[----:B------:R-:W-:-:S03]  /*128200*/  F2FP.SATFINITE.E5M2.F32.PACK_AB_MERGE_C R16, R16, R14, RZ ;  /* 0x0000000e1010723e */ /* 0x000fc600048060ff */
[----:B------:R1:W-:Y:S01]  /*128210*/  STL [R1+0x50ac], R3 ;  /* 0x0050ac0301007387 */ /* 0x0003e20000100800 */
[----:B------:R-:W-:-:S03]  /*128220*/  IMAD.X R19, R6, 0x1, R15, P1 ;  /* 0x0000000106137824 */ /* 0x000fc600008e060f */
[----:B-1----:R-:W2:Y:S04]  /*128230*/  LDL.LU R3, [R1+0x2238] ;  /* 0x0022380001037983 */ /* 0x002ea80000300800 */
[----:B------:R-:W2:Y:S04]  /*128240*/  LDL.LU R4, [R1+0x223c] ;  /* 0x00223c0001047983 */ /* 0x000ea80000300800 */
[----:B------:R-:W2:Y:S04]  /*128250*/  LDL.LU R5, [R1+0x2210] ;  /* 0x0022100001057983 */ /* 0x000ea80000300800 */
[----:B------:R-:W2:Y:S04]  /*128260*/  LDL.LU R7, [R1+0x2214] ;  /* 0x0022140001077983 */ /* 0x000ea80000300800 */
[----:B------:R1:W-:Y:S04]  /*128270*/  STL.64 [R1+0x2510], R18 ;  /* 0x0025101201007387 */ /* 0x0003e80000100a00 */
[----:B-1----:R-:W2:Y:S04]  /*128280*/  LDL.LU.64 R18, [R1+0x6110] ;  /* 0x0061100001127983 */ /* 0x002ea80000300a00 */
[----:B------:R-:W2:Y:S04]  /*128290*/  LDL.LU R14, [R1+0x610c] ;  /* 0x00610c00010e7983 */ /* 0x000ea80000300800 */
[----:B------:R1:W-:Y:S04]  /*1282a0*/  STL [R1+0x552c], R16 ;  /* 0x00552c1001007387 */ /* 0x0003e80000100800 */
[----:B-1----:R-:W2:Y:S01]  /*1282b0*/  LDL.LU R16, [R1+0x6108] ;  /* 0x0061080001107983 */ /* 0x002ea20000300800 */
[----:B---3--:R-:W-:-:S05]  /*1282c0*/  F2FP.SATFINITE.E5M2.F32.PACK_AB_MERGE_C R21, R21, R20, RZ ;  /* 0x000000141515723e */ /* 0x008fca00048060ff */
[----:B------:R1:W-:Y:S01]  /*1282d0*/  STL [R1+0x5070], R21 ;  /* 0x0050701501007387 */ /* 0x0003e20000100800 */
[----:B----4-:R-:W-:Y:S02]  /*1282e0*/  F2FP.SATFINITE.E5M2.F32.PACK_AB_MERGE_C R24, R24, R23, RZ ;  /* 0x000000171818723e */ /* 0x010fe400048060ff */
[----:B--2---:R-:W-:-:S05]  /*1282f0*/  IADD3 R20, P1, PT, R0, R16, RZ ;  /* 0x0000001000147210 */ /* 0x004fca0007f3e0ff */
[----:B-1----:R-:W-:-:S05]  /*128300*/  IMAD.X R21, R6, 0x1, R14, P1 ;  /* 0x0000000106157824 */ /* 0x002fca00008e060e */
[----:B------:R1:W-:Y:S04]  /*128310*/  STL.64 [R1+0x2508], R20 ;  /* 0x0025081401007387 */ /* 0x0003e80000100a00 */
[----:B-1----:R-:W2:Y:S04]  /*128320*/  LDL.LU.64 R20, [R1+0x6100] ;  /* 0x0061000001147983 */ /* 0x002ea80000300a00 */
[----:B------:R-:W3:Y:S01]  /*128330*/  LDL.LU R23, [R1+0x60f8] ;  /* 0x0060f80001177983 */ /* 0x000ee20000300800 */
[----:B------:R-:W-:-:S03]  /*128340*/  F2FP.SATFINITE.E5M2.F32.PACK_AB_MERGE_C R26, R26, R25, RZ ;  /* 0x000000191a1a723e */ /* 0x000fc600048060ff */
[----:B------:R3:W-:Y:S04]  /*128350*/  STL [R1+0x5530], R24 ;  /* 0x0055301801007387 */ /* 0x0007e80000100800 */
[----:B------:R-:W-:Y:S01]  /*128360*/  STL [R1+0x504c], R26 ;  /* 0x00504c1a01007387 */ /* 0x000fe20000100800 */
[----:B------:R-:W-:Y:S02]  /*128370*/  F2FP.SATFINITE.E5M2.F32.PACK_AB_MERGE_C R11, R11, R27, RZ ;  /* 0x0000001b0b0b723e */ /* 0x000fe400048060ff */
[----:B------:R-:W-:Y:S02]  /*128380*/  F2FP.SATFINITE.E5M2.F32.PACK_AB_MERGE_C R4, R4, R3, RZ ;  /* 0x000000030404723e */ /* 0x000fe400048060ff */
[----:B------:R-:W-:Y:S02]  /*128390*/  F2FP.SATFINITE.E5M2.F32.PACK_AB_MERGE_C R3, R7, R5, RZ ;  /* 0x000000050703723e */ /* 0x000fe400048060ff */
[----:B---3--:R-:W-:Y:S01]  /*1283a0*/  IADD3 R24, P1, PT, R0, R23, RZ ;  /* 0x0000001700187210 */ /* 0x008fe20007f3e0ff */
[----:B------:R1:W-:Y:S04]  /*1283b0*/  STL.64 [R1+0x60e0], R22 ;  /* 0x0060e01601007387 */ /* 0x0003e80000100a00 */
[----:B------:R-:W-:Y:S01]  /*1283c0*/  IMAD.X R25, R6, 0x1, R22, P1 ;  /* 0x0000000106197824 */ /* 0x000fe200008e0616 */
[----:B-1----:R-:W-:-:S02]  /*1283d0*/  F2FP.SATFINITE.E5M2.F32.PACK_AB_MERGE_C R22, R9, R2, RZ ;  /* 0x000000020916723e */ /* 0x002fc400048060ff */
[----:B------:R-:W3:Y:S04]  /*1283e0*/  LDL.LU R2, [R1+0x2218] ;  /* 0x0022180001027983 */ /* 0x000ee80000300800 */
[----:B------:R-:W-:Y:S04]  /*1283f0*/  STL.64 [R1+0x2500], R24 ;  /* 0x0025001801007387 */ /* 0x000fe80000100a00 */
[----:B------:R-:W3:Y:S04]  /*128400*/  LDL.LU R9, [R1+0x221c] ;  /* 0x00221c0001097983 */ /* 0x000ee80000300800 */
[----:B------:R2:W-:Y:S02]  /*128410*/  STL [R1+0x5534], R22 ;  /* 0x0055341601007387 */ /* 0x0005e40000100800 */
[----:B--2---:R-:W-:-:S02]  /*128420*/  IADD3 R22, P1, PT, R0, R21, RZ ;  /* 0x0000001500167210 */ /* 0x004fc40007f3e0ff */
[----:B------:R1:W-:Y:S03]  /*128430*/  STL [R1+0x501c], R11 ;  /* 0x00501c0b01007387 */ /* 0x0003e60000100800 */
[----:B------:R-:W-:Y:S01]  /*128440*/  IMAD.X R23, R6, 0x1, R19, P1 ;  /* 0x0000000106177824 */ /* 0x000fe200008e0613 */
[----:B------:R-:W2:Y:S04]  /*128450*/  LDL.LU R25, [R1+0x21f0] ;  /* 0x0021f00001197983 */ /* 0x000ea80000300800 */
[----:B-1----:R-:W2:Y:S04]  /*128460*/  LDL.LU R11, [R1+0x21f4] ;  /* 0x0021f400010b7983 */ /* 0x002ea80000300800 */
[----:B------:R1:W-:Y:S02]  /*128470*/  STL.64 [R1+0x24f8], R22 ;  /* 0x0024f81601007387 */ /* 0x0003e40000100a00 */
[----:B-1----:R-:W-:-:S02]  /*128480*/  F2FP.SATFINITE.E5M2.F32.PACK_AB_MERGE_C R22, R10, R13, RZ ;  /* 0x0000000d0a16723e */ /* 0x002fc400048060ff */
[----:B------:R-:W4:Y:S04]  /*128490*/  LDL.LU R13, [R1+0x21f8] ;  /* 0x0021f800010d7983 */ /* 0x000f280000300800 */
[----:B------:R-:W4:Y:S04]  /*1284a0*/  LDL.LU R10, [R1+0x21fc] ;  /* 0x0021fc00010a7983 */ /* 0x000f280000300800 */
[----:B------:R1:W-:Y:S02]  /*1284b0*/  STL [R1+0x5538], R22 ;  /* 0x0055381601007387 */ /* 0x0003e40000100800 */
[----:B-1----:R-:W-:-:S02]  /*1284c0*/  IADD3 R22, P1, PT, R0, R20, RZ ;  /* 0x0000001400167210 */ /* 0x002fc40007f3e0ff */
[----:B------:R1:W-:Y:S03]  /*1284d0*/  STL.64 [R1+0x60d8], R20 ;  /* 0x0060d81401007387 */ /* 0x0003e60000100a00 */
[----:B------:R-:W-:Y:S01]  /*1284e0*/  IMAD.X R23, R6, 0x1, R18, P1 ;  /* 0x0000000106177824 */ /* 0x000fe200008e0612 */
[----:B------:R-:W-:Y:S01]  /*1284f0*/  F2FP.SATFINITE.E5M2.F32.PACK_AB_MERGE_C R6, R12, R8, RZ ;  /* 0x000000080c06723e */ /* 0x000fe200048060ff */
[----:B-1----:R-:W4:Y:S04]  /*128500*/  LDL.LU R20, [R1+0x21d4] ;  /* 0x0021d40001147983 */ /* 0x002f280000300800 */
[----:B------:R1:W-:Y:S04]  /*128510*/  STL.64 [R1+0x24f0], R22 ;  /* 0x0024f01601007387 */ /* 0x0003e80000100a00 */
[----:B------:R0:W-:Y:S04]  /*128520*/  STL [R1+0x4ff4], R6 ;  /* 0x004ff40601007387 */ /* 0x0001e80000100800 */
[----:B------:R-:W-:Y:S04]  /*128530*/  STL [R1+0x553c], R4 ;  /* 0x00553c0401007387 */ /* 0x000fe80000100800 */
[----:B-1----:R-:W4:Y:S01]  /*128540*/  LDL.LU R22, [R1+0x21d8] ;  /* 0x0021d80001167983 */ /* 0x002f220000300800 */
[----:B0-----:R-:W-:Y:S01]  /*128550*/  VIADD R0, R0, UR5 ;  /* 0x0000000500007c36 */ /* 0x001fe20008000000 */
[----:B------:R-:W0:Y:S02]  /*128560*/  LDCU UR5, c[0x0][0x3b8] ;  /* 0x00007700ff0577ac */ /* 0x000e240008000800 */
[----:B------:R-:W4:Y:S04]  /*128570*/  LDL.LU R23, [R1+0x21dc] ;  /* 0x0021dc0001177983 */ /* 0x000f280000300800 */
[----:B------:R1:W-:Y:S04]  /*128580*/  STL [R1+0x4fdc], R3 ;  /* 0x004fdc0301007387 */ /* 0x0003e80000100800 */
[----:B------:R-:W4:Y:S01]  /*128590*/  LDL.LU R6, [R1+0x21a0] ;  /* 0x0021a00001067983 */ /* 0x000f220000300800 */
[----:B------:R-:W-:-:S03]  /*1285a0*/  IADD3 R26, P1, PT, R0, R29, RZ ;  /* 0x0000001d001a7210 */ /* 0x000fc60007f3e0ff */
[----:B-1----:R-:W4:Y:S04]  /*1285b0*/  LDL.LU R3, [R1+0x21a4] ;  /* 0x0021a40001037983 */ /* 0x002f280000300800 */
[----:B------:R-:W4:Y:S04]  /*1285c0*/  LDL.LU R4, [R1+0x21a8] ;  /* 0x0021a80001047983 */ /* 0x000f280000300800 */
[----:B------:R-:W4:Y:S04]  /*1285d0*/  LDL.LU R5, [R1+0x21ac] ;  /* 0x0021ac0001057983 */ /* 0x000f280000300800 */
[----:B------:R-:W4:Y:S04]  /*1285e0*/  LDL.LU R8, [R1+0x2190] ;  /* 0x0021900001087983 */ /* 0x000f280000300800 */
[----:B------:R-:W4:Y:S04]  /*1285f0*/  LDL.LU R7, [R1+0x2194] ;  /* 0x0021940001077983 */ /* 0x000f280000300800 */
[----:B------:R1:W-:Y:S02]  /*128600*/  STL [R1+0x60d0], R29 ;  /* 0x0060d01d01007387 */ /* 0x0003e40000100800 */
[----:B-1----:R-:W-:-:S05]  /*128610*/  SHF.R.S32.HI R29, RZ, 0x1f, R0 ;  /* 0x0000001fff1d7819 */ /* 0x002fca0000011400 */
[----:B------:R-:W-:-:S05]  /*128620*/  IMAD.X R27, R29, 0x1, R28, P1 ;  /* 0x000000011d1b7824 */ /* 0x000fca00008e061c */
[----:B------:R1:W-:Y:S04]  /*128630*/  STL.64 [R1+0x24e8], R26 ;  /* 0x0024e81a01007387 */ /* 0x0003e80000100a00 */
[----:B-1----:R-:W4:Y:S04]  /*128640*/  LDL.LU.64 R26, [R1+0x60f0] ;  /* 0x0060f000011a7983 */ /* 0x002f280000300a00 */
[----:B------:R-:W4:Y:S04]  /*128650*/  LDL.LU R21, [R1+0x2198] ;  /* 0x0021980001157983 */ /* 0x000f280000300800 */
[----:B------:R-:W4:Y:S01]  /*128660*/  LDL.LU R12, [R1+0x219c] ;  /* 0x00219c00010c7983 */ /* 0x000f220000300800 */
[----:B---3--:R-:W-:-:S05]  /*128670*/  F2FP.SATFINITE.E5M2.F32.PACK_AB_MERGE_C R2, R9, R2, RZ ;  /* 0x000000020902723e */ /* 0x008fca00048060ff */
[----:B------:R1:W-:Y:S04]  /*128680*/  STL [R1+0x5540], R2 ;  /* 0x0055400201007387 */ /* 0x0003e80000100800 */
[----:B-1----:R-:W3:Y:S04]  /*128690*/  LDL.LU R2, [R1+0x2180] ;  /* 0x0021800001027983 */ /* 0x002ee80000300800 */
[----:B------:R-:W3:Y:S01]  /*1286a0*/  LDL.LU R9, [R1+0x2184] ;  /* 0x0021840001097983 */ /* 0x000ee20000300800 */
[----:B--2---:R-:W-:-:S05]  /*1286b0*/  F2FP.SATFINITE.E5M2.F32.PACK_AB_MERGE_C R11, R11, R25, RZ ;  /* 0x000000190b0b723e */ /* 0x004fca00048060ff */
[----:B------:R-:W-:Y:S01]  /*1286c0*/  STL [R1+0x4fc8], R11 ;  /* 0x004fc80b01007387 */ /* 0x000fe20000100800 */
[----:B----4-:R-:W-:-:S05]  /*1286d0*/  IADD3 R24, P1, PT, R0, R27, RZ ;  /* 0x0000001b00187210 */ /* 0x010fca0007f3e0ff */
[----:B------:R-:W-:-:S05]  /*1286e0*/  IMAD.X R25, R29, 0x1, R26, P1 ;  /* 0x000000011d197824 */ /* 0x000fca00008e061a */
[----:B------:R1:W-:Y:S04]  /*1286f0*/  STL.64 [R1+0x24e0], R24 ;  /* 0x0024e01801007387 */ /* 0x0003e80000100a00 */
[----:B-1----:R-:W2:Y:S04]  /*128700*/  LDL.LU.64 R24, [R1+0x60e8] ;  /* 0x0060e80001187983 */ /* 0x002ea80000300a00 */
[----:B------:R1:W-:Y:S04]  /*128710*/  STL.64 [R1+0x60c8], R26 ;  /* 0x0060c81a01007387 */ /* 0x0003e80000100a00 */
[----:B-1----:R-:W4:Y:S01]  /*128720*/  LDL.LU R27, [R1+0x21d0] ;  /* 0x0021d000011b7983 */ /* 0x002f220000300800 */
[----:B------:R-:W-:-:S03]  /*128730*/  F2FP.SATFINITE.E5M2.F32.PACK_AB_MERGE_C R10, R10, R13, RZ ;  /* 0x0000000d0a0a723e */ /* 0x000fc600048060ff */
[----:B------:R-:W3:Y:S04]  /*128740*/  LDL.LU R11, [R1+0x218c] ;  /* 0x00218c00010b7983 */ /* 0x000ee80000300800 */
[----:B------:R-:W3:Y:S04]  /*128750*/  LDL.LU R13, [R1+0x2150] ;  /* 0x00215000010d7983 */ /* 0x000ee80000300800 */
[----:B------:R1:W-:Y:S01]  /*128760*/  STL [R1+0x5544], R10 ;  /* 0x0055440a01007387 */ /* 0x0003e20000100800 */
[----:B------:R-:W-:-:S03]  /*128770*/  F2FP.SATFINITE.E5M2.F32.PACK_AB_MERGE_C R22, R23, R22, RZ ;  /* 0x000000161716723e */ /* 0x000fc600048060ff */
[----:B-1----:R-:W3:Y:S01]  /*128780*/  LDL.LU R10, [R1+0x2154] ;  /* 0x00215400010a7983 */ /* 0x002ee20000300800 */
[----:B--2---:R-:W-:Y:S02]  /*128790*/  IADD3 R26, P1, PT, R0, R25, RZ ;  /* 0x00000019001a7210 */ /* 0x004fe40007f3e0ff */
[----:B----4-:R-:W-:-:S03]  /*1287a0*/  F2FP.SATFINITE.E5M2.F32.PACK_AB_MERGE_C R20, R20, R27, RZ ;  /* 0x0000001b1414723e */ /* 0x010fc600048060ff */
[----:B------:R-:W-:Y:S02]  /*1287b0*/  IMAD.X R27, R29, 0x1, R24, P1 ;  /* 0x000000011d1b7824 */ /* 0x000fe400008e0618 */
[----:B------:R1:W-:Y:S04]  /*1287c0*/  STL [R1+0x4fb0], R20 ;  /* 0x004fb01401007387 */ /* 0x0003e80000100800 */
[----:B------:R2:W-:Y:S01]  /*1287d0*/  STL.64 [R1+0x24d8], R26 ;  /* 0x0024d81a01007387 */ /* 0x0005e20000100a00 */
[----:B-1----:R-:W-:-:S03]  /*1287e0*/  F2FP.SATFINITE.E5M2.F32.PACK_AB_MERGE_C R20, R3, R6, RZ ;  /* 0x000000060314723e */ /* 0x002fc600048060ff */
[----:B--2---:R-:W2:Y:S04]  /*1287f0*/  LDL.LU R26, [R1+0x2158] ;  /* 0x00215800011a7983 */ /* 0x004ea80000300800 */
[----:B------:R-:W2:Y:S04]  /*128800*/  LDL.LU R27, [R1+0x215c] ;  /* 0x00215c00011b7983 */ /* 0x000ea80000300800 */
[----:B------:R1:W-:Y:S04]  /*128810*/  STL.64 [R1+0x60c0], R24 ;  /* 0x0060c01801007387 */ /* 0x0003e80000100a00 */
[----:B-1----:R-:W4:Y:S04]  /*128820*/  LDL.LU R24, [R1+0x2188] ;  /* 0x0021880001187983 */ /* 0x002f280000300800 */
[----:B------:R-:W2:Y:S04]  /*128830*/  LDL.LU R6, [R1+0x2130] ;  /* 0x0021300001067983 */ /* 0x000ea80000300800 */
[----:B------:R1:W-:Y:S04]  /*128840*/  STL [R1+0x5548], R22 ;  /* 0x0055481601007387 */ /* 0x0003e80000100800 */
[----:B------:R-:W2:Y:S01]  /*128850*/  LDL.LU R3, [R1+0x2134] ;  /* 0x0021340001037983 */ /* 0x000ea20000300800 */
[----:B-1----:R-:W-:-:S03]  /*128860*/  IADD3 R22, P1, PT, R0, R17, RZ ;  /* 0x0000001100167210 */ /* 0x002fc60007f3e0ff */
[----:B------:R1:W-:Y:S02]  /*128870*/  STL [R1+0x5550], R20 ;  /* 0x0055501401007387 */ /* 0x0003e40000100800 */
[----:B------:R-:W-:Y:S01]  /*128880*/  IMAD.X R23, R29, 0x1, R15, P1 ;  /* 0x000000011d177824 */ /* 0x000fe200008e060f */
[----:B-1----:R-:W-:Y:S02]  /*128890*/  F2FP.SATFINITE.E5M2.F32.PACK_AB_MERGE_C R20, R5, R4, RZ ;  /* 0x000000040514723e */ /* 0x002fe400048060ff */
[----:B------:R-:W2:Y:S04]  /*1288a0*/  LDL.LU R4, [R1+0x2138] ;  /* 0x0021380001047983 */ /* 0x000ea80000300800 */
[----:B------:R-:W2:Y:S04]  /*1288b0*/  LDL.LU R5, [R1+0x213c] ;  /* 0x00213c0001057983 */ /* 0x000ea80000300800 */
[----:B------:R1:W-:Y:S04]  /*1288c0*/  STL.64 [R1+0x24d0], R22 ;  /* 0x0024d01601007387 */ /* 0x0003e80000100a00 */
[----:B------:R0:W-:Y:S01]  /*1288d0*/  STL [R1+0x554c], R20 ;  /* 0x00554c1401007387 */ /* 0x0001e20000100800 */
[----:B-1----:R-:W-:-:S02]  /*1288e0*/  IADD3 R22, P1, PT, R0, R16, RZ ;  /* 0x0000001000167210 */ /* 0x002fc40007f3e0ff */
[----:B0-----:R-:W-:Y:S02]  /*1288f0*/  F2FP.SATFINITE.E5M2.F32.PACK_AB_MERGE_C R20, R7, R8, RZ ;  /* 0x000000080714723e */ /* 0x001fe400048060ff */
[----:B------:R-:W2:Y:S01]  /*128900*/  LDL.LU R8, [R1+0x2110] ;  /* 0x0021100001087983 */ /* 0x000ea20000300800 */
[----:B------:R-:W-:-:S03]  /*128910*/  IMAD.X R23, R29, 0x1, R14, P1 ;  /* 0x000000011d177824 */ /* 0x000fc600008e060e */
[----:B------:R-:W2:Y:S04]  /*128920*/  LDL.LU R7, [R1+0x2114] ;  /* 0x0021140001077983 */ /* 0x000ea80000300800 */
[----:B------:R-:W-:Y:S04]  /*128930*/  STL [R1+0x513c], R20 ;  /* 0x00513c1401007387 */ /* 0x000fe80000100800 */
[----:B------:R0:W-:Y:S04]  /*128940*/  STL.64 [R1+0x24c8], R22 ;  /* 0x0024c81601007387 */ /* 0x0001e80000100a00 */
[----:B0-----:R-:W2:Y:S01]  /*128950*/  LDL.LU.64 R22, [R1+0x60e0] ;  /* 0x0060e00001167983 */ /* 0x001ea20000300a00 */
[----:B------:R-:W-:-:S02]  /*128960*/  F2FP.SATFINITE.E5M2.F32.PACK_AB_MERGE_C R12, R12, R21, RZ ;  /* 0x000000150c0c723e */ /* 0x000fc400048060ff */
[----:B---3--:R-:W-:-:S03]  /*128970*/  F2FP.SATFINITE.E5M2.F32.PACK_AB_MERGE_C R2, R9, R2, RZ ;  /* 0x000000020902723e */ /* 0x008fc600048060ff */
[----:B------:R-:W-:Y:S04]  /*128980*/  STL [R1+0x5140], R12 ;  /* 0x0051400c01007387 */ /* 0x000fe80000100800 */
[----:B------:R-:W-:Y:S01]  /*128990*/  STL [R1+0x5094], R2 ;  /* 0x0050940201007387 */ /* 0x000fe20000100800 */
[----:B--2---:R-:W-:-:S05]  /*1289a0*/  IADD3 R20, P1, PT, R0, R23, RZ ;  /* 0x0000001700147210 */ /* 0x004fca0007f3e0ff */
[----:B------:R-:W-:-:S05]  /*1289b0*/  IMAD.X R21, R29, 0x1, R22, P1 ;  /* 0x000000011d157824 */ /* 0x000fca00008e0616 */
[----:B------:R0:W-:Y:S04]  /*1289c0*/  STL.64 [R1+0x24c0], R20 ;  /* 0x0024c01401007387 */ /* 0x0001e80000100a00 */
[----:B0-----:R-:W2:Y:S01]  /*1289d0*/  LDL.LU.64 R20, [R1+0x60d8] ;  /* 0x0060d80001147983 */ /* 0x001ea20000300a00 */
[----:B------:R-:W-:-:S03]  /*1289e0*/  F2FP.SATFINITE.E5M2.F32.PACK_AB_MERGE_C R13, R10, R13, RZ ;  /* 0x0000000d0a0d723e */ /* 0x000fc600048060ff */
[----:B------:R-:W3:Y:S04]  /*1289f0*/  LDL.LU R25, [R1+0x2118] ;  /* 0x0021180001197983 */ /* 0x000ee80000300800 */
[----:B------:R-:W3:Y:S04]  /*128a00*/  LDL.LU R12, [R1+0x211c] ;  /* 0x00211c00010c7983 */ /* 0x000ee80000300800 */
[----:B------:R-:W3:Y:S04]  /*128a10*/  LDL.LU R2, [R1+0x20f0] ;  /* 0x0020f00001027983 */ /* 0x000ee80000300800 */
[----:B------:R-:W3:Y:S04]  /*128a20*/  LDL.LU R9, [R1+0x20f4] ;  /* 0x0020f40001097983 */ /* 0x000ee80000300800 */
[----:B------:R4:W-:Y:S02]  /*128a30*/  STL.64 [R1+0x60b8], R22 ;  /* 0x0060b81601007387 */ /* 0x0009e40000100a00 */
[----:B----4-:R-:W-:-:S02]  /*128a40*/  F2FP.SATFINITE.E5M2.F32.PACK_AB_MERGE_C R22, R11, R24, RZ ;  /* 0x000000180b16723e */ /* 0x010fc400048060ff */
[----:B------:R-:W-:-:S03]  /*128a50*/  F2FP.SATFINITE.E5M2.F32.PACK_AB_MERGE_C R24, R27, R26, RZ ;  /* 0x0000001a1b18723e */ /* 0x000fc600048060ff */
[----:B------:R0:W-:Y:S04]  /*128a60*/  STL [R1+0x50b4], R22 ;  /* 0x0050b41601007387 */ /* 0x0001e80000100800 */
[----:B------:R-:W-:Y:S01]  /*128a70*/  STL [R1+0x4ffc], R13 ;  /* 0x004ffc0d01007387 */ /* 0x000fe20000100800 */
[----:B--2---:R-:W-:-:S05]  /*128a80*/  IADD3 R10, P1, PT, R0, R21, RZ ;  /* 0x00000015000a7210 */ /* 0x004fca0007f3e0ff */
[----:B------:R-:W-:Y:S01]  /*128a90*/  IMAD.X R11, R29, 0x1, R19, P1 ;  /* 0x000000011d0b7824 */ /* 0x000fe200008e0613 */
[----:B0-----:R-:W-:-:S04]  /*128aa0*/  IADD3 R22, P1, PT, R0, R20, RZ ;  /* 0x0000001400167210 */ /* 0x001fc80007f3e0ff */
[----:B------:R0:W-:Y:S01]  /*128ab0*/  STL.64 [R1+0x24b8], R10 ;  /* 0x0024b80a01007387 */ /* 0x0001e20000100a00 */
[----:B------:R-:W-:-:S03]  /*128ac0*/  IMAD.X R23, R29, 0x1, R18, P1 ;  /* 0x000000011d177824 */ /* 0x000fc600008e0612 */
[----:B0-----:R-:W2:Y:S04]  /*128ad0*/  LDL.LU R11, [R1+0x20fc] ;  /* 0x0020fc00010b7983 */ /* 0x001ea80000300800 */
[----:B------:R-:W4:Y:S04]  /*128ae0*/  LDL.LU R13, [R1+0x20d0] ;  /* 0x0020d000010d7983 */ /* 0x000f280000300800 */
[----:B------:R-:W4:Y:S04]  /*128af0*/  LDL.LU R10, [R1+0x20d4] ;  /* 0x0020d400010a7983 */ /* 0x000f280000300800 */
[----:B------:R0:W-:Y:S04]  /*128b00*/  STL [R1+0x5018], R24 ;  /* 0x0050181801007387 */ /* 0x0001e80000100800 */
[----:B------:R-:W2:Y:S01]  /*128b10*/  LDL.LU R29, [R1+0x60d0] ;  /* 0x0060d000011d7983 */ /* 0x000ea20000300800 */
[----:B------:R-:W-:-:S03]  /*128b20*/  F2FP.SATFINITE.E5M2.F32.PACK_AB_MERGE_C R3, R3, R6, RZ ;  /* 0x000000060303723e */ /* 0x000fc600048060ff */
[----:B------:R1:W-:Y:S01]  /*128b30*/  STL.64 [R1+0x24b0], R22 ;  /* 0x0024b01601007387 */ /* 0x0003e20000100a00 */
[----:B------:R-:W-:Y:S01]  /*128b40*/  F2FP.SATFINITE.E5M2.F32.PACK_AB_MERGE_C R5, R5, R4, RZ ;  /* 0x000000040505723e */ /* 0x000fe200048060ff */
[----:B------:R-:W-:Y:S01]  /*128b50*/  VIADD R0, R0, UR5 ;  /* 0x0000000500007c36 */ /* 0x000fe20008000000 */
[----:B0-----:R-:W-:Y:S01]  /*128b60*/  F2FP.SATFINITE.E5M2.F32.PACK_AB_MERGE_C R24, R7, R8, RZ ;  /* 0x000000080718723e */ /* 0x001fe200048060ff */
[----:B------:R-:W0:Y:S01]  /*128b70*/  LDCU UR5, c[0x0][0x3b8] ;  /* 0x00007700ff0577ac */ /* 0x000e220008000800 */
[----:B-1----:R-:W3:Y:S04]  /*128b80*/  LDL.LU R22, [R1+0x20d8] ;  /* 0x0020d80001167983 */ /* 0x002ee80000300800 */
[----:B------:R-:W3:Y:S04]  /*128b90*/  LDL.LU R23, [R1+0x20dc] ;  /* 0x0020dc0001177983 */ /* 0x000ee80000300800 */
[----:B------:R1:W-:Y:S04]  /*128ba0*/  STL [R1+0x4fac], R3 ;  /* 0x004fac0301007387 */ /* 0x0003e80000100800 */
[----:B------:R-:W3:Y:S04]  /*128bb0*/  LDL.LU R6, [R1+0x20b0] ;  /* 0x0020b00001067983 */ /* 0x000ee80000300800 */
[----:B-1----:R-:W3:Y:S04]  /*128bc0*/  LDL.LU R3, [R1+0x20b4] ;  /* 0x0020b40001037983 */ /* 0x002ee80000300800 */
[----:B------:R-:W4:Y:S04]  /*128bd0*/  LDL.LU R4, [R1+0x20b8] ;  /* 0x0020b80001047983 */ /* 0x000f280000300800 */
[----:B------:R1:W-:Y:S04]  /*128be0*/  STL [R1+0x4fb4], R5 ;  /* 0x004fb40501007387 */ /* 0x0003e80000100800 */
[----:B-1----:R-:W4:Y:S04]  /*128bf0*/  LDL.LU R5, [R1+0x20bc] ;  /* 0x0020bc0001057983 */ /* 0x002f280000300800 */
[----:B------:R-:W4:Y:S04]  /*128c00*/  LDL.LU R8, [R1+0x2090] ;  /* 0x0020900001087983 */ /* 0x000f280000300800 */
[----:B------:R-:W4:Y:S04]  /*128c10*/  LDL.LU R7, [R1+0x2094] ;  /* 0x0020940001077983 */ /* 0x000f280000300800 */
[----:B------:R-:W-:Y:S01]  /*128c20*/  STL [R1+0x4f58], R24 ;  /* 0x004f581801007387 */ /* 0x000fe20000100800 */
[----:B--2---:R-:W-:-:S03]  /*128c30*/  IADD3 R26, P1, PT, R0, R29, RZ ;  /* 0x0000001d001a7210 */ /* 0x004fc60007f3e0ff */
[----:B------:R1:W-:Y:S02]  /*128c40*/  STL [R1+0x60b0], R29 ;  /* 0x0060b01d01007387 */ /* 0x0003e40000100800 */
[----:B-1----:R-:W-:-:S05]  /*128c50*/  SHF.R.S32.HI R29, RZ, 0x1f, R0 ;  /* 0x0000001fff1d7819 */ /* 0x002fca0000011400 */
[----:B------:R-:W-:-:S05]  /*128c60*/  IMAD.X R27, R29, 0x1, R28, P1 ;  /* 0x000000011d1b7824 */ /* 0x000fca00008e061c */
[----:B------:R1:W-:Y:S04]  /*128c70*/  STL.64 [R1+0x24a8], R26 ;  /* 0x0024a81a01007387 */ /* 0x0003e80000100a00 */
[----:B-1----:R-:W2:Y:S01]  /*128c80*/  LDL.LU.64 R26, [R1+0x60c8] ;  /* 0x0060c800011a7983 */ /* 0x002ea20000300a00 */
[----:B---3--:R-:W-:Y:S02]  /*128c90*/  F2FP.SATFINITE.E5M2.F32.PACK_AB_MERGE_C R12, R12, R25, RZ ;  /* 0x000000190c0c723e */ /* 0x008fe400048060ff */
[----:B------:R-:W-:-:S03]  /*128ca0*/  F2FP.SATFINITE.E5M2.F32.PACK_AB_MERGE_C R2, R9, R2, RZ ;  /* 0x000000020902723e */ /* 0x000fc600048060ff */
[----:B------:R-:W-:Y:S04]  /*128cb0*/  STL [R1+0x4f6c], R12 ;  /* 0x004f6c0c01007387 */ /* 0x000fe80000100800 */
[----:B------:R-:W-:Y:S01]  /*128cc0*/  STL [R1+0x4f14], R2 ;  /* 0x004f140201007387 */ /* 0x000fe20000100800 */
[----:B--2---:R-:W-:-:S05]  /*128cd0*/  IADD3 R24, P1, PT, R0, R27, RZ ;  /* 0x0000001b00187210 */ /* 0x004fca0007f3e0ff */
[----:B------:R-:W-:-:S05]  /*128ce0*/  IMAD.X R25, R29, 0x1, R26, P1 ;  /* 0x000000011d197824 */ /* 0x000fca00008e061a */
[----:B------:R1:W-:Y:S04]  /*128cf0*/  STL.64 [R1+0x24a0], R24 ;  /* 0x0024a01801007387 */ /* 0x0003e80000100a00 */
[----:B-1----:R-:W2:Y:S04]  /*128d00*/  LDL.LU.64 R24, [R1+0x60c0] ;  /* 0x0060c00001187983 */ /* 0x002ea80000300a00 */
[----:B------:R-:W3:Y:S04]  /*128d10*/  LDL.LU R2, [R1+0x209c] ;  /* 0x00209c0001027983 */ /* 0x000ee80000300800 */
[----:B------:R-:W3:Y:S04]  /*128d20*/  LDL.LU R12, [R1+0x2070] ;  /* 0x00207000010c7983 */ /* 0x000ee80000300800 */
[----:B------:R-:W3:Y:S04]  /*128d30*/  LDL.LU R9, [R1+0x2074] ;  /* 0x0020740001097983 */ /* 0x000ee80000300800 */
[----:B------:R1:W-:Y:S04]  /*128d40*/  STL.64 [R1+0x60a8], R26 ;  /* 0x0060a81a01007387 */ /* 0x0003e80000100a00 */
[----:B-1----:R-:W3:Y:S01]  /*128d50*/  LDL.LU R27, [R1+0x20f8] ;  /* 0x0020f800011b7983 */ /* 0x002ee20000300800 */
[----:B----4-:R-:W-:-:S02]  /*128d60*/  F2FP.SATFINITE.E5M2.F32.PACK_AB_MERGE_C R13, R10, R13, RZ ;  /* 0x0000000d0a0d723e */ /* 0x010fc400048060ff */
[----:B------:R-:W-:Y:S02]  /*128d70*/  F2FP.SATFINITE.E5M2.F32.PACK_AB_MERGE_C R3, R3, R6, RZ ;  /* 0x000000060303723e */ /* 0x000fe400048060ff */
[----:B------:R-:W-:Y:S02]  /*128d80*/  F2FP.SATFINITE.E5M2.F32.PACK_AB_MERGE_C R7, R7, R8, RZ ;  /* 0x000000080707723e */ /* 0x000fe400048060ff */
[----:B--2---:R-:W-:Y:S02]  /*128d90*/  IADD3 R10, P1, PT, R0, R25, RZ ;  /* 0x00000019000a7210 */ /* 0x004fe40007f3e0ff */
[----:B---3--:R-:W-:-:S03]  /*128da0*/  F2FP.SATFINITE.E5M2.F32.PACK_AB_MERGE_C R26, R11, R27, RZ ;  /* 0x0000001b0b1a723e */ /* 0x008fc600048060ff */
[----:B------:R-:W-:Y:S02]  /*128db0*/  IMAD.X R11, R29, 0x1, R24, P1 ;  /* 0x000000011d0b7824 */ /* 0x000fe400008e0618 */
[----:B------:R-:W-:Y:S04]  /*128dc0*/  STL [R1+0x4f00], R26 ;  /* 0x004f001a01007387 */ /* 0x000fe80000100800 */
[----:B------:R-:W-:Y:S04]  /*128dd0*/  STL [R1+0x4e7c], R13 ;  /* 0x004e7c0d01007387 */ /* 0x000fe80000100800 */
[----:B------:R1:W-:Y:S04]  /*128de0*/  STL.64 [R1+0x2498], R10 ;  /* 0x0024980a01007387 */ /* 0x0003e80000100a00 */
[----:B-1----:R-:W2:Y:S04]  /*128df0*/  LDL.LU R11, [R1+0x207c] ;  /* 0x00207c00010b7983 */ /* 0x002ea80000300800 */
[----:B------:R-:W3:Y:S04]  /*128e00*/  LDL.LU R13, [R1+0x2050] ;  /* 0x00205000010d7983 */ /* 0x000ee80000300800 */
[----:B------:R-:W3:Y:S04]  /*128e10*/  LDL.LU R10, [R1+0x2054] ;  /* 0x00205400010a7983 */ /* 0x000ee80000300800 */
[----:B------:R1:W-:Y:S02]  /*128e20*/  STL.64 [R1+0x60a0], R24 ;  /* 0x0060a01801007387 */ /* 0x0003e40000100a00 */
[----:B-1----:R-:W-:-:S02]  /*128e30*/  F2FP.SATFINITE.E5M2.F32.PACK_AB_MERGE_C R24, R23, R22, RZ ;  /* 0x000000161718723e */ /* 0x002fc400048060ff */
[----:B------:R-:W4:Y:S01]  /*128e40*/  LDL.LU R25, [R1+0x2098] ;  /* 0x0020980001197983 */ /* 0x000f220000300800 */
[----:B------:R-:W-:-:S03]  /*128e50*/  IADD3 R22, P1, PT, R0, R17, RZ ;  /* 0x0000001100167210 */ /* 0x000fc60007f3e0ff */
[----:B------:R-:W-:Y:S02]  /*128e60*/  STL [R1+0x4e88], R24 ;  /* 0x004e881801007387 */ /* 0x000fe40000100800 */
[----:B------:R-:W-:Y:S02]  /*128e70*/  IMAD.X R23, R29, 0x1, R15, P1 ;  /* 0x000000011d177824 */ /* 0x000fe400008e060f */
[----:B------:R1:W-:Y:S04]  /*128e80*/  STL [R1+0x4dfc], R3 ;  /* 0x004dfc0301007387 */ /* 0x0003e80000100800 */
[----:B------:R-:W2:Y:S04]  /*128e90*/  LDL.LU R26, [R1+0x205c] ;  /* 0x00205c00011a7983 */ /* 0x000ea80000300800 */
[----:B------:R-:W2:Y:S01]  /*128ea0*/  LDL.LU R27, [R1+0x2030] ;  /* 0x00203000011b7983 */ /* 0x000ea20000300800 */
[----:B-1----:R-:W-:-:S03]  /*128eb0*/  F2FP.SATFINITE.E5M2.F32.PACK_AB_MERGE_C R3, R5, R4, RZ ;  /* 0x000000040503723e */ /* 0x002fc600048060ff */
[----:B------:R1:W-:Y:S04]  /*128ec0*/  STL.64 [R1+0x2490], R22 ;  /* 0x0024901601007387 */ /* 0x0003e80000100a00 */
[----:B------:R-:W2:Y:S04]  /*128ed0*/  LDL.LU R6, [R1+0x2034] ;  /* 0x0020340001067983 */ /* 0x000ea80000300800 */
[----:B------:R-:W2:Y:S01]  /*128ee0*/  LDL.LU R4, [R1+0x2038] ;  /* 0x0020380001047983 */ /* 0x000ea20000300800 */
[----:B-1----:R-:W-:-:S03]  /*128ef0*/  IADD3 R22, P1, PT, R0, R16, RZ ;  /* 0x0000001000167210 */ /* 0x002fc60007f3e0ff */
[----:B------:R-:W2:Y:S04]  /*128f00*/  LDL.LU R5, [R1+0x203c] ;  /* 0x00203c0001057983 */ /* 0x000ea80000300800 */
[----:B------:R1:W-:Y:S01]  /*128f10*/  STL [R1+0x5928], R3 ;  /* 0x0059280301007387 */ /* 0x0003e20000100800 */
[----:B------:R-:W-:-:S03]  /*128f20*/  IMAD.X R23, R29, 0x1, R14, P1 ;  /* 0x000000011d177824 */ /* 0x000fc600008e060e */
[----:B-1----:R-:W2:Y:S04]  /*128f30*/  LDL.LU R3, [R1+0x2058] ;  /* 0x0020580001037983 */ /* 0x002ea80000300800 */
[----:B------:R1:W-:Y:S04]  /*128f40*/  STL [R1+0x6090], R16 ;  /* 0x0060901001007387 */ /* 0x0003e80000100800 */
[----:B------:R-:W-:Y:S04]  /*128f50*/  STL [R1+0x2adc], R7 ;  /* 0x002adc0701007387 */ /* 0x000fe80000100800 */
[----:B-1----:R-:W2:Y:S04]  /*128f60*/  LDL.LU R16, [R1+0x2078] ;  /* 0x0020780001107983 */ /* 0x002ea80000300800 */
[----:B------:R1:W-:Y:S04]  /*128f70*/  STL.64 [R1+0x2488], R22 ;  /* 0x0024881601007387 */ /* 0x0003e80000100a00 */
[----:B-1----:R-:W2:Y:S04]  /*128f80*/  LDL.LU.64 R22, [R1+0x60b8] ;  /* 0x0060b80001167983 */ /* 0x002ea80000300a00 */
[----:B------:R-:W2:Y:S04]  /*128f90*/  LDL.LU R8, [R1+0x2010] ;  /* 0x0020100001087983 */ /* 0x000ea80000300800 */
[----:B------:R-:W2:Y:S04]  /*128fa0*/  LDL.LU R7, [R1+0x2014] ;  /* 0x0020140001077983 */ /* 0x000ea80000300800 */
[----:B------:R-:W-:Y:S01]  /*128fb0*/  STL.64 [R1+0x6098], R14 ;  /* 0x0060980e01007387 */ /* 0x000fe20000100a00 */
[----:B----4-:R-:W-:-:S05]  /*128fc0*/  F2FP.SATFINITE.E5M2.F32.PACK_AB_MERGE_C R2, R2, R25, RZ ;  /* 0x000000190202723e */ /* 0x010fca00048060ff */
[----:B------:R1:W-:Y:S02]  /*128fd0*/  STL [R1+0x5974], R2 ;  /* 0x0059740201007387 */ /* 0x0003e40000100800 */
[----:B-1----:R-:W-:-:S05]  /*128fe0*/  F2FP.SATFINITE.E5M2.F32.PACK_AB_MERGE_C R2, R9, R12, RZ ;  /* 0x0000000c0902723e */ /* 0x002fca00048060ff */
[----:B------:R3:W-:Y:S04]  /*128ff0*/  STL [R1+0x2a78], R2 ;  /* 0x002a780201007387 */ /* 0x0007e80000100800 */
[----:B------:R-:W4:Y:S04]  /*129000*/  LDL.LU R24, [R1+0x2018] ;  /* 0x0020180001187983 */ /* 0x000f280000300800 */
[----:B------:R-:W4:Y:S01]  /*129010*/  LDL.LU R25, [R1+0x201c] ;  /* 0x00201c0001197983 */ /* 0x000f220000300800 */
[----:B---3--:R-:W-:-:S03]  /*129020*/  F2FP.SATFINITE.E5M2.F32.PACK_AB_MERGE_C R2, R10, R13, RZ ;  /* 0x0000000d0a02723e */ /* 0x008fc600048060ff */
[----:B------:R-:W3:Y:S01]  /*129030*/  LDL.LU R12, [R1+0x1ff0] ;  /* 0x001ff000010c7983 */ /* 0x000ee20000300800 */
[----:B--2---:R-:W-:-:S05]  /*129040*/  IADD3 R14, P1, PT, R0, R23, RZ ;  /* 0x00000017000e7210 */ /* 0x004fca0007f3e0ff */
[----:B------:R-:W-:Y:S01]  /*129050*/  IMAD.X R15, R29, 0x1, R22, P1 ;  /* 0x000000011d0f7824 */ /* 0x000fe200008e0616 */
[----:B------:R-:W-:-:S04]  /*129060*/  IADD3 R10, P1, PT, R0, R21, RZ ;  /* 0x00000015000a7210 */ /* 0x000fc80007f3e0ff */
[----:B------:R1:W-:Y:S04]  /*129070*/  STL.64 [R1+0x2480], R14 ;  /* 0x0024800e01007387 */ /* 0x0003e80000100a00 */
[----:B------:R-:W3:Y:S01]  /*129080*/  LDL.LU R9, [R1+0x1ff4] ;  /* 0x001ff40001097983 */ /* 0x000ee20000300800 */
[----:B-1----:R-:W-:Y:S01]  /*129090*/  F2FP.SATFINITE.E5M2.F32.PACK_AB_MERGE_C R14, R11, R16, RZ ;  /* 0x000000100b0e723e */ /* 0x002fe200048060ff */
[----:B------:R-:W-:-:S04]  /*1290a0*/  IMAD.X R11, R29, 0x1, R19, P1 ;  /* 0x000000011d0b7824 */ /* 0x000fc800008e0613 */
[----:B------:R1:W-:Y:S04]  /*1290b0*/  STL [R1+0x2a7c], R14 ;  /* 0x002a7c0e01007387 */ /* 0x0003e80000100800 */
[----:B------:R2:W-:Y:S04]  /*1290c0*/  STL [R1+0x2a1c], R2 ;  /* 0x002a1c0201007387 */ /* 0x0005e80000100800 */
[----:B------:R-:W3:Y:S01]  /*1290d0*/  LDL.LU R15, [R1+0x1ff8] ;  /* 0x001ff800010f7983 */ /* 0x000ee20000300800 */
[----:B-1----:R-:W-:-:S03]  /*1290e0*/  F2FP.SATFINITE.E5M2.F32.PACK_AB_MERGE_C R14, R26, R3, RZ ;  /* 0x000000031a0e723e */ /* 0x002fc600048060ff */
[----:B------:R1:W-:Y:S01]  /*1290f0*/  STL.64 [R1+0x2478], R10 ;  /* 0x0024780a01007387 */ /* 0x0003e20000100a00 */
[----:B--2---:R-:W-:-:S05]  /*129100*/  IADD3 R2, P1, PT, R0, R20, RZ ;  /* 0x0000001400027210 */ /* 0x004fca0007f3e0ff */
[----:B------:R-:W-:Y:S01]  /*129110*/  IMAD.X R3, R29, 0x1, R18, P1 ;  /* 0x000000011d037824 */ /* 0x000fe200008e0612 */
[----:B-1----:R-:W2:Y:S04]  /*129120*/  LDL.LU R11, [R1+0x1ffc] ;  /* 0x001ffc00010b7983 */ /* 0x002ea80000300800 */
[----:B------:R-:W2:Y:S04]  /*129130*/  LDL.LU R13, [R1+0x1fc0] ;  /* 0x001fc000010d7983 */ /* 0x000ea80000300800 */
[----:B------:R-:W2:Y:S04]  /*129140*/  LDL.LU R10, [R1+0x1fc4] ;  /* 0x001fc400010a7983 */ /* 0x000ea80000300800 */
[----:B------:R-:W-:Y:S04]  /*129150*/  STL.64 [R1+0x6088], R20 ;  /* 0x0060881401007387 */ /* 0x000fe80000100a00 */
[----:B------:R-:W-:Y:S04]  /*129160*/  STL [R1+0x2a38], R14 ;  /* 0x002a380e01007387 */ /* 0x000fe80000100800 */
[----:B------:R-:W2:Y:S01]  /*129170*/  LDL.LU R29, [R1+0x60b0] ;  /* 0x0060b000011d7983 */ /* 0x000ea20000300800 */
[----:B------:R-:W-:-:S03]  /*129180*/  F2FP.SATFINITE.E5M2.F32.PACK_AB_MERGE_C R6, R6, R27, RZ ;  /* 0x0000001b0606723e */ /* 0x000fc600048060ff */
[----:B------:R1:W-:Y:S01]  /*129190*/  STL.64 [R1+0x2470], R2 ;  /* 0x0024700201007387 */ /* 0x0003e20000100a00 */
[----:B0-----:R-:W-:Y:S01]  /*1291a0*/  VIADD R0, R0, UR5 ;  /* 0x0000000500007c36 */ /* 0x001fe20008000000 */
[----:B------:R-:W0:Y:S01]  /*1291b0*/  LDCU UR5, c[0x0][0x3b8] ;  /* 0x00007700ff0577ac */ /* 0x000e220008000800 */
[----:B-1----:R-:W-:Y:S01]  /*1291c0*/  F2FP.SATFINITE.E5M2.F32.PACK_AB_MERGE_C R2, R5, R4, RZ ;  /* 0x000000040502723e */ /* 0x002fe200048060ff */
[----:B------:R-:W3:Y:S04]  /*1291d0*/  LDL.LU R3, [R1+0x1fc8] ;  /* 0x001fc80001037983 */ /* 0x000ee80000300800 */
[----:B------:R1:W-:Y:S04]  /*1291e0*/  STL [R1+0x28fc], R6 ;  /* 0x0028fc0601007387 */ /* 0x0003e80000100800 */
[----:B-1----:R-:W3:Y:S04]  /*1291f0*/  LDL.LU R6, [R1+0x1fcc] ;  /* 0x001fcc0001067983 */ /* 0x002ee80000300800 */
[----:B------:R1:W-:Y:S04]  /*129200*/  STL [R1+0x2908], R2 ;  /* 0x0029080201007387 */ /* 0x0003e80000100800 */
[----:B------:R-:W3:Y:S04]  /*129210*/  LDL.LU R4, [R1+0x1f70] ;  /* 0x001f700001047983 */ /* 0x000ee80000300800 */
[----:B------:R-:W3:Y:S01]  /*129220*/  LDL.LU R5, [R1+0x1f74] ;  /* 0x001f740001057983 */ /* 0x000ee20000300800 */
[----:B-1----:R-:W-:-:S03]  /*129230*/  F2FP.SATFINITE.E5M2.F32.PACK_AB_MERGE_C R2, R7, R8, RZ ;  /* 0x000000080702723e */ /* 0x002fc600048060ff */
[----:B------:R-:W3:Y:S04]  /*129240*/  LDL.LU R16, [R1+0x1f78] ;  /* 0x001f780001107983 */ /* 0x000ee80000300800 */
[----:B------:R-:W3:Y:S04]  /*129250*/  LDL.LU R20, [R1+0x1f20] ;  /* 0x001f200001147983 */ /* 0x000ee80000300800 */
[----:B------:R1:W-:Y:S04]  /*129260*/  STL [R1+0x28b8], R2 ;  /* 0x0028b80201007387 */ /* 0x0003e80000100800 */
[----:B------:R-:W3:Y:S01]  /*129270*/  LDL.LU R21, [R1+0x1f24] ;  /* 0x001f240001157983 */ /* 0x000ee20000300800 */
[----:B-1----:R-:W-:-:S02]  /*129280*/  SHF.R.S32.HI R2, RZ, 0x1f, R0 ;  /* 0x0000001fff027819 */ /* 0x002fc40000011400 */
[----:B--2---:R-:W-:-:S05]  /*129290*/  IADD3 R26, P1, PT, R0, R29, RZ ;  /* 0x0000001d001a7210 */ /* 0x004fca0007f3e0ff */
[----:B------:R-:W-:-:S05]  /*1292a0*/  IMAD.X R27, R2, 0x1, R28, P1 ;  /* 0x00000001021b7824 */ /* 0x000fca00008e061c */
[----:B------:R1:W-:Y:S04]  /*1292b0*/  STL.64 [R1+0x2468], R26 ;  /* 0x0024681a01007387 */ /* 0x0003e80000100a00 */
[----:B-1----:R-:W2:Y:S01]  /*1292c0*/  LDL.LU.64 R26, [R1+0x60a8] ;  /* 0x0060a800011a7983 */ /* 0x002ea20000300a00 */
[----:B----4-:R-:W-:Y:S02]  /*1292d0*/  F2FP.SATFINITE.E5M2.F32.PACK_AB_MERGE_C R14, R25, R24, RZ ;  /* 0x00000018190e723e */ /* 0x010fe400048060ff */
[----:B---3--:R-:W-:Y:S01]  /*1292e0*/  F2FP.SATFINITE.E5M2.F32.PACK_AB_MERGE_C R9, R9, R12, RZ ;  /* 0x0000000c0909723e */ /* 0x008fe200048060ff */
[----:B------:R-:W3:Y:S04]  /*1292f0*/  LDL.LU R8, [R1+0x1e10] ;  /* 0x001e100001087983 */ /* 0x000ee80000300800 */
[----:B------:R-:W3:Y:S04]  /*129300*/  LDL.LU R7, [R1+0x1e14] ;  /* 0x001e140001077983 */ /* 0x000ee80000300800 */
[----:B------:R-:W-:Y:S04]  /*129310*/  STL [R1+0x28bc], R14 ;  /* 0x0028bc0e01007387 */ /* 0x000fe80000100800 */
[----:B------:R-:W-:Y:S01]  /*129320*/  STL [R1+0x27ec], R9 ;  /* 0x0027ec0901007387 */ /* 0x000fe20000100800 */
[----:B--2---:R-:W-:-:S05]  /*129330*/  IADD3 R24, P1, PT, R0, R27, RZ ;  /* 0x0000001b00187210 */ /* 0x004fca0007f3e0ff */
[----:B------:R-:W-:-:S05]  /*129340*/  IMAD.X R25, R2, 0x1, R26, P1 ;  /* 0x0000000102197824 */ /* 0x000fca00008e061a */
[----:B------:R1:W-:Y:S04]  /*129350*/  STL.64 [R1+0x2460], R24 ;  /* 0x0024601801007387 */ /* 0x0003e80000100a00 */
[----:B-1----:R-:W2:Y:S01]  /*129360*/  LDL.LU.64 R24, [R1+0x60a0] ;  /* 0x0060a00001187983 */ /* 0x002ea20000300a00 */
[----:B------:R-:W-:-:S03]  /*129370*/  F2FP.SATFINITE.E5M2.F32.PACK_AB_MERGE_C R11, R11, R15, RZ ;  /* 0x0000000f0b0b723e */ /* 0x000fc600048060ff */
[----:B------:R-:W4:Y:S01]  /*129380*/  LDL.LU R12, [R1+0x1e18] ;  /* 0x001e1800010c7983 */ /* 0x000f220000300800 */
[----:B------:R-:W-:-:S03]  /*129390*/  F2FP.SATFINITE.E5M2.F32.PACK_AB_MERGE_C R10, R10, R13, RZ ;  /* 0x0000000d0a0a723e */ /* 0x000fc600048060ff */
[----:B------:R-:W4:Y:S04]  /*1293a0*/  LDL.LU R9, [R1+0x1e1c] ;  /* 0x001e1c0001097983 */ /* 0x000f280000300800 */
[----:B------:R1:W-:Y:S04]  /*1293b0*/  STL.64 [R1+0x6080], R26 ;  /* 0x0060801a01007387 */ /* 0x0003e80000100a00 */
[----:B-1----:R-:W3:Y:S04]  /*1293c0*/  LDL.LU R26, [R1+0x1f2c] ;  /* 0x001f2c00011a7983 */ /* 0x002ee80000300800 */
[----:B------:R-:W3:Y:S04]  /*1293d0*/  LDL.LU R27, [R1+0x1dc0] ;  /* 0x001dc000011b7983 */ /* 0x000ee80000300800 */
[----:B------:R1:W-:Y:S04]  /*1293e0*/  STL [R1+0x2868], R11 ;  /* 0x0028680b01007387 */ /* 0x0003e80000100800 */
[----:B-1----:R-:W3:Y:S04]  /*1293f0*/  LDL.LU R11, [R1+0x1dc4] ;  /* 0x001dc400010b7983 */ /* 0x002ee80000300800 */
[----:B------:R1:W-:Y:S04]  /*129400*/  STL [R1+0x27c8], R10 ;  /* 0x0027c80a01007387 */ /* 0x0003e80000100800 */
[----:B------:R-:W3:Y:S04]  /*129410*/  LDL.LU R13, [R1+0x1dc8] ;  /* 0x001dc800010d7983 */ /* 0x000ee80000300800 */
[----:B-1----:R-:W3:Y:S01]  /*129420*/  LDL.LU R10, [R1+0x1dcc] ;  /* 0x001dcc00010a7983 */ /* 0x002ee20000300800 */
[----:B--2---:R-:W-:-:S05]  /*129430*/  IADD3 R14, P1, PT, R0, R25, RZ ;  /* 0x00000019000e7210 */ /* 0x004fca0007f3e0ff */
[----:B------:R-:W-:-:S05]  /*129440*/  IMAD.X R15, R2, 0x1, R24, P1 ;  /* 0x00000001020f7824 */ /* 0x000fca00008e0618 */
[----:B------:R1:W-:Y:S04]  /*129450*/  STL.64 [R1+0x2458], R14 ;  /* 0x0024580e01007387 */ /* 0x0003e80000100a00 */
[----:B-1----:R-:W2:Y:S04]  /*129460*/  LDL.LU.64 R14, [R1+0x6098] ;  /* 0x00609800010e7983 */ /* 0x002ea80000300a00 */
[----:B------:R1:W-:Y:S04]  /*129470*/  STL.64 [R1+0x6078], R24 ;  /* 0x0060781801007387 */ /* 0x0003e80000100a00 */
[----:B-1----:R-:W3:Y:S01]  /*129480*/  LDL.LU R24, [R1+0x1f7c] ;  /* 0x001f7c0001187983 */ /* 0x002ee20000300800 */
[----:B------:R-:W-:-:S02]  /*129490*/  F2FP.SATFINITE.E5M2.F32.PACK_AB_MERGE_C R6, R6, R3, RZ ;  /* 0x000000030606723e */ /* 0x000fc400048060ff */
[----:B------:R-:W-:Y:S01]  /*1294a0*/  F2FP.SATFINITE.E5M2.F32.PACK_AB_MERGE_C R3, R5, R4, RZ ;  /* 0x000000040503723e */ /* 0x000fe200048060ff */
[----:B------:R-:W4:Y:S01]  /*1294b0*/  LDL.LU R25, [R1+0x1f28] ;  /* 0x001f280001197983 */ /* 0x000f220000300800 */
[----:B------:R-:W-:-:S03]  /*1294c0*/  IADD3 R4, P1, PT, R0, R17, RZ ;  /* 0x0000001100047210 */ /* 0x000fc60007f3e0ff */
[----:B------:R-:W-:Y:S04]  /*1294d0*/  STL [R1+0x27cc], R6 ;  /* 0x0027cc0601007387 */ /* 0x000fe80000100800 */
[----:B------:R1:W-:Y:S04]  /*1294e0*/  STL [R1+0x27ac], R3 ;  /* 0x0027ac0301007387 */ /* 0x0003e80000100800 */
[----:B-1----:R-:W4:Y:S04]  /*1294f0*/  LDL.LU R3, [R1+0x1cc0] ;  /* 0x001cc00001037983 */ /* 0x002f280000300800 */
[----:B------:R-:W4:Y:S01]  /*129500*/  LDL.LU R6, [R1+0x1cc4] ;  /* 0x001cc40001067983 */ /* 0x000f220000300800 */
[----:B--2---:R-:W-:-:S05]  /*129510*/  IMAD.X R5, R2, 0x1, R15, P1 ;  /* 0x0000000102057824 */ /* 0x004fca00008e060f */
[----:B------:R1:W-:Y:S01]  /*129520*/  STL.64 [R1+0x2450], R4 ;  /* 0x0024500401007387 */ /* 0x0003e20000100a00 */
[----:B---3--:R-:W-:-:S03]  /*129530*/  F2FP.SATFINITE.E5M2.F32.PACK_AB_MERGE_C R24, R24, R16, RZ ;  /* 0x000000101818723e */ /* 0x008fc600048060ff */
[----:B-1----:R-:W2:Y:S04]  /*129540*/  LDL.LU R4, [R1+0x1cc8] ;  /* 0x001cc80001047983 */ /* 0x002ea80000300800 */
[----:B------:R-:W2:Y:S04]  /*129550*/  LDL.LU R5, [R1+0x1ccc] ;  /* 0x001ccc0001057983 */ /* 0x000ea80000300800 */
[----:B------:R-:W3:Y:S04]  /*129560*/  LDL.LU R16, [R1+0x6090] ;  /* 0x0060900001107983 */ /* 0x000ee80000300800 */
[----:B------:R1:W-:Y:S02]  /*129570*/  STL [R1+0x27b8], R24 ;  /* 0x0027b81801007387 */ /* 0x0003e40000100800 */
[----:B-1----:R-:W-:-:S02]  /*129580*/  F2FP.SATFINITE.E5M2.F32.PACK_AB_MERGE_C R24, R21, R20, RZ ;  /* 0x000000141518723e */ /* 0x002fc400048060ff */
[----:B---3--:R-:W-:Y:S01]  /*129590*/  IADD3 R20, P1, PT, R0, R16, RZ ;  /* 0x0000001000147210 */ /* 0x008fe20007f3e0ff */
[----:B------:R-:W-:Y:S04]  /*1295a0*/  STL.64 [R1+0x6070], R16 ;  /* 0x0060701001007387 */ /* 0x000fe80000100a00 */
[----:B------:R-:W-:Y:S01]  /*1295b0*/  IMAD.X R21, R2, 0x1, R14, P1 ;  /* 0x0000000102157824 */ /* 0x000fe200008e060e */
[----:B------:R-:W-:Y:S04]  /*1295c0*/  STL [R1+0x2798], R24 ;  /* 0x0027981801007387 */ /* 0x000fe80000100800 */
[----:B------:R1:W-:Y:S04]  /*1295d0*/  STL.64 [R1+0x2448], R20 ;  /* 0x0024481401007387 */ /* 0x0003e80000100a00 */
[----:B-1----:R-:W3:Y:S01]  /*1295e0*/  LDL.LU.64 R20, [R1+0x6088] ;  /* 0x0060880001147983 */ /* 0x002ee20000300a00 */
[----:B----4-:R-:W-:-:S02]  /*1295f0*/  F2FP.SATFINITE.E5M2.F32.PACK_AB_MERGE_C R17, R26, R25, RZ ;  /* 0x000000191a11723e */ /* 0x010fc400048060ff */
[----:B------:R-:W-:Y:S02]  /*129600*/  F2FP.SATFINITE.E5M2.F32.PACK_AB_MERGE_C R16, R7, R8, RZ ;  /* 0x000000080710723e */ /* 0x000fe400048060ff */
[----:B------:R-:W4:Y:S04]  /*129610*/  LDL.LU R8, [R1+0x1c80] ;  /* 0x001c800001087983 */ /* 0x000f280000300800 */
[----:B------:R-:W-:Y:S04]  /*129620*/  STL [R1+0x279c], R17 ;  /* 0x00279c1101007387 */ /* 0x000fe80000100800 */
[----:B------:R-:W4:Y:S04]  /*129630*/  LDL.LU R7, [R1+0x1c84] ;  /* 0x001c840001077983 */ /* 0x000f280000300800 */
[----:B------:R1:W-:Y:S02]  /*129640*/  STL [R1+0x276c], R16 ;  /* 0x00276c1001007387 */ /* 0x0003e40000100800 */
[----:B-1----:R-:W-:-:S02]  /*129650*/  IADD3 R16, P1, PT, R0, R23, RZ ;  /* 0x0000001700107210 */ /* 0x002fc40007f3e0ff */
[----:B------:R-:W-:Y:S03]  /*129660*/  STL.64 [R1+0x6068], R22 ;  /* 0x0060681601007387 */ /* 0x000fe60000100a00 */
[----:B------:R-:W-:Y:S01]  /*129670*/  IMAD.X R17, R2, 0x1, R22, P1 ;  /* 0x0000000102117824 */ /* 0x000fe200008e0616 */
[----:B------:R-:W4:Y:S01]  /*129680*/  LDL.LU R24, [R1+0x1c88] ;  /* 0x001c880001187983 */ /* 0x000f220000300800 */
[----:B------:R-:W-:-:S03]  /*129690*/  F2FP.SATFINITE.E5M2.F32.PACK_AB_MERGE_C R9, R9, R12, RZ ;  /* 0x0000000c0909723e */ /* 0x000fc600048060ff */
[----:B------:R-:W-:Y:S01]  /*1296a0*/  STL.64 [R1+0x2440], R16 ;  /* 0x0024401001007387 */ /* 0x000fe20000100a00 */
[----:B------:R-:W-:-:S03]  /*1296b0*/  F2FP.SATFINITE.E5M2.F32.PACK_AB_MERGE_C R11, R11, R27, RZ ;  /* 0x0000001b0b0b723e */ /* 0x000fc600048060ff */
[----:B------:R-:W4:Y:S01]  /*1296c0*/  LDL.LU R25, [R1+0x1c8c] ;  /* 0x001c8c0001197983 */ /* 0x000f220000300800 */
[----:B------:R-:W-:-:S03]  /*1296d0*/  F2FP.SATFINITE.E5M2.F32.PACK_AB_MERGE_C R10, R10, R13, RZ ;  /* 0x0000000d0a0a723e */ /* 0x000fc600048060ff */
[----:B------:R1:W-:Y:S04]  /*1296e0*/  STL [R1+0x277c], R9 ;  /* 0x00277c0901007387 */ /* 0x0003e80000100800 */
[----:B------:R-:W4:Y:S04]  /*1296f0*/  LDL.LU R12, [R1+0x1b40] ;  /* 0x001b4000010c7983 */ /* 0x000f280000300800 */
[----:B-1----:R-:W4:Y:S04]  /*129700*/  LDL.LU R9, [R1+0x1b44] ;  /* 0x001b440001097983 */ /* 0x002f280000300800 */
[----:B------:R-:W-:Y:S01]  /*129710*/  STL [R1+0x2758], R11 ;  /* 0x0027580b01007387 */ /* 0x000fe20000100800 */
[----:B------:R-:W-:-:S02]  /*129720*/  F2FP.SATFINITE.E5M2.F32.PACK_AB_MERGE_C R3, R6, R3, RZ ;  /* 0x000000030603723e */ /* 0x000fc400048060ff */
[----:B---3--:R-:W-:-:S05]  /*129730*/  IADD3 R16, P1, PT, R0, R21, RZ ;  /* 0x0000001500107210 */ /* 0x008fca0007f3e0ff */
[----:B------:R-:W-:Y:S01]  /*129740*/  IMAD.X R17, R2, 0x1, R19, P1 ;  /* 0x0000000102117824 */ /* 0x000fe200008e0613 */
[----:B------:R-:W-:-:S04]  /*129750*/  IADD3 R22, P1, PT, R0, R20, RZ ;  /* 0x0000001400167210 */ /* 0x000fc80007f3e0ff */
[----:B------:R1:W-:Y:S01]  /*129760*/  STL.64 [R1+0x2438], R16 ;  /* 0x0024381001007387 */ /* 0x0003e20000100a00 */
[----:B------:R-:W-:Y:S02]  /*129770*/  IMAD.X R23, R2, 0x1, R18, P1 ;  /* 0x0000000102177824 */ /* 0x000fe400008e0612 */
[----:B0-----:R-:W-:Y:S01]  /*129780*/  VIADD R0, R0, UR5 ;  /* 0x0000000500007c36 */ /* 0x001fe20008000000 */
[----:B--2---:R-:W-:Y:S01]  /*129790*/  F2FP.SATFINITE.E5M2.F32.PACK_AB_MERGE_C R2, R5, R4, RZ ;  /* 0x000000040502723e */ /* 0x004fe200048060ff */
[----:B------:R-:W0:Y:S01]  /*1297a0*/  LDCU UR5, c[0x0][0x3b8] ;  /* 0x00007700ff0577ac */ /* 0x000e220008000800 */
[----:B-1----:R-:W2:Y:S04]  /*1297b0*/  LDL.LU R17, [R1+0x1b48] ;  /* 0x001b480001117983 */ /* 0x002ea80000300800 */
[----:B------:R-:W2:Y:S04]  /*1297c0*/  LDL.LU R11, [R1+0x1b4c] ;  /* 0x001b4c00010b7983 */ /* 0x000ea80000300800 */
[----:B------:R1:W-:Y:S04]  /*1297d0*/  STL [R1+0x275c], R10 ;  /* 0x00275c0a01007387 */ /* 0x0003e80000100800 */
[----:B------:R-:W3:Y:S04]  /*1297e0*/  LDL.LU R13, [R1+0x1a20] ;  /* 0x001a2000010d7983 */ /* 0x000ee80000300800 */
[----:B-1----:R-:W3:Y:S04]  /*1297f0*/  LDL.LU R10, [R1+0x1a24] ;  /* 0x001a2400010a7983 */ /* 0x002ee80000300800 */
[----:B------:R1:W-:Y:S04]  /*129800*/  STL.64 [R1+0x6060], R20 ;  /* 0x0060601401007387 */ /* 0x0003e80000100a00 */
[----:B------:R0:W-:Y:S01]  /*129810*/  STL.64 [R1+0x2430], R22 ;  /* 0x0024301601007387 */ /* 0x0001e20000100a00 */
[----:B------:R-:W-:-:S03]  /*129820*/  IADD3 R26, P1, PT, R0, R29, RZ ;  /* 0x0000001d001a7210 */ /* 0x000fc60007f3e0ff */
[----:B-1----:R-:W2:Y:S04]  /*129830*/  LDL.LU R20, [R1+0x1a2c] ;  /* 0x001a2c0001147983 */ /* 0x002ea80000300800 */
[----:B------:R4:W-:Y:S04]  /*129840*/  STL [R1+0x273c], R3 ;  /* 0x00273c0301007387 */ /* 0x0009e80000100800 */
[----:B0-----:R-:W2:Y:S01]  /*129850*/  LDL.LU R22, [R1+0x19f0] ;  /* 0x0019f00001167983 */ /* 0x001ea20000300800 */
[----:B----4-:R-:W-:Y:S02]  /*129860*/  F2FP.SATFINITE.E5M2.F32.PACK_AB_MERGE_C R3, R7, R8, RZ ;  /* 0x000000080703723e */ /* 0x010fe400048060ff */
[----:B------:R-:W-:Y:S01]  /*129870*/  SHF.R.S32.HI R7, RZ, 0x1f, R0 ;  /* 0x0000001fff077819 */ /* 0x000fe20000011400 */
[----:B------:R0:W-:Y:S04]  /*129880*/  STL [R1+0x2738], R2 ;  /* 0x0027380201007387 */ /* 0x0001e80000100800 */
[----:B------:R-:W4:Y:S01]  /*129890*/  LDL.LU R23, [R1+0x19f4] ;  /* 0x0019f40001177983 */ /* 0x000f220000300800 */
[----:B------:R-:W-:-:S03]  /*1298a0*/  IMAD.X R27, R7, 0x1, R28, P1 ;  /* 0x00000001071b7824 */ /* 0x000fc600008e061c */
[----:B------:R-:W2:Y:S04]  /*1298b0*/  LDL.LU R21, [R1+0x19f8] ;  /* 0x0019f80001157983 */ /* 0x000ea80000300800 */
[----:B0-----:R-:W2:Y:S04]  /*1298c0*/  LDL.LU R2, [R1+0x19fc] ;  /* 0x0019fc0001027983 */ /* 0x001ea80000300800 */
[----:B------:R-:W2:Y:S04]  /*1298d0*/  LDL.LU R4, [R1+0x19d0] ;  /* 0x0019d00001047983 */ /* 0x000ea80000300800 */
[----:B------:R-:W2:Y:S04]  /*1298e0*/  LDL.LU R5, [R1+0x19d4] ;  /* 0x0019d40001057983 */ /* 0x000ea80000300800 */
[----:B------:R-:W-:Y:S04]  /*1298f0*/  STL [R1+0x2704], R3 ;  /* 0x0027040301007387 */ /* 0x000fe80000100800 */
[----:B------:R0:W-:Y:S04]  /*129900*/  STL.64 [R1+0x2428], R26 ;  /* 0x0024281a01007387 */ /* 0x0001e80000100a00 */
[----:B0-----:R-:W2:Y:S01]  /*129910*/  LDL.LU.64 R26, [R1+0x6080] ;  /* 0x00608000011a7983 */ /* 0x001ea20000300a00 */
[----:B------:R-:W-:-:S02]  /*129920*/  F2FP.SATFINITE.E5M2.F32.PACK_AB_MERGE_C R16, R25, R24, RZ ;  /* 0x000000181910723e */ /* 0x000fc400048060ff */
[----:B------:R-:W-:Y:S01]  /*129930*/  F2FP.SATFINITE.E5M2.F32.PACK_AB_MERGE_C R9, R9, R12, RZ ;  /* 0x0000000c0909723e */ /* 0x000fe200048060ff */
[----:B------:R-:W3:Y:S04]  /*129940*/  LDL.LU R3, [R1+0x19dc] ;  /* 0x0019dc0001037983 */ /* 0x000ee80000300800 */
[----:B------:R-:W3:Y:S04]  /*129950*/  LDL.LU R6, [R1+0x19a0] ;  /* 0x0019a00001067983 */ /* 0x000ee80000300800 */
[----:B------:R-:W3:Y:S04]  /*129960*/  LDL.LU R8, [R1+0x19a4] ;  /* 0x0019a40001087983 */ /* 0x000ee80000300800 */
[----:B------:R-:W-:Y:S04]  /*129970*/  STL [R1+0x2708], R16 ;  /* 0x0027081001007387 */ /* 0x000fe80000100800 */
[----:B------:R-:W-:Y:S01]  /*129980*/  STL [R1+0x26d8], R9 ;  /* 0x0026d80901007387 */ /* 0x000fe20000100800 */
[----:B--2---:R-:W-:-:S05]  /*129990*/  IADD3 R24, P1, PT, R0, R27, RZ ;  /* 0x0000001b00187210 */ /* 0x004fca0007f3e0ff */
[----:B------:R-:W-:-:S05]  /*1299a0*/  IMAD.X R25, R7, 0x1, R26, P1 ;  /* 0x0000000107197824 */ /* 0x000fca00008e061a */
[----:B------:R0:W-:Y:S04]  /*1299b0*/  STL.64 [R1+0x2420], R24 ;  /* 0x0024201801007387 */ /* 0x0001e80000100a00 */
[----:B0-----:R-:W2:Y:S01]  /*1299c0*/  LDL.LU.64 R24, [R1+0x6078] ;  /* 0x0060780001187983 */ /* 0x001ea20000300a00 */
[----:B------:R-:W-:-:S03]  /*1299d0*/  F2FP.SATFINITE.E5M2.F32.PACK_AB_MERGE_C R11, R11, R17, RZ ;  /* 0x000000110b0b723e */ /* 0x000fc600048060ff */
[----:B------:R-:W4:Y:S01]  /*1299e0*/  LDL.LU R12, [R1+0x19a8] ;  /* 0x0019a800010c7983 */ /* 0x000f220000300800 */
[----:B---3--:R-:W-:-:S03]  /*1299f0*/  F2FP.SATFINITE.E5M2.F32.PACK_AB_MERGE_C R10, R10, R13, RZ ;  /* 0x0000000d0a0a723e */ /* 0x008fc600048060ff */
[----:B------:R-:W3:Y:S04]  /*129a00*/  LDL.LU R9, [R1+0x19ac] ;  /* 0x0019ac0001097983 */ /* 0x000ee80000300800 */
[----:B------:R0:W-:Y:S04]  /*129a10*/  STL.64 [R1+0x6058], R26 ;  /* 0x0060581a01007387 */ /* 0x0001e80000100a00 */
[----:B0-----:R-:W3:Y:S04]  /*129a20*/  LDL.LU R27, [R1+0x1a28] ;  /* 0x001a2800011b7983 */ /* 0x001ee80000300800 */
[----:B------:R-:W3:Y:S04]  /*129a30*/  LDL.LU R26, [R1+0x1970] ;  /* 0x00197000011a7983 */ /* 0x000ee80000300800 */
[----:B------:R0:W-:Y:S04]  /*129a40*/  STL [R1+0x26dc], R11 ;  /* 0x0026dc0b01007387 */ /* 0x0001e80000100800 */
[----:B0-----:R-:W3:Y:S04]  /*129a50*/  LDL.LU R11, [R1+0x1974] ;  /* 0x00197400010b7983 */ /* 0x001ee80000300800 */
[----:B------:R-:W-:Y:S01]  /*129a60*/  STL [R1+0xe50], R10 ;  /* 0x000e500a01007387 */ /* 0x000fe20000100800 */
[----:B--2---:R-:W-:-:S05]  /*129a70*/  IADD3 R16, P1, PT, R0, R25, RZ ;  /* 0x0000001900107210 */ /* 0x004fca0007f3e0ff */
[----:B------:R-:W-:-:S05]  /*129a80*/  IMAD.X R17, R7, 0x1, R24, P1 ;  /* 0x0000000107117824 */ /* 0x000fca00008e0618 */
[----:B------:R0:W-:Y:S04]  /*129a90*/  STL.64 [R1+0x2418], R16 ;  /* 0x0024181001007387 */ /* 0x0001e80000100a00 */
[----:B0-----:R-:W2:Y:S04]  /*129aa0*/  LDL.LU.64 R16, [R1+0x6070] ;  /* 0x0060700001107983 */ /* 0x001ea80000300a00 */
[----:B------:R-:W2:Y:S04]  /*129ab0*/  LDL.LU R13, [R1+0x1978] ;  /* 0x00197800010d7983 */ /* 0x000ea80000300800 */
[----:B------:R-:W2:Y:S04]  /*129ac0*/  LDL.LU R10, [R1+0x197c] ;  /* 0x00197c00010a7983 */ /* 0x000ea80000300800 */
[----:B------:R0:W-:Y:S04]  /*129ad0*/  STL.64 [R1+0x6050], R24 ;  /* 0x0060501801007387 */ /* 0x0001e80000100a00 */
[----:B0-----:R-:W2:Y:S01]  /*129ae0*/  LDL.LU R25, [R1+0x19d8] ;  /* 0x0019d80001197983 */ /* 0x001ea20000300800 */
[----:B---3--:R-:W-:-:S02]  /*129af0*/  F2FP.SATFINITE.E5M2.F32.PACK_AB_MERGE_C R24, R20, R27, RZ ;  /* 0x0000001b1418723e */ /* 0x008fc400048060ff */
[----:B----4-:R-:W-:-:S03]  /*129b00*/  F2FP.SATFINITE.E5M2.F32.PACK_AB_MERGE_C R20, R23, R22, RZ ;  /* 0x000000161714723e */ /* 0x010fc600048060ff */
[----:B------:R-:W-:Y:S01]  /*129b10*/  STL [R1+0xe54], R24 ;  /* 0x000e541801007387 */ /* 0x000fe20000100800 */
[----:B------:R-:W-:-:S03]  /*129b20*/  F2FP.SATFINITE.E5M2.F32.PACK_AB_MERGE_C R2, R2, R21, RZ ;  /* 0x000000150202723e */ /* 0x000fc600048060ff */
[----:B------:R0:W-:Y:S01]  /*129b30*/  STL [R1+0x420], R20 ;  /* 0x0004201401007387 */ /* 0x0001e20000100800 */
[----:B------:R-:W-:Y:S02]  /*129b40*/  F2FP.SATFINITE.E5M2.F32.PACK_AB_MERGE_C R4, R5, R4, RZ ;  /* 0x000000040504723e */ /* 0x000fe400048060ff */
[----:B------:R-:W-:Y:S02]  /*129b50*/  F2FP.SATFINITE.E5M2.F32.PACK_AB_MERGE_C R8, R8, R6, RZ ;  /* 0x000000060808723e */ /* 0x000fe400048060ff */
[----:B--2---:R-:W-:-:S05]  /*129b60*/  IADD3 R22, P1, PT, R0, R17, RZ ;  /* 0x0000001100167210 */ /* 0x004fca0007f3e0ff */
[----:B------:R-:W-:Y:S01]  /*129b70*/  IMAD.X R23, R7, 0x1, R15, P1 ;  /* 0x0000000107177824 */ /* 0x000fe200008e060f */
[----:B0-----:R-:W-:-:S04]  /*129b80*/  IADD3 R20, P1, PT, R0, R16, RZ ;  /* 0x0000001000147210 */ /* 0x001fc80007f3e0ff */
[----:B------:R0:W-:Y:S01]  /*129b90*/  STL.64 [R1+0x2410], R22 ;  /* 0x0024101601007387 */ /* 0x0001e20000100a00 */
[----:B------:R-:W-:-:S03]  /*129ba0*/  IMAD.X R21, R7, 0x1, R14, P1 ;  /* 0x0000000107157824 */ /* 0x000fc600008e060e */
[----:B0-----:R-:W2:Y:S04]  /*129bb0*/  LDL.LU.64 R22, [R1+0x6068] ;  /* 0x0060680001167983 */ /* 0x001ea80000300a00 */
[----:B------:R-:W3:Y:S04]  /*129bc0*/  LDL.LU R27, [R1+0x1960] ;  /* 0x00196000011b7983 */ /* 0x000ee80000300800 */
[----:B------:R0:W-:Y:S04]  /*129bd0*/  STL [R1+0x418], R2 ;  /* 0x0004180201007387 */ /* 0x0001e80000100800 */
[----:B0-----:R-:W3:Y:S04]  /*129be0*/  LDL.LU R2, [R1+0x1964] ;  /* 0x0019640001027983 */ /* 0x001ee80000300800 */
[----:B------:R0:W-:Y:S04]  /*129bf0*/  STL [R1+0x3f4], R4 ;  /* 0x0003f40401007387 */ /* 0x0001e80000100800 */
[----:B0-----:R-:W4:Y:S04]  /*129c00*/  LDL.LU R4, [R1+0x1968] ;  /* 0x0019680001047983 */ /* 0x001f280000300800 */
[----:B------:R-:W4:Y:S04]  /*129c10*/  LDL.LU R5, [R1+0x196c] ;  /* 0x00196c0001057983 */ /* 0x000f280000300800 */
[----:B------:R-:W-:Y:S04]  /*129c20*/  STL.64 [R1+0x6048], R16 ;  /* 0x0060481001007387 */ /* 0x000fe80000100a00 */
[----:B------:R0:W-:Y:S04]  /*129c30*/  STL.64 [R1+0x2408], R20 ;  /* 0x0024081401007387 */ /* 0x0001e80000100a00 */
[----:B0-----:R-:W3:Y:S01]  /*129c40*/  LDL.LU.64 R20, [R1+0x6060] ;  /* 0x0060600001147983 */ /* 0x001ee20000300a00 */
[----:B------:R-:W-:-:S03]  /*129c50*/  F2FP.SATFINITE.E5M2.F32.PACK_AB_MERGE_C R16, R3, R25, RZ ;  /* 0x000000190310723e */ /* 0x000fc600048060ff */
[----:B------:R-:W4:Y:S04]  /*129c60*/  LDL.LU R3, [R1+0x1940] ;  /* 0x0019400001037983 */ /* 0x000f280000300800 */
[----:B------:R2:W-:Y:S04]  /*129c70*/  STL [R1+0x3fc], R16 ;  /* 0x0003fc1001007387 */ /* 0x0005e80000100800 */
[----:B------:R-:W4:Y:S04]  /*129c80*/  LDL.LU R6, [R1+0x1944] ;  /* 0x0019440001067983 */ /* 0x000f280000300800 */
[----:B------:R0:W-:Y:S01]  /*129c90*/  STL [R1+0x3bc], R8 ;  /* 0x0003bc0801007387 */ /* 0x0001e20000100800 */
[----:B------:R-:W-:-:S02]  /*129ca0*/  F2FP.SATFINITE.E5M2.F32.PACK_AB_MERGE_C R9, R9, R12, RZ ;  /* 0x0000000c0909723e */ /* 0x000fc400048060ff */
[----:B------:R-:W-:Y:S02]  /*129cb0*/  F2FP.SATFINITE.E5M2.F32.PACK_AB_MERGE_C R11, R11, R26, RZ ;  /* 0x0000001a0b0b723e */ /* 0x000fe400048060ff */
[----:B------:R-:W-:Y:S02]  /*129cc0*/  F2FP.SATFINITE.E5M2.F32.PACK_AB_MERGE_C R13, R10, R13, RZ ;  /* 0x0000000d0a0d723e */ /* 0x000fe400048060ff */
[C---:B--2---:R-:W-:Y:S01]  /*129cd0*/  IADD3 R16, P1, PT, R0.reuse, R23, RZ ;  /* 0x0000001700107210 */ /* 0x044fe20007f3e0ff */
[----:B------:R-:W-:Y:S04]  /*129ce0*/  STL [R1+0x6038], R23 ;  /* 0x0060381701007387 */ /* 0x000fe80000100800 */
[----:B------:R-:W-:Y:S01]  /*129cf0*/  IMAD.X R17, R7, 0x1, R22, P1 ;  /* 0x0000000107117824 */ /* 0x000fe200008e0616 */
[----:B------:R-:W-:Y:S04]  /*129d00*/  STL [R1+0x603c], R22 ;  /* 0x00603c1601007387 */ /* 0x000fe80000100800 */
[----:B------:R-:W2:Y:S04]  /*129d10*/  LDL.LU R25, [R1+0x1948] ;  /* 0x0019480001197983 */ /* 0x000ea80000300800 */
[----:B------:R-:W-:Y:S04]  /*129d20*/  STL.64 [R1+0x2400], R16 ;  /* 0x0024001001007387 */ /* 0x000fe80000100a00 */
[----:B0-----:R-:W2:Y:S04]  /*129d30*/  LDL.LU R8, [R1+0x194c] ;  /* 0x00194c0001087983 */ /* 0x001ea80000300800 */
[----:B------:R0:W-:Y:S04]  /*129d40*/  STL [R1+0x3b4], R9 ;  /* 0x0003b40901007387 */ /* 0x0001e80000100800 */
[----:B------:R-:W2:Y:S04]  /*129d50*/  LDL.LU R12, [R1+0x1920] ;  /* 0x00192000010c7983 */ /* 0x000ea80000300800 */
[----:B0-----:R-:W2:Y:S04]  /*129d60*/  LDL.LU R9, [R1+0x1924] ;  /* 0x0019240001097983 */ /* 0x001ea80000300800 */
[----:B------:R0:W-:Y:S01]  /*129d70*/  STL [R1+0x398], R11 ;  /* 0x0003980b01007387 */ /* 0x0001e20000100800 */
[----:B---3--:R-:W-:-:S05]  /*129d80*/  IADD3 R16, P1, PT, R0, R21, RZ ;  /* 0x0000001500107210 */ /* 0x008fca0007f3e0ff */
[C---:B------:R-:W-:Y:S01]  /*129d90*/  IMAD.X R17, R7.reuse, 0x1, R19, P1 ;  /* 0x0000000107117824 */ /* 0x040fe200008e0613 */
[----:B------:R-:W-:Y:S01]  /*129da0*/  IADD3 R10, P1, PT, R0, R20, RZ ;  /* 0x00000014000a7210 */ /* 0x000fe20007f3e0ff */
[----:B------:R1:W-:Y:S04]  /*129db0*/  STL.64 [R1+0x6040], R20 ;  /* 0x0060401401007387 */ /* 0x0003e80000100a00 */
[----:B0-----:R-:W-:Y:S01]  /*129dc0*/  IMAD.X R11, R7, 0x1, R18, P1 ;  /* 0x00000001070b7824 */ /* 0x001fe200008e0612 */
[----:B------:R-:W-:Y:S04]  /*129dd0*/  STL.64 [R1+0x23f8], R16 ;  /* 0x0023f81001007387 */ /* 0x000fe80000100a00 */
[----:B------:R0:W-:Y:S01]  /*129de0*/  STL [R1+0x394], R13 ;  /* 0x0003940d01007387 */ /* 0x0001e20000100800 */
[----:B-1----:R-:W-:-:S02]  /*129df0*/  F2FP.SATFINITE.E5M2.F32.PACK_AB_MERGE_C R21, R2, R27, RZ ;  /* 0x0000001b0215723e */ /* 0x002fc400048060ff */
[----:B----4-:R-:W-:Y:S01]  /*129e00*/  F2FP.SATFINITE.E5M2.F32.PACK_AB_MERGE_C R2, R5, R4, RZ ;  /* 0x000000040502723e */ /* 0x010fe200048060ff */
[----:B0-----:R-:W3:Y:S04]  /*129e10*/  LDL.LU R13, [R1+0x1928] ;  /* 0x00192800010d7983 */ /* 0x001ee80000300800 */
[----:B------:R0:W-:Y:S01]  /*129e20*/  STL.64 [R1+0x23f0], R10 ;  /* 0x0023f00a01007387 */ /* 0x0001e20000100a00 */
[----:B------:R-:W-:Y:S01]  /*129e30*/  VIADD R0, R0, UR5 ;  /* 0x0000000500007c36 */ /* 0x000fe20008000000 */
[----:B------:R-:W1:Y:S02]  /*129e40*/  LDCU UR5, c[0x0][0x3b8] ;  /* 0x00007700ff0577ac */ /* 0x000e640008000800 */
[----:B0-----:R-:W3:Y:S04]  /*129e50*/  LDL.LU R10, [R1+0x192c] ;  /* 0x00192c00010a7983 */ /* 0x001ee80000300800 */
[----:B------:R-:W4:Y:S04]  /*129e60*/  LDL.LU R16, [R1+0x1910] ;  /* 0x0019100001107983 */ /* 0x000f280000300800 */
[----:B------:R-:W4:Y:S04]  /*129e70*/  LDL.LU R17, [R1+0x1914] ;  /* 0x0019140001117983 */ /* 0x000f280000300800 */
[----:B------:R-:W3:Y:S04]  /*129e80*/  LDL.LU R7, [R1+0x18f0] ;  /* 0x0018f00001077983 */ /* 0x000ee80000300800 */
[----:B------:R-:W3:Y:S04]  /*129e90*/  LDL.LU R11, [R1+0x18f4] ;  /* 0x0018f400010b7983 */ /* 0x000ee80000300800 */
[----:B------:R-:W3:Y:S04]  /*129ea0*/  LDL.LU R20, [R1+0x18f8] ;  /* 0x0018f80001147983 */ /* 0x000ee80000300800 */
[----:B------:R0:W-:Y:S01]  /*129eb0*/  STL [R1+0x370], R21 ;  /* 0x0003701501007387 */ /* 0x0001e20000100800 */
[----:B------:R-:W-:-:S03]  /*129ec0*/  IADD3 R26, P1, PT, R0, R29, RZ ;  /* 0x0000001d001a7210 */ /* 0x000fc60007f3e0ff */
[----:B0-----:R-:W3:Y:S04]  /*129ed0*/  LDL.LU R21, [R1+0x18fc] ;  /* 0x0018fc0001157983 */ /* 0x001ee80000300800 */
[----:B------:R0:W-:Y:S04]  /*129ee0*/  STL [R1+0x37c], R2 ;  /* 0x00037c0201007387 */ /* 0x0001e80000100800 */
[----:B------:R-:W3:Y:S04]  /*129ef0*/  LDL.LU R4, [R1+0x18d0] ;  /* 0x0018d00001047983 */ /* 0x000ee80000300800 */
[----:B------:R-:W3:Y:S01]  /*129f00*/  LDL.LU R5, [R1+0x18d4] ;  /* 0x0018d40001057983 */ /* 0x000ee20000300800 */
[----:B0-----:R-:W-:-:S02]  /*129f10*/  F2FP.SATFINITE.E5M2.F32.PACK_AB_MERGE_C R2, R6, R3, RZ ;  /* 0x000000030602723e */ /* 0x001fc400048060ff */
[----:B------:R-:W-:Y:S01]  /*129f20*/  SHF.R.S32.HI R6, RZ, 0x1f, R0 ;  /* 0x0000001fff067819 */ /* 0x000fe20000011400 */
[----:B------:R-:W3:Y:S04]  /*129f30*/  LDL.LU R22, [R1+0x18d8] ;  /* 0x0018d80001167983 */ /* 0x000ee80000300800 */
[----:B------:R-:W-:Y:S01]  /*129f40*/  IMAD.X R27, R6, 0x1, R28, P1 ;  /* 0x00000001061b7824 */ /* 0x000fe200008e061c */
[----:B------:R-:W3:Y:S04]  /*129f50*/  LDL.LU R23, [R1+0x18dc] ;  /* 0x0018dc0001177983 */ /* 0x000ee80000300800 */
[----:B------:R0:W-:Y:S04]  /*129f60*/  STL [R1+0x354], R2 ;  /* 0x0003540201007387 */ /* 0x0001e80000100800 */
[----:B0-----:R-:W3:Y:S04]  /*129f70*/  LDL.LU R2, [R1+0x18c0] ;  /* 0x0018c00001027983 */ /* 0x001ee80000300800 */
[----:B------:R-:W3:Y:S04]  /*129f80*/  LDL.LU R3, [R1+0x18c4] ;  /* 0x0018c40001037983 */ /* 0x000ee80000300800 */
[----:B------:R0:W-:Y:S04]  /*129f90*/  STL.64 [R1+0x23e8], R26 ;  /* 0x0023e81a01007387 */ /* 0x0001e80000100a00 */
[----:B0-----:R-:W3:Y:S01]  /*129fa0*/  LDL.LU.64 R26, [R1+0x6058] ;  /* 0x00605800011a7983 */ /* 0x001ee20000300a00 */
[----:B--2---:R-:W-:-:S02]  /*129fb0*/  F2FP.SATFINITE.E5M2.F32.PACK_AB_MERGE_C R24, R8, R25, RZ ;  /* 0x000000190818723e */ /* 0x004fc400048060ff */
[----:B------:R-:W-:Y:S02]  /*129fc0*/  F2FP.SATFINITE.E5M2.F32.PACK_AB_MERGE_C R8, R9, R12, RZ ;  /* 0x0000000c0908723e */ /* 0x000fe400048060ff */
[----:B------:R-:W2:Y:S04]  /*129fd0*/  LDL.LU R12, [R1+0x18c8] ;  /* 0x0018c800010c7983 */ /* 0x000ea80000300800 */
[----:B------:R3:W-:Y:S04]  /*129fe0*/  STL [R1+0x344], R24 ;  /* 0x0003441801007387 */ /* 0x0007e80000100800 */
[----:B------:R-:W2:Y:S04]  /*129ff0*/  LDL.LU R9, [R1+0x18cc] ;  /* 0x0018cc0001097983 */ /* 0x000ea80000300800 */
[----:B------:R-:W-:Y:S01]  /*12a000*/  STL [R1+0x248], R8 ;  /* 0x0002480801007387 */ /* 0x000fe20000100800 */
[----:B---3--:R-:W-:-:S05]  /*12a010*/  IADD3 R24, P1, PT, R0, R27, RZ ;  /* 0x0000001b00187210 */ /* 0x008fca0007f3e0ff */
[----:B------:R-:W-:-:S05]  /*12a020*/  IMAD.X R25, R6, 0x1, R26, P1 ;  /* 0x0000000106197824 */ /* 0x000fca00008e061a */
[----:B------:R0:W-:Y:S04]  /*12a030*/  STL.64 [R1+0x23e0], R24 ;  /* 0x0023e01801007387 */ /* 0x0001e80000100a00 */
[----:B0-----:R-:W3:Y:S01]  /*12a040*/  LDL.LU.64 R24, [R1+0x6050] ;  /* 0x0060500001187983 */ /* 0x001ee20000300a00 */
[----:B------:R-:W-:-:S03]  /*12a050*/  F2FP.SATFINITE.E5M2.F32.PACK_AB_MERGE_C R10, R10, R13, RZ ;  /* 0x0000000d0a0a723e */ /* 0x000fc600048060ff */
[----:B------:R-:W2:Y:S01]  /*12a060*/  LDL.LU R8, [R1+0x1894] ;  /* 0x0018940001087983 */ /* 0x000ea20000300800 */
[----:B----4-:R-:W-:-:S03]  /*12a070*/  F2FP.SATFINITE.E5M2.F32.PACK_AB_MERGE_C R17, R17, R16, RZ ;  /* 0x000000101111723e */ /* 0x010fc600048060ff */
[----:B------:R0:W-:Y:S04]  /*12a080*/  STL.64 [R1+0x6030], R26 ;  /* 0x0060301a01007387 */ /* 0x0001e80000100a00 */
[----:B0-----:R-:W4:Y:S04]  /*12a090*/  LDL.LU R26, [R1+0x1918] ;  /* 0x00191800011a7983 */ /* 0x001f280000300800 */
[----:B------:R-:W4:Y:S04]  /*12a0a0*/  LDL.LU R27, [R1+0x191c] ;  /* 0x00191c00011b7983 */ /* 0x000f280000300800 */
[----:B------:R-:W2:Y:S04]  /*12a0b0*/  LDL.LU R13, [R1+0x1898] ;  /* 0x00189800010d7983 */ /* 0x000ea80000300800 */
[----:B------:R0:W-:Y:S04]  /*12a0c0*/  STL [R1+0x24c], R10 ;  /* 0x00024c0a01007387 */ /* 0x0001e80000100800 */
[----:B0-----:R-:W2:Y:S04]  /*12a0d0*/  LDL.LU R10, [R1+0x189c] ;  /* 0x00189c00010a7983 */ /* 0x001ea80000300800 */
[----:B------:R0:W-:Y:S01]  /*12a0e0*/  STL [R1+0x240], R17 ;  /* 0x0002401101007387 */ /* 0x0001e20000100800 */
[----:B---3--:R-:W-:-:S05]  /*12a0f0*/  IADD3 R16, P1, PT, R0, R25, RZ ;  /* 0x0000001900107210 */ /* 0x008fca0007f3e0ff */
[----:B0-----:R-:W-:-:S05]  /*12a100*/  IMAD.X R17, R6, 0x1, R24, P1 ;  /* 0x0000000106117824 */ /* 0x001fca00008e0618 */
[----:B------:R0:W-:Y:S04]  /*12a110*/  STL.64 [R1+0x23d8], R16 ;  /* 0x0023d81001007387 */ /* 0x0001e80000100a00 */
[----:B0-----:R-:W3:Y:S01]  /*12a120*/  LDL.LU.64 R16, [R1+0x6048] ;  /* 0x0060480001107983 */ /* 0x001ee20000300a00 */
[----:B----4-:R-:W-:Y:S02]  /*12a130*/  F2FP.SATFINITE.E5M2.F32.PACK_AB_MERGE_C R27, R27, R26, RZ ;  /* 0x0000001a1b1b723e */ /* 0x010fe400048060ff */
[----:B------:R-:W-:-:S03]  /*12a140*/  F2FP.SATFINITE.E5M2.F32.PACK_AB_MERGE_C R7, R11, R7, RZ ;  /* 0x000000070b07723e */ /* 0x000fc600048060ff */
[----:B------:R-:W-:Y:S01]  /*12a150*/  STL [R1+0x244], R27 ;  /* 0x0002441b01007387 */ /* 0x000fe20000100800 */
[----:B------:R-:W-:-:S03]  /*12a160*/  F2FP.SATFINITE.E5M2.F32.PACK_AB_MERGE_C R20, R21, R20, RZ ;  /* 0x000000141514723e */ /* 0x000fc600048060ff */
[----:B------:R0:W-:Y:S01]  /*12a170*/  STL [R1+0x238], R7 ;  /* 0x0002380701007387 */ /* 0x0001e20000100800 */
[----:B------:R-:W-:-:S03]  /*12a180*/  F2FP.SATFINITE.E5M2.F32.PACK_AB_MERGE_C R4, R5, R4, RZ ;  /* 0x000000040504723e */ /* 0x000fc600048060ff */
[----:B0-----:R-:W4:Y:S04]  /*12a190*/  LDL.LU R7, [R1+0x1880] ;  /* 0x0018800001077983 */ /* 0x001f280000300800 */
[----:B------:R-:W4:Y:S01]  /*12a1a0*/  LDL.LU R11, [R1+0x1884] ;  /* 0x00188400010b7983 */ /* 0x000f220000300800 */
[----:B------:R-:W-:Y:S02]  /*12a1b0*/  F2FP.SATFINITE.E5M2.F32.PACK_AB_MERGE_C R23, R23, R22, RZ ;  /* 0x000000161717723e */ /* 0x000fe400048060ff */
[----:B---3--:R-:W-:-:S05]  /*12a1c0*/  IADD3 R26, P1, PT, R0, R17, RZ ;  /* 0x00000011001a7210 */ /* 0x008fca0007f3e0ff */
[----:B------:R-:W-:-:S05]  /*12a1d0*/  IMAD.X R27, R6, 0x1, R15, P1 ;  /* 0x00000001061b7824 */ /* 0x000fca00008e060f */
[----:B------:R0:W-:Y:S04]  /*12a1e0*/  STL.64 [R1+0x23d0], R26 ;  /* 0x0023d01a01007387 */ /* 0x0001e80000100a00 */
[----:B0-----:R-:W3:Y:S04]  /*12a1f0*/  LDL.LU R26, [R1+0x1888] ;  /* 0x00188800011a7983 */ /* 0x001ee80000300800 */
[----:B------:R0:W-:Y:S04]  /*12a200*/  STL [R1+0x23c], R20 ;  /* 0x00023c1401007387 */ /* 0x0001e80000100800 */
[----:B------:R-:W3:Y:S01]  /*12a210*/  LDL.LU R27, [R1+0x188c] ;  /* 0x00188c00011b7983 */ /* 0x000ee20000300800 */
[----:B0-----:R-:W-:-:S03]  /*12a220*/  IADD3 R20, P1, PT, R0, R16, RZ ;  /* 0x0000001000147210 */ /* 0x001fc60007f3e0ff */
[----:B------:R0:W-:Y:S02]  /*12a230*/  STL [R1+0x50ec], R4 ;  /* 0x0050ec0401007387 */ /* 0x0001e40000100800 */
[----:B------:R-:W-:Y:S02]  /*12a240*/  IMAD.X R21, R6, 0x1, R14, P1 ;  /* 0x0000000106157824 */ /* 0x000fe400008e060e */
[----:B0-----:R-:W2:Y:S04]  /*12a250*/  LDL.LU R4, [R1+0x1860] ;  /* 0x0018600001047983 */ /* 0x001ea80000300800 */
[----:B------:R-:W2:Y:S04]  /*12a260*/  LDL.LU R5, [R1+0x1864] ;  /* 0x0018640001057983 */ /* 0x000ea80000300800 */
[----:B------:R0:W-:Y:S04]  /*12a270*/  STL.64 [R1+0x23c8], R20 ;  /* 0x0023c81401007387 */ /* 0x0001e80000100a00 */
[----:B0-----:R-:W2:Y:S04]  /*12a280*/  LDL.LU.64 R20, [R1+0x6040] ;  /* 0x0060400001147983 */ /* 0x001ea80000300a00 */
[----:B------:R-:W2:Y:S04]  /*12a290*/  LDL.LU R22, [R1+0x603c] ;  /* 0x00603c0001167983 */ /* 0x000ea80000300800 */
[----:B------:R0:W-:Y:S04]  /*12a2a0*/  STL [R1+0x5104], R23 ;  /* 0x0051041701007387 */ /* 0x0001e80000100800 */
[----:B0-----:R-:W2:Y:S01]  /*12a2b0*/  LDL.LU R23, [R1+0x6038] ;  /* 0x0060380001177983 */ /* 0x001ea20000300800 */
[----:B------:R-:W-:-:S05]  /*12a2c0*/  F2FP.SATFINITE.E5M2.F32.PACK_AB_MERGE_C R3, R3, R2, RZ ;  /* 0x000000020303723e */ /* 0x000fca00048060ff */
[----:B------:R-:W-:Y:S01]  /*12a2d0*/  STL [R1+0x5038], R3 ;  /* 0x0050380301007387 */ /* 0x000fe20000100800 */
[----:B--2---:R-:W-:-:S03]  /*12a2e0*/  IADD3 R2, P1, PT, R0, R23, RZ ;  /* 0x0000001700027210 */ /* 0x004fc60007f3e0ff */
[----:B------:R0:W-:Y:S04]  /*12a2f0*/  STL.64 [R1+0x6020], R22 ;  /* 0x0060201601007387 */ /* 0x0001e80000100a00 */
[----:B0-----:R-:W2:Y:S01]  /*12a300*/  LDL.LU R23, [R1+0x1890] ;  /* 0x0018900001177983 */ /* 0x001ea20000300800 */
[----:B------:R-:W-:Y:S01]  /*12a310*/  IMAD.X R3, R6, 0x1, R22, P1 ;  /* 0x0000000106037824 */ /* 0x000fe200008e0616 */
[----:B------:R-:W-:Y:S02]  /*12a320*/  IADD3 R22, P1, PT, R0, R21, RZ ;  /* 0x0000001500167210 */ /* 0x000fe40007f3e0ff */
[----:B------:R-:W-:Y:S02]  /*12a330*/  F2FP.SATFINITE.E5M2.F32.PACK_AB_MERGE_C R9, R9, R12, RZ ;  /* 0x0000000c0909723e */ /* 0x000fe400048060ff */
[----:B------:R0:W-:Y:S04]  /*12a340*/  STL.64 [R1+0x23c0], R2 ;  /* 0x0023c00201007387 */ /* 0x0001e80000100a00 */
[----:B0-----:R-:W3:Y:S04]  /*12a350*/  LDL.LU R2, [R1+0x1868] ;  /* 0x0018680001027983 */ /* 0x001ee80000300800 */
[----:B------:R-:W3:Y:S04]  /*12a360*/  LDL.LU R3, [R1+0x186c] ;  /* 0x00186c0001037983 */ /* 0x000ee80000300800 */
[----:B------:R0:W-:Y:S04]  /*12a370*/  STL [R1+0x5064], R9 ;  /* 0x0050640901007387 */ /* 0x0001e80000100800 */
[----:B------:R-:W3:Y:S04]  /*12a380*/  LDL.LU R12, [R1+0x1840] ;  /* 0x00184000010c7983 */ /* 0x000ee80000300800 */
[----:B0-----:R-:W3:Y:S01]  /*12a390*/  LDL.LU R9, [R1+0x1844] ;  /* 0x0018440001097983 */ /* 0x001ee20000300800 */
[----:B----4-:R-:W-:-:S02]  /*12a3a0*/  F2FP.SATFINITE.E5M2.F32.PACK_AB_MERGE_C R7, R11, R7, RZ ;  /* 0x000000070b07723e */ /* 0x010fc400048060ff */
[----:B------:R-:W-:Y:S02]  /*12a3b0*/  F2FP.SATFINITE.E5M2.F32.PACK_AB_MERGE_C R4, R5, R4, RZ ;  /* 0x000000040504723e */ /* 0x000fe400048060ff */
[----:B--2---:R-:W-:Y:S01]  /*12a3c0*/  F2FP.SATFINITE.E5M2.F32.PACK_AB_MERGE_C R8, R8, R23, RZ ;  /* 0x000000170808723e */ /* 0x004fe200048060ff */
[----:B------:R-:W-:-:S04]  /*12a3d0*/  IMAD.X R23, R6, 0x1, R19, P1 ;  /* 0x0000000106177824 */ /* 0x000fc800008e0613 */
[----:B------:R0:W-:Y:S04]  /*12a3e0*/  STL [R1+0x4fcc], R8 ;  /* 0x004fcc0801007387 */ /* 0x0001e80000100800 */
[----:B------:R2:W-:Y:S01]  /*12a3f0*/  STL.64 [R1+0x23b8], R22 ;  /* 0x0023b81601007387 */ /* 0x0005e20000100a00 */
[----:B0-----:R-:W-:-:S03]  /*12a400*/  F2FP.SATFINITE.E5M2.F32.PACK_AB_MERGE_C R8, R10, R13, RZ ;  /* 0x0000000d0a08723e */ /* 0x001fc600048060ff */
[----:B------:R0:W-:Y:S01]  /*12a410*/  STL.64 [R1+0x6028], R20 ;  /* 0x0060281401007387 */ /* 0x0001e20000100a00 */
[----:B--2---:R-:W-:-:S03]  /*12a420*/  IADD3 R22, P1, PT, R0, R20, RZ ;  /* 0x0000001400167210 */ /* 0x004fc60007f3e0ff */
[----:B------:R-:W-:Y:S02]  /*12a430*/  STL [R1+0x4fe4], R8 ;  /* 0x004fe40801007387 */ /* 0x000fe40000100800 */
[----:B------:R-:W-:Y:S02]  /*12a440*/  IMAD.X R23, R6, 0x1, R18, P1 ;  /* 0x0000000106177824 */ /* 0x000fe400008e0612 */
[----:B0-----:R-:W2:Y:S04]  /*12a450*/  LDL.LU R20, [R1+0x1848] ;  /* 0x0018480001147983 */ /* 0x001ea80000300800 */
[----:B------:R-:W2:Y:S04]  /*12a460*/  LDL.LU R21, [R1+0x184c] ;  /* 0x00184c0001157983 */ /* 0x000ea80000300800 */
[----:B------:R-:W4:Y:S04]  /*12a470*/  LDL.LU R13, [R1+0x1830] ;  /* 0x00183000010d7983 */ /* 0x000f280000300800 */
[----:B------:R3:W-:Y:S04]  /*12a480*/  STL.64 [R1+0x23b0], R22 ;  /* 0x0023b01601007387 */ /* 0x0007e80000100a00 */
[----:B------:R-:W4:Y:S04]  /*12a490*/  LDL.LU R10, [R1+0x1834] ;  /* 0x00183400010a7983 */ /* 0x000f280000300800 */
[----:B------:R-:W4:Y:S01]  /*12a4a0*/  LDL.LU R6, [R1+0x1838] ;  /* 0x0018380001067983 */ /* 0x000f220000300800 */
[----:B---3--:R-:W-:-:S03]  /*12a4b0*/  F2FP.SATFINITE.E5M2.F32.PACK_AB_MERGE_C R22, R27, R26, RZ ;  /* 0x0000001a1b16723e */ /* 0x008fc600048060ff */
[----:B------:R-:W3:Y:S04]  /*12a4c0*/  LDL.LU R8, [R1+0x183c] ;  /* 0x00183c0001087983 */ /* 0x000ee80000300800 */
[----:B------:R0:W-:Y:S01]  /*12a4d0*/  STL [R1+0x4f78], R7 ;  /* 0x004f780701007387 */ /* 0x0001e20000100800 */
[----:B-1----:R-:W-:Y:S01]  /*12a4e0*/  VIADD R0, R0, UR5 ;  /* 0x0000000500007c36 */ /* 0x002fe20008000000 */
[----:B------:R-:W-:Y:S01]  /*12a4f0*/  F2FP.SATFINITE.E5M2.F32.PACK_AB_MERGE_C R3, R3, R2, RZ ;  /* 0x000000020303723e */ /* 0x000fe200048060ff */
[----:B------:R-:W1:Y:S01]  /*12a500*/  LDCU UR5, c[0x0][0x3b8] ;  /* 0x00007700ff0577ac */ /* 0x000e620008000800 */
[----:B0-----:R-:W3:Y:S04]  /*12a510*/  LDL.LU R7, [R1+0x1810] ;  /* 0x0018100001077983 */ /* 0x001ee80000300800 */
[----:B------:R-:W3:Y:S04]  /*12a520*/  LDL.LU R11, [R1+0x1814] ;  /* 0x00181400010b7983 */ /* 0x000ee80000300800 */
[----:B------:R0:W-:Y:S01]  /*12a530*/  STL [R1+0x4f8c], R22 ;  /* 0x004f8c1601007387 */ /* 0x0001e20000100800 */
[----:B------:R-:W-:-:S03]  /*12a540*/  IADD3 R26, P1, PT, R0, R29, RZ ;  /* 0x0000001d001a7210 */ /* 0x000fc60007f3e0ff */
[----:B0-----:R-:W3:Y:S04]  /*12a550*/  LDL.LU R22, [R1+0x1818] ;  /* 0x0018180001167983 */ /* 0x001ee80000300800 */
[----:B------:R-:W3:Y:S04]  /*12a560*/  LDL.LU R23, [R1+0x181c] ;  /* 0x00181c0001177983 */ /* 0x000ee80000300800 */
[----:B------:R0:W-:Y:S04]  /*12a570*/  STL [R1+0x4f24], R4 ;  /* 0x004f240401007387 */ /* 0x0001e80000100800 */
[----:B0-----:R-:W3:Y:S04]  /*12a580*/  LDL.LU R4, [R1+0x17f0] ;  /* 0x0017f00001047983 */ /* 0x001ee80000300800 */
[----:B------:R-:W3:Y:S04]  /*12a590*/  LDL.LU R5, [R1+0x17f4] ;  /* 0x0017f40001057983 */ /* 0x000ee80000300800 */
[----:B------:R0:W-:Y:S02]  /*12a5a0*/  STL [R1+0x6018], R29 ;  /* 0x0060181d01007387 */ /* 0x0001e40000100800 */
[----:B0-----:R-:W-:-:S05]  /*12a5b0*/  SHF.R.S32.HI R29, RZ, 0x1f, R0 ;  /* 0x0000001fff1d7819 */ /* 0x001fca0000011400 */
[----:B------:R-:W-:-:S05]  /*12a5c0*/  IMAD.X R27, R29, 0x1, R28, P1 ;  /* 0x000000011d1b7824 */ /* 0x000fca00008e061c */
[----:B------:R0:W-:Y:S04]  /*12a5d0*/  STL.64 [R1+0x23a8], R26 ;  /* 0x0023a81a01007387 */ /* 0x0001e80000100a00 */
[----:B0-----:R-:W3:Y:S01]  /*12a5e0*/  LDL.LU.64 R26, [R1+0x6030] ;  /* 0x00603000011a7983 */ /* 0x001ee20000300a00 */
[----:B------:R-:W-:-:S03]  /*12a5f0*/  F2FP.SATFINITE.E5M2.F32.PACK_AB_MERGE_C R9, R9, R12, RZ ;  /* 0x0000000c0909723e */ /* 0x000fc600048060ff */
[----:B------:R0:W-:Y:S04]  /*12a600*/  STL [R1+0x4f28], R3 ;  /* 0x004f280301007387 */ /* 0x0001e80000100800 */
[----:B------:R-:W-:Y:S01]  /*12a610*/  STL [R1+0x4ec4], R9 ;  /* 0x004ec40901007387 */ /* 0x000fe20000100800 */
[----:B--2---:R-:W-:Y:S02]  /*12a620*/  F2FP.SATFINITE.E5M2.F32.PACK_AB_MERGE_C R21, R21, R20, RZ ;  /* 0x000000141515723e */ /* 0x004fe400048060ff */
[----:B----4-:R-:W-:Y:S02]  /*12a630*/  F2FP.SATFINITE.E5M2.F32.PACK_AB_MERGE_C R20, R10, R13, RZ ;  /* 0x0000000d0a14723e */ /* 0x010fe400048060ff */
[----:B---3--:R-:W-:Y:S02]  /*12a640*/  F2FP.SATFINITE.E5M2.F32.PACK_AB_MERGE_C R8, R8, R6, RZ ;  /* 0x000000060808723e */ /* 0x008fe400048060ff */
[----:B------:R-:W-:-:S02]  /*12a650*/  F2FP.SATFINITE.E5M2.F32.PACK_AB_MERGE_C R7, R11, R7, RZ ;  /* 0x000000070b07723e */ /* 0x000fc400048060ff */
[----:B------:R-:W-:Y:S02]  /*12a660*/  F2FP.SATFINITE.E5M2.F32.PACK_AB_MERGE_C R23, R23, R22, RZ ;  /* 0x000000161717723e */ /* 0x000fe400048060ff */
[----:B------:R-:W-:-:S05]  /*12a670*/  IADD3 R2, P1, PT, R0, R27, RZ ;  /* 0x0000001b00027210 */ /* 0x000fca0007f3e0ff */
[----:B0-----:R-:W-:-:S05]  /*12a680*/  IMAD.X R3, R29, 0x1, R26, P1 ;  /* 0x000000011d037824 */ /* 0x001fca00008e061a */
[----:B------:R0:W-:Y:S04]  /*12a690*/  STL.64 [R1+0x23a0], R2 ;  /* 0x0023a00201007387 */ /* 0x0001e80000100a00 */
[----:B0-----:R-:W2:Y:S04]  /*12a6a0*/  LDL.LU R2, [R1+0x17e8] ;  /* 0x0017e80001027983 */ /* 0x001ea80000300800 */
[----:B------:R-:W2:Y:S04]  /*12a6b0*/  LDL.LU R3, [R1+0x17ec] ;  /* 0x0017ec0001037983 */ /* 0x000ea80000300800 */
[----:B------:R-:W3:Y:S04]  /*12a6c0*/  LDL.LU R12, [R1+0x17b0] ;  /* 0x0017b000010c7983 */ /* 0x000ee80000300800 */
[----:B------:R-:W3:Y:S04]  /*12a6d0*/  LDL.LU R9, [R1+0x17b4] ;  /* 0x0017b40001097983 */ /* 0x000ee80000300800 */
[----:B------:R0:W-:Y:S04]  /*12a6e0*/  STL.64 [R1+0x6010], R26 ;  /* 0x0060101a01007387 */ /* 0x0001e80000100a00 */
[----:B0-----:R-:W4:Y:S04]  /*12a6f0*/  LDL.LU R26, [R1+0x17e0] ;  /* 0x0017e000011a7983 */ /* 0x001f280000300800 */
[----:B------:R-:W4:Y:S04]  /*12a700*/  LDL.LU R27, [R1+0x17e4] ;  /* 0x0017e400011b7983 */ /* 0x000f280000300800 */
[----:B------:R-:W3:Y:S04]  /*12a710*/  LDL.LU R13, [R1+0x17b8] ;  /* 0x0017b800010d7983 */ /* 0x000ee80000300800 */
[----:B------:R-:W-:Y:S04]  /*12a720*/  STL [R1+0x4ed0], R21 ;  /* 0x004ed01501007387 */ /* 0x000fe80000100800 */
[----:B------:R-:W3:Y:S04]  /*12a730*/  LDL.LU R10, [R1+0x17bc] ;  /* 0x0017bc00010a7983 */ /* 0x000ee80000300800 */
[----:B------:R0:W-:Y:S04]  /*12a740*/  STL [R1+0x4e34], R20 ;  /* 0x004e341401007387 */ /* 0x0001e80000100800 */
[----:B------:R-:W3:Y:S01]  /*12a750*/  LDL.LU R6, [R1+0x17a0] ;  /* 0x0017a00001067983 */ /* 0x000ee20000300800 */
[----:B0-----:R-:W-:-:S05]  /*12a760*/  IADD3 R20, P1, PT, R0, R25, RZ ;  /* 0x0000001900147210 */ /* 0x001fca0007f3e0ff */
[----:B------:R-:W-:-:S05]  /*12a770*/  IMAD.X R21, R29, 0x1, R24, P1 ;  /* 0x000000011d157824 */ /* 0x000fca00008e0618 */
[----:B------:R0:W-:Y:S04]  /*12a780*/  STL.64 [R1+0x2398], R20 ;  /* 0x0023981401007387 */ /* 0x0001e80000100a00 */
[----:B------:R1:W-:Y:S01]  /*12a790*/  STL [R1+0x4e4c], R8 ;  /* 0x004e4c0801007387 */ /* 0x0003e20000100800 */
[----:B0-----:R-:W-:-:S03]  /*12a7a0*/  IADD3 R20, P1, PT, R0, R17, RZ ;  /* 0x0000001100147210 */ /* 0x001fc60007f3e0ff */
[----:B-1----:R-:W3:Y:S02]  /*12a7b0*/  LDL.LU R8, [R1+0x17a4] ;  /* 0x0017a40001087983 */ /* 0x002ee40000300800 */
[----:B------:R-:W-:Y:S02]  /*12a7c0*/  IMAD.X R21, R29, 0x1, R15, P1 ;  /* 0x000000011d157824 */ /* 0x000fe400008e060f */
[----:B------:R0:W-:Y:S01]  /*12a7d0*/  STL [R1+0x4dbc], R7 ;  /* 0x004dbc0701007387 */ /* 0x0001e20000100800 */
[----:B------:R-:W-:-:S03]  /*12a7e0*/  F2FP.SATFINITE.E5M2.F32.PACK_AB_MERGE_C R22, R5, R4, RZ ;  /* 0x000000040516723e */ /* 0x000fc600048060ff */
[----:B0-----:R-:W3:Y:S04]  /*12a7f0*/  LDL.LU R7, [R1+0x17a8] ;  /* 0x0017a80001077983 */ /* 0x001ee80000300800 */
[----:B------:R-:W3:Y:S04]  /*12a800*/  LDL.LU R11, [R1+0x17ac] ;  /* 0x0017ac00010b7983 */ /* 0x000ee80000300800 */
[----:B------:R0:W-:Y:S04]  /*12a810*/  STL [R1+0x6000], R17 ;  /* 0x0060001101007387 */ /* 0x0001e80000100800 */
[----:B0-----:R-:W3:Y:S04]  /*12a820*/  LDL.LU R17, [R1+0x17fc] ;  /* 0x0017fc0001117983 */ /* 0x001ee80000300800 */
[----:B------:R0:W-:Y:S04]  /*12a830*/  STL.64 [R1+0x2390], R20 ;  /* 0x0023901401007387 */ /* 0x0001e80000100a00 */
[----:B0-----:R-:W3:Y:S04]  /*12a840*/  LDL.LU.64 R20, [R1+0x6028] ;  /* 0x0060280001147983 */ /* 0x001ee80000300a00 */
[----:B------:R-:W3:Y:S04]  /*12a850*/  LDL.LU R4, [R1+0x1770] ;  /* 0x0017700001047983 */ /* 0x000ee80000300800 */
[----:B------:R-:W-:Y:S04]  /*12a860*/  STL [R1+0x4dd4], R23 ;  /* 0x004dd41701007387 */ /* 0x000fe80000100800 */
[----:B------:R-:W3:Y:S04]  /*12a870*/  LDL.LU R5, [R1+0x1774] ;  /* 0x0017740001057983 */ /* 0x000ee80000300800 */
[----:B------:R0:W-:Y:S02]  /*12a880*/  STL [R1+0x2a98], R22 ;  /* 0x002a981601007387 */ /* 0x0001e40000100800 */
[----:B0-----:R-:W-:-:S05]  /*12a890*/  IADD3 R22, P1, PT, R0, R16, RZ ;  /* 0x0000001000167210 */ /* 0x001fca0007f3e0ff */
[----:B------:R-:W-:-:S05]  /*12a8a0*/  IMAD.X R23, R29, 0x1, R14, P1 ;  /* 0x000000011d177824 */ /* 0x000fca00008e060e */
[----:B------:R0:W-:Y:S04]  /*12a8b0*/  STL.64 [R1+0x2388], R22 ;  /* 0x0023881601007387 */ /* 0x0001e80000100a00 */
[----:B0-----:R-:W3:Y:S04]  /*12a8c0*/  LDL.LU.64 R22, [R1+0x6020] ;  /* 0x0060200001167983 */ /* 0x001ee80000300a00 */
[----:B------:R0:W-:Y:S04]  /*12a8d0*/  STL.64 [R1+0x6008], R14 ;  /* 0x0060080e01007387 */ /* 0x0001e80000100a00 */
[----:B0-----:R-:W4:Y:S01]  /*12a8e0*/  LDL.LU R15, [R1+0x17f8] ;  /* 0x0017f800010f7983 */ /* 0x001f220000300800 */
[----:B--2---:R-:W-:-:S02]  /*12a8f0*/  F2FP.SATFINITE.E5M2.F32.PACK_AB_MERGE_C R2, R3, R2, RZ ;  /* 0x000000020302723e */ /* 0x004fc400048060ff */
[----:B---3--:R-:W-:Y:S02]  /*12a900*/  IADD3 R14, P1, PT, R0, R23, RZ ;  /* 0x00000017000e7210 */ /* 0x008fe40007f3e0ff */
[----:B----4-:R-:W-:Y:S02]  /*12a910*/  F2FP.SATFINITE.E5M2.F32.PACK_AB_MERGE_C R15, R17, R15, RZ ;  /* 0x0000000f110f723e */ /* 0x010fe400048060ff */
[----:B------:R-:W-:-:S03]  /*12a920*/  F2FP.SATFINITE.E5M2.F32.PACK_AB_MERGE_C R17, R27, R26, RZ ;  /* 0x0000001a1b11723e */ /* 0x000fc600048060ff */
[----:B------:R0:W-:Y:S04]  /*12a930*/  STL [R1+0x2aac], R15 ;  /* 0x002aac0f01007387 */ /* 0x0001e80000100800 */
[----:B------:R-:W-:Y:S01]  /*12a940*/  STL [R1+0x2a18], R17 ;  /* 0x002a181101007387 */ /* 0x000fe20000100800 */
[----:B0-----:R-:W-:-:S03]  /*12a950*/  IMAD.X R15, R29, 0x1, R22, P1 ;  /* 0x000000011d0f7824 */ /* 0x001fc600008e0616 */
[----:B------:R-:W-:Y:S04]  /*12a960*/  STL.64 [R1+0x5ff8], R22 ;  /* 0x005ff81601007387 */ /* 0x000fe80000100a00 */
[----:B------:R0:W-:Y:S04]  /*12a970*/  STL.64 [R1+0x2380], R14 ;  /* 0x0023800e01007387 */ /* 0x0001e80000100a00 */
[----:B0-----:R-:W2:Y:S04]  /*12a980*/  LDL.LU R14, [R1+0x1760] ;  /* 0x00176000010e7983 */ /* 0x001ea80000300800 */
[----:B------:R-:W2:Y:S04]  /*12a990*/  LDL.LU R15, [R1+0x1764] ;  /* 0x00176400010f7983 */ /* 0x000ea80000300800 */
[----:B------:R0:W-:Y:S02]  /*12a9a0*/  STL [R1+0x2a28], R2 ;  /* 0x002a280201007387 */ /* 0x0001e40000100800 */
[----:B0-----:R-:W-:-:S02]  /*12a9b0*/  F2FP.SATFINITE.E5M2.F32.PACK_AB_MERGE_C R2, R9, R12, RZ ;  /* 0x0000000c0902723e */ /* 0x001fc400048060ff */
[----:B------:R-:W3:Y:S04]  /*12a9c0*/  LDL.LU R12, [R1+0x1768] ;  /* 0x00176800010c7983 */ /* 0x000ee80000300800 */
[----:B------:R-:W3:Y:S04]  /*12a9d0*/  LDL.LU R9, [R1+0x176c] ;  /* 0x00176c0001097983 */ /* 0x000ee80000300800 */
[----:B------:R0:W-:Y:S02]  /*12a9e0*/  STL [R1+0x28ec], R2 ;  /* 0x0028ec0201007387 */ /* 0x0001e40000100800 */
[----:B0-----:R-:W-:-:S05]  /*12a9f0*/  IADD3 R2, P1, PT, R0, R21, RZ ;  /* 0x0000001500027210 */ /* 0x001fca0007f3e0ff */
[----:B------:R-:W-:-:S05]  /*12aa00*/  IMAD.X R3, R29, 0x1, R19, P1 ;  /* 0x000000011d037824 */ /* 0x000fca00008e0613 */
[----:B------:R0:W-:Y:S02]  /*12aa10*/  STL.64 [R1+0x2378], R2 ;  /* 0x0023780201007387 */ /* 0x0001e40000100a00 */
[----:B0-----:R-:W-:Y:S02]  /*12aa20*/  F2FP.SATFINITE.E5M2.F32.PACK_AB_MERGE_C R2, R10, R13, RZ ;  /* 0x0000000d0a02723e */ /* 0x001fe400048060ff */
[----:B------:R-:W4:Y:S04]  /*12aa30*/  LDL.LU R13, [R1+0x1740] ;  /* 0x00174000010d7983 */ /* 0x000f280000300800 */
[----:B------:R-:W4:Y:S04]  /*12aa40*/  LDL.LU R10, [R1+0x1744] ;  /* 0x00174400010a7983 */ /* 0x000f280000300800 */
[----:B------:R0:W-:Y:S02]  /*12aa50*/  STL [R1+0x290c], R2 ;  /* 0x00290c0201007387 */ /* 0x0001e40000100800 */
[----:B0-----:R-:W-:-:S05]  /*12aa60*/  IADD3 R2, P1, PT, R0, R20, RZ ;  /* 0x0000001400027210 */ /* 0x001fca0007f3e0ff */
[----:B------:R-:W-:Y:S02]  /*12aa70*/  IMAD.X R3, R29, 0x1, R18, P1 ;  /* 0x000000011d037824 */ /* 0x000fe400008e0612 */
[----:B------:R-:W2:Y:S04]  /*12aa80*/  LDL.LU R29, [R1+0x6018] ;  /* 0x00601800011d7983 */ /* 0x000ea80000300800 */
[----:B------:R0:W-:Y:S04]  /*12aa90*/  STL.64 [R1+0x2370], R2 ;  /* 0x0023700201007387 */ /* 0x0001e80000100a00 */
[----:B------:R-:W3:Y:S01]  /*12aaa0*/  LDL.LU R17, [R1+0x1748] ;  /* 0x0017480001117983 */ /* 0x000ee20000300800 */
[----:B0-----:R-:W-:-:S02]  /*12aab0*/  F2FP.SATFINITE.E5M2.F32.PACK_AB_MERGE_C R3, R8, R6, RZ ;  /* 0x000000060803723e */ /* 0x001fc400048060ff */
[----:B------:R-:W-:-:S03]  /*12aac0*/  F2FP.SATFINITE.E5M2.F32.PACK_AB_MERGE_C R2, R11, R7, RZ ;  /* 0x000000070b02723e */ /* 0x000fc600048060ff */
[----:B------:R0:W-:Y:S04]  /*12aad0*/  STL [R1+0x28ac], R3 ;  /* 0x0028ac0301007387 */ /* 0x0001e80000100800 */
[----:B------:R-:W3:Y:S01]  /*12aae0*/  LDL.LU R22, [R1+0x174c] ;  /* 0x00174c0001167983 */ /* 0x000ee20000300800 */
[----:B------:R-:W-:Y:S01]  /*12aaf0*/  VIADD R0, R0, UR5 ;  /* 0x0000000500007c36 */ /* 0x000fe20008000000 */
[----:B------:R-:W1:Y:S02]  /*12ab00*/  LDCU UR5, c[0x0][0x3b8] ;  /* 0x00007700ff0577ac */ /* 0x000e640008000800 */
[----:B------:R0:W-:Y:S04]  /*12ab10*/  STL [R1+0x28d0], R2 ;  /* 0x0028d00201007387 */ /* 0x0001e80000100800 */
[----:B------:R-:W3:Y:S04]  /*12ab20*/  LDL.LU R23, [R1+0x1730] ;  /* 0x0017300001177983 */ /* 0x000ee80000300800 */
[----:B0-----:R-:W3:Y:S01]  /*12ab30*/  LDL.LU R3, [R1+0x1734] ;  /* 0x0017340001037983 */ /* 0x001ee20000300800 */
[----:B------:R-:W-:-:S03]  /*12ab40*/  F2FP.SATFINITE.E5M2.F32.PACK_AB_MERGE_C R2, R5, R4, RZ ;  /* 0x000000040502723e */ /* 0x000fc600048060ff */
[----:B------:R-:W3:Y:S04]  /*12ab50*/  LDL.LU R7, [R1+0x1738] ;  /* 0x0017380001077983 */ /* 0x000ee80000300800 */
[----:B------:R-:W3:Y:S04]  /*12ab60*/  LDL.LU R11, [R1+0x173c] ;  /* 0x00173c00010b7983 */ /* 0x000ee80000300800 */
[----:B------:R-:W3:Y:S04]  /*12ab70*/  LDL.LU R4, [R1+0x1710] ;  /* 0x0017100001047983 */ /* 0x000ee80000300800 */
[----:B------:R-:W4:Y:S04]  /*12ab80*/  LDL.LU R5, [R1+0x1714] ;  /* 0x0017140001057983 */ /* 0x000f280000300800 */
[----:B------:R0:W-:Y:S02]  /*12ab90*/  STL [R1+0x286c], R2 ;  /* 0x00286c0201007387 */ /* 0x0001e40000100800 */
[----:B0-----:R-:W-:-:S02]  /*12aba0*/  SHF.R.S32.HI R2, RZ, 0x1f, R0 ;  /* 0x0000001fff027819 */ /* 0x001fc40000011400 */
[----:B--2---:R-:W-:-:S05]  /*12abb0*/  IADD3 R26, P1, PT, R0, R29, RZ ;  /* 0x0000001d001a7210 */ /* 0x004fca0007f3e0ff */
[----:B------:R-:W-:-:S05]  /*12abc0*/  IMAD.X R27, R2, 0x1, R28, P1 ;  /* 0x00000001021b7824 */ /* 0x000fca00008e061c */
        /* <DEDUP_REMOVED lines=8> */
[----:B------:R-:W-:Y:S02]  /*12ac50*/  F2FP.SATFINITE.E5M2.F32.PACK_AB_MERGE_C R22, R22, R17, RZ ;  /* 0x000000111616723e */ /* 0x000fe400048060ff */
[----:B--2---:R-:W-:Y:S02]  /*12ac60*/  F2FP.SATFINITE.E5M2.F32.PACK_AB_MERGE_C R29, R29, R28, RZ ;  /* 0x0000001c1d1d723e */ /* 0x004fe400048060ff */
[----:B------:R-:W-:Y:S02]  /*12ac70*/  F2FP.SATFINITE.E5M2.F32.PACK_AB_MERGE_C R28, R15, R14, RZ ;  /* 0x0000000e0f1c723e */ /* 0x000fe400048060ff */
[----:B------:R-:W-:Y:S01]  /*12ac80*/  IADD3 R14, P1, PT, R0, R27, RZ ;  /* 0x0000001b000e7210 */ /* 0x000fe20007f3e0ff */
[----:B------:R-:W-:Y:S04]  /*12ac90*/  STL [R1+0x2878], R29 ;  /* 0x0028781d01007387 */ /* 0x000fe80000100800 */
[----:B------:R-:W-:Y:S01]  /*12aca0*/  IMAD.X R15, R2, 0x1, R26, P1 ;  /* 0x00000001020f7824 */ /* 0x000fe200008e061a */
[----:B------:R0:W-:Y:S04]  /*12acb0*/  STL [R1+0x2778], R28 ;  /* 0x0027781c01007387 */ /* 0x0001e80000100800 */
[----:B0-----:R-:W2:Y:S04]  /*12acc0*/  LDL.LU R28, [R1+0x1708] ;  /* 0x00170800011c7983 */ /* 0x001ea80000300800 */
[----:B------:R-:W2:Y:S04]  /*12acd0*/  LDL.LU R29, [R1+0x170c] ;  /* 0x00170c00011d7983 */ /* 0x000ea80000300800 */
[----:B------:R4:W-:Y:S04]  /*12ace0*/  STL.64 [R1+0x2360], R14 ;  /* 0x0023600e01007387 */ /* 0x0009e80000100a00 */
[----:B------:R0:W-:Y:S04]  /*12acf0*/  STL [R1+0x2788], R9 ;  /* 0x0027880901007387 */ /* 0x0001e80000100800 */
[----:B------:R-:W3:Y:S01]  /*12ad00*/  LDL.LU R12, [R1+0x16c0] ;  /* 0x0016c000010c7983 */ /* 0x000ee20000300800 */
[----:B----4-:R-:W-:-:S03]  /*12ad10*/  F2FP.SATFINITE.E5M2.F32.PACK_AB_MERGE_C R14, R10, R13, RZ ;  /* 0x0000000d0a0e723e */ /* 0x010fc600048060ff */
[----:B0-----:R-:W3:Y:S04]  /*12ad20*/  LDL.LU R9, [R1+0x16c4] ;  /* 0x0016c40001097983 */ /* 0x001ee80000300800 */
[----:B------:R-:W4:Y:S04]  /*12ad30*/  LDL.LU R13, [R1+0x16c8] ;  /* 0x0016c800010d7983 */ /* 0x000f280000300800 */
[----:B------:R-:W4:Y:S04]  /*12ad40*/  LDL.LU R10, [R1+0x16cc] ;  /* 0x0016cc00010a7983 */ /* 0x000f280000300800 */
[----:B------:R0:W-:Y:S02]  /*12ad50*/  STL [R1+0x274c], R14 ;  /* 0x00274c0e01007387 */ /* 0x0001e40000100800 */
[----:B0-----:R-:W-:-:S05]  /*12ad60*/  IADD3 R14, P1, PT, R0, R25, RZ ;  /* 0x00000019000e7210 */ /* 0x001fca0007f3e0ff */
[----:B------:R-:W-:-:S05]  /*12ad70*/  IMAD.X R15, R2, 0x1, R24, P1 ;  /* 0x00000001020f7824 */ /* 0x000fca00008e0618 */
[----:B------:R0:W-:Y:S04]  /*12ad80*/  STL.64 [R1+0x2358], R14 ;  /* 0x0023580e01007387 */ /* 0x0001e80000100a00 */
[----:B0-----:R-:W2:Y:S04]  /*12ad90*/  LDL.LU.64 R14, [R1+0x6008] ;  /* 0x00600800010e7983 */ /* 0x001ea80000300a00 */
[----:B------:R0:W-:Y:S04]  /*12ada0*/  STL.64 [R1+0x5fe8], R24 ;  /* 0x005fe81801007387 */ /* 0x0001e80000100a00 */
[----:B0-----:R-:W2:Y:S04]  /*12adb0*/  LDL.LU R24, [R1+0x1718] ;  /* 0x0017180001187983 */ /* 0x001ea80000300800 */
[----:B------:R-:W2:Y:S04]  /*12adc0*/  LDL.LU R25, [R1+0x171c] ;  /* 0x00171c0001197983 */ /* 0x000ea80000300800 */
[----:B------:R-:W2:Y:S04]  /*12add0*/  LDL.LU R17, [R1+0x6000] ;  /* 0x0060000001117983 */ /* 0x000ea80000300800 */
[----:B------:R2:W-:Y:S01]  /*12ade0*/  STL [R1+0x2768], R22 ;  /* 0x0027681601007387 */ /* 0x0005e20000100800 */
[----:B------:R-:W-:-:S05]  /*12adf0*/  F2FP.SATFINITE.E5M2.F32.PACK_AB_MERGE_C R3, R3, R23, RZ ;  /* 0x000000170303723e */ /* 0x000fca00048060ff */
[----:B------:R-:W-:Y:S01]  /*12ae00*/  STL [R1+0x272c], R3 ;  /* 0x00272c0301007387 */ /* 0x000fe20000100800 */
[----:B--2---:R-:W-:-:S05]  /*12ae10*/  IADD3 R22, P1, PT, R0, R17, RZ ;  /* 0x0000001100167210 */ /* 0x004fca0007f3e0ff */
[----:B------:R-:W-:-:S05]  /*12ae20*/  IMAD.X R23, R2, 0x1, R15, P1 ;  /* 0x0000000102177824 */ /* 0x000fca00008e060f */
[----:B------:R0:W-:Y:S04]  /*12ae30*/  STL.64 [R1+0x2350], R22 ;  /* 0x0023501601007387 */ /* 0x0001e80000100a00 */
[----:B0-----:R-:W2:Y:S01]  /*12ae40*/  LDL.LU.64 R22, [R1+0x5ff8] ;  /* 0x005ff80001167983 */ /* 0x001ea20000300a00 */
[----:B------:R-:W-:-:S03]  /*12ae50*/  F2FP.SATFINITE.E5M2.F32.PACK_AB_MERGE_C R3, R11, R7, RZ ;  /* 0x000000070b03723e */ /* 0x000fc600048060ff */
[----:B------:R-:W2:Y:S04]  /*12ae60*/  LDL.LU R7, [R1+0x16a0] ;  /* 0x0016a00001077983 */ /* 0x000ea80000300800 */
[----:B------:R-:W2:Y:S04]  /*12ae70*/  LDL.LU R11, [R1+0x16a4] ;  /* 0x0016a400010b7983 */ /* 0x000ea80000300800 */
[----:B------:R0:W-:Y:S01]  /*12ae80*/  STL [R1+0x2748], R3 ;  /* 0x0027480301007387 */ /* 0x0001e20000100800 */
[----:B------:R-:W-:Y:S02]  /*12ae90*/  F2FP.SATFINITE.E5M2.F32.PACK_AB_MERGE_C R25, R25, R24, RZ ;  /* 0x000000181919723e */ /* 0x000fe400048060ff */
[----:B0-----:R-:W-:-:S02]  /*12aea0*/  F2FP.SATFINITE.E5M2.F32.PACK_AB_MERGE_C R3, R5, R4, RZ ;  /* 0x000000040503723e */ /* 0x001fc400048060ff */
[----:B------:R-:W-:-:S05]  /*12aeb0*/  IADD3 R4, P1, PT, R0, R16, RZ ;  /* 0x0000001000047210 */ /* 0x000fca0007f3e0ff */
[----:B------:R-:W-:Y:S01]  /*12aec0*/  IMAD.X R5, R2, 0x1, R14, P1 ;  /* 0x0000000102057824 */ /* 0x000fe200008e060e */
[----:B------:R0:W-:Y:S01]  /*12aed0*/  STL [R1+0x270c], R3 ;  /* 0x00270c0301007387 */ /* 0x0001e20000100800 */
[----:B------:R-:W-:-:S03]  /*12aee0*/  F2FP.SATFINITE.E5M2.F32.PACK_AB_MERGE_C R6, R8, R6, RZ ;  /* 0x000000060806723e */ /* 0x000fc600048060ff */
[----:B0-----:R-:W2:Y:S04]  /*12aef0*/  LDL.LU R3, [R1+0x16ac] ;  /* 0x0016ac0001037983 */ /* 0x001ea80000300800 */
[----:B------:R0:W-:Y:S04]  /*12af00*/  STL.64 [R1+0x2348], R4 ;  /* 0x0023480401007387 */ /* 0x0001e80000100a00 */
[----:B0-----:R-:W2:Y:S04]  /*12af10*/  LDL.LU R4, [R1+0x1690] ;  /* 0x0016900001047983 */ /* 0x001ea80000300800 */
[----:B------:R-:W2:Y:S04]  /*12af20*/  LDL.LU R5, [R1+0x1694] ;  /* 0x0016940001057983 */ /* 0x000ea80000300800 */
[----:B------:R0:W-:Y:S04]  /*12af30*/  STL [R1+0x2718], R25 ;  /* 0x0027181901007387 */ /* 0x0001e80000100800 */
[----:B------:R-:W-:Y:S01]  /*12af40*/  STL [R1+0x26cc], R6 ;  /* 0x0026cc0601007387 */ /* 0x000fe20000100800 */
[----:B---3--:R-:W-:-:S02]  /*12af50*/  F2FP.SATFINITE.E5M2.F32.PACK_AB_MERGE_C R9, R9, R12, RZ ;  /* 0x0000000c0909723e */ /* 0x008fc400048060ff */
[----:B----4-:R-:W-:Y:S02]  /*12af60*/  F2FP.SATFINITE.E5M2.F32.PACK_AB_MERGE_C R13, R10, R13, RZ ;  /* 0x0000000d0a0d723e */ /* 0x010fe400048060ff */
[----:B--2---:R-:W-:-:S05]  /*12af70*/  IADD3 R24, P1, PT, R0, R23, RZ ;  /* 0x0000001700187210 */ /* 0x004fca0007f3e0ff */
[----:B0-----:R-:W-:-:S05]  /*12af80*/  IMAD.X R25, R2, 0x1, R22, P1 ;  /* 0x0000000102197824 */ /* 0x001fca00008e0616 */
[----:B------:R0:W-:Y:S04]  /*12af90*/  STL.64 [R1+0x2340], R24 ;  /* 0x0023401801007387 */ /* 0x0001e80000100a00 */
[----:B0-----:R-:W2:Y:S04]  /*12afa0*/  LDL.LU R24, [R1+0x1698] ;  /* 0x0016980001187983 */ /* 0x001ea80000300800 */
[----:B------:R-:W2:Y:S04]  /*12afb0*/  LDL.LU R25, [R1+0x169c] ;  /* 0x00169c0001197983 */ /* 0x000ea80000300800 */
[----:B------:R-:W3:Y:S04]  /*12afc0*/  LDL.LU R6, [R1+0x1670] ;  /* 0x0016700001067983 */ /* 0x000ee80000300800 */
[----:B------:R-:W3:Y:S04]  /*12afd0*/  LDL.LU R8, [R1+0x1674] ;  /* 0x0016740001087983 */ /* 0x000ee80000300800 */
[----:B------:R0:W-:Y:S02]  /*12afe0*/  STL.64 [R1+0x5fd8], R22 ;  /* 0x005fd81601007387 */ /* 0x0001e40000100a00 */
[----:B0-----:R-:W-:-:S02]  /*12aff0*/  F2FP.SATFINITE.E5M2.F32.PACK_AB_MERGE_C R22, R29, R28, RZ ;  /* 0x0000001c1d16723e */ /* 0x001fc400048060ff */
[----:B------:R-:W4:Y:S01]  /*12b000*/  LDL.LU R23, [R1+0x16a8] ;  /* 0x0016a80001177983 */ /* 0x000f220000300800 */
[----:B------:R-:W-:-:S03]  /*12b010*/  IADD3 R28, P1, PT, R0, R21, RZ ;  /* 0x00000015001c7210 */ /* 0x000fc60007f3e0ff */
[----:B------:R-:W-:Y:S02]  /*12b020*/  STL [R1+0x26e8], R22 ;  /* 0x0026e81601007387 */ /* 0x000fe40000100800 */
[----:B------:R-:W-:Y:S02]  /*12b030*/  IMAD.X R29, R2, 0x1, R19, P1 ;  /* 0x00000001021d7824 */ /* 0x000fe400008e0613 */
[----:B------:R0:W-:Y:S04]  /*12b040*/  STL [R1+0x26a8], R9 ;  /* 0x0026a80901007387 */ /* 0x0001e80000100800 */
[----:B------:R-:W3:Y:S04]  /*12b050*/  LDL.LU R12, [R1+0x167c] ;  /* 0x00167c00010c7983 */ /* 0x000ee80000300800 */
[----:B0-----:R-:W3:Y:S04]  /*12b060*/  LDL.LU R9, [R1+0x1650] ;  /* 0x0016500001097983 */ /* 0x001ee80000300800 */
[----:B------:R0:W-:Y:S04]  /*12b070*/  STL.64 [R1+0x2338], R28 ;  /* 0x0023381c01007387 */ /* 0x0001e80000100a00 */
[----:B------:R-:W3:Y:S01]  /*12b080*/  LDL.LU R10, [R1+0x1654] ;  /* 0x00165400010a7983 */ /* 0x000ee20000300800 */
[----:B0-----:R-:W-:-:S03]  /*12b090*/  IADD3 R28, P1, PT, R0, R20, RZ ;  /* 0x00000014001c7210 */ /* 0x001fc60007f3e0ff */
[----:B------:R-:W-:Y:S02]  /*12b0a0*/  STL [R1+0x5a58], R13 ;  /* 0x005a580d01007387 */ /* 0x000fe40000100800 */
[----:B------:R-:W-:Y:S02]  /*12b0b0*/  IMAD.X R29, R2, 0x1, R18, P1 ;  /* 0x00000001021d7824 */ /* 0x000fe400008e0612 */
[----:B------:R0:W-:Y:S04]  /*12b0c0*/  STL.64 [R1+0x5fe0], R20 ;  /* 0x005fe01401007387 */ /* 0x0001e80000100a00 */
[----:B0-----:R-:W3:Y:S04]  /*12b0d0*/  LDL.LU R21, [R1+0x1678] ;  /* 0x0016780001157983 */ /* 0x001ee80000300800 */
[----:B------:R0:W-:Y:S04]  /*12b0e0*/  STL.64 [R1+0x2330], R28 ;  /* 0x0023301c01007387 */ /* 0x0001e80000100a00 */
[----:B0-----:R-:W3:Y:S01]  /*12b0f0*/  LDL.LU.64 R28, [R1+0x5ff0] ;  /* 0x005ff000011c7983 */ /* 0x001ee20000300a00 */
[----:B------:R-:W-:-:S03]  /*12b100*/  F2FP.SATFINITE.E5M2.F32.PACK_AB_MERGE_C R7, R11, R7, RZ ;  /* 0x000000070b07723e */ /* 0x000fc600048060ff */
[----:B------:R-:W3:Y:S01]  /*12b110*/  LDL.LU R13, [R1+0x1658] ;  /* 0x00165800010d7983 */ /* 0x000ee20000300800 */
[----:B------:R-:W-:-:S03]  /*12b120*/  F2FP.SATFINITE.E5M2.F32.PACK_AB_MERGE_C R5, R5, R4, RZ ;  /* 0x000000040505723e */ /* 0x000fc600048060ff */
[----:B------:R-:W3:Y:S01]  /*12b130*/  LDL.LU R2, [R1+0x165c] ;  /* 0x00165c0001027983 */ /* 0x000ee20000300800 */
[----:B-1----:R-:W-:Y:S01]  /*12b140*/  VIADD R0, R0, UR5 ;  /* 0x0000000500007c36 */ /* 0x002fe20008000000 */
[----:B------:R-:W0:Y:S02]  /*12b150*/  LDCU UR5, c[0x0][0x3b8] ;  /* 0x00007700ff0577ac */ /* 0x000e240008000800 */
[----:B------:R1:W-:Y:S04]  /*12b160*/  STL [R1+0x424], R7 ;  /* 0x0004240701007387 */ /* 0x0003e80000100800 */
[----:B-1----:R-:W3:Y:S04]  /*12b170*/  LDL.LU R7, [R1+0x1640] ;  /* 0x0016400001077983 */ /* 0x002ee80000300800 */
[----:B------:R-:W3:Y:S01]  /*12b180*/  LDL.LU R11, [R1+0x1644] ;  /* 0x00164400010b7983 */ /* 0x000ee20000300800 */
[----:B--2---:R-:W-:-:S02]  /*12b190*/  F2FP.SATFINITE.E5M2.F32.PACK_AB_MERGE_C R24, R25, R24, RZ ;  /* 0x000000181918723e */ /* 0x004fc400048060ff */
[----:B----4-:R-:W-:-:S05]  /*12b1a0*/  F2FP.SATFINITE.E5M2.F32.PACK_AB_MERGE_C R3, R3, R23, RZ ;  /* 0x000000170303723e */ /* 0x010fca00048060ff */
[----:B------:R1:W-:Y:S04]  /*12b1b0*/  STL [R1+0x42c], R3 ;  /* 0x00042c0301007387 */ /* 0x0003e80000100800 */
[----:B-1----:R-:W2:Y:S04]  /*12b1c0*/  LDL.LU R3, [R1+0x1648] ;  /* 0x0016480001037983 */ /* 0x002ea80000300800 */
[----:B------:R-:W2:Y:S04]  /*12b1d0*/  LDL.LU R4, [R1+0x164c] ;  /* 0x00164c0001047983 */ /* 0x000ea80000300800 */
[----:B------:R1:W-:Y:S02]  /*12b1e0*/  STL [R1+0x400], R5 ;  /* 0x0004000501007387 */ /* 0x0003e40000100800 */
[----:B-1----:R-:W-:-:S02]  /*12b1f0*/  SHF.R.S32.HI R5, RZ, 0x1f, R0 ;  /* 0x0000001fff057819 */ /* 0x002fc40000011400 */
[----:B---3--:R-:W-:Y:S02]  /*12b200*/  F2FP.SATFINITE.E5M2.F32.PACK_AB_MERGE_C R20, R8, R6, RZ ;  /* 0x000000060814723e */ /* 0x008fe400048060ff */
[----:B------:R-:W-:-:S05]  /*12b210*/  IADD3 R22, P1, PT, R0, R29, RZ ;  /* 0x0000001d00167210 */ /* 0x000fca0007f3e0ff */
[----:B------:R-:W-:-:S05]  /*12b220*/  IMAD.X R23, R5, 0x1, R28, P1 ;  /* 0x0000000105177824 */ /* 0x000fca00008e061c */
[----:B------:R1:W-:Y:S04]  /*12b230*/  STL.64 [R1+0x2328], R22 ;  /* 0x0023281601007387 */ /* 0x0003e80000100a00 */
[----:B-1----:R-:W3:Y:S04]  /*12b240*/  LDL.LU R22, [R1+0x1630] ;  /* 0x0016300001167983 */ /* 0x002ee80000300800 */
[----:B------:R-:W3:Y:S04]  /*12b250*/  LDL.LU R23, [R1+0x1634] ;  /* 0x0016340001177983 */ /* 0x000ee80000300800 */
[----:B------:R-:W4:Y:S04]  /*12b260*/  LDL.LU R6, [R1+0x1608] ;  /* 0x0016080001067983 */ /* 0x000f280000300800 */
[----:B------:R1:W-:Y:S04]  /*12b270*/  STL [R1+0x40c], R24 ;  /* 0x00040c1801007387 */ /* 0x0003e80000100800 */
[----:B------:R-:W4:Y:S01]  /*12b280*/  LDL.LU R8, [R1+0x160c] ;  /* 0x00160c0001087983 */ /* 0x000f220000300800 */
[----:B-1----:R-:W-:-:S03]  /*12b290*/  IADD3 R24, P1, PT, R0, R27, RZ ;  /* 0x0000001b00187210 */ /* 0x002fc60007f3e0ff */
[----:B------:R-:W-:Y:S02]  /*12b2a0*/  STL [R1+0x3cc], R20 ;  /* 0x0003cc1401007387 */ /* 0x000fe40000100800 */
[----:B------:R-:W-:-:S05]  /*12b2b0*/  IMAD.X R25, R5, 0x1, R26, P1 ;  /* 0x0000000105197824 */ /* 0x000fca00008e061a */
[----:B------:R1:W-:Y:S04]  /*12b2c0*/  STL.64 [R1+0x2320], R24 ;  /* 0x0023201801007387 */ /* 0x0003e80000100a00 */
[----:B-1----:R-:W4:Y:S01]  /*12b2d0*/  LDL.LU.64 R24, [R1+0x5fe8] ;  /* 0x005fe80001187983 */ /* 0x002f220000300a00 */
[----:B------:R-:W-:-:S03]  /*12b2e0*/  F2FP.SATFINITE.E5M2.F32.PACK_AB_MERGE_C R20, R12, R21, RZ ;  /* 0x000000150c14723e */ /* 0x000fc600048060ff */
[----:B------:R1:W-:Y:S04]  /*12b2f0*/  STL.64 [R1+0x5fd0], R26 ;  /* 0x005fd01a01007387 */ /* 0x0003e80000100a00 */
[----:B-1----:R-:W4:Y:S04]  /*12b300*/  LDL.LU R26, [R1+0x1604] ;  /* 0x00160400011a7983 */ /* 0x002f280000300800 */
[----:B------:R-:W4:Y:S04]  /*12b310*/  LDL.LU R27, [R1+0x15f0] ;  /* 0x0015f000011b7983 */ /* 0x000f280000300800 */
[----:B------:R-:W4:Y:S04]  /*12b320*/  LDL.LU R12, [R1+0x15f4] ;  /* 0x0015f400010c7983 */ /* 0x000f280000300800 */
[----:B------:R1:W-:Y:S02]  /*12b330*/  STL [R1+0x3e8], R20 ;  /* 0x0003e81401007387 */ /* 0x0003e40000100800 */
[----:B-1----:R-:W-:-:S02]  /*12b340*/  F2FP.SATFINITE.E5M2.F32.PACK_AB_MERGE_C R20, R10, R9, RZ ;  /* 0x000000090a14723e */ /* 0x002fc400048060ff */
[----:B------:R-:W4:Y:S04]  /*12b350*/  LDL.LU R9, [R1+0x15f8] ;  /* 0x0015f80001097983 */ /* 0x000f280000300800 */
[----:B------:R-:W4:Y:S04]  /*12b360*/  LDL.LU R10, [R1+0x15fc] ;  /* 0x0015fc00010a7983 */ /* 0x000f280000300800 */
[----:B------:R4:W-:Y:S01]  /*12b370*/  STL [R1+0x3a8], R20 ;  /* 0x0003a81401007387 */ /* 0x0009e20000100800 */
[----:B------:R-:W-:Y:S02]  /*12b380*/  F2FP.SATFINITE.E5M2.F32.PACK_AB_MERGE_C R2, R2, R13, RZ ;  /* 0x0000000d0202723e */ /* 0x000fe400048060ff */
[----:B------:R-:W-:-:S02]  /*12b390*/  F2FP.SATFINITE.E5M2.F32.PACK_AB_MERGE_C R7, R11, R7, RZ ;  /* 0x000000070b07723e */ /* 0x000fc400048060ff */
[----:B--2---:R-:W-:Y:S02]  /*12b3a0*/  F2FP.SATFINITE.E5M2.F32.PACK_AB_MERGE_C R4, R4, R3, RZ ;  /* 0x000000030404723e */ /* 0x004fe400048060ff */
[----:B---3--:R-:W-:Y:S02]  /*12b3b0*/  F2FP.SATFINITE.E5M2.F32.PACK_AB_MERGE_C R23, R23, R22, RZ ;  /* 0x000000161717723e */ /* 0x008fe400048060ff */
[C---:B----4-:R-:W-:Y:S01]  /*12b3c0*/  IADD3 R20, P1, PT, R0.reuse, R25, RZ ;  /* 0x0000001900147210 */ /* 0x050fe20007f3e0ff */
[----:B------:R1:W-:Y:S04]  /*12b3d0*/  STL.64 [R1+0x5fc8], R24 ;  /* 0x005fc81801007387 */ /* 0x0003e80000100a00 */
[----:B------:R-:W-:Y:S02]  /*12b3e0*/  IMAD.X R21, R5, 0x1, R24, P1 ;  /* 0x0000000105157824 */ /* 0x000fe400008e0618 */
[----:B-1----:R-:W2:Y:S04]  /*12b3f0*/  LDL.LU R24, [R1+0x163c] ;  /* 0x00163c0001187983 */ /* 0x002ea80000300800 */
[----:B------:R-:W3:Y:S04]  /*12b400*/  LDL.LU R25, [R1+0x1600] ;  /* 0x0016000001197983 */ /* 0x000ee80000300800 */
[----:B------:R1:W-:Y:S04]  /*12b410*/  STL.64 [R1+0x2318], R20 ;  /* 0x0023181401007387 */ /* 0x0003e80000100a00 */
[----:B------:R-:W4:Y:S01]  /*12b420*/  LDL.LU R13, [R1+0x15c0] ;  /* 0x0015c000010d7983 */ /* 0x000f220000300800 */
[----:B-1----:R-:W-:-:S03]  /*12b430*/  IADD3 R20, P1, PT, R0, R17, RZ ;  /* 0x0000001100147210 */ /* 0x002fc60007f3e0ff */
[----:B------:R1:W-:Y:S02]  /*12b440*/  STL [R1+0x3b0], R2 ;  /* 0x0003b00201007387 */ /* 0x0003e40000100800 */
[C---:B------:R-:W-:Y:S01]  /*12b450*/  IMAD.X R21, R5.reuse, 0x1, R15, P1 ;  /* 0x0000000105157824 */ /* 0x040fe200008e060f */
[----:B------:R-:W-:Y:S01]  /*12b460*/  IADD3 R22, P1, PT, R0, R16, RZ ;  /* 0x0000001000167210 */ /* 0x000fe20007f3e0ff */
[----:B-1----:R-:W4:Y:S04]  /*12b470*/  LDL.LU R2, [R1+0x15c4] ;  /* 0x0015c40001027983 */ /* 0x002f280000300800 */
[----:B------:R1:W-:Y:S04]  /*12b480*/  STL [R1+0x388], R7 ;  /* 0x0003880701007387 */ /* 0x0003e80000100800 */
[----:B-1----:R-:W2:Y:S04]  /*12b490*/  LDL.LU R7, [R1+0x15c8] ;  /* 0x0015c80001077983 */ /* 0x002ea80000300800 */
[----:B------:R-:W2:Y:S04]  /*12b4a0*/  LDL.LU R11, [R1+0x15cc] ;  /* 0x0015cc00010b7983 */ /* 0x000ea80000300800 */
[----:B------:R1:W-:Y:S04]  /*12b4b0*/  STL.64 [R1+0x2310], R20 ;  /* 0x0023101401007387 */ /* 0x0003e80000100a00 */
[----:B-1----:R-:W2:Y:S04]  /*12b4c0*/  LDL.LU.64 R20, [R1+0x5fe0] ;  /* 0x005fe00001147983 */ /* 0x002ea80000300a00 */
[----:B------:R-:W2:Y:S04]  /*12b4d0*/  LDL.LU R3, [R1+0x15b0] ;  /* 0x0015b00001037983 */ /* 0x000ea80000300800 */
[----:B------:R1:W-:Y:S04]  /*12b4e0*/  STL [R1+0x38c], R4 ;  /* 0x00038c0401007387 */ /* 0x0003e80000100800 */
[----:B-1----:R-:W2:Y:S04]  /*12b4f0*/  LDL.LU R4, [R1+0x15b4] ;  /* 0x0015b40001047983 */ /* 0x002ea80000300800 */
[----:B------:R1:W-:Y:S04]  /*12b500*/  STL [R1+0x35c], R23 ;  /* 0x00035c1701007387 */ /* 0x0003e80000100800 */
[----:B------:R0:W-:Y:S01]  /*12b510*/  STL.64 [R1+0x5fc0], R16 ;  /* 0x005fc01001007387 */ /* 0x0001e20000100a00 */
[----:B-1----:R-:W-:-:S03]  /*12b520*/  IMAD.X R23, R5, 0x1, R14, P1 ;  /* 0x0000000105177824 */ /* 0x002fc600008e060e */
[----:B0-----:R-:W2:Y:S04]  /*12b530*/  LDL.LU R17, [R1+0x1638] ;  /* 0x0016380001117983 */ /* 0x001ea80000300800 */
[----:B------:R0:W-:Y:S04]  /*12b540*/  STL.64 [R1+0x2308], R22 ;  /* 0x0023081601007387 */ /* 0x0001e80000100a00 */
[----:B0-----:R-:W4:Y:S01]  /*12b550*/  LDL.LU.64 R22, [R1+0x5fd8] ;  /* 0x005fd80001167983 */ /* 0x001f220000300a00 */
[----:B------:R-:W-:Y:S02]  /*12b560*/  F2FP.SATFINITE.E5M2.F32.PACK_AB_MERGE_C R6, R8, R6, RZ ;  /* 0x000000060806723e */ /* 0x000fe400048060ff */
[----:B------:R-:W-:-:S02]  /*12b570*/  F2FP.SATFINITE.E5M2.F32.PACK_AB_MERGE_C R12, R12, R27, RZ ;  /* 0x0000001b0c0c723e */ /* 0x000fc400048060ff */
[----:B------:R-:W-:Y:S02]  /*12b580*/  F2FP.SATFINITE.E5M2.F32.PACK_AB_MERGE_C R9, R10, R9, RZ ;  /* 0x000000090a09723e */ /* 0x000fe400048060ff */
[----:B--2---:R-:W-:Y:S02]  /*12b590*/  F2FP.SATFINITE.E5M2.F32.PACK_AB_MERGE_C R17, R24, R17, RZ ;  /* 0x000000111811723e */ /* 0x004fe400048060ff */
[----:B---3--:R-:W-:-:S03]  /*12b5a0*/  F2FP.SATFINITE.E5M2.F32.PACK_AB_MERGE_C R24, R26, R25, RZ ;  /* 0x000000191a18723e */ /* 0x008fc600048060ff */
[----:B------:R-:W-:Y:S04]  /*12b5b0*/  STL [R1+0x360], R17 ;  /* 0x0003601101007387 */ /* 0x000fe80000100800 */
[----:B------:R0:W-:Y:S01]  /*12b5c0*/  STL [R1+0x334], R24 ;  /* 0x0003341801007387 */ /* 0x0001e20000100800 */
[----:B----4-:R-:W-:-:S03]  /*12b5d0*/  IADD3 R16, P1, PT, R0, R23, RZ ;  /* 0x0000001700107210 */ /* 0x010fc60007f3e0ff */
[----:B0-----:R-:W2:Y:S02]  /*12b5e0*/  LDL.LU R24, [R1+0x15b8] ;  /* 0x0015b80001187983 */ /* 0x001ea40000300800 */
[----:B------:R-:W-:Y:S02]  /*12b5f0*/  IMAD.X R17, R5, 0x1, R22, P1 ;  /* 0x0000000105117824 */ /* 0x000fe400008e0616 */
[----:B------:R-:W2:Y:S04]  /*12b600*/  LDL.LU R25, [R1+0x15bc] ;  /* 0x0015bc0001197983 */ /* 0x000ea80000300800 */
[----:B------:R0:W-:Y:S04]  /*12b610*/  STL.64 [R1+0x2300], R16 ;  /* 0x0023001001007387 */ /* 0x0001e80000100a00 */
[----:B------:R1:W-:Y:S01]  /*12b620*/  STL [R1+0x33c], R6 ;  /* 0x00033c0601007387 */ /* 0x0003e20000100800 */
[----:B0-----:R-:W-:-:S03]  /*12b630*/  IADD3 R16, P1, PT, R0, R21, RZ ;  /* 0x0000001500107210 */ /* 0x001fc60007f3e0ff */
[----:B-1----:R-:W3:Y:S02]  /*12b640*/  LDL.LU R6, [R1+0x1590] ;  /* 0x0015900001067983 */ /* 0x002ee40000300800 */
[----:B------:R-:W-:Y:S02]  /*12b650*/  IMAD.X R17, R5, 0x1, R19, P1 ;  /* 0x0000000105117824 */ /* 0x000fe400008e0613 */
[----:B------:R-:W3:Y:S04]  /*12b660*/  LDL.LU R8, [R1+0x1594] ;  /* 0x0015940001087983 */ /* 0x000ee80000300800 */
[----:B------:R0:W-:Y:S04]  /*12b670*/  STL [R1+0x2fc], R12 ;  /* 0x0002fc0c01007387 */ /* 0x0001e80000100800 */
[----:B0-----:R-:W4:Y:S04]  /*12b680*/  LDL.LU R12, [R1+0x1598] ;  /* 0x00159800010c7983 */ /* 0x001f280000300800 */
[----:B------:R-:W4:Y:S04]  /*12b690*/  LDL.LU R10, [R1+0x159c] ;  /* 0x00159c00010a7983 */ /* 0x000f280000300800 */
[----:B------:R0:W-:Y:S04]  /*12b6a0*/  STL.64 [R1+0x22f8], R16 ;  /* 0x0022f81001007387 */ /* 0x0001e80000100a00 */
[----:B------:R1:W-:Y:S01]  /*12b6b0*/  STL [R1+0x5b10], R9 ;  /* 0x005b100901007387 */ /* 0x0003e20000100800 */
[----:B0-----:R-:W-:-:S02]  /*12b6c0*/  IADD3 R16, P1, PT, R0, R20, RZ ;  /* 0x0000001400107210 */ /* 0x001fc40007f3e0ff */
[----:B-1----:R-:W-:-:S03]  /*12b6d0*/  F2FP.SATFINITE.E5M2.F32.PACK_AB_MERGE_C R9, R2, R13, RZ ;  /* 0x0000000d0209723e */ /* 0x002fc600048060ff */
[----:B------:R-:W-:Y:S01]  /*12b6e0*/  IMAD.X R17, R5, 0x1, R18, P1 ;  /* 0x0000000105117824 */ /* 0x000fe200008e0612 */
[----:B------:R-:W-:Y:S01]  /*12b6f0*/  F2FP.SATFINITE.E5M2.F32.PACK_AB_MERGE_C R2, R11, R7, RZ ;  /* 0x000000070b02723e */ /* 0x000fe200048060ff */
[----:B------:R-:W-:Y:S01]  /*12b700*/  VIADD R0, R0, UR5 ;  /* 0x0000000500007c36 */ /* 0x000fe20008000000 */
[----:B------:R-:W0:Y:S02]  /*12b710*/  LDCU UR5, c[0x0][0x3b8] ;  /* 0x00007700ff0577ac */ /* 0x000e240008000800 */
[----:B------:R1:W-:Y:S02]  /*12b720*/  STL.64 [R1+0x22f0], R16 ;  /* 0x0022f01001007387 */ /* 0x0003e40000100a00 */
[----:B------:R-:W-:Y:S02]  /*12b730*/  IADD3 R26, P1, PT, R0, R29, RZ ;  /* 0x0000001d001a7210 */ /* 0x000fe40007f3e0ff */
[----:B-1----:R-:W4:Y:S04]  /*12b740*/  LDL.LU R17, [R1+0x1570] ;  /* 0x0015700001117983 */ /* 0x002f280000300800 */
[----:B------:R-:W4:Y:S04]  /*12b750*/  LDL.LU R5, [R1+0x1574] ;  /* 0x0015740001057983 */ /* 0x000f280000300800 */
[----:B------:R1:W-:Y:S04]  /*12b760*/  STL [R1+0x234], R9 ;  /* 0x0002340901007387 */ /* 0x0003e80000100800 */
[----:B------:R-:W4:Y:S04]  /*12b770*/  LDL.LU R7, [R1+0x1550] ;  /* 0x0015500001077983 */ /* 0x000f280000300800 */
[----:B------:R0:W-:Y:S04]  /*12b780*/  STL [R1+0x2ec], R2 ;  /* 0x0002ec0201007387 */ /* 0x0001e80000100800 */
[----:B------:R-:W4:Y:S04]  /*12b790*/  LDL.LU R11, [R1+0x1554] ;  /* 0x00155400010b7983 */ /* 0x000f280000300800 */
[----:B-1----:R-:W4:Y:S01]  /*12b7a0*/  LDL.LU R9, [R1+0x1548] ;  /* 0x0015480001097983 */ /* 0x002f220000300800 */
[----:B0-----:R-:W-:-:S02]  /*12b7b0*/  F2FP.SATFINITE.E5M2.F32.PACK_AB_MERGE_C R2, R4, R3, RZ ;  /* 0x000000030402723e */ /* 0x001fc400048060ff */
[----:B------:R-:W-:Y:S01]  /*12b7c0*/  SHF.R.S32.HI R4, RZ, 0x1f, R0 ;  /* 0x0000001fff047819 */ /* 0x000fe20000011400 */
[----:B------:R-:W4:Y:S04]  /*12b7d0*/  LDL.LU R13, [R1+0x154c] ;  /* 0x00154c00010d7983 */ /* 0x000f280000300800 */
[----:B------:R0:W-:Y:S01]  /*12b7e0*/  STL [R1+0x22c], R2 ;  /* 0x00022c0201007387 */ /* 0x0001e20000100800 */
[----:B------:R-:W-:-:S03]  /*12b7f0*/  IMAD.X R27, R4, 0x1, R28, P1 ;  /* 0x00000001041b7824 */ /* 0x000fc600008e061c */
[----:B0-----:R-:W4:Y:S04]  /*12b800*/  LDL.LU R2, [R1+0x1530] ;  /* 0x0015300001027983 */ /* 0x001f280000300800 */
[----:B------:R-:W4:Y:S04]  /*12b810*/  LDL.LU R3, [R1+0x1534] ;  /* 0x0015340001037983 */ /* 0x000f280000300800 */
[----:B------:R0:W-:Y:S04]  /*12b820*/  STL [R1+0x5fb8], R29 ;  /* 0x005fb81d01007387 */ /* 0x0001e80000100800 */
[----:B0-----:R-:W4:Y:S04]  /*12b830*/  LDL.LU R29, [R1+0x1544] ;  /* 0x00154400011d7983 */ /* 0x001f280000300800 */
[----:B------:R0:W-:Y:S04]  /*12b840*/  STL.64 [R1+0x22e8], R26 ;  /* 0x0022e81a01007387 */ /* 0x0001e80000100a00 */
[----:B0-----:R-:W4:Y:S04]  /*12b850*/  LDL.LU.64 R26, [R1+0x5fd0] ;  /* 0x005fd000011a7983 */ /* 0x001f280000300a00 */
[----:B------:R0:W-:Y:S04]  /*12b860*/  STL [R1+0x5fbc], R28 ;  /* 0x005fbc1c01007387 */ /* 0x0001e80000100800 */
[----:B0-----:R-:W4:Y:S01]  /*12b870*/  LDL.LU R28, [R1+0x1540] ;  /* 0x00154000011c7983 */ /* 0x001f220000300800 */
[----:B--2---:R-:W-:-:S05]  /*12b880*/  F2FP.SATFINITE.E5M2.F32.PACK_AB_MERGE_C R16, R25, R24, RZ ;  /* 0x000000181910723e */ /* 0x004fca00048060ff */
[----:B------:R-:W-:Y:S01]  /*12b890*/  STL [R1+0x230], R16 ;  /* 0x0002301001007387 */ /* 0x000fe20000100800 */
[----:B---3--:R-:W-:-:S05]  /*12b8a0*/  F2FP.SATFINITE.E5M2.F32.PACK_AB_MERGE_C R6, R8, R6, RZ ;  /* 0x000000060806723e */ /* 0x008fca00048060ff */
[----:B------:R-:W-:Y:S01]  /*12b8b0*/  STL [R1+0x220], R6 ;  /* 0x0002200601007387 */ /* 0x000fe20000100800 */
[----:B----4-:R-:W-:-:S05]  /*12b8c0*/  IADD3 R24, P1, PT, R0, R27, RZ ;  /* 0x0000001b00187210 */ /* 0x010fca0007f3e0ff */
[----:B------:R-:W-:-:S05]  /*12b8d0*/  IMAD.X R25, R4, 0x1, R26, P1 ;  /* 0x0000000104197824 */ /* 0x000fca00008e061a */
[----:B------:R0:W-:Y:S04]  /*12b8e0*/  STL.64 [R1+0x22e0], R24 ;  /* 0x0022e01801007387 */ /* 0x0001e80000100a00 */
[----:B0-----:R-:W2:Y:S01]  /*12b8f0*/  LDL.LU.64 R24, [R1+0x5fc8] ;  /* 0x005fc80001187983 */ /* 0x001ea20000300a00 */
[----:B------:R-:W-:-:S03]  /*12b900*/  F2FP.SATFINITE.E5M2.F32.PACK_AB_MERGE_C R10, R10, R12, RZ ;  /* 0x0000000c0a0a723e */ /* 0x000fc600048060ff */
[----:B------:R0:W-:Y:S01]  /*12b910*/  STL.64 [R1+0x5fb0], R26 ;  /* 0x005fb01a01007387 */ /* 0x0001e20000100a00 */
[----:B------:R-:W-:-:S03]  /*12b920*/  F2FP.SATFINITE.E5M2.F32.PACK_AB_MERGE_C R5, R5, R17, RZ ;  /* 0x000000110505723e */ /* 0x000fc600048060ff */
[----:B0-----:R-:W3:Y:S04]  /*12b930*/  LDL.LU R26, [R1+0x1558] ;  /* 0x00155800011a7983 */ /* 0x001ee80000300800 */
[----:B------:R-:W3:Y:S04]  /*12b940*/  LDL.LU R27, [R1+0x155c] ;  /* 0x00155c00011b7983 */ /* 0x000ee80000300800 */
[----:B------:R-:W4:Y:S04]  /*12b950*/  LDL.LU R6, [R1+0x1538] ;  /* 0x0015380001067983 */ /* 0x000f280000300800 */
[----:B------:R-:W4:Y:S04]  /*12b960*/  LDL.LU R8, [R1+0x153c] ;  /* 0x00153c0001087983 */ /* 0x000f280000300800 */
[----:B------:R0:W-:Y:S04]  /*12b970*/  STL [R1+0x228], R10 ;  /* 0x0002280a01007387 */ /* 0x0001e80000100800 */
[----:B------:R-:W3:Y:S04]  /*12b980*/  LDL.LU R12, [R1+0x1510] ;  /* 0x00151000010c7983 */ /* 0x000ee80000300800 */
[----:B0-----:R-:W4:Y:S04]  /*12b990*/  LDL.LU R10, [R1+0x1514] ;  /* 0x00151400010a7983 */ /* 0x001f280000300800 */
[----:B------:R0:W-:Y:S04]  /*12b9a0*/  STL [R1+0x5b94], R5 ;  /* 0x005b940501007387 */ /* 0x0001e80000100800 */
[----:B0-----:R-:W4:Y:S01]  /*12b9b0*/  LDL.LU R5, [R1+0x157c] ;  /* 0x00157c0001057983 */ /* 0x001f220000300800 */
[----:B--2---:R-:W-:-:S05]  /*12b9c0*/  IADD3 R16, P1, PT, R0, R25, RZ ;  /* 0x0000001900107210 */ /* 0x004fca0007f3e0ff */
[----:B------:R-:W-:-:S05]  /*12b9d0*/  IMAD.X R17, R4, 0x1, R24, P1 ;  /* 0x0000000104117824 */ /* 0x000fca00008e0618 */
[----:B------:R0:W-:Y:S04]  /*12b9e0*/  STL.64 [R1+0x22d8], R16 ;  /* 0x0022d81001007387 */ /* 0x0001e80000100a00 */
[----:B0-----:R-:W2:Y:S04]  /*12b9f0*/  LDL.LU.64 R16, [R1+0x5fc0] ;  /* 0x005fc00001107983 */ /* 0x001ea80000300a00 */
[----:B------:R0:W-:Y:S04]  /*12ba00*/  STL.64 [R1+0x5fa8], R24 ;  /* 0x005fa81801007387 */ /* 0x0001e80000100a00 */
[----:B0-----:R-:W4:Y:S01]  /*12ba10*/  LDL.LU R25, [R1+0x1578] ;  /* 0x0015780001197983 */ /* 0x001f220000300800 */
[----:B---3--:R-:W-:-:S02]  /*12ba20*/  F2FP.SATFINITE.E5M2.F32.PACK_AB_MERGE_C R26, R27, R26, RZ ;  /* 0x0000001a1b1a723e */ /* 0x008fc400048060ff */
[----:B------:R-:W-:Y:S02]  /*12ba30*/  F2FP.SATFINITE.E5M2.F32.PACK_AB_MERGE_C R2, R3, R2, RZ ;  /* 0x000000020302723e */ /* 0x000fe400048060ff */
[----:B----4-:R-:W-:Y:S02]  /*12ba40*/  F2FP.SATFINITE.E5M2.F32.PACK_AB_MERGE_C R24, R5, R25, RZ ;  /* 0x000000190518723e */ /* 0x010fe400048060ff */
[----:B------:R-:W-:Y:S02]  /*12ba50*/  F2FP.SATFINITE.E5M2.F32.PACK_AB_MERGE_C R5, R11, R7, RZ ;  /* 0x000000070b05723e */ /* 0x000fe400048060ff */
[----:B------:R-:W3:Y:S04]  /*12ba60*/  LDL.LU R7, [R1+0x1518] ;  /* 0x0015180001077983 */ /* 0x000ee80000300800 */
[----:B------:R2:W-:Y:S04]  /*12ba70*/  STL [R1+0x210], R24 ;  /* 0x0002101801007387 */ /* 0x0005e80000100800 */
[----:B------:R-:W3:Y:S01]  /*12ba80*/  LDL.LU R11, [R1+0x151c] ;  /* 0x00151c00010b7983 */ /* 0x000ee20000300800 */
[----:B--2---:R-:W-:-:S03]  /*12ba90*/  IADD3 R24, P1, PT, R0, R17, RZ ;  /* 0x0000001100187210 */ /* 0x004fc60007f3e0ff */
[----:B------:R0:W-:Y:S02]  /*12baa0*/  STL [R1+0x1ec], R5 ;  /* 0x0001ec0501007387 */ /* 0x0001e40000100800 */
[----:B------:R-:W-:-:S05]  /*12bab0*/  IMAD.X R25, R4, 0x1, R15, P1 ;  /* 0x0000000104197824 */ /* 0x000fca00008e060f */
[----:B------:R1:W-:Y:S01]  /*12bac0*/  STL.64 [R1+0x22d0], R24 ;  /* 0x0022d01801007387 */ /* 0x0003e20000100a00 */
[----:B0-----:R-:W-:-:S03]  /*12bad0*/  F2FP.SATFINITE.E5M2.F32.PACK_AB_MERGE_C R5, R29, R28, RZ ;  /* 0x0000001c1d05723e */ /* 0x001fc600048060ff */
[----:B------:R-:W-:Y:S04]  /*12bae0*/  STL [R1+0x1f4], R26 ;  /* 0x0001f41a01007387 */ /* 0x000fe80000100800 */
[----:B------:R-:W-:Y:S01]  /*12baf0*/  STL.64 [R1+0x5fa0], R16 ;  /* 0x005fa01001007387 */ /* 0x000fe20000100a00 */
[----:B-1----:R-:W-:-:S03]  /*12bb00*/  IADD3 R24, P1, PT, R0, R16, RZ ;  /* 0x0000001000187210 */ /* 0x002fc60007f3e0ff */
[----:B------:R0:W-:Y:S02]  /*12bb10*/  STL [R1+0x5048], R5 ;  /* 0x0050480501007387 */ /* 0x0001e40000100800 */
[----:B------:R-:W-:Y:S02]  /*12bb20*/  IMAD.X R25, R4, 0x1, R14, P1 ;  /* 0x0000000104197824 */ /* 0x000fe400008e060e */
[----:B------:R-:W2:Y:S01]  /*12bb30*/  LDL.LU R28, [R1+0x1500] ;  /* 0x00150000011c7983 */ /* 0x000ea20000300800 */
[----:B0-----:R-:W-:-:S03]  /*12bb40*/  F2FP.SATFINITE.E5M2.F32.PACK_AB_MERGE_C R5, R13, R9, RZ ;  /* 0x000000090d05723e */ /* 0x001fc600048060ff */
[----:B------:R0:W-:Y:S04]  /*12bb50*/  STL.64 [R1+0x22c8], R24 ;  /* 0x0022c81801007387 */ /* 0x0001e80000100a00 */
[----:B------:R1:W-:Y:S04]  /*12bb60*/  STL [R1+0x5050], R5 ;  /* 0x0050500501007387 */ /* 0x0003e80000100800 */
[----:B------:R-:W2:Y:S01]  /*12bb70*/  LDL.LU R29, [R1+0x1504] ;  /* 0x00150400011d7983 */ /* 0x000ea20000300800 */
[----:B------:R-:W-:-:S03]  /*12bb80*/  IADD3 R16, P1, PT, R0, R23, RZ ;  /* 0x0000001700107210 */ /* 0x000fc60007f3e0ff */
[----:B------:R4:W-:Y:S04]  /*12bb90*/  STL [R1+0x4fd0], R2 ;  /* 0x004fd00201007387 */ /* 0x0009e80000100800 */
[----:B0-----:R-:W2:Y:S01]  /*12bba0*/  LDL.LU R24, [R1+0x1508] ;  /* 0x0015080001187983 */ /* 0x001ea20000300800 */
[----:B------:R-:W-:-:S03]  /*12bbb0*/  IMAD.X R17, R4, 0x1, R22, P1 ;  /* 0x0000000104117824 */ /* 0x000fc600008e0616 */
[----:B-1----:R-:W2:Y:S01]  /*12bbc0*/  LDL.LU R5, [R1+0x150c] ;  /* 0x00150c0001057983 */ /* 0x002ea20000300800 */
[----:B------:R-:W-:-:S03]  /*12bbd0*/  F2FP.SATFINITE.E5M2.F32.PACK_AB_MERGE_C R8, R8, R6, RZ ;  /* 0x000000060808723e */ /* 0x000fc600048060ff */
[----:B------:R-:W2:Y:S01]  /*12bbe0*/  LDL.LU R26, [R1+0x14f0] ;  /* 0x0014f000011a7983 */ /* 0x000ea20000300800 */
[----:B------:R-:W-:-:S03]  /*12bbf0*/  F2FP.SATFINITE.E5M2.F32.PACK_AB_MERGE_C R6, R10, R12, RZ ;  /* 0x0000000c0a06723e */ /* 0x000fc600048060ff */
[----:B------:R-:W2:Y:S01]  /*12bc00*/  LDL.LU R27, [R1+0x14f4] ;  /* 0x0014f400011b7983 */ /* 0x000ea20000300800 */
[----:B------:R-:W-:-:S03]  /*12bc10*/  IADD3 R12, P1, PT, R0, R21, RZ ;  /* 0x00000015000c7210 */ /* 0x000fc60007f3e0ff */
[----:B------:R-:W2:Y:S04]  /*12bc20*/  LDL.LU R25, [R1+0x14f8] ;  /* 0x0014f80001197983 */ /* 0x000ea80000300800 */
[----:B------:R-:W2:Y:S04]  /*12bc30*/  LDL.LU R9, [R1+0x14fc] ;  /* 0x0014fc0001097983 */ /* 0x000ea80000300800 */
[----:B----4-:R-:W4:Y:S04]  /*12bc40*/  LDL.LU R2, [R1+0x14e0] ;  /* 0x0014e00001027983 */ /* 0x010f280000300800 */
[----:B------:R-:W4:Y:S01]  /*12bc50*/  LDL.LU R3, [R1+0x14e4] ;  /* 0x0014e40001037983 */ /* 0x000f220000300800 */
[----:B------:R-:W-:-:S03]  /*12bc60*/  IMAD.X R13, R4, 0x1, R19, P1 ;  /* 0x00000001040d7824 */ /* 0x000fc600008e0613 */
[----:B------:R-:W-:Y:S04]  /*12bc70*/  STL.64 [R1+0x5f98], R22 ;  /* 0x005f981601007387 */ /* 0x000fe80000100a00 */
[----:B------:R0:W-:Y:S04]  /*12bc80*/  STL.64 [R1+0x22c0], R16 ;  /* 0x0022c01001007387 */ /* 0x0001e80000100a00 */
[----:B0-----:R-:W4:Y:S04]  /*12bc90*/  LDL.LU R16, [R1+0x14e8] ;  /* 0x0014e80001107983 */ /* 0x001f280000300800 */
[----:B------:R-:W-:Y:S04]  /*12bca0*/  STL [R1+0x4fd8], R8 ;  /* 0x004fd80801007387 */ /* 0x000fe80000100800 */
[----:B------:R-:W4:Y:S04]  /*12bcb0*/  LDL.LU R17, [R1+0x14ec] ;  /* 0x0014ec0001117983 */ /* 0x000f280000300800 */
[----:B------:R0:W-:Y:S04]  /*12bcc0*/  STL [R1+0x4f74], R6 ;  /* 0x004f740601007387 */ /* 0x0001e80000100800 */
[----:B0-----:R-:W4:Y:S04]  /*12bcd0*/  LDL.LU R6, [R1+0x14d0] ;  /* 0x0014d00001067983 */ /* 0x001f280000300800 */
[----:B------:R-:W4:Y:S04]  /*12bce0*/  LDL.LU R10, [R1+0x14d4] ;  /* 0x0014d400010a7983 */ /* 0x000f280000300800 */
[----:B------:R0:W-:Y:S02]  /*12bcf0*/  STL.64 [R1+0x22b8], R12 ;  /* 0x0022b80c01007387 */ /* 0x0001e40000100a00 */
[----:B0-----:R-:W-:-:S05]  /*12bd00*/  IADD3 R12, P1, PT, R0, R20, RZ ;  /* 0x00000014000c7210 */ /* 0x001fca0007f3e0ff */
[----:B------:R-:W-:Y:S01]  /*12bd10*/  IMAD.X R13, R4, 0x1, R18, P1 ;  /* 0x00000001040d7824 */ /* 0x000fe200008e0612 */
[----:B---3--:R-:W-:-:S05]  /*12bd20*/  F2FP.SATFINITE.E5M2.F32.PACK_AB_MERGE_C R7, R11, R7, RZ ;  /* 0x000000070b07723e */ /* 0x008fca00048060ff */
[----:B------:R-:W-:Y:S04]  /*12bd30*/  STL [R1+0x4f84], R7 ;  /* 0x004f840701007387 */ /* 0x000fe80000100800 */
[----:B------:R-:W3:Y:S04]  /*12bd40*/  LDL.LU R22, [R1+0x14d8] ;  /* 0x0014d80001167983 */ /* 0x000ee80000300800 */
[----:B------:R-:W3:Y:S04]  /*12bd50*/  LDL.LU R23, [R1+0x14dc] ;  /* 0x0014dc0001177983 */ /* 0x000ee80000300800 */
[----:B------:R0:W-:Y:S04]  /*12bd60*/  STL.64 [R1+0x22b0], R12 ;  /* 0x0022b00c01007387 */ /* 0x0001e80000100a00 */
[----:B0-----:R-:W3:Y:S04]  /*12bd70*/  LDL.LU R13, [R1+0x14c0] ;  /* 0x0014c000010d7983 */ /* 0x001ee80000300800 */
[----:B------:R-:W3:Y:S04]  /*12bd80*/  LDL.LU R8, [R1+0x14c4] ;  /* 0x0014c40001087983 */ /* 0x000ee80000300800 */
[----:B------:R-:W3:Y:S04]  /*12bd90*/  LDL.LU R12, [R1+0x14c8] ;  /* 0x0014c800010c7983 */ /* 0x000ee80000300800 */
[----:B------:R-:W3:Y:S04]  /*12bda0*/  LDL.LU R4, [R1+0x14cc] ;  /* 0x0014cc0001047983 */ /* 0x000ee80000300800 */
[----:B------:R-:W3:Y:S01]  /*12bdb0*/  LDL.LU R7, [R1+0x14b0] ;  /* 0x0014b00001077983 */ /* 0x000ee20000300800 */
[----:B--2---:R-:W-:-:S03]  /*12bdc0*/  F2FP.SATFINITE.E5M2.F32.PACK_AB_MERGE_C R29, R29, R28, RZ ;  /* 0x0000001c1d1d723e */ /* 0x004fc600048060ff */
[----:B------:R-:W2:Y:S04]  /*12bdd0*/  LDL.LU R11, [R1+0x14b4] ;  /* 0x0014b400010b7983 */ /* 0x000ea80000300800 */
[----:B------:R-:W2:Y:S04]  /*12bde0*/  LDL.LU R28, [R1+0x5fbc] ;  /* 0x005fbc00011c7983 */ /* 0x000ea80000300800 */
[----:B------:R0:W-:Y:S04]  /*12bdf0*/  STL [R1+0x4f0c], R29 ;  /* 0x004f0c1d01007387 */ /* 0x0001e80000100800 */
[----:B0-----:R-:W2:Y:S01]  /*12be00*/  LDL.LU R29, [R1+0x5fb8] ;  /* 0x005fb800011d7983 */ /* 0x001ea20000300800 */
[----:B------:R-:W-:Y:S01]  /*12be10*/  F2FP.SATFINITE.E5M2.F32.PACK_AB_MERGE_C R5, R5, R24, RZ ;  /* 0x000000180505723e */ /* 0x000fe200048060ff */
[----:B------:R-:W-:Y:S01]  /*12be20*/  VIADD R0, R0, UR5 ;  /* 0x0000000500007c36 */ /* 0x000fe20008000000 */
[----:B------:R-:W-:Y:S01]  /*12be30*/  F2FP.SATFINITE.E5M2.F32.PACK_AB_MERGE_C R24, R27, R26, RZ ;  /* 0x0000001a1b18723e */ /* 0x000fe200048060ff */
[----:B------:R-:W0:Y:S02]  /*12be40*/  LDCU UR5, c[0x0][0x3b8] ;  /* 0x00007700ff0577ac */ /* 0x000e240008000800 */
[----:B------:R1:W-:Y:S02]  /*12be50*/  STL [R1+0x4f18], R5 ;  /* 0x004f180501007387 */ /* 0x0003e40000100800 */
[----:B-1----:R-:W-:-:S02]  /*12be60*/  SHF.R.S32.HI R5, RZ, 0x1f, R0 ;  /* 0x0000001fff057819 */ /* 0x002fc40000011400 */
[----:B------:R-:W-:Y:S01]  /*12be70*/  STL [R1+0x4ea8], R24 ;  /* 0x004ea81801007387 */ /* 0x000fe20000100800 */
[----:B--2---:R-:W-:-:S05]  /*12be80*/  IADD3 R26, P1, PT, R0, R29, RZ ;  /* 0x0000001d001a7210 */ /* 0x004fca0007f3e0ff */
[----:B------:R-:W-:-:S05]  /*12be90*/  IMAD.X R27, R5, 0x1, R28, P1 ;  /* 0x00000001051b7824 */ /* 0x000fca00008e061c */
[----:B------:R1:W-:Y:S04]  /*12bea0*/  STL.64 [R1+0x22a8], R26 ;  /* 0x0022a81a01007387 */ /* 0x0003e80000100a00 */
[----:B-1----:R-:W2:Y:S01]  /*12beb0*/  LDL.LU.64 R26, [R1+0x5fb0] ;  /* 0x005fb000011a7983 */ /* 0x002ea20000300a00 */
[----:B------:R-:W-:-:S03]  /*12bec0*/  F2FP.SATFINITE.E5M2.F32.PACK_AB_MERGE_C R24, R9, R25, RZ ;  /* 0x000000190918723e */ /* 0x000fc600048060ff */
[----:B------:R-:W3:Y:S01]  /*12bed0*/  LDL.LU R9, [R1+0x14ac] ;  /* 0x0014ac0001097983 */ /* 0x000ee20000300800 */
[----:B----4-:R-:W-:-:S03]  /*12bee0*/  F2FP.SATFINITE.E5M2.F32.PACK_AB_MERGE_C R3, R3, R2, RZ ;  /* 0x000000020303723e */ /* 0x010fc600048060ff */
[----:B------:R-:W-:Y:S04]  /*12bef0*/  STL [R1+0x4ebc], R24 ;  /* 0x004ebc1801007387 */ /* 0x000fe80000100800 */
[----:B------:R-:W4:Y:S04]  /*12bf00*/  LDL.LU R2, [R1+0x1490] ;  /* 0x0014900001027983 */ /* 0x000f280000300800 */
[----:B------:R1:W-:Y:S04]  /*12bf10*/  STL [R1+0x4e54], R3 ;  /* 0x004e540301007387 */ /* 0x0003e80000100800 */
[----:B-1----:R-:W4:Y:S01]  /*12bf20*/  LDL.LU R3, [R1+0x1494] ;  /* 0x0014940001037983 */ /* 0x002f220000300800 */
[----:B--2---:R-:W-:-:S03]  /*12bf30*/  IADD3 R24, P1, PT, R0, R27, RZ ;  /* 0x0000001b00187210 */ /* 0x004fc60007f3e0ff */
[----:B------:R1:W-:Y:S02]  /*12bf40*/  STL [R1+0x5f88], R27 ;  /* 0x005f881b01007387 */ /* 0x0003e40000100800 */
[----:B------:R-:W-:Y:S02]  /*12bf50*/  IMAD.X R25, R5, 0x1, R26, P1 ;  /* 0x0000000105197824 */ /* 0x000fe400008e061a */
[----:B-1----:R-:W2:Y:S04]  /*12bf60*/  LDL.LU R27, [R1+0x14a8] ;  /* 0x0014a800011b7983 */ /* 0x002ea80000300800 */
[----:B------:R1:W-:Y:S04]  /*12bf70*/  STL.64 [R1+0x22a0], R24 ;  /* 0x0022a01801007387 */ /* 0x0003e80000100a00 */
[----:B-1----:R-:W2:Y:S01]  /*12bf80*/  LDL.LU.64 R24, [R1+0x5fa8] ;  /* 0x005fa80001187983 */ /* 0x002ea20000300a00 */
[----:B------:R-:W-:-:S02]  /*12bf90*/  F2FP.SATFINITE.E5M2.F32.PACK_AB_MERGE_C R17, R17, R16, RZ ;  /* 0x000000101111723e */ /* 0x000fc400048060ff */
[----:B------:R-:W-:-:S03]  /*12bfa0*/  F2FP.SATFINITE.E5M2.F32.PACK_AB_MERGE_C R6, R10, R6, RZ ;  /* 0x000000060a06723e */ /* 0x000fc600048060ff */
[----:B------:R1:W-:Y:S04]  /*12bfb0*/  STL [R1+0x4e38], R17 ;  /* 0x004e381101007387 */ /* 0x0003e80000100800 */
[----:B------:R-:W-:Y:S01]  /*12bfc0*/  STL [R1+0x2b9c], R6 ;  /* 0x002b9c0601007387 */ /* 0x000fe20000100800 */
[----:B--2---:R-:W-:-:S05]  /*12bfd0*/  IADD3 R16, P1, PT, R0, R25, RZ ;  /* 0x0000001900107210 */ /* 0x004fca0007f3e0ff */
[----:B-1----:R-:W-:-:S05]  /*12bfe0*/  IMAD.X R17, R5, 0x1, R24, P1 ;  /* 0x0000000105117824 */ /* 0x002fca00008e0618 */
[----:B------:R1:W-:Y:S04]  /*12bff0*/  STL.64 [R1+0x2298], R16 ;  /* 0x0022981001007387 */ /* 0x0003e80000100a00 */
[----:B-1----:R-:W2:Y:S01]  /*12c000*/  LDL.LU.64 R16, [R1+0x5fa0] ;  /* 0x005fa00001107983 */ /* 0x002ea20000300a00 */
[----:B---3--:R-:W-:Y:S02]  /*12c010*/  F2FP.SATFINITE.E5M2.F32.PACK_AB_MERGE_C R23, R23, R22, RZ ;  /* 0x000000161717723e */ /* 0x008fe400048060ff */
[----:B------:R-:W-:Y:S01]  /*12c020*/  F2FP.SATFINITE.E5M2.F32.PACK_AB_MERGE_C R8, R8, R13, RZ ;  /* 0x0000000d0808723e */ /* 0x000fe200048060ff */
[----:B------:R-:W3:Y:S04]  /*12c030*/  LDL.LU R6, [R1+0x1498] ;  /* 0x0014980001067983 */ /* 0x000ee80000300800 */
[----:B------:R-:W3:Y:S04]  /*12c040*/  LDL.LU R10, [R1+0x149c] ;  /* 0x00149c00010a7983 */ /* 0x000ee80000300800 */
[----:B------:R1:W-:Y:S04]  /*12c050*/  STL.64 [R1+0x5f80], R24 ;  /* 0x005f801801007387 */ /* 0x0003e80000100a00 */
[----:B-1----:R-:W3:Y:S04]  /*12c060*/  LDL.LU R24, [R1+0x14a0] ;  /* 0x0014a00001187983 */ /* 0x002ee80000300800 */
[----:B------:R-:W3:Y:S04]  /*12c070*/  LDL.LU R25, [R1+0x14a4] ;  /* 0x0014a40001197983 */ /* 0x000ee80000300800 */
[----:B------:R-:W-:Y:S04]  /*12c080*/  STL [R1+0x4dc4], R23 ;  /* 0x004dc41701007387 */ /* 0x000fe80000100800 */
[----:B------:R1:W-:Y:S04]  /*12c090*/  STL [R1+0x2a6c], R8 ;  /* 0x002a6c0801007387 */ /* 0x0003e80000100800 */
[----:B------:R-:W3:Y:S01]  /*12c0a0*/  LDL.LU R13, [R1+0x1480] ;  /* 0x00148000010d7983 */ /* 0x000ee20000300800 */
[----:B-1----:R-:W-:-:S02]  /*12c0b0*/  F2FP.SATFINITE.E5M2.F32.PACK_AB_MERGE_C R8, R4, R12, RZ ;  /* 0x0000000c0408723e */ /* 0x002fc400048060ff */
[----:B------:R-:W-:Y:S02]  /*12c0c0*/  F2FP.SATFINITE.E5M2.F32.PACK_AB_MERGE_C R4, R11, R7, RZ ;  /* 0x000000070b04723e */ /* 0x000fe400048060ff */
[----:B--2---:R-:W-:-:S05]  /*12c0d0*/  IADD3 R22, P1, PT, R0, R17, RZ ;  /* 0x0000001100167210 */ /* 0x004fca0007f3e0ff */
[----:B------:R-:W-:-:S05]  /*12c0e0*/  IMAD.X R23, R5, 0x1, R15, P1 ;  /* 0x0000000105177824 */ /* 0x000fca00008e060f */
[----:B------:R1:W-:Y:S04]  /*12c0f0*/  STL.64 [R1+0x2290], R22 ;  /* 0x0022901601007387 */ /* 0x0003e80000100a00 */
[----:B------:R2:W-:Y:S01]  /*12c100*/  STL [R1+0x2a88], R8 ;  /* 0x002a880801007387 */ /* 0x0005e20000100800 */
[----:B-1----:R-:W-:-:S03]  /*12c110*/  IADD3 R22, P1, PT, R0, R16, RZ ;  /* 0x0000001000167210 */ /* 0x002fc60007f3e0ff */
[----:B--2---:R-:W2:Y:S04]  /*12c120*/  LDL.LU R8, [R1+0x1484] ;  /* 0x0014840001087983 */ /* 0x004ea80000300800 */
[----:B------:R1:W-:Y:S01]  /*12c130*/  STL [R1+0x291c], R4 ;  /* 0x00291c0401007387 */ /* 0x0003e20000100800 */
[----:B------:R-:W-:-:S03]  /*12c140*/  IMAD.X R23, R5, 0x1, R14, P1 ;  /* 0x0000000105177824 */ /* 0x000fc600008e060e */
[----:B------:R-:W2:Y:S04]  /*12c150*/  LDL.LU R12, [R1+0x1488] ;  /* 0x00148800010c7983 */ /* 0x000ea80000300800 */
[----:B-1----:R-:W2:Y:S04]  /*12c160*/  LDL.LU R4, [R1+0x148c] ;  /* 0x00148c0001047983 */ /* 0x002ea80000300800 */
[----:B------:R-:W2:Y:S04]  /*12c170*/  LDL.LU R7, [R1+0x1470] ;  /* 0x0014700001077983 */ /* 0x000ea80000300800 */
[----:B------:R-:W2:Y:S04]  /*12c180*/  LDL.LU R11, [R1+0x1474] ;  /* 0x00147400010b7983 */ /* 0x000ea80000300800 */
[----:B------:R1:W-:Y:S04]  /*12c190*/  STL.64 [R1+0x5f78], R16 ;  /* 0x005f781001007387 */ /* 0x0003e80000100a00 */
[----:B-1----:R-:W2:Y:S04]  /*12c1a0*/  LDL.LU R16, [R1+0x14b8] ;  /* 0x0014b80001107983 */ /* 0x002ea80000300800 */
[----:B------:R-:W2:Y:S04]  /*12c1b0*/  LDL.LU R17, [R1+0x14bc] ;  /* 0x0014bc0001117983 */ /* 0x000ea80000300800 */
[----:B------:R1:W-:Y:S04]  /*12c1c0*/  STL.64 [R1+0x2288], R22 ;  /* 0x0022881601007387 */ /* 0x0003e80000100a00 */
[----:B-1----:R-:W3:Y:S04]  /*12c1d0*/  LDL.LU.64 R22, [R1+0x5f98] ;  /* 0x005f980001167983 */ /* 0x002ee80000300a00 */
[----:B------:R1:W-:Y:S01]  /*12c1e0*/  STL.64 [R1+0x5f90], R14 ;  /* 0x005f900e01007387 */ /* 0x0003e20000100a00 */
[----:B------:R-:W-:-:S02]  /*12c1f0*/  F2FP.SATFINITE.E5M2.F32.PACK_AB_MERGE_C R9, R9, R27, RZ ;  /* 0x0000001b0909723e */ /* 0x000fc400048060ff */
[----:B----4-:R-:W-:Y:S02]  /*12c200*/  F2FP.SATFINITE.E5M2.F32.PACK_AB_MERGE_C R2, R3, R2, RZ ;  /* 0x000000020302723e */ /* 0x010fe400048060ff */
[----:B--2---:R-:W-:Y:S02]  /*12c210*/  F2FP.SATFINITE.E5M2.F32.PACK_AB_MERGE_C R17, R17, R16, RZ ;  /* 0x000000101111723e */ /* 0x004fe400048060ff */
[----:B---3--:R-:W-:-:S03]  /*12c220*/  F2FP.SATFINITE.E5M2.F32.PACK_AB_MERGE_C R16, R25, R24, RZ ;  /* 0x000000181910723e */ /* 0x008fc600048060ff */
[----:B------:R-:W-:Y:S01]  /*12c230*/  STL [R1+0x2a0c], R17 ;  /* 0x002a0c1101007387 */ /* 0x000fe20000100800 */
[----:B-1----:R-:W-:-:S03]  /*12c240*/  IADD3 R14, P1, PT, R0, R23, RZ ;  /* 0x00000017000e7210 */ /* 0x002fc60007f3e0ff */
[----:B------:R-:W-:Y:S02]  /*12c250*/  STL [R1+0x28d4], R16 ;  /* 0x0028d41001007387 */ /* 0x000fe40000100800 */
[----:B------:R-:W-:Y:S02]  /*12c260*/  IMAD.X R15, R5, 0x1, R22, P1 ;  /* 0x00000001050f7824 */ /* 0x000fe400008e0616 */
[----:B------:R-:W-:Y:S04]  /*12c270*/  STL.64 [R1+0x5f70], R22 ;  /* 0x005f701601007387 */ /* 0x000fe80000100a00 */
[----:B------:R1:W-:Y:S04]  /*12c280*/  STL.64 [R1+0x2280], R14 ;  /* 0x0022800e01007387 */ /* 0x0003e80000100a00 */
[----:B------:R-:W2:Y:S04]  /*12c290*/  LDL.LU R27, [R1+0x1478] ;  /* 0x00147800011b7983 */ /* 0x000ea80000300800 */
[----:B------:R3:W-:Y:S04]  /*12c2a0*/  STL [R1+0x28dc], R9 ;  /* 0x0028dc0901007387 */ /* 0x0007e80000100800 */
[----:B------:R-:W2:Y:S01]  /*12c2b0*/  LDL.LU R24, [R1+0x147c] ;  /* 0x00147c0001187983 */ /* 0x000ea20000300800 */
[----:B-1----:R-:W-:-:S03]  /*12c2c0*/  IADD3 R14, P1, PT, R0, R21, RZ ;  /* 0x00000015000e7210 */ /* 0x002fc60007f3e0ff */
[----:B------:R1:W-:Y:S02]  /*12c2d0*/  STL [R1+0x2888], R2 ;  /* 0x0028880201007387 */ /* 0x0003e40000100800 */
[----:B------:R-:W-:Y:S02]  /*12c2e0*/  IMAD.X R15, R5, 0x1, R19, P1 ;  /* 0x00000001050f7824 */ /* 0x000fe400008e0613 */
[----:B------:R-:W4:Y:S01]  /*12c2f0*/  LDL.LU R25, [R1+0x1460] ;  /* 0x0014600001197983 */ /* 0x000f220000300800 */
[----:B---3--:R-:W-:-:S03]  /*12c300*/  F2FP.SATFINITE.E5M2.F32.PACK_AB_MERGE_C R9, R10, R6, RZ ;  /* 0x000000060a09723e */ /* 0x008fc600048060ff */
[----:B-1----:R-:W4:Y:S04]  /*12c310*/  LDL.LU R2, [R1+0x1464] ;  /* 0x0014640001027983 */ /* 0x002f280000300800 */
[----:B------:R-:W3:Y:S04]  /*12c320*/  LDL.LU R3, [R1+0x1468] ;  /* 0x0014680001037983 */ /* 0x000ee80000300800 */
[----:B------:R-:W3:Y:S04]  /*12c330*/  LDL.LU R6, [R1+0x146c] ;  /* 0x00146c0001067983 */ /* 0x000ee80000300800 */
[----:B------:R1:W-:Y:S01]  /*12c340*/  STL.64 [R1+0x2278], R14 ;  /* 0x0022780e01007387 */ /* 0x0003e20000100a00 */
[----:B------:R-:W-:-:S03]  /*12c350*/  F2FP.SATFINITE.E5M2.F32.PACK_AB_MERGE_C R8, R8, R13, RZ ;  /* 0x0000000d0808723e */ /* 0x000fc600048060ff */
[----:B------:R0:W-:Y:S04]  /*12c360*/  STL [R1+0x28a8], R9 ;  /* 0x0028a80901007387 */ /* 0x0001e80000100800 */
[----:B------:R-:W3:Y:S01]  /*12c370*/  LDL.LU R16, [R1+0x1450] ;  /* 0x0014500001107983 */ /* 0x000ee20000300800 */
[----:B-1----:R-:W-:-:S03]  /*12c380*/  IADD3 R14, P1, PT, R0, R20, RZ ;  /* 0x00000014000e7210 */ /* 0x002fc60007f3e0ff */
[----:B------:R-:W3:Y:S02]  /*12c390*/  LDL.LU R17, [R1+0x1454] ;  /* 0x0014540001117983 */ /* 0x000ee40000300800 */
[----:B------:R-:W-:Y:S02]  /*12c3a0*/  IMAD.X R15, R5, 0x1, R18, P1 ;  /* 0x00000001050f7824 */ /* 0x000fe400008e0612 */
[----:B------:R-:W3:Y:S01]  /*12c3b0*/  LDL.LU R22, [R1+0x1458] ;  /* 0x0014580001167983 */ /* 0x000ee20000300800 */
[----:B------:R-:W-:-:S03]  /*12c3c0*/  F2FP.SATFINITE.E5M2.F32.PACK_AB_MERGE_C R5, R4, R12, RZ ;  /* 0x0000000c0405723e */ /* 0x000fc600048060ff */
[----:B------:R1:W-:Y:S01]  /*12c3d0*/  STL.64 [R1+0x2270], R14 ;  /* 0x0022700e01007387 */ /* 0x0003e20000100a00 */
[----:B------:R-:W-:-:S03]  /*12c3e0*/  F2FP.SATFINITE.E5M2.F32.PACK_AB_MERGE_C R4, R11, R7, RZ ;  /* 0x000000070b04723e */ /* 0x000fc600048060ff */
[----:B------:R-:W3:Y:S01]  /*12c3f0*/  LDL.LU R23, [R1+0x145c] ;  /* 0x00145c0001177983 */ /* 0x000ee20000300800 */
[----:B0-----:R-:W-:Y:S01]  /*12c400*/  VIADD R0, R0, UR5 ;  /* 0x0000000500007c36 */ /* 0x001fe20008000000 */
[----:B------:R-:W0:Y:S02]  /*12c410*/  LDCU UR5, c[0x0][0x3b8] ;  /* 0x00007700ff0577ac */ /* 0x000e240008000800 */
[----:B------:R-:W3:Y:S04]  /*12c420*/  LDL.LU R9, [R1+0x1440] ;  /* 0x0014400001097983 */ /* 0x000ee80000300800 */
[----:B------:R-:W3:Y:S04]  /*12c430*/  LDL.LU R10, [R1+0x1444] ;  /* 0x00144400010a7983 */ /* 0x000ee80000300800 */
[----:B------:R-:W-:Y:S04]  /*12c440*/  STL [R1+0x271c], R8 ;  /* 0x00271c0801007387 */ /* 0x000fe80000100800 */
[----:B------:R0:W-:Y:S01]  /*12c450*/  STL [R1+0x2728], R5 ;  /* 0x0027280501007387 */ /* 0x0001e20000100800 */
[----:B-1----:R-:W-:-:S03]  /*12c460*/  IADD3 R14, P1, PT, R0, R29, RZ ;  /* 0x0000001d000e7210 */ /* 0x002fc60007f3e0ff */
[----:B------:R-:W3:Y:S04]  /*12c470*/  LDL.LU R12, [R1+0x144c] ;  /* 0x00144c00010c7983 */ /* 0x000ee80000300800 */
[----:B0-----:R-:W3:Y:S04]  /*12c480*/  LDL.LU R5, [R1+0x1434] ;  /* 0x0014340001057983 */ /* 0x001ee80000300800 */
[----:B------:R0:W-:Y:S04]  /*12c490*/  STL [R1+0x2700], R4 ;  /* 0x0027000401007387 */ /* 0x0001e80000100800 */
[----:B------:R-:W3:Y:S04]  /*12c4a0*/  LDL.LU R13, [R1+0x1438] ;  /* 0x00143800010d7983 */ /* 0x000ee80000300800 */
[----:B------:R-:W3:Y:S01]  /*12c4b0*/  LDL.LU R8, [R1+0x143c] ;  /* 0x00143c0001087983 */ /* 0x000ee20000300800 */
[----:B0-----:R-:W-:-:S03]  /*12c4c0*/  SHF.R.S32.HI R4, RZ, 0x1f, R0 ;  /* 0x0000001fff047819 */ /* 0x001fc60000011400 */
[----:B------:R-:W3:Y:S02]  /*12c4d0*/  LDL.LU R7, [R1+0x1420] ;  /* 0x0014200001077983 */ /* 0x000ee40000300800 */
[----:B------:R-:W-:Y:S02]  /*12c4e0*/  IMAD.X R15, R4, 0x1, R28, P1 ;  /* 0x00000001040f7824 */ /* 0x000fe400008e061c */
[----:B------:R-:W3:Y:S04]  /*12c4f0*/  LDL.LU R11, [R1+0x1424] ;  /* 0x00142400010b7983 */ /* 0x000ee80000300800 */
[----:B------:R0:W-:Y:S04]  /*12c500*/  STL [R1+0x5f68], R29 ;  /* 0x005f681d01007387 */ /* 0x0001e80000100800 */
[----:B0-----:R-:W3:Y:S04]  /*12c510*/  LDL.LU R29, [R1+0x1430] ;  /* 0x00143000011d7983 */ /* 0x001ee80000300800 */
[----:B------:R0:W-:Y:S04]  /*12c520*/  STL.64 [R1+0x2268], R14 ;  /* 0x0022680e01007387 */ /* 0x0001e80000100a00 */
[----:B0-----:R-:W3:Y:S01]  /*12c530*/  LDL.LU.64 R14, [R1+0x5f90] ;  /* 0x005f9000010e7983 */ /* 0x001ee20000300a00 */
[----:B--2---:R-:W-:-:S03]  /*12c540*/  F2FP.SATFINITE.E5M2.F32.PACK_AB_MERGE_C R24, R24, R27, RZ ;  /* 0x0000001b1818723e */ /* 0x004fc600048060ff */
[----:B------:R-:W2:Y:S04]  /*12c550*/  LDL.LU R27, [R1+0x5f88] ;  /* 0x005f8800011b7983 */ /* 0x000ea80000300800 */
[----:B------:R2:W-:Y:S01]  /*12c560*/  STL [R1+0x26ec], R24 ;  /* 0x0026ec1801007387 */ /* 0x0005e20000100800 */
[----:B----4-:R-:W-:-:S05]  /*12c570*/  F2FP.SATFINITE.E5M2.F32.PACK_AB_MERGE_C R2, R2, R25, RZ ;  /* 0x000000190202723e */ /* 0x010fca00048060ff */
[----:B------:R-:W-:Y:S01]  /*12c580*/  STL [R1+0x26bc], R2 ;  /* 0x0026bc0201007387 */ /* 0x000fe20000100800 */
[----:B--2---:R-:W-:-:S05]  /*12c590*/  IADD3 R24, P1, PT, R0, R27, RZ ;  /* 0x0000001b00187210 */ /* 0x004fca0007f3e0ff */
[----:B------:R-:W-:-:S05]  /*12c5a0*/  IMAD.X R25, R4, 0x1, R26, P1 ;  /* 0x0000000104197824 */ /* 0x000fca00008e061a */
[----:B------:R0:W-:Y:S04]  /*12c5b0*/  STL.64 [R1+0x2260], R24 ;  /* 0x0022601801007387 */ /* 0x0001e80000100a00 */
[----:B0-----:R-:W2:Y:S04]  /*12c5c0*/  LDL.LU.64 R24, [R1+0x5f80] ;  /* 0x005f800001187983 */ /* 0x001ea80000300a00 */
[----:B------:R0:W-:Y:S01]  /*12c5d0*/  STL.64 [R1+0x5f60], R26 ;  /* 0x005f601a01007387 */ /* 0x0001e20000100a00 */
[----:B---3--:R-:W-:Y:S02]  /*12c5e0*/  F2FP.SATFINITE.E5M2.F32.PACK_AB_MERGE_C R6, R6, R3, RZ ;  /* 0x000000030606723e */ /* 0x008fe400048060ff */
[----:B0-----:R-:W-:Y:S01]  /*12c5f0*/  F2FP.SATFINITE.E5M2.F32.PACK_AB_MERGE_C R26, R17, R16, RZ ;  /* 0x00000010111a723e */ /* 0x001fe200048060ff */
[----:B------:R-:W3:Y:S04]  /*12c600*/  LDL.LU R27, [R1+0x1448] ;  /* 0x00144800011b7983 */ /* 0x000ee80000300800 */
[----:B------:R-:W4:Y:S04]  /*12c610*/  LDL.LU R2, [R1+0x142c] ;  /* 0x00142c0001027983 */ /* 0x000f280000300800 */
[----:B------:R-:W3:Y:S04]  /*12c620*/  LDL.LU R3, [R1+0x1410] ;  /* 0x0014100001037983 */ /* 0x000ee80000300800 */
[----:B------:R0:W-:Y:S04]  /*12c630*/  STL [R1+0x26c8], R6 ;  /* 0x0026c80601007387 */ /* 0x0001e80000100800 */
[----:B0-----:R-:W3:Y:S04]  /*12c640*/  LDL.LU R6, [R1+0x1414] ;  /* 0x0014140001067983 */ /* 0x001ee80000300800 */
[----:B------:R-:W-:Y:S01]  /*12c650*/  STL [R1+0x1030], R26 ;  /* 0x0010301a01007387 */ /* 0x000fe20000100800 */
[----:B--2---:R-:W-:-:S05]  /*12c660*/  IADD3 R16, P1, PT, R0, R25, RZ ;  /* 0x0000001900107210 */ /* 0x004fca0007f3e0ff */
[----:B------:R-:W-:-:S05]  /*12c670*/  IMAD.X R17, R4, 0x1, R24, P1 ;  /* 0x0000000104117824 */ /* 0x000fca00008e0618 */
[----:B------:R0:W-:Y:S04]  /*12c680*/  STL.64 [R1+0x2258], R16 ;  /* 0x0022581001007387 */ /* 0x0001e80000100a00 */
[----:B0-----:R-:W2:Y:S01]  /*12c690*/  LDL.LU.64 R16, [R1+0x5f78] ;  /* 0x005f780001107983 */ /* 0x001ea20000300a00 */
[----:B------:R-:W-:Y:S02]  /*12c6a0*/  F2FP.SATFINITE.E5M2.F32.PACK_AB_MERGE_C R23, R23, R22, RZ ;  /* 0x000000161717723e */ /* 0x000fe400048060ff */
[----:B------:R-:W-:Y:S02]  /*12c6b0*/  F2FP.SATFINITE.E5M2.F32.PACK_AB_MERGE_C R22, R10, R9, RZ ;  /* 0x000000090a16723e */ /* 0x000fe400048060ff */
[----:B------:R-:W4:Y:S04]  /*12c6c0*/  LDL.LU R9, [R1+0x1418] ;  /* 0x0014180001097983 */ /* 0x000f280000300800 */
[----:B------:R-:W-:Y:S04]  /*12c6d0*/  STL [R1+0x269c], R23 ;  /* 0x00269c1701007387 */ /* 0x000fe80000100800 */
[----:B------:R-:W4:Y:S04]  /*12c6e0*/  LDL.LU R10, [R1+0x141c] ;  /* 0x00141c00010a7983 */ /* 0x000f280000300800 */
[----:B------:R2:W-:Y:S01]  /*12c6f0*/  STL [R1+0x410], R22 ;  /* 0x0004101601007387 */ /* 0x0005e20000100800 */
[----:B---3--:R-:W-:-:S02]  /*12c700*/  F2FP.SATFINITE.E5M2.F32.PACK_AB_MERGE_C R12, R12, R27, RZ ;  /* 0x0000001b0c0c723e */ /* 0x008fc400048060ff */
[----:B------:R-:W-:Y:S02]  /*12c710*/  F2FP.SATFINITE.E5M2.F32.PACK_AB_MERGE_C R5, R5, R29, RZ ;  /* 0x0000001d0505723e */ /* 0x000fe400048060ff */
[----:B------:R-:W-:Y:S02]  /*12c720*/  F2FP.SATFINITE.E5M2.F32.PACK_AB_MERGE_C R8, R8, R13, RZ ;  /* 0x0000000d0808723e */ /* 0x000fe400048060ff */
[----:B--2---:R-:W-:Y:S01]  /*12c730*/  IADD3 R22, P1, PT, R0, R17, RZ ;  /* 0x0000001100167210 */ /* 0x004fe20007f3e0ff */
[----:B------:R0:W-:Y:S04]  /*12c740*/  STL [R1+0x5f50], R17 ;  /* 0x005f501101007387 */ /* 0x0001e80000100800 */
[----:B------:R-:W-:Y:S01]  /*12c750*/  IMAD.X R23, R4, 0x1, R15, P1 ;  /* 0x0000000104177824 */ /* 0x000fe200008e060f */
[----:B0-----:R-:W2:Y:S04]  /*12c760*/  LDL.LU R17, [R1+0x1428] ;  /* 0x0014280001117983 */ /* 0x001ea80000300800 */
[----:B------:R0:W-:Y:S04]  /*12c770*/  STL.64 [R1+0x2250], R22 ;  /* 0x0022501601007387 */ /* 0x0001e80000100a00 */
[----:B0-----:R-:W3:Y:S01]  /*12c780*/  LDL.LU.64 R22, [R1+0x5f70] ;  /* 0x005f700001167983 */ /* 0x001ee20000300a00 */
[----:B------:R-:W-:-:S03]  /*12c790*/  IADD3 R26, P1, PT, R0, R16, RZ ;  /* 0x00000010001a7210 */ /* 0x000fc60007f3e0ff */
[----:B------:R-:W-:Y:S02]  /*12c7a0*/  STL [R1+0x5a1c], R12 ;  /* 0x005a1c0c01007387 */ /* 0x000fe40000100800 */
[----:B------:R-:W-:Y:S02]  /*12c7b0*/  IMAD.X R27, R4, 0x1, R14, P1 ;  /* 0x00000001041b7824 */ /* 0x000fe400008e060e */
[----:B------:R-:W-:Y:S04]  /*12c7c0*/  STL [R1+0x3f0], R5 ;  /* 0x0003f00501007387 */ /* 0x000fe80000100800 */
[----:B------:R-:W-:Y:S04]  /*12c7d0*/  STL.64 [R1+0x5f58], R14 ;  /* 0x005f580e01007387 */ /* 0x000fe80000100a00 */
[----:B------:R0:W-:Y:S04]  /*12c7e0*/  STL.64 [R1+0x2248], R26 ;  /* 0x0022481a01007387 */ /* 0x0001e80000100a00 */
[----:B------:R-:W3:Y:S04]  /*12c7f0*/  LDL.LU R29, [R1+0x1400] ;  /* 0x00140000011d7983 */ /* 0x000ee80000300800 */
[----:B------:R-:W-:Y:S04]  /*12c800*/  STL [R1+0x3f8], R8 ;  /* 0x0003f80801007387 */ /* 0x000fe80000100800 */
[----:B0-----:R-:W3:Y:S01]  /*12c810*/  LDL.LU R26, [R1+0x1404] ;  /* 0x00140400011a7983 */ /* 0x001ee20000300800 */
[----:B------:R-:W-:-:S05]  /*12c820*/  F2FP.SATFINITE.E5M2.F32.PACK_AB_MERGE_C R5, R11, R7, RZ ;  /* 0x000000070b05723e */ /* 0x000fca00048060ff */
[----:B------:R0:W-:Y:S04]  /*12c830*/  STL [R1+0x3b8], R5 ;  /* 0x0003b80501007387 */ /* 0x0001e80000100800 */
[----:B------:R-:W3:Y:S04]  /*12c840*/  LDL.LU R27, [R1+0x1408] ;  /* 0x00140800011b7983 */ /* 0x000ee80000300800 */
[----:B0-----:R-:W3:Y:S04]  /*12c850*/  LDL.LU R5, [R1+0x140c] ;  /* 0x00140c0001057983 */ /* 0x001ee80000300800 */
[----:B------:R-:W3:Y:S04]  /*12c860*/  LDL.LU R13, [R1+0x13f0] ;  /* 0x0013f000010d7983 */ /* 0x000ee80000300800 */
[----:B------:R-:W3:Y:S04]  /*12c870*/  LDL.LU R8, [R1+0x13f4] ;  /* 0x0013f40001087983 */ /* 0x000ee80000300800 */
[----:B------:R-:W3:Y:S04]  /*12c880*/  LDL.LU R7, [R1+0x13f8] ;  /* 0x0013f80001077983 */ /* 0x000ee80000300800 */
[----:B------:R-:W3:Y:S01]  /*12c890*/  LDL.LU R11, [R1+0x13fc] ;  /* 0x0013fc00010b7983 */ /* 0x000ee20000300800 */
[----:B----4-:R-:W-:-:S02]  /*12c8a0*/  F2FP.SATFINITE.E5M2.F32.PACK_AB_MERGE_C R9, R10, R9, RZ ;  /* 0x000000090a09723e */ /* 0x010fc400048060ff */
[----:B--2---:R-:W-:Y:S02]  /*12c8b0*/  F2FP.SATFINITE.E5M2.F32.PACK_AB_MERGE_C R12, R2, R17, RZ ;  /* 0x00000011020c723e */ /* 0x004fe400048060ff */
[----:B------:R-:W-:Y:S02]  /*12c8c0*/  F2FP.SATFINITE.E5M2.F32.PACK_AB_MERGE_C R2, R6, R3, RZ ;  /* 0x000000030602723e */ /* 0x000fe400048060ff */
[----:B---3--:R-:W-:Y:S01]  /*12c8d0*/  IADD3 R14, P1, PT, R0, R23, RZ ;  /* 0x00000017000e7210 */ /* 0x008fe20007f3e0ff */
[----:B------:R0:W-:Y:S04]  /*12c8e0*/  STL.64 [R1+0x5f48], R22 ;  /* 0x005f481601007387 */ /* 0x0001e80000100a00 */
[----:B------:R-:W-:-:S05]  /*12c8f0*/  IMAD.X R15, R4, 0x1, R22, P1 ;  /* 0x00000001040f7824 */ /* 0x000fca00008e0616 */
[----:B------:R1:W-:Y:S01]  /*12c900*/  STL.64 [R1+0x2240], R14 ;  /* 0x0022400e01007387 */ /* 0x0003e20000100a00 */
[----:B0-----:R-:W-:-:S05]  /*12c910*/  IADD3 R22, P1, PT, R0, R21, RZ ;  /* 0x0000001500167210 */ /* 0x001fca0007f3e0ff */
[----:B------:R-:W-:Y:S01]  /*12c920*/  IMAD.X R23, R4, 0x1, R19, P1 ;  /* 0x0000000104177824 */ /* 0x000fe200008e0613 */
[----:B-1----:R-:W2:Y:S04]  /*12c930*/  LDL.LU R14, [R1+0x13d0] ;  /* 0x0013d000010e7983 */ /* 0x002ea80000300800 */
[----:B------:R0:W-:Y:S04]  /*12c940*/  STL [R1+0x3c4], R12 ;  /* 0x0003c40c01007387 */ /* 0x0001e80000100800 */
[----:B------:R-:W2:Y:S04]  /*12c950*/  LDL.LU R15, [R1+0x13d4] ;  /* 0x0013d400010f7983 */ /* 0x000ea80000300800 */
[----:B------:R1:W-:Y:S04]  /*12c960*/  STL [R1+0x3a0], R2 ;  /* 0x0003a00201007387 */ /* 0x0003e80000100800 */
[----:B0-----:R-:W3:Y:S04]  /*12c970*/  LDL.LU R12, [R1+0x13d8] ;  /* 0x0013d800010c7983 */ /* 0x001ee80000300800 */
[----:B-1----:R-:W3:Y:S04]  /*12c980*/  LDL.LU R2, [R1+0x13dc] ;  /* 0x0013dc0001027983 */ /* 0x002ee80000300800 */
[----:B------:R-:W4:Y:S04]  /*12c990*/  LDL.LU R3, [R1+0x13b0] ;  /* 0x0013b00001037983 */ /* 0x000f280000300800 */
[----:B------:R-:W4:Y:S04]  /*12c9a0*/  LDL.LU R6, [R1+0x13b4] ;  /* 0x0013b40001067983 */ /* 0x000f280000300800 */
[----:B------:R0:W-:Y:S04]  /*12c9b0*/  STL.64 [R1+0x2238], R22 ;  /* 0x0022381601007387 */ /* 0x0001e80000100a00 */
[----:B------:R1:W-:Y:S01]  /*12c9c0*/  STL.64 [R1+0x5f40], R20 ;  /* 0x005f401401007387 */ /* 0x0003e20000100a00 */
[----:B0-----:R-:W-:-:S03]  /*12c9d0*/  IADD3 R22, P1, PT, R0, R20, RZ ;  /* 0x0000001400167210 */ /* 0x001fc60007f3e0ff */
[----:B------:R-:W-:Y:S02]  /*12c9e0*/  STL [R1+0x3a4], R9 ;  /* 0x0003a40901007387 */ /* 0x000fe40000100800 */
[----:B------:R-:W-:Y:S02]  /*12c9f0*/  IMAD.X R23, R4, 0x1, R18, P1 ;  /* 0x0000000104177824 */ /* 0x000fe400008e0612 */
[----:B------:R-:W2:Y:S04]  /*12ca00*/  LDL.LU R17, [R1+0x13b8] ;  /* 0x0013b80001117983 */ /* 0x000ea80000300800 */
[----:B-1----:R-:W2:Y:S04]  /*12ca10*/  LDL.LU R20, [R1+0x13bc] ;  /* 0x0013bc0001147983 */ /* 0x002ea80000300800 */
[----:B------:R0:W-:Y:S01]  /*12ca20*/  STL.64 [R1+0x2230], R22 ;  /* 0x0022301601007387 */ /* 0x0001e20000100a00 */
[----:B------:R-:W-:-:S03]  /*12ca30*/  F2FP.SATFINITE.E5M2.F32.PACK_AB_MERGE_C R26, R26, R29, RZ ;  /* 0x0000001d1a1a723e */ /* 0x000fc600048060ff */
[----:B0-----:R-:W2:Y:S04]  /*12ca40*/  LDL.LU R22, [R1+0x1390] ;  /* 0x0013900001167983 */ /* 0x001ea80000300800 */
[----:B------:R-:W2:Y:S04]  /*12ca50*/  LDL.LU R23, [R1+0x1394] ;  /* 0x0013940001177983 */ /* 0x000ea80000300800 */
[----:B------:R-:W2:Y:S04]  /*12ca60*/  LDL.LU R21, [R1+0x1398] ;  /* 0x0013980001157983 */ /* 0x000ea80000300800 */
[----:B------:R-:W2:Y:S04]  /*12ca70*/  LDL.LU R9, [R1+0x139c] ;  /* 0x00139c0001097983 */ /* 0x000ea80000300800 */
[----:B------:R-:W2:Y:S04]  /*12ca80*/  LDL.LU R4, [R1+0x1370] ;  /* 0x0013700001047983 */ /* 0x000ea80000300800 */
[----:B------:R-:W2:Y:S04]  /*12ca90*/  LDL.LU R10, [R1+0x1374] ;  /* 0x00137400010a7983 */ /* 0x000ea80000300800 */
[----:B------:R-:W2:Y:S01]  /*12caa0*/  LDL.LU R29, [R1+0x5f68] ;  /* 0x005f6800011d7983 */ /* 0x000ea20000300800 */
[----:B------:R-:W-:Y:S01]  /*12cab0*/  F2FP.SATFINITE.E5M2.F32.PACK_AB_MERGE_C R5, R5, R27, RZ ;  /* 0x0000001b0505723e */ /* 0x000fe200048060ff */
[----:B------:R-:W-:Y:S01]  /*12cac0*/  VIADD R0, R0, UR5 ;  /* 0x0000000500007c36 */ /* 0x000fe20008000000 */
[----:B------:R-:W-:Y:S01]  /*12cad0*/  F2FP.SATFINITE.E5M2.F32.PACK_AB_MERGE_C R8, R8, R13, RZ ;  /* 0x0000000d0808723e */ /* 0x000fe200048060ff */
[----:B------:R-:W-:Y:S01]  /*12cae0*/  STL [R1+0x384], R26 ;  /* 0x0003841a01007387 */ /* 0x000fe20000100800 */
        /* <DEDUP_REMOVED lines=10> */
[----:B------:R-:W2:Y:S04]  /*12cb90*/  LDL.LU R13, [R1+0x1378] ;  /* 0x00137800010d7983 */ /* 0x000ea80000300800 */
[----:B------:R-:W2:Y:S04]  /*12cba0*/  LDL.LU R8, [R1+0x137c] ;  /* 0x00137c0001087983 */ /* 0x000ea80000300800 */
[----:B------:R1:W-:Y:S01]  /*12cbb0*/  STL [R1+0x358], R7 ;  /* 0x0003580701007387 */ /* 0x0003e20000100800 */
[----:B---3--:R-:W-:-:S03]  /*12cbc0*/  F2FP.SATFINITE.E5M2.F32.PACK_AB_MERGE_C R2, R2, R12, RZ ;  /* 0x0000000c0202723e */ /* 0x008fc600048060ff */
[----:B-1----:R-:W3:Y:S04]  /*12cbd0*/  LDL.LU R7, [R1+0x1340] ;  /* 0x0013400001077983 */ /* 0x002ee80000300800 */
[----:B------:R-:W3:Y:S04]  /*12cbe0*/  LDL.LU R11, [R1+0x1344] ;  /* 0x00134400010b7983 */ /* 0x000ee80000300800 */
[----:B------:R1:W-:Y:S01]  /*12cbf0*/  STL [R1+0x32c], R15 ;  /* 0x00032c0f01007387 */ /* 0x0003e20000100800 */
[----:B----4-:R-:W-:-:S03]  /*12cc00*/  F2FP.SATFINITE.E5M2.F32.PACK_AB_MERGE_C R3, R6, R3, RZ ;  /* 0x000000030603723e */ /* 0x010fc600048060ff */
[----:B------:R-:W4:Y:S01]  /*12cc10*/  LDL.LU R12, [R1+0x1320] ;  /* 0x00132000010c7983 */ /* 0x000f220000300800 */
[----:B------:R-:W-:Y:S02]  /*12cc20*/  F2FP.SATFINITE.E5M2.F32.PACK_AB_MERGE_C R20, R20, R17, RZ ;  /* 0x000000111414723e */ /* 0x000fe400048060ff */
[----:B--2---:R-:W-:-:S05]  /*12cc30*/  IADD3 R14, P1, PT, R0, R27, RZ ;  /* 0x0000001b000e7210 */ /* 0x004fca0007f3e0ff */
[----:B-1----:R-:W-:-:S05]  /*12cc40*/  IMAD.X R15, R5, 0x1, R26, P1 ;  /* 0x00000001050f7824 */ /* 0x002fca00008e061a */
[----:B------:R1:W-:Y:S04]  /*12cc50*/  STL.64 [R1+0x2220], R14 ;  /* 0x0022200e01007387 */ /* 0x0003e80000100a00 */
[----:B------:R2:W-:Y:S01]  /*12cc60*/  STL [R1+0x330], R2 ;  /* 0x0003300201007387 */ /* 0x0005e20000100800 */
[----:B-1----:R-:W-:-:S03]  /*12cc70*/  IADD3 R14, P1, PT, R0, R25, RZ ;  /* 0x00000019000e7210 */ /* 0x002fc60007f3e0ff */
[----:B--2---:R-:W4:Y:S02]  /*12cc80*/  LDL.LU R2, [R1+0x1324] ;  /* 0x0013240001027983 */ /* 0x004f240000300800 */
[----:B------:R-:W-:Y:S02]  /*12cc90*/  IMAD.X R15, R5, 0x1, R24, P1 ;  /* 0x00000001050f7824 */ /* 0x000fe400008e0618 */
[----:B------:R1:W-:Y:S04]  /*12cca0*/  STL [R1+0x308], R3 ;  /* 0x0003080301007387 */ /* 0x0003e80000100800 */
[----:B-1----:R-:W2:Y:S04]  /*12ccb0*/  LDL.LU R3, [R1+0x1328] ;  /* 0x0013280001037983 */ /* 0x002ea80000300800 */
[----:B------:R-:W2:Y:S04]  /*12ccc0*/  LDL.LU R6, [R1+0x132c] ;  /* 0x00132c0001067983 */ /* 0x000ea80000300800 */
[----:B------:R1:W-:Y:S04]  /*12ccd0*/  STL [R1+0x5f30], R25 ;  /* 0x005f301901007387 */ /* 0x0003e80000100800 */
[----:B-1----:R-:W2:Y:S04]  /*12cce0*/  LDL.LU R25, [R1+0x134c] ;  /* 0x00134c0001197983 */ /* 0x002ea80000300800 */
[----:B------:R1:W-:Y:S04]  /*12ccf0*/  STL.64 [R1+0x2218], R14 ;  /* 0x0022180e01007387 */ /* 0x0003e80000100a00 */
[----:B-1----:R-:W2:Y:S04]  /*12cd00*/  LDL.LU.64 R14, [R1+0x5f58] ;  /* 0x005f5800010e7983 */ /* 0x002ea80000300a00 */
[----:B------:R-:W2:Y:S04]  /*12cd10*/  LDL.LU R17, [R1+0x5f50] ;  /* 0x005f500001117983 */ /* 0x000ea80000300800 */
[----:B------:R1:W-:Y:S02]  /*12cd20*/  STL [R1+0x30c], R20 ;  /* 0x00030c1401007387 */ /* 0x0003e40000100800 */
[----:B-1----:R-:W-:-:S05]  /*12cd30*/  F2FP.SATFINITE.E5M2.F32.PACK_AB_MERGE_C R20, R23, R22, RZ ;  /* 0x000000161714723e */ /* 0x002fca00048060ff */
[----:B------:R-:W-:Y:S01]  /*12cd40*/  STL [R1+0x2e0], R20 ;  /* 0x0002e01401007387 */ /* 0x000fe20000100800 */
[----:B--2---:R-:W-:-:S05]  /*12cd50*/  IADD3 R22, P1, PT, R0, R17, RZ ;  /* 0x0000001100167210 */ /* 0x004fca0007f3e0ff */
[----:B------:R-:W-:-:S05]  /*12cd60*/  IMAD.X R23, R5, 0x1, R15, P1 ;  /* 0x0000000105177824 */ /* 0x000fca00008e060f */
[----:B------:R1:W-:Y:S04]  /*12cd70*/  STL.64 [R1+0x2210], R22 ;  /* 0x0022101601007387 */ /* 0x0003e80000100a00 */
[----:B-1----:R-:W2:Y:S01]  /*12cd80*/  LDL.LU.64 R22, [R1+0x5f48] ;  /* 0x005f480001167983 */ /* 0x002ea20000300a00 */
[----:B------:R-:W-:Y:S02]  /*12cd90*/  F2FP.SATFINITE.E5M2.F32.PACK_AB_MERGE_C R20, R9, R21, RZ ;  /* 0x000000150914723e */ /* 0x000fe400048060ff */
[----:B------:R-:W-:Y:S01]  /*12cda0*/  F2FP.SATFINITE.E5M2.F32.PACK_AB_MERGE_C R10, R10, R4, RZ ;  /* 0x000000040a0a723e */ /* 0x000fe200048060ff */
[----:B------:R-:W4:Y:S04]  /*12cdb0*/  LDL.LU R9, [R1+0x12fc] ;  /* 0x0012fc0001097983 */ /* 0x000f280000300800 */
[----:B------:R1:W-:Y:S04]  /*12cdc0*/  STL [R1+0x2d8], R20 ;  /* 0x0002d81401007387 */ /* 0x0003e80000100800 */
[----:B------:R-:W4:Y:S01]  /*12cdd0*/  LDL.LU R4, [R1+0x12d0] ;  /* 0x0012d00001047983 */ /* 0x000f220000300800 */
[----:B-1----:R-:W-:-:S03]  /*12cde0*/  IADD3 R20, P1, PT, R0, R16, RZ ;  /* 0x0000001000147210 */ /* 0x002fc60007f3e0ff */
[----:B------:R1:W-:Y:S02]  /*12cdf0*/  STL [R1+0x2b4], R10 ;  /* 0x0002b40a01007387 */ /* 0x0003e40000100800 */
[----:B------:R-:W-:Y:S02]  /*12ce00*/  IMAD.X R21, R5, 0x1, R14, P1 ;  /* 0x0000000105157824 */ /* 0x000fe400008e060e */
[----:B-1----:R-:W4:Y:S04]  /*12ce10*/  LDL.LU R10, [R1+0x12d4] ;  /* 0x0012d400010a7983 */ /* 0x002f280000300800 */
[----:B------:R1:W-:Y:S01]  /*12ce20*/  STL.64 [R1+0x5f28], R16 ;  /* 0x005f281001007387 */ /* 0x0003e20000100a00 */
[----:B------:R-:W-:Y:S02]  /*12ce30*/  F2FP.SATFINITE.E5M2.F32.PACK_AB_MERGE_C R8, R8, R13, RZ ;  /* 0x0000000d0808723e */ /* 0x000fe400048060ff */
[----:B---3--:R-:W-:Y:S01]  /*12ce40*/  F2FP.SATFINITE.E5M2.F32.PACK_AB_MERGE_C R7, R11, R7, RZ ;  /* 0x000000070b07723e */ /* 0x008fe200048060ff */
[----:B-1----:R-:W3:Y:S04]  /*12ce50*/  LDL.LU R17, [R1+0x1348] ;  /* 0x0013480001117983 */ /* 0x002ee80000300800 */
[----:B------:R1:W-:Y:S04]  /*12ce60*/  STL.64 [R1+0x5f38], R14 ;  /* 0x005f380e01007387 */ /* 0x0003e80000100a00 */
[----:B-1----:R-:W4:Y:S04]  /*12ce70*/  LDL.LU R14, [R1+0x12f4] ;  /* 0x0012f400010e7983 */ /* 0x002f280000300800 */
[----:B------:R-:W4:Y:S04]  /*12ce80*/  LDL.LU R15, [R1+0x12f8] ;  /* 0x0012f800010f7983 */ /* 0x000f280000300800 */
[----:B------:R2:W-:Y:S04]  /*12ce90*/  STL.64 [R1+0x2208], R20 ;  /* 0x0022081401007387 */ /* 0x0005e80000100a00 */
[----:B------:R-:W-:Y:S04]  /*12cea0*/  STL [R1+0x2bc], R8 ;  /* 0x0002bc0801007387 */ /* 0x000fe80000100800 */
[----:B------:R-:W-:Y:S01]  /*12ceb0*/  STL [R1+0x21c], R7 ;  /* 0x00021c0701007387 */ /* 0x000fe20000100800 */
[----:B--2---:R-:W-:-:S05]  /*12cec0*/  IADD3 R20, P1, PT, R0, R23, RZ ;  /* 0x0000001700147210 */ /* 0x004fca0007f3e0ff */
[----:B------:R-:W-:-:S05]  /*12ced0*/  IMAD.X R21, R5, 0x1, R22, P1 ;  /* 0x0000000105157824 */ /* 0x000fca00008e0616 */
[----:B------:R1:W-:Y:S04]  /*12cee0*/  STL.64 [R1+0x2200], R20 ;  /* 0x0022001401007387 */ /* 0x0003e80000100a00 */
[----:B-1----:R-:W2:Y:S04]  /*12cef0*/  LDL.LU.64 R20, [R1+0x5f40] ;  /* 0x005f400001147983 */ /* 0x002ea80000300a00 */
[----:B------:R-:W2:Y:S04]  /*12cf00*/  LDL.LU R13, [R1+0x12d8] ;  /* 0x0012d800010d7983 */ /* 0x000ea80000300800 */
[----:B------:R-:W2:Y:S04]  /*12cf10*/  LDL.LU R8, [R1+0x12dc] ;  /* 0x0012dc0001087983 */ /* 0x000ea80000300800 */
[----:B------:R-:W2:Y:S04]  /*12cf20*/  LDL.LU R7, [R1+0x12b0] ;  /* 0x0012b00001077983 */ /* 0x000ea80000300800 */
[----:B------:R-:W2:Y:S04]  /*12cf30*/  LDL.LU R11, [R1+0x12b4] ;  /* 0x0012b400010b7983 */ /* 0x000ea80000300800 */
[----:B------:R1:W-:Y:S04]  /*12cf40*/  STL.64 [R1+0x5f20], R22 ;  /* 0x005f201601007387 */ /* 0x0003e80000100a00 */
[----:B-1----:R-:W2:Y:S01]  /*12cf50*/  LDL.LU R23, [R1+0x12f0] ;  /* 0x0012f00001177983 */ /* 0x002ea20000300800 */
[----:B---3--:R-:W-:-:S02]  /*12cf60*/  F2FP.SATFINITE.E5M2.F32.PACK_AB_MERGE_C R22, R25, R17, RZ ;  /* 0x000000111916723e */ /* 0x008fc400048060ff */
[----:B----4-:R-:W-:Y:S02]  /*12cf70*/  F2FP.SATFINITE.E5M2.F32.PACK_AB_MERGE_C R2, R2, R12, RZ ;  /* 0x0000000c0202723e */ /* 0x010fe400048060ff */
[----:B------:R-:W-:Y:S01]  /*12cf80*/  F2FP.SATFINITE.E5M2.F32.PACK_AB_MERGE_C R6, R6, R3, RZ ;  /* 0x000000030606723e */ /* 0x000fe200048060ff */
[----:B------:R-:W-:Y:S04]  /*12cf90*/  STL [R1+0x218], R22 ;  /* 0x0002181601007387 */ /* 0x000fe80000100800 */
[----:B------:R-:W-:Y:S01]  /*12cfa0*/  STL [R1+0x1fc], R2 ;  /* 0x0001fc0201007387 */ /* 0x000fe20000100800 */
[----:B--2---:R-:W-:-:S05]  /*12cfb0*/  IADD3 R16, P1, PT, R0, R21, RZ ;  /* 0x0000001500107210 */ /* 0x004fca0007f3e0ff */
[----:B------:R-:W-:-:S05]  /*12cfc0*/  IMAD.X R17, R5, 0x1, R19, P1 ;  /* 0x0000000105117824 */ /* 0x000fca00008e0613 */
[----:B------:R1:W-:Y:S04]  /*12cfd0*/  STL.64 [R1+0x21f8], R16 ;  /* 0x0021f81001007387 */ /* 0x0003e80000100a00 */
[----:B------:R-:W-:Y:S04]  /*12cfe0*/  STL [R1+0x1f8], R6 ;  /* 0x0001f80601007387 */ /* 0x000fe80000100800 */
[----:B------:R-:W2:Y:S04]  /*12cff0*/  LDL.LU R25, [R1+0x12b8] ;  /* 0x0012b80001197983 */ /* 0x000ea80000300800 */
[----:B-1----:R-:W2:Y:S01]  /*12d000*/  LDL.LU R16, [R1+0x12bc] ;  /* 0x0012bc0001107983 */ /* 0x002ea20000300800 */
[----:B------:R-:W-:-:S03]  /*12d010*/  IADD3 R2, P1, PT, R0, R20, RZ ;  /* 0x0000001400027210 */ /* 0x000fc60007f3e0ff */
[----:B------:R-:W3:Y:S02]  /*12d020*/  LDL.LU R17, [R1+0x1280] ;  /* 0x0012800001117983 */ /* 0x000ee40000300800 */
[----:B------:R-:W-:Y:S01]  /*12d030*/  IMAD.X R3, R5, 0x1, R18, P1 ;  /* 0x0000000105037824 */ /* 0x000fe200008e0612 */
[----:B------:R-:W-:Y:S02]  /*12d040*/  F2FP.SATFINITE.E5M2.F32.PACK_AB_MERGE_C R9, R9, R15, RZ ;  /* 0x0000000f0909723e */ /* 0x000fe400048060ff */
[----:B------:R-:W-:Y:S02]  /*12d050*/  F2FP.SATFINITE.E5M2.F32.PACK_AB_MERGE_C R14, R14, R23, RZ ;  /* 0x000000170e0e723e */ /* 0x000fe400048060ff */
[----:B------:R1:W-:Y:S04]  /*12d060*/  STL.64 [R1+0x21f0], R2 ;  /* 0x0021f00201007387 */ /* 0x0003e80000100a00 */
[----:B------:R-:W3:Y:S01]  /*12d070*/  LDL.LU R5, [R1+0x1284] ;  /* 0x0012840001057983 */ /* 0x000ee20000300800 */
[----:B------:R-:W-:-:S03]  /*12d080*/  F2FP.SATFINITE.E5M2.F32.PACK_AB_MERGE_C R4, R10, R4, RZ ;  /* 0x000000040a04723e */ /* 0x000fc600048060ff */
[----:B------:R-:W4:Y:S04]  /*12d090*/  LDL.LU R12, [R1+0x1288] ;  /* 0x00128800010c7983 */ /* 0x000f280000300800 */
[----:B-1----:R-:W4:Y:S04]  /*12d0a0*/  LDL.LU R2, [R1+0x128c] ;  /* 0x00128c0001027983 */ /* 0x002f280000300800 */
[----:B------:R-:W4:Y:S01]  /*12d0b0*/  LDL.LU R3, [R1+0x1220] ;  /* 0x0012200001037983 */ /* 0x000f220000300800 */
[----:B0-----:R-:W-:Y:S01]  /*12d0c0*/  VIADD R0, R0, UR5 ;  /* 0x0000000500007c36 */ /* 0x001fe20008000000 */
[----:B------:R-:W-:Y:S01]  /*12d0d0*/  F2FP.SATFINITE.E5M2.F32.PACK_AB_MERGE_C R8, R8, R13, RZ ;  /* 0x0000000d0808723e */ /* 0x000fe200048060ff */
[----:B------:R-:W0:Y:S01]  /*12d0e0*/  LDCU UR5, c[0x0][0x3b8] ;  /* 0x00007700ff0577ac */ /* 0x000e220008000800 */
[----:B------:R-:W4:Y:S04]  /*12d0f0*/  LDL.LU R6, [R1+0x1224] ;  /* 0x0012240001067983 */ /* 0x000f280000300800 */
[----:B------:R1:W-:Y:S04]  /*12d100*/  STL [R1+0x1cc], R14 ;  /* 0x0001cc0e01007387 */ /* 0x0003e80000100800 */
[----:B------:R-:W-:Y:S04]  /*12d110*/  STL [R1+0x1dc], R9 ;  /* 0x0001dc0901007387 */ /* 0x000fe80000100800 */
[----:B------:R-:W4:Y:S04]  /*12d120*/  LDL.LU R22, [R1+0x1228] ;  /* 0x0012280001167983 */ /* 0x000f280000300800 */
[----:B------:R-:W4:Y:S01]  /*12d130*/  LDL.LU R23, [R1+0x122c] ;  /* 0x00122c0001177983 */ /* 0x000f220000300800 */
[----:B-1----:R-:W-:-:S03]  /*12d140*/  IADD3 R14, P1, PT, R0, R29, RZ ;  /* 0x0000001d000e7210 */ /* 0x002fc60007f3e0ff */
[----:B------:R1:W-:Y:S04]  /*12d150*/  STL [R1+0x1b8], R4 ;  /* 0x0001b80401007387 */ /* 0x0003e80000100800 */
[----:B-1----:R-:W4:Y:S04]  /*12d160*/  LDL.LU R4, [R1+0x1210] ;  /* 0x0012100001047983 */ /* 0x002f280000300800 */
[----:B------:R-:W4:Y:S04]  /*12d170*/  LDL.LU R10, [R1+0x1214] ;  /* 0x00121400010a7983 */ /* 0x000f280000300800 */
[----:B------:R1:W-:Y:S01]  /*12d180*/  STL [R1+0x5f1c], R29 ;  /* 0x005f1c1d01007387 */ /* 0x0003e20000100800 */
[----:B------:R-:W-:-:S03]  /*12d190*/  F2FP.SATFINITE.E5M2.F32.PACK_AB_MERGE_C R7, R11, R7, RZ ;  /* 0x000000070b07723e */ /* 0x000fc600048060ff */
[----:B------:R-:W4:Y:S01]  /*12d1a0*/  LDL.LU R9, [R1+0x11f4] ;  /* 0x0011f40001097983 */ /* 0x000f220000300800 */
[----:B-1----:R-:W-:-:S05]  /*12d1b0*/  SHF.R.S32.HI R29, RZ, 0x1f, R0 ;  /* 0x0000001fff1d7819 */ /* 0x002fca0000011400 */
[----:B------:R-:W-:-:S05]  /*12d1c0*/  IMAD.X R15, R29, 0x1, R28, P1 ;  /* 0x000000011d0f7824 */ /* 0x000fca00008e061c */
[----:B------:R1:W-:Y:S04]  /*12d1d0*/  STL.64 [R1+0x21e8], R14 ;  /* 0x0021e80e01007387 */ /* 0x0003e80000100a00 */
[----:B------:R0:W-:Y:S04]  /*12d1e0*/  STL [R1+0x1a0], R8 ;  /* 0x0001a00801007387 */ /* 0x0001e80000100800 */
[----:B------:R-:W4:Y:S01]  /*12d1f0*/  LDL.LU R13, [R1+0x11f8] ;  /* 0x0011f800010d7983 */ /* 0x000f220000300800 */
[----:B-1----:R-:W-:-:S03]  /*12d200*/  IADD3 R14, P1, PT, R0, R27, RZ ;  /* 0x0000001b000e7210 */ /* 0x002fc60007f3e0ff */
[----:B------:R1:W-:Y:S04]  /*12d210*/  STL [R1+0x174], R7 ;  /* 0x0001740701007387 */ /* 0x0003e80000100800 */
[----:B0-----:R-:W4:Y:S01]  /*12d220*/  LDL.LU R8, [R1+0x11fc] ;  /* 0x0011fc0001087983 */ /* 0x001f220000300800 */
[----:B------:R-:W-:-:S03]  /*12d230*/  IMAD.X R15, R29, 0x1, R26, P1 ;  /* 0x000000011d0f7824 */ /* 0x000fc600008e061a */
[----:B-1----:R-:W4:Y:S04]  /*12d240*/  LDL.LU R7, [R1+0x11d0] ;  /* 0x0011d00001077983 */ /* 0x002f280000300800 */
[----:B------:R-:W4:Y:S04]  /*12d250*/  LDL.LU R11, [R1+0x11d4] ;  /* 0x0011d400010b7983 */ /* 0x000f280000300800 */
[----:B------:R0:W-:Y:S04]  /*12d260*/  STL [R1+0x5f18], R27 ;  /* 0x005f181b01007387 */ /* 0x0001e80000100800 */
[----:B0-----:R-:W4:Y:S04]  /*12d270*/  LDL.LU R27, [R1+0x11f0] ;  /* 0x0011f000011b7983 */ /* 0x001f280000300800 */
[----:B------:R0:W-:Y:S04]  /*12d280*/  STL.64 [R1+0x21e0], R14 ;  /* 0x0021e00e01007387 */ /* 0x0001e80000100a00 */
[----:B0-----:R-:W4:Y:S01]  /*12d290*/  LDL.LU.64 R14, [R1+0x5f38] ;  /* 0x005f3800010e7983 */ /* 0x001f220000300a00 */
[----:B--2---:R-:W-:-:S03]  /*12d2a0*/  F2FP.SATFINITE.E5M2.F32.PACK_AB_MERGE_C R16, R16, R25, RZ ;  /* 0x000000191010723e */ /* 0x004fc600048060ff */
[----:B------:R-:W2:Y:S01]  /*12d2b0*/  LDL.LU R25, [R1+0x5f30] ;  /* 0x005f300001197983 */ /* 0x000ea20000300800 */
[----:B---3--:R-:W-:-:S05]  /*12d2c0*/  F2FP.SATFINITE.E5M2.F32.PACK_AB_MERGE_C R5, R5, R17, RZ ;  /* 0x000000110505723e */ /* 0x008fca00048060ff */
[----:B------:R-:W-:Y:S04]  /*12d2d0*/  STL [R1+0x5de0], R5 ;  /* 0x005de00501007387 */ /* 0x000fe80000100800 */
[----:B------:R2:W-:Y:S02]  /*12d2e0*/  STL [R1+0x178], R16 ;  /* 0x0001781001007387 */ /* 0x0005e40000100800 */
[----:B--2---:R-:W-:-:S05]  /*12d2f0*/  IADD3 R16, P1, PT, R0, R25, RZ ;  /* 0x0000001900107210 */ /* 0x004fca0007f3e0ff */
[----:B------:R-:W-:-:S05]  /*12d300*/  IMAD.X R17, R29, 0x1, R24, P1 ;  /* 0x000000011d117824 */ /* 0x000fca00008e0618 */
[----:B------:R0:W-:Y:S04]  /*12d310*/  STL.64 [R1+0x21d8], R16 ;  /* 0x0021d81001007387 */ /* 0x0001e80000100a00 */
[----:B0-----:R-:W2:Y:S01]  /*12d320*/  LDL.LU.64 R16, [R1+0x5f28] ;  /* 0x005f280001107983 */ /* 0x001ea20000300a00 */
[----:B----4-:R-:W-:-:S03]  /*12d330*/  F2FP.SATFINITE.E5M2.F32.PACK_AB_MERGE_C R2, R2, R12, RZ ;  /* 0x0000000c0202723e */ /* 0x010fc600048060ff */
[----:B------:R-:W3:Y:S01]  /*12d340*/  LDL.LU R5, [R1+0x11dc] ;  /* 0x0011dc0001057983 */ /* 0x000ee20000300800 */
[----:B------:R-:W-:-:S03]  /*12d350*/  F2FP.SATFINITE.E5M2.F32.PACK_AB_MERGE_C R6, R6, R3, RZ ;  /* 0x000000030606723e */ /* 0x000fc600048060ff */
[----:B------:R2:W-:Y:S04]  /*12d360*/  STL [R1+0x16c], R2 ;  /* 0x00016c0201007387 */ /* 0x0005e80000100800 */
[----:B------:R-:W-:Y:S01]  /*12d370*/  STL [R1+0x14c], R6 ;  /* 0x00014c0601007387 */ /* 0x000fe20000100800 */
[----:B------:R-:W-:Y:S02]  /*12d380*/  F2FP.SATFINITE.E5M2.F32.PACK_AB_MERGE_C R23, R23, R22, RZ ;  /* 0x000000161717723e */ /* 0x000fe400048060ff */
[----:B------:R-:W-:Y:S02]  /*12d390*/  F2FP.SATFINITE.E5M2.F32.PACK_AB_MERGE_C R22, R10, R4, RZ ;  /* 0x000000040a16723e */ /* 0x000fe400048060ff */
[C---:B--2---:R-:W-:Y:S01]  /*12d3a0*/  IADD3 R2, P1, PT, R0.reuse, R17, RZ ;  /* 0x0000001100027210 */ /* 0x044fe20007f3e0ff */
[----:B------:R0:W-:Y:S04]  /*12d3b0*/  STL [R1+0x5f08], R17 ;  /* 0x005f081101007387 */ /* 0x0001e80000100800 */
[----:B------:R-:W-:Y:S01]  /*12d3c0*/  IMAD.X R3, R29, 0x1, R15, P1 ;  /* 0x000000011d037824 */ /* 0x000fe200008e060f */
[----:B0-----:R-:W3:Y:S04]  /*12d3d0*/  LDL.LU R17, [R1+0x11d8] ;  /* 0x0011d80001117983 */ /* 0x001ee80000300800 */
[----:B------:R-:W2:Y:S04]  /*12d3e0*/  LDL.LU R12, [R1+0xec0] ;  /* 0x000ec000010c7983 */ /* 0x000ea80000300800 */
[----:B------:R0:W-:Y:S04]  /*12d3f0*/  STL.64 [R1+0x21d0], R2 ;  /* 0x0021d00201007387 */ /* 0x0001e80000100a00 */
[----:B0-----:R-:W2:Y:S04]  /*12d400*/  LDL.LU R2, [R1+0xec4] ;  /* 0x000ec40001027983 */ /* 0x001ea80000300800 */
[----:B------:R-:W4:Y:S04]  /*12d410*/  LDL.LU R3, [R1+0xec8] ;  /* 0x000ec80001037983 */ /* 0x000f280000300800 */
[----:B------:R-:W4:Y:S04]  /*12d420*/  LDL.LU R6, [R1+0xecc] ;  /* 0x000ecc0001067983 */ /* 0x000f280000300800 */
[----:B------:R-:W2:Y:S04]  /*12d430*/  LDL.LU R4, [R1+0xeb0] ;  /* 0x000eb00001047983 */ /* 0x000ea80000300800 */
[----:B------:R-:W-:Y:S04]  /*12d440*/  STL [R1+0x150], R23 ;  /* 0x0001501701007387 */ /* 0x000fe80000100800 */
[----:B------:R-:W2:Y:S04]  /*12d450*/  LDL.LU R10, [R1+0xeb4] ;  /* 0x000eb400010a7983 */ /* 0x000ea80000300800 */
[----:B------:R0:W-:Y:S02]  /*12d460*/  STL [R1+0x5010], R22 ;  /* 0x0050101601007387 */ /* 0x0001e40000100800 */
[----:B0-----:R-:W-:-:S05]  /*12d470*/  IADD3 R22, P1, PT, R0, R16, RZ ;  /* 0x0000001000167210 */ /* 0x001fca0007f3e0ff */
[----:B------:R-:W-:-:S05]  /*12d480*/  IMAD.X R23, R29, 0x1, R14, P1 ;  /* 0x000000011d177824 */ /* 0x000fca00008e060e */
[----:B------:R0:W-:Y:S04]  /*12d490*/  STL.64 [R1+0x21c8], R22 ;  /* 0x0021c81601007387 */ /* 0x0001e80000100a00 */
[----:B0-----:R-:W2:Y:S04]  /*12d4a0*/  LDL.LU.64 R22, [R1+0x5f20] ;  /* 0x005f200001167983 */ /* 0x001ea80000300a00 */
[----:B------:R0:W-:Y:S04]  /*12d4b0*/  STL.64 [R1+0x5f10], R14 ;  /* 0x005f100e01007387 */ /* 0x0001e80000100a00 */
[----:B0-----:R-:W2:Y:S04]  /*12d4c0*/  LDL.LU R14, [R1+0x1218] ;  /* 0x00121800010e7983 */ /* 0x001ea80000300800 */
[----:B------:R-:W2:Y:S01]  /*12d4d0*/  LDL.LU R15, [R1+0x121c] ;  /* 0x00121c00010f7983 */ /* 0x000ea20000300800 */
[----:B------:R-:W-:-:S02]  /*12d4e0*/  F2FP.SATFINITE.E5M2.F32.PACK_AB_MERGE_C R9, R9, R27, RZ ;  /* 0x0000001b0909723e */ /* 0x000fc400048060ff */
[----:B------:R-:W-:Y:S02]  /*12d4f0*/  F2FP.SATFINITE.E5M2.F32.PACK_AB_MERGE_C R8, R8, R13, RZ ;  /* 0x0000000d0808723e */ /* 0x000fe400048060ff */
[----:B------:R-:W-:Y:S02]  /*12d500*/  F2FP.SATFINITE.E5M2.F32.PACK_AB_MERGE_C R7, R11, R7, RZ ;  /* 0x000000070b07723e */ /* 0x000fe400048060ff */
[----:B---3--:R-:W-:Y:S02]  /*12d510*/  F2FP.SATFINITE.E5M2.F32.PACK_AB_MERGE_C R5, R5, R17, RZ ;  /* 0x000000110505723e */ /* 0x008fe400048060ff */
[----:B--2---:R-:W-:Y:S02]  /*12d520*/  F2FP.SATFINITE.E5M2.F32.PACK_AB_MERGE_C R15, R15, R14, RZ ;  /* 0x0000000e0f0f723e */ /* 0x004fe400048060ff */
[----:B------:R-:W-:-:S03]  /*12d530*/  IADD3 R14, P1, PT, R0, R23, RZ ;  /* 0x00000017000e7210 */ /* 0x000fc60007f3e0ff */
[----:B------:R0:W-:Y:S04]  /*12d540*/  STL [R1+0x5020], R15 ;  /* 0x0050200f01007387 */ /* 0x0001e80000100800 */
[----:B------:R-:W-:Y:S01]  /*12d550*/  STL [R1+0x4f98], R9 ;  /* 0x004f980901007387 */ /* 0x000fe20000100800 */
[----:B0-----:R-:W-:-:S03]  /*12d560*/  IMAD.X R15, R29, 0x1, R22, P1 ;  /* 0x000000011d0f7824 */ /* 0x001fc600008e0616 */
[----:B------:R0:W-:Y:S04]  /*12d570*/  STL.64 [R1+0x5ef8], R22 ;  /* 0x005ef81601007387 */ /* 0x0001e80000100a00 */
[----:B------:R1:W-:Y:S04]  /*12d580*/  STL.64 [R1+0x21c0], R14 ;  /* 0x0021c00e01007387 */ /* 0x0003e80000100a00 */
[----:B------:R-:W2:Y:S01]  /*12d590*/  LDL.LU R27, [R1+0xeb8] ;  /* 0x000eb800011b7983 */ /* 0x000ea20000300800 */
[----:B0-----:R-:W-:-:S03]  /*12d5a0*/  IADD3 R22, P1, PT, R0, R21, RZ ;  /* 0x0000001500167210 */ /* 0x001fc60007f3e0ff */
[----:B------:R0:W-:Y:S04]  /*12d5b0*/  STL [R1+0x4fb8], R8 ;  /* 0x004fb80801007387 */ /* 0x0001e80000100800 */
[----:B-1----:R-:W2:Y:S01]  /*12d5c0*/  LDL.LU R14, [R1+0xebc] ;  /* 0x000ebc00010e7983 */ /* 0x002ea20000300800 */
[----:B------:R-:W-:-:S03]  /*12d5d0*/  IMAD.X R23, R29, 0x1, R19, P1 ;  /* 0x000000011d177824 */ /* 0x000fc600008e0613 */
[----:B------:R1:W-:Y:S04]  /*12d5e0*/  STL [R1+0x4f3c], R7 ;  /* 0x004f3c0701007387 */ /* 0x0003e80000100800 */
[----:B------:R-:W3:Y:S04]  /*12d5f0*/  LDL.LU R15, [R1+0xe80] ;  /* 0x000e8000010f7983 */ /* 0x000ee80000300800 */
[----:B------:R-:W3:Y:S04]  /*12d600*/  LDL.LU R9, [R1+0xe84] ;  /* 0x000e840001097983 */ /* 0x000ee80000300800 */
[----:B0-----:R-:W3:Y:S04]  /*12d610*/  LDL.LU R8, [R1+0xe88] ;  /* 0x000e880001087983 */ /* 0x001ee80000300800 */
[----:B------:R-:W3:Y:S04]  /*12d620*/  LDL.LU R11, [R1+0xe8c] ;  /* 0x000e8c00010b7983 */ /* 0x000ee80000300800 */
[----:B------:R-:W3:Y:S04]  /*12d630*/  LDL.LU R13, [R1+0xe70] ;  /* 0x000e7000010d7983 */ /* 0x000ee80000300800 */
[----:B-1----:R-:W3:Y:S04]  /*12d640*/  LDL.LU R7, [R1+0xe74] ;  /* 0x000e740001077983 */ /* 0x002ee80000300800 */
[----:B------:R0:W-:Y:S04]  /*12d650*/  STL.64 [R1+0x21b8], R22 ;  /* 0x0021b81601007387 */ /* 0x0001e80000100a00 */
[----:B------:R-:W-:Y:S01]  /*12d660*/  STL.64 [R1+0x5f00], R20 ;  /* 0x005f001401007387 */ /* 0x000fe20000100a00 */
[----:B0-----:R-:W-:-:S03]  /*12d670*/  IADD3 R22, P1, PT, R0, R20, RZ ;  /* 0x0000001400167210 */ /* 0x001fc60007f3e0ff */
[----:B------:R0:W-:Y:S02]  /*12d680*/  STL [R1+0x4f5c], R5 ;  /* 0x004f5c0501007387 */ /* 0x0001e40000100800 */
[----:B------:R-:W-:Y:S02]  /*12d690*/  IMAD.X R23, R29, 0x1, R18, P1 ;  /* 0x000000011d177824 */ /* 0x000fe400008e0612 */
[----:B------:R-:W3:Y:S01]  /*12d6a0*/  LDL.LU R29, [R1+0x5f1c] ;  /* 0x005f1c00011d7983 */ /* 0x000ee20000300800 */
[----:B0-----:R-:W-:-:S03]  /*12d6b0*/  F2FP.SATFINITE.E5M2.F32.PACK_AB_MERGE_C R5, R2, R12, RZ ;  /* 0x0000000c0205723e */ /* 0x001fc600048060ff */
[----:B------:R0:W-:Y:S01]  /*12d6c0*/  STL.64 [R1+0x21b0], R22 ;  /* 0x0021b01601007387 */ /* 0x0001e20000100a00 */
[----:B----4-:R-:W-:-:S03]  /*12d6d0*/  F2FP.SATFINITE.E5M2.F32.PACK_AB_MERGE_C R2, R6, R3, RZ ;  /* 0x000000030602723e */ /* 0x010fc600048060ff */
[----:B------:R-:W4:Y:S04]  /*12d6e0*/  LDL.LU R17, [R1+0xe78] ;  /* 0x000e780001117983 */ /* 0x000f280000300800 */
[----:B------:R-:W-:Y:S01]  /*12d6f0*/  STL [R1+0x4ecc], R5 ;  /* 0x004ecc0501007387 */ /* 0x000fe20000100800 */
[----:B------:R-:W-:Y:S01]  /*12d700*/  VIADD R0, R0, UR5 ;  /* 0x0000000500007c36 */ /* 0x000fe20008000000 */
[----:B------:R-:W1:Y:S02]  /*12d710*/  LDCU UR5, c[0x0][0x3b8] ;  /* 0x00007700ff0577ac */ /* 0x000e640008000800 */
[----:B------:R-:W4:Y:S04]  /*12d720*/  LDL.LU R20, [R1+0xe40] ;  /* 0x000e400001147983 */ /* 0x000f280000300800 */
[----:B------:R0:W-:Y:S04]  /*12d730*/  STL [R1+0x4ee4], R2 ;  /* 0x004ee40201007387 */ /* 0x0001e80000100800 */
[----:B------:R-:W4:Y:S01]  /*12d740*/  LDL.LU R21, [R1+0xe44] ;  /* 0x000e440001157983 */ /* 0x000f220000300800 */
[----:B------:R-:W-:-:S03]  /*12d750*/  SHF.R.S32.HI R12, RZ, 0x1f, R0 ;  /* 0x0000001fff0c7819 */ /* 0x000fc60000011400 */
[----:B0-----:R-:W4:Y:S01]  /*12d760*/  LDL.LU R22, [R1+0xe48] ;  /* 0x000e480001167983 */ /* 0x001f220000300800 */
[----:B------:R-:W-:-:S03]  /*12d770*/  F2FP.SATFINITE.E5M2.F32.PACK_AB_MERGE_C R2, R10, R4, RZ ;  /* 0x000000040a02723e */ /* 0x000fc600048060ff */
[----:B------:R-:W4:Y:S04]  /*12d780*/  LDL.LU R10, [R1+0xe4c] ;  /* 0x000e4c00010a7983 */ /* 0x000f280000300800 */
[----:B------:R3:W-:Y:S04]  /*12d790*/  STL [R1+0x4e68], R2 ;  /* 0x004e680201007387 */ /* 0x0007e80000100800 */
[----:B------:R-:W4:Y:S04]  /*12d7a0*/  LDL.LU R23, [R1+0xe30] ;  /* 0x000e300001177983 */ /* 0x000f280000300800 */
[----:B------:R-:W4:Y:S04]  /*12d7b0*/  LDL.LU R4, [R1+0xe34] ;  /* 0x000e340001047983 */ /* 0x000f280000300800 */
[----:B------:R-:W4:Y:S04]  /*12d7c0*/  LDL.LU R5, [R1+0xe38] ;  /* 0x000e380001057983 */ /* 0x000f280000300800 */
[----:B------:R-:W4:Y:S01]  /*12d7d0*/  LDL.LU R6, [R1+0xe3c] ;  /* 0x000e3c0001067983 */ /* 0x000f220000300800 */
[----:B--2---:R-:W-:-:S02]  /*12d7e0*/  F2FP.SATFINITE.E5M2.F32.PACK_AB_MERGE_C R14, R14, R27, RZ ;  /* 0x0000001b0e0e723e */ /* 0x004fc400048060ff */
[----:B---3--:R-:W-:-:S05]  /*12d7f0*/  IADD3 R2, P1, PT, R0, R29, RZ ;  /* 0x0000001d00027210 */ /* 0x008fca0007f3e0ff */
[----:B------:R-:W-:-:S05]  /*12d800*/  IMAD.X R3, R12, 0x1, R28, P1 ;  /* 0x000000010c037824 */ /* 0x000fca00008e061c */
[----:B------:R0:W-:Y:S04]  /*12d810*/  STL.64 [R1+0x21a8], R2 ;  /* 0x0021a80201007387 */ /* 0x0001e80000100a00 */
[----:B0-----:R-:W2:Y:S04]  /*12d820*/  LDL.LU R2, [R1+0xe20] ;  /* 0x000e200001027983 */ /* 0x001ea80000300800 */
[----:B------:R-:W2:Y:S04]  /*12d830*/  LDL.LU R3, [R1+0xe24] ;  /* 0x000e240001037983 */ /* 0x000ea80000300800 */
[----:B------:R-:W3:Y:S01]  /*12d840*/  LDL.LU R27, [R1+0x5f18] ;  /* 0x005f1800011b7983 */ /* 0x000ee20000300800 */
[----:B------:R-:W-:-:S03]  /*12d850*/  F2FP.SATFINITE.E5M2.F32.PACK_AB_MERGE_C R9, R9, R15, RZ ;  /* 0x0000000f0909723e */ /* 0x000fc600048060ff */
[----:B------:R-:W-:Y:S04]  /*12d860*/  STL [R1+0x4e74], R14 ;  /* 0x004e740e01007387 */ /* 0x000fe80000100800 */
[----:B------:R0:W-:Y:S02]  /*12d870*/  STL [R1+0x4e04], R9 ;  /* 0x004e040901007387 */ /* 0x0001e40000100800 */
[----:B0-----:R-:W-:Y:S02]  /*12d880*/  F2FP.SATFINITE.E5M2.F32.PACK_AB_MERGE_C R9, R11, R8, RZ ;  /* 0x000000080b09723e */ /* 0x001fe400048060ff */
[----:B------:R-:W2:Y:S04]  /*12d890*/  LDL.LU R8, [R1+0xe28] ;  /* 0x000e280001087983 */ /* 0x000ea80000300800 */
[----:B------:R-:W2:Y:S01]  /*12d8a0*/  LDL.LU R11, [R1+0xe2c] ;  /* 0x000e2c00010b7983 */ /* 0x000ea20000300800 */
[----:B---3--:R-:W-:-:S05]  /*12d8b0*/  IADD3 R14, P1, PT, R0, R27, RZ ;  /* 0x0000001b000e7210 */ /* 0x008fca0007f3e0ff */
[----:B------:R-:W-:-:S05]  /*12d8c0*/  IMAD.X R15, R12, 0x1, R26, P1 ;  /* 0x000000010c0f7824 */ /* 0x000fca00008e061a */
[----:B------:R0:W-:Y:S04]  /*12d8d0*/  STL.64 [R1+0x21a0], R14 ;  /* 0x0021a00e01007387 */ /* 0x0001e80000100a00 */
[----:B------:R3:W-:Y:S01]  /*12d8e0*/  STL [R1+0x4e14], R9 ;  /* 0x004e140901007387 */ /* 0x0007e20000100800 */
[----:B0-----:R-:W-:Y:S02]  /*12d8f0*/  IADD3 R14, P1, PT, R0, R25, RZ ;  /* 0x00000019000e7210 */ /* 0x001fe40007f3e0ff */
[----:B---3--:R-:W-:Y:S02]  /*12d900*/  F2FP.SATFINITE.E5M2.F32.PACK_AB_MERGE_C R9, R7, R13, RZ ;  /* 0x0000000d0709723e */ /* 0x008fe400048060ff */
[----:B------:R-:W3:Y:S01]  /*12d910*/  LDL.LU R7, [R1+0xe04] ;  /* 0x000e040001077983 */ /* 0x000ee20000300800 */
[----:B------:R-:W-:-:S03]  /*12d920*/  IMAD.X R15, R12, 0x1, R24, P1 ;  /* 0x000000010c0f7824 */ /* 0x000fc600008e0618 */
[----:B------:R-:W-:Y:S04]  /*12d930*/  STL [R1+0x2ac8], R9 ;  /* 0x002ac80901007387 */ /* 0x000fe80000100800 */
[----:B------:R0:W-:Y:S04]  /*12d940*/  STL [R1+0x5ee8], R25 ;  /* 0x005ee81901007387 */ /* 0x0001e80000100800 */
[----:B0-----:R-:W3:Y:S04]  /*12d950*/  LDL.LU R25, [R1+0xe00] ;  /* 0x000e000001197983 */ /* 0x001ee80000300800 */
[----:B------:R0:W-:Y:S04]  /*12d960*/  STL.64 [R1+0x2198], R14 ;  /* 0x0021980e01007387 */ /* 0x0001e80000100a00 */
[----:B0-----:R-:W2:Y:S04]  /*12d970*/  LDL.LU.64 R14, [R1+0x5f10] ;  /* 0x005f1000010e7983 */ /* 0x001ea80000300a00 */
[----:B------:R-:W2:Y:S04]  /*12d980*/  LDL.LU R9, [R1+0xe08] ;  /* 0x000e080001097983 */ /* 0x000ea80000300800 */
[----:B------:R-:W2:Y:S04]  /*12d990*/  LDL.LU R13, [R1+0xe0c] ;  /* 0x000e0c00010d7983 */ /* 0x000ea80000300800 */
[----:B------:R0:W-:Y:S04]  /*12d9a0*/  STL [R1+0x5eec], R24 ;  /* 0x005eec1801007387 */ /* 0x0001e80000100800 */
[----:B0-----:R-:W4:Y:S02]  /*12d9b0*/  LDL.LU R24, [R1+0xe7c] ;  /* 0x000e7c0001187983 */ /* 0x001f240000300800 */
[----:B----4-:R-:W-:-:S02]  /*12d9c0*/  F2FP.SATFINITE.E5M2.F32.PACK_AB_MERGE_C R24, R24, R17, RZ ;  /* 0x000000111818723e */ /* 0x010fc400048060ff */
[----:B------:R-:W4:Y:S04]  /*12d9d0*/  LDL.LU R17, [R1+0x5f08] ;  /* 0x005f080001117983 */ /* 0x000f280000300800 */
[----:B------:R0:W-:Y:S01]  /*12d9e0*/  STL [R1+0x2acc], R24 ;  /* 0x002acc1801007387 */ /* 0x0001e20000100800 */
[----:B------:R-:W-:Y:S02]  /*12d9f0*/  F2FP.SATFINITE.E5M2.F32.PACK_AB_MERGE_C R10, R10, R22, RZ ;  /* 0x000000160a0a723e */ /* 0x000fe400048060ff */
[----:B0-----:R-:W-:Y:S02]  /*12da00*/  F2FP.SATFINITE.E5M2.F32.PACK_AB_MERGE_C R24, R21, R20, RZ ;  /* 0x000000141518723e */ /* 0x001fe400048060ff */
[----:B------:R-:W-:Y:S02]  /*12da10*/  F2FP.SATFINITE.E5M2.F32.PACK_AB_MERGE_C R4, R4, R23, RZ ;  /* 0x000000170404723e */ /* 0x000fe400048060ff */
[----:B----4-:R-:W-:-:S05]  /*12da20*/  IADD3 R20, P1, PT, R0, R17, RZ ;  /* 0x0000001100147210 */ /* 0x010fca0007f3e0ff */
[----:B--2---:R-:W-:Y:S01]  /*12da30*/  IMAD.X R21, R12, 0x1, R15, P1 ;  /* 0x000000010c157824 */ /* 0x004fe200008e060f */
[----:B------:R-:W-:Y:S01]  /*12da40*/  IADD3 R22, P1, PT, R0, R16, RZ ;  /* 0x0000001000167210 */ /* 0x000fe20007f3e0ff */
[----:B------:R-:W-:Y:S04]  /*12da50*/  STL [R1+0x5ed8], R17 ;  /* 0x005ed81101007387 */ /* 0x000fe80000100800 */
[----:B------:R-:W-:Y:S01]  /*12da60*/  STL [R1+0x2a2c], R24 ;  /* 0x002a2c1801007387 */ /* 0x000fe20000100800 */
[----:B------:R-:W-:-:S03]  /*12da70*/  IMAD.X R23, R12, 0x1, R14, P1 ;  /* 0x000000010c177824 */ /* 0x000fc600008e060e */
[----:B------:R0:W-:Y:S04]  /*12da80*/  STL.64 [R1+0x2190], R20 ;  /* 0x0021901401007387 */ /* 0x0001e80000100a00 */
[----:B0-----:R-:W2:Y:S04]  /*12da90*/  LDL.LU.64 R20, [R1+0x5f00] ;  /* 0x005f000001147983 */ /* 0x001ea80000300a00 */
[----:B------:R-:W-:Y:S04]  /*12daa0*/  STL [R1+0x5910], R10 ;  /* 0x0059100a01007387 */ /* 0x000fe80000100800 */
[----:B------:R-:W-:Y:S04]  /*12dab0*/  STL [R1+0x5b90], R4 ;  /* 0x005b900401007387 */ /* 0x000fe80000100800 */
[----:B------:R0:W-:Y:S04]  /*12dac0*/  STL.64 [R1+0x2188], R22 ;  /* 0x0021881601007387 */ /* 0x0001e80000100a00 */
[----:B0-----:R-:W4:Y:S01]  /*12dad0*/  LDL.LU.64 R22, [R1+0x5ef8] ;  /* 0x005ef80001167983 */ /* 0x001f220000300a00 */
[----:B------:R-:W-:-:S03]  /*12dae0*/  F2FP.SATFINITE.E5M2.F32.PACK_AB_MERGE_C R6, R6, R5, RZ ;  /* 0x000000050606723e */ /* 0x000fc600048060ff */
[----:B------:R-:W-:Y:S01]  /*12daf0*/  STL.64 [R1+0x5ee0], R14 ;  /* 0x005ee00e01007387 */ /* 0x000fe20000100a00 */
[----:B------:R-:W-:-:S03]  /*12db00*/  F2FP.SATFINITE.E5M2.F32.PACK_AB_MERGE_C R2, R3, R2, RZ ;  /* 0x000000020302723e */ /* 0x000fc600048060ff */
[----:B------:R-:W-:Y:S01]  /*12db10*/  STL [R1+0x595c], R6 ;  /* 0x00595c0601007387 */ /* 0x000fe20000100800 */
[----:B------:R-:W-:-:S03]  /*12db20*/  F2FP.SATFINITE.E5M2.F32.PACK_AB_MERGE_C R8, R11, R8, RZ ;  /* 0x000000080b08723e */ /* 0x000fc600048060ff */
[----:B------:R-:W2:Y:S04]  /*12db30*/  LDL.LU R4, [R1+0xdf4] ;  /* 0x000df40001047983 */ /* 0x000ea80000300800 */
[----:B------:R-:W2:Y:S04]  /*12db40*/  LDL.LU R5, [R1+0xdf8] ;  /* 0x000df80001057983 */ /* 0x000ea80000300800 */
[----:B------:R0:W-:Y:S04]  /*12db50*/  STL [R1+0x287c], R2 ;  /* 0x00287c0201007387 */ /* 0x0001e80000100800 */
[----:B0-----:R-:W2:Y:S01]  /*12db60*/  LDL.LU R2, [R1+0xdfc] ;  /* 0x000dfc0001027983 */ /* 0x001ea20000300800 */
[----:B---3--:R-:W-:-:S02]  /*12db70*/  F2FP.SATFINITE.E5M2.F32.PACK_AB_MERGE_C R7, R7, R25, RZ ;  /* 0x000000190707723e */ /* 0x008fc400048060ff */
[----:B----4-:R-:W-:Y:S01]  /*12db80*/  IADD3 R14, P1, PT, R0, R23, RZ ;  /* 0x00000017000e7210 */ /* 0x010fe20007f3e0ff */
[----:B------:R-:W-:Y:S04]  /*12db90*/  STL.64 [R1+0x5ed0], R22 ;  /* 0x005ed01601007387 */ /* 0x000fe80000100a00 */
[----:B------:R-:W-:Y:S01]  /*12dba0*/  IMAD.X R15, R12, 0x1, R22, P1 ;  /* 0x000000010c0f7824 */ /* 0x000fe200008e0616 */
[----:B------:R-:W3:Y:S04]  /*12dbb0*/  LDL.LU R3, [R1+0xde0] ;  /* 0x000de00001037983 */ /* 0x000ee80000300800 */
[----:B------:R-:W-:Y:S04]  /*12dbc0*/  STL.64 [R1+0x2180], R14 ;  /* 0x0021800e01007387 */ /* 0x000fe80000100a00 */
[----:B------:R-:W3:Y:S04]  /*12dbd0*/  LDL.LU R11, [R1+0xde4] ;  /* 0x000de400010b7983 */ /* 0x000ee80000300800 */
[----:B------:R0:W-:Y:S04]  /*12dbe0*/  STL [R1+0x5988], R8 ;  /* 0x0059880801007387 */ /* 0x0001e80000100800 */
[----:B0-----:R-:W4:Y:S01]  /*12dbf0*/  LDL.LU R8, [R1+0xdf0] ;  /* 0x000df00001087983 */ /* 0x001f220000300800 */
[----:B--2---:R-:W-:-:S03]  /*12dc00*/  IADD3 R14, P1, PT, R0, R21, RZ ;  /* 0x00000015000e7210 */ /* 0x004fc60007f3e0ff */
[----:B------:R0:W-:Y:S02]  /*12dc10*/  STL [R1+0x59a0], R7 ;  /* 0x0059a00701007387 */ /* 0x0001e40000100800 */
[----:B------:R-:W-:Y:S02]  /*12dc20*/  IMAD.X R15, R12, 0x1, R19, P1 ;  /* 0x000000010c0f7824 */ /* 0x000fe400008e0613 */
[----:B------:R-:W2:Y:S04]  /*12dc30*/  LDL.LU R6, [R1+0xde8] ;  /* 0x000de80001067983 */ /* 0x000ea80000300800 */
[----:B------:R-:W2:Y:S01]  /*12dc40*/  LDL.LU R10, [R1+0xdec] ;  /* 0x000dec00010a7983 */ /* 0x000ea20000300800 */
[----:B0-----:R-:W-:-:S03]  /*12dc50*/  F2FP.SATFINITE.E5M2.F32.PACK_AB_MERGE_C R7, R13, R9, RZ ;  /* 0x000000090d07723e */ /* 0x001fc600048060ff */
[----:B------:R0:W-:Y:S04]  /*12dc60*/  STL.64 [R1+0x2178], R14 ;  /* 0x0021780e01007387 */ /* 0x0001e80000100a00 */
[----:B------:R-:W-:Y:S04]  /*12dc70*/  STL [R1+0x26ac], R7 ;  /* 0x0026ac0701007387 */ /* 0x000fe80000100800 */
[----:B------:R-:W2:Y:S04]  /*12dc80*/  LDL.LU R9, [R1+0xdc0] ;  /* 0x000dc00001097983 */ /* 0x000ea80000300800 */
[----:B------:R-:W2:Y:S04]  /*12dc90*/  LDL.LU R13, [R1+0xdc4] ;  /* 0x000dc400010d7983 */ /* 0x000ea80000300800 */
[----:B------:R-:W-:Y:S04]  /*12dca0*/  STL.64 [R1+0x5ec8], R20 ;  /* 0x005ec81401007387 */ /* 0x000fe80000100a00 */
[----:B------:R-:W-:Y:S04]  /*12dcb0*/  STL.64 [R1+0x5ef0], R18 ;  /* 0x005ef01201007387 */ /* 0x000fe80000100a00 */
[----:B------:R-:W2:Y:S04]  /*12dcc0*/  LDL.LU R24, [R1+0xdc8] ;  /* 0x000dc80001187983 */ /* 0x000ea80000300800 */
[----:B------:R-:W2:Y:S01]  /*12dcd0*/  LDL.LU R25, [R1+0xdcc] ;  /* 0x000dcc0001197983 */ /* 0x000ea20000300800 */
[----:B0-----:R-:W-:-:S05]  /*12dce0*/  IADD3 R14, P1, PT, R0, R20, RZ ;  /* 0x00000014000e7210 */ /* 0x001fca0007f3e0ff */
[----:B------:R-:W-:-:S05]  /*12dcf0*/  IMAD.X R15, R12, 0x1, R18, P1 ;  /* 0x000000010c0f7824 */ /* 0x000fca00008e0612 */
[----:B------:R0:W-:Y:S01]  /*12dd00*/  STL.64 [R1+0x2170], R14 ;  /* 0x0021700e01007387 */ /* 0x0001e20000100a00 */
[----:B------:R-:W-:Y:S01]  /*12dd10*/  F2FP.SATFINITE.E5M2.F32.PACK_AB_MERGE_C R2, R2, R5, RZ ;  /* 0x000000050202723e */ /* 0x000fe200048060ff */
[----:B-1----:R-:W-:Y:S01]  /*12dd20*/  VIADD R0, R0, UR5 ;  /* 0x0000000500007c36 */ /* 0x002fe20008000000 */
[----:B------:R-:W1:Y:S01]  /*12dd30*/  LDCU UR5, c[0x0][0x3b8] ;  /* 0x00007700ff0577ac */ /* 0x000e620008000800 */
[----:B0-----:R-:W2:Y:S04]  /*12dd40*/  LDL.LU R14, [R1+0xdb0] ;  /* 0x000db000010e7983 */ /* 0x001ea80000300800 */
[----:B------:R-:W2:Y:S04]  /*12dd50*/  LDL.LU R15, [R1+0xdb4] ;  /* 0x000db400010f7983 */ /* 0x000ea80000300800 */
[----:B------:R-:W2:Y:S04]  /*12dd60*/  LDL.LU R17, [R1+0xdb8] ;  /* 0x000db80001117983 */ /* 0x000ea80000300800 */
[----:B------:R-:W2:Y:S04]  /*12dd70*/  LDL.LU R22, [R1+0xdbc] ;  /* 0x000dbc0001167983 */ /* 0x000ea80000300800 */
[----:B------:R-:W2:Y:S04]  /*12dd80*/  LDL.LU R23, [R1+0xda0] ;  /* 0x000da00001177983 */ /* 0x000ea80000300800 */
[----:B------:R-:W2:Y:S01]  /*12dd90*/  LDL.LU R12, [R1+0xda4] ;  /* 0x000da400010c7983 */ /* 0x000ea20000300800 */
[----:B------:R-:W-:-:S02]  /*12dda0*/  IADD3 R18, P1, PT, R0, R29, RZ ;  /* 0x0000001d00127210 */ /* 0x000fc40007f3e0ff */
[----:B---3--:R-:W-:Y:S02]  /*12ddb0*/  F2FP.SATFINITE.E5M2.F32.PACK_AB_MERGE_C R3, R11, R3, RZ ;  /* 0x000000030b03723e */ /* 0x008fe400048060ff */
[----:B----4-:R-:W-:-:S05]  /*12ddc0*/  F2FP.SATFINITE.E5M2.F32.PACK_AB_MERGE_C R8, R4, R8, RZ ;  /* 0x000000080408723e */ /* 0x010fca00048060ff */
[----:B------:R-:W-:Y:S04]  /*12ddd0*/  STL [R1+0x59c0], R8 ;  /* 0x0059c00801007387 */ /* 0x000fe80000100800 */
[----:B------:R-:W3:Y:S04]  /*12dde0*/  LDL.LU R20, [R1+0xda8] ;  /* 0x000da80001147983 */ /* 0x000ee80000300800 */
[----:B------:R-:W3:Y:S04]  /*12ddf0*/  LDL.LU R21, [R1+0xdac] ;  /* 0x000dac0001157983 */ /* 0x000ee80000300800 */
[----:B------:R0:W-:Y:S04]  /*12de00*/  STL [R1+0x428], R2 ;  /* 0x0004280201007387 */ /* 0x0001e80000100800 */
[----:B------:R-:W4:Y:S04]  /*12de10*/  LDL.LU R4, [R1+0xd70] ;  /* 0x000d700001047983 */ /* 0x000f280000300800 */
[----:B------:R-:W4:Y:S01]  /*12de20*/  LDL.LU R5, [R1+0xd74] ;  /* 0x000d740001057983 */ /* 0x000f220000300800 */
[----:B0-----:R-:W-:-:S03]  /*12de30*/  SHF.R.S32.HI R2, RZ, 0x1f, R0 ;  /* 0x0000001fff027819 */ /* 0x001fc60000011400 */
[----:B------:R0:W-:Y:S02]  /*12de40*/  STL [R1+0x404], R3 ;  /* 0x0004040301007387 */ /* 0x0001e40000100800 */
[----:B------:R-:W-:Y:S01]  /*12de50*/  IMAD.X R19, R2, 0x1, R28, P1 ;  /* 0x0000000102137824 */ /* 0x000fe200008e061c */
[----:B--2---:R-:W-:Y:S01]  /*12de60*/  F2FP.SATFINITE.E5M2.F32.PACK_AB_MERGE_C R7, R10, R6, RZ ;  /* 0x000000060a07723e */ /* 0x004fe200048060ff */
[----:B0-----:R-:W2:Y:S04]  /*12de70*/  LDL.LU R3, [R1+0xd78] ;  /* 0x000d780001037983 */ /* 0x001ea80000300800 */
[----:B------:R-:W2:Y:S04]  /*12de80*/  LDL.LU R11, [R1+0xd7c] ;  /* 0x000d7c00010b7983 */ /* 0x000ea80000300800 */
[----:B------:R0:W-:Y:S01]  /*12de90*/  STL.64 [R1+0x5ec0], R28 ;  /* 0x005ec01c01007387 */ /* 0x0001e20000100a00 */
[----:B------:R-:W-:-:S03]  /*12dea0*/  F2FP.SATFINITE.E5M2.F32.PACK_AB_MERGE_C R6, R13, R9, RZ ;  /* 0x000000090d06723e */ /* 0x000fc600048060ff */
[----:B------:R1:W-:Y:S04]  /*12deb0*/  STL.64 [R1+0x2168], R18 ;  /* 0x0021681201007387 */ /* 0x0003e80000100a00 */
[----:B0-----:R-:W2:Y:S01]  /*12dec0*/  LDL.LU R28, [R1+0xd60] ;  /* 0x000d6000011c7983 */ /* 0x001ea20000300800 */
[----:B-1----:R-:W-:-:S03]  /*12ded0*/  IADD3 R18, P1, PT, R0, R27, RZ ;  /* 0x0000001b00127210 */ /* 0x002fc60007f3e0ff */
[----:B------:R-:W2:Y:S04]  /*12dee0*/  LDL.LU R29, [R1+0xd64] ;  /* 0x000d6400011d7983 */ /* 0x000ea80000300800 */
[----:B------:R-:W2:Y:S01]  /*12def0*/  LDL.LU R8, [R1+0xd68] ;  /* 0x000d680001087983 */ /* 0x000ea20000300800 */
[----:B------:R-:W-:-:S03]  /*12df00*/  IMAD.X R19, R2, 0x1, R26, P1 ;  /* 0x0000000102137824 */ /* 0x000fc600008e061a */
[----:B------:R0:W-:Y:S01]  /*12df10*/  STL [R1+0x408], R7 ;  /* 0x0004080701007387 */ /* 0x0001e20000100800 */
[----:B------:R-:W-:-:S03]  /*12df20*/  F2FP.SATFINITE.E5M2.F32.PACK_AB_MERGE_C R25, R25, R24, RZ ;  /* 0x000000181919723e */ /* 0x000fc600048060ff */
[----:B0-----:R-:W2:Y:S04]  /*12df30*/  LDL.LU R7, [R1+0xd6c] ;  /* 0x000d6c0001077983 */ /* 0x001ea80000300800 */
[----:B------:R0:W-:Y:S04]  /*12df40*/  STL [R1+0x3c0], R6 ;  /* 0x0003c00601007387 */ /* 0x0001e80000100800 */
[----:B0-----:R-:W2:Y:S04]  /*12df50*/  LDL.LU R6, [R1+0xd50] ;  /* 0x000d500001067983 */ /* 0x001ea80000300800 */
[----:B------:R-:W2:Y:S04]  /*12df60*/  LDL.LU R13, [R1+0xd54] ;  /* 0x000d5400010d7983 */ /* 0x000ea80000300800 */
[----:B------:R0:W-:Y:S04]  /*12df70*/  STL.64 [R1+0x2160], R18 ;  /* 0x0021601201007387 */ /* 0x0001e80000100a00 */
[----:B0-----:R-:W2:Y:S04]  /*12df80*/  LDL.LU.64 R18, [R1+0x5ef0] ;  /* 0x005ef00001127983 */ /* 0x001ea80000300a00 */
[----:B------:R-:W2:Y:S04]  /*12df90*/  LDL.LU R10, [R1+0xd58] ;  /* 0x000d5800010a7983 */ /* 0x000ea80000300800 */
[----:B------:R-:W2:Y:S04]  /*12dfa0*/  LDL.LU R9, [R1+0xd5c] ;  /* 0x000d5c0001097983 */ /* 0x000ea80000300800 */
[----:B------:R-:W2:Y:S04]  /*12dfb0*/  LDL.LU R24, [R1+0x5eec] ;  /* 0x005eec0001187983 */ /* 0x000ea80000300800 */
[----:B------:R0:W-:Y:S04]  /*12dfc0*/  STL [R1+0x3c8], R25 ;  /* 0x0003c81901007387 */ /* 0x0001e80000100800 */
[----:B0-----:R-:W2:Y:S01]  /*12dfd0*/  LDL.LU R25, [R1+0x5ee8] ;  /* 0x005ee80001197983 */ /* 0x001ea20000300800 */
[----:B------:R-:W-:-:S05]  /*12dfe0*/  F2FP.SATFINITE.E5M2.F32.PACK_AB_MERGE_C R15, R15, R14, RZ ;  /* 0x0000000e0f0f723e */ /* 0x000fca00048060ff */
[----:B------:R0:W-:Y:S01]  /*12dff0*/  STL [R1+0x39c], R15 ;  /* 0x00039c0f01007387 */ /* 0x0001e20000100800 */
[----:B------:R-:W-:Y:S02]  /*12e000*/  F2FP.SATFINITE.E5M2.F32.PACK_AB_MERGE_C R22, R22, R17, RZ ;  /* 0x000000111616723e */ /* 0x000fe400048060ff */
[----:B--2---:R-:W-:-:S05]  /*12e010*/  IADD3 R14, P1, PT, R0, R25, RZ ;  /* 0x00000019000e7210 */ /* 0x004fca0007f3e0ff */
[----:B0-----:R-:W-:-:S05]  /*12e020*/  IMAD.X R15, R2, 0x1, R24, P1 ;  /* 0x00000001020f7824 */ /* 0x001fca00008e0618 */
[----:B------:R0:W-:Y:S04]  /*12e030*/  STL.64 [R1+0x2158], R14 ;  /* 0x0021580e01007387 */ /* 0x0001e80000100a00 */
[----:B0-----:R-:W2:Y:S04]  /*12e040*/  LDL.LU.64 R14, [R1+0x5ee0] ;  /* 0x005ee000010e7983 */ /* 0x001ea80000300a00 */
[----:B------:R-:W2:Y:S01]  /*12e050*/  LDL.LU R17, [R1+0x5ed8] ;  /* 0x005ed80001117983 */ /* 0x000ea20000300800 */
[----:B------:R-:W-:-:S05]  /*12e060*/  F2FP.SATFINITE.E5M2.F32.PACK_AB_MERGE_C R12, R12, R23, RZ ;  /* 0x000000170c0c723e */ /* 0x000fca00048060ff */
[----:B------:R-:W-:Y:S04]  /*12e070*/  STL [R1+0x5a20], R12 ;  /* 0x005a200c01007387 */ /* 0x000fe80000100800 */
[----:B------:R2:W-:Y:S01]  /*12e080*/  STL [R1+0x3ac], R22 ;  /* 0x0003ac1601007387 */ /* 0x0005e20000100800 */
[----:B---3--:R-:W-:Y:S02]  /*12e090*/  F2FP.SATFINITE.E5M2.F32.PACK_AB_MERGE_C R20, R21, R20, RZ ;  /* 0x000000141514723e */ /* 0x008fe400048060ff */
[----:B----4-:R-:W-:Y:S02]  /*12e0a0*/  F2FP.SATFINITE.E5M2.F32.PACK_AB_MERGE_C R5, R5, R4, RZ ;  /* 0x000000040505723e */ /* 0x010fe400048060ff */
[----:B--2---:R-:W-:-:S05]  /*12e0b0*/  IADD3 R22, P1, PT, R0, R17, RZ ;  /* 0x0000001100167210 */ /* 0x004fca0007f3e0ff */
[----:B------:R-:W-:-:S05]  /*12e0c0*/  IMAD.X R23, R2, 0x1, R15, P1 ;  /* 0x0000000102177824 */ /* 0x000fca00008e060f */
[----:B------:R0:W-:Y:S04]  /*12e0d0*/  STL.64 [R1+0x2150], R22 ;  /* 0x0021501601007387 */ /* 0x0001e80000100a00 */
[----:B0-----:R-:W2:Y:S04]  /*12e0e0*/  LDL.LU.64 R22, [R1+0x5ed0] ;  /* 0x005ed00001167983 */ /* 0x001ea80000300a00 */
[----:B------:R-:W3:Y:S04]  /*12e0f0*/  LDL.LU R12, [R1+0xd34] ;  /* 0x000d3400010c7983 */ /* 0x000ee80000300800 */
[----:B------:R0:W-:Y:S04]  /*12e100*/  STL [R1+0x390], R20 ;  /* 0x0003901401007387 */ /* 0x0001e80000100800 */
[----:B------:R-:W4:Y:S01]  /*12e110*/  LDL.LU R4, [R1+0xd38] ;  /* 0x000d380001047983 */ /* 0x000f220000300800 */
[----:B0-----:R-:W-:-:S03]  /*12e120*/  IADD3 R20, P1, PT, R0, R16, RZ ;  /* 0x0000001000147210 */ /* 0x001fc60007f3e0ff */
[----:B------:R0:W-:Y:S02]  /*12e130*/  STL [R1+0x364], R5 ;  /* 0x0003640501007387 */ /* 0x0001e40000100800 */
[----:B------:R-:W-:Y:S02]  /*12e140*/  IMAD.X R21, R2, 0x1, R14, P1 ;  /* 0x0000000102157824 */ /* 0x000fe400008e060e */
[----:B0-----:R-:W4:Y:S04]  /*12e150*/  LDL.LU R5, [R1+0xd3c] ;  /* 0x000d3c0001057983 */ /* 0x001f280000300800 */
[----:B------:R-:W-:Y:S04]  /*12e160*/  STL.64 [R1+0x5eb8], R16 ;  /* 0x005eb81001007387 */ /* 0x000fe80000100a00 */
[----:B------:R0:W-:Y:S04]  /*12e170*/  STL.64 [R1+0x2148], R20 ;  /* 0x0021481401007387 */ /* 0x0001e80000100a00 */
[----:B0-----:R-:W3:Y:S01]  /*12e180*/  LDL.LU.64 R20, [R1+0x5ec8] ;  /* 0x005ec80001147983 */ /* 0x001ee20000300a00 */
[----:B------:R-:W-:-:S03]  /*12e190*/  F2FP.SATFINITE.E5M2.F32.PACK_AB_MERGE_C R16, R11, R3, RZ ;  /* 0x000000030b10723e */ /* 0x000fc600048060ff */
[----:B------:R-:W4:Y:S04]  /*12e1a0*/  LDL.LU R3, [R1+0xd20] ;  /* 0x000d200001037983 */ /* 0x000f280000300800 */
[----:B------:R-:W4:Y:S01]  /*12e1b0*/  LDL.LU R11, [R1+0xd24] ;  /* 0x000d2400010b7983 */ /* 0x000f220000300800 */
[----:B------:R-:W-:-:S03]  /*12e1c0*/  F2FP.SATFINITE.E5M2.F32.PACK_AB_MERGE_C R28, R29, R28, RZ ;  /* 0x0000001c1d1c723e */ /* 0x000fc600048060ff */
[----:B------:R2:W-:Y:S01]  /*12e1d0*/  STL [R1+0x368], R16 ;  /* 0x0003681001007387 */ /* 0x0005e20000100800 */
[----:B------:R-:W-:Y:S02]  /*12e1e0*/  F2FP.SATFINITE.E5M2.F32.PACK_AB_MERGE_C R13, R13, R6, RZ ;  /* 0x000000060d0d723e */ /* 0x000fe400048060ff */
[----:B------:R-:W-:Y:S01]  /*12e1f0*/  F2FP.SATFINITE.E5M2.F32.PACK_AB_MERGE_C R7, R7, R8, RZ ;  /* 0x000000080707723e */ /* 0x000fe200048060ff */
[----:B------:R-:W-:Y:S01]  /*12e200*/  STL [R1+0x328], R28 ;  /* 0x0003281c01007387 */ /* 0x000fe20000100800 */
[----:B--2---:R-:W-:-:S03]  /*12e210*/  IADD3 R16, P1, PT, R0, R23, RZ ;  /* 0x0000001700107210 */ /* 0x004fc60007f3e0ff */
[----:B------:R0:W-:Y:S02]  /*12e220*/  STL.64 [R1+0x5ea8], R22 ;  /* 0x005ea81601007387 */ /* 0x0001e40000100a00 */
[----:B------:R-:W-:Y:S02]  /*12e230*/  IMAD.X R17, R2, 0x1, R22, P1 ;  /* 0x0000000102117824 */ /* 0x000fe400008e0616 */
[----:B0-----:R-:W2:Y:S04]  /*12e240*/  LDL.LU R23, [R1+0xd30] ;  /* 0x000d300001177983 */ /* 0x001ea80000300800 */
[----:B------:R-:W-:Y:S04]  /*12e250*/  STL.64 [R1+0x2140], R16 ;  /* 0x0021401001007387 */ /* 0x000fe80000100a00 */
[----:B------:R-:W-:Y:S04]  /*12e260*/  STL [R1+0x5a5c], R13 ;  /* 0x005a5c0d01007387 */ /* 0x000fe80000100800 */
[----:B------:R0:W-:Y:S01]  /*12e270*/  STL [R1+0x340], R7 ;  /* 0x0003400701007387 */ /* 0x0001e20000100800 */
[----:B---3--:R-:W-:-:S05]  /*12e280*/  IADD3 R6, P1, PT, R0, R21, RZ ;  /* 0x0000001500067210 */ /* 0x008fca0007f3e0ff */
[----:B0-----:R-:W-:Y:S01]  /*12e290*/  IMAD.X R7, R2, 0x1, R19, P1 ;  /* 0x0000000102077824 */ /* 0x001fe200008e0613 */
[----:B------:R-:W-:-:S04]  /*12e2a0*/  IADD3 R28, P1, PT, R0, R20, RZ ;  /* 0x00000014001c7210 */ /* 0x000fc80007f3e0ff */
[----:B------:R0:W-:Y:S01]  /*12e2b0*/  STL.64 [R1+0x2138], R6 ;  /* 0x0021380601007387 */ /* 0x0001e20000100a00 */
[----:B------:R-:W-:-:S03]  /*12e2c0*/  IMAD.X R29, R2, 0x1, R18, P1 ;  /* 0x00000001021d7824 */ /* 0x000fc600008e0612 */
[----:B------:R-:W3:Y:S04]  /*12e2d0*/  LDL.LU R16, [R1+0xd28] ;  /* 0x000d280001107983 */ /* 0x000ee80000300800 */
[----:B------:R-:W3:Y:S01]  /*12e2e0*/  LDL.LU R17, [R1+0xd2c] ;  /* 0x000d2c0001117983 */ /* 0x000ee20000300800 */
[----:B0-----:R-:W-:-:S05]  /*12e2f0*/  F2FP.SATFINITE.E5M2.F32.PACK_AB_MERGE_C R6, R9, R10, RZ ;  /* 0x0000000a0906723e */ /* 0x001fca00048060ff */
[----:B------:R-:W-:Y:S04]  /*12e300*/  STL [R1+0x318], R6 ;  /* 0x0003180601007387 */ /* 0x000fe80000100800 */
[----:B------:R-:W3:Y:S04]  /*12e310*/  LDL.LU R8, [R1+0xd10] ;  /* 0x000d100001087983 */ /* 0x000ee80000300800 */
[----:B------:R-:W3:Y:S04]  /*12e320*/  LDL.LU R7, [R1+0xd14] ;  /* 0x000d140001077983 */ /* 0x000ee80000300800 */
[----:B------:R-:W-:Y:S04]  /*12e330*/  STL.64 [R1+0x5ea0], R20 ;  /* 0x005ea01401007387 */ /* 0x000fe80000100a00 */
[----:B------:R0:W-:Y:S04]  /*12e340*/  STL.64 [R1+0x2130], R28 ;  /* 0x0021301c01007387 */ /* 0x0001e80000100a00 */
[----:B0-----:R-:W3:Y:S04]  /*12e350*/  LDL.LU.64 R28, [R1+0x5ec0] ;  /* 0x005ec000011c7983 */ /* 0x001ee80000300a00 */
[----:B------:R-:W3:Y:S04]  /*12e360*/  LDL.LU R6, [R1+0xd18] ;  /* 0x000d180001067983 */ /* 0x000ee80000300800 */
[----:B------:R-:W3:Y:S04]  /*12e370*/  LDL.LU R9, [R1+0xd1c] ;  /* 0x000d1c0001097983 */ /* 0x000ee80000300800 */
[----:B------:R-:W3:Y:S04]  /*12e380*/  LDL.LU R10, [R1+0xd00] ;  /* 0x000d0000010a7983 */ /* 0x000ee80000300800 */
[----:B------:R-:W3:Y:S01]  /*12e390*/  LDL.LU R2, [R1+0xd04] ;  /* 0x000d040001027983 */ /* 0x000ee20000300800 */
[----:B----4-:R-:W-:-:S03]  /*12e3a0*/  F2FP.SATFINITE.E5M2.F32.PACK_AB_MERGE_C R4, R5, R4, RZ ;  /* 0x000000040504723e */ /* 0x010fc600048060ff */
[----:B------:R0:W-:Y:S01]  /*12e3b0*/  STL.64 [R1+0x5eb0], R18 ;  /* 0x005eb01201007387 */ /* 0x0001e20000100a00 */
[----:B------:R-:W-:Y:S01]  /*12e3c0*/  F2FP.SATFINITE.E5M2.F32.PACK_AB_MERGE_C R3, R11, R3, RZ ;  /* 0x000000030b03723e */ /* 0x000fe200048060ff */
[----:B------:R-:W-:Y:S01]  /*12e3d0*/  VIADD R0, R0, UR5 ;  /* 0x0000000500007c36 */ /* 0x000fe20008000000 */
[----:B------:R-:W1:Y:S01]  /*12e3e0*/  LDCU UR5, c[0x0][0x3b8] ;  /* 0x00007700ff0577ac */ /* 0x000e620008000800 */
[----:B0-----:R-:W4:Y:S01]  /*12e3f0*/  LDL.LU R18, [R1+0xd08] ;  /* 0x000d080001127983 */ /* 0x001f220000300800 */
[----:B--2---:R-:W-:-:S05]  /*12e400*/  F2FP.SATFINITE.E5M2.F32.PACK_AB_MERGE_C R12, R12, R23, RZ ;  /* 0x000000170c0c723e */ /* 0x004fca00048060ff */
[----:B------:R-:W-:Y:S04]  /*12e410*/  STL [R1+0x2e4], R12 ;  /* 0x0002e40c01007387 */ /* 0x000fe80000100800 */
[----:B------:R-:W4:Y:S04]  /*12e420*/  LDL.LU R19, [R1+0xd0c] ;  /* 0x000d0c0001137983 */ /* 0x000f280000300800 */
[----:B------:R0:W-:Y:S04]  /*12e430*/  STL [R1+0x2f0], R4 ;  /* 0x0002f00401007387 */ /* 0x0001e80000100800 */
[----:B------:R-:W2:Y:S04]  /*12e440*/  LDL.LU R13, [R1+0xce0] ;  /* 0x000ce000010d7983 */ /* 0x000ea80000300800 */
[----:B0-----:R-:W2:Y:S04]  /*12e450*/  LDL.LU R4, [R1+0xce4] ;  /* 0x000ce40001047983 */ /* 0x001ea80000300800 */
[----:B------:R-:W2:Y:S04]  /*12e460*/  LDL.LU R22, [R1+0xce8] ;  /* 0x000ce80001167983 */ /* 0x000ea80000300800 */
[----:B------:R-:W2:Y:S04]  /*12e470*/  LDL.LU R23, [R1+0xcec] ;  /* 0x000cec0001177983 */ /* 0x000ea80000300800 */
[----:B------:R-:W-:Y:S04]  /*12e480*/  STL [R1+0x2c0], R3 ;  /* 0x0002c00301007387 */ /* 0x000fe80000100800 */
[----:B------:R-:W2:Y:S04]  /*12e490*/  LDL.LU R12, [R1+0xcd0] ;  /* 0x000cd000010c7983 */ /* 0x000ea80000300800 */
[----:B------:R-:W2:Y:S01]  /*12e4a0*/  LDL.LU R5, [R1+0xcd4] ;  /* 0x000cd40001057983 */ /* 0x000ea20000300800 */
[----:B---3--:R-:W-:-:S02]  /*12e4b0*/  F2FP.SATFINITE.E5M2.F32.PACK_AB_MERGE_C R17, R17, R16, RZ ;  /* 0x000000101111723e */ /* 0x008fc400048060ff */
[----:B------:R-:W-:Y:S02]  /*12e4c0*/  F2FP.SATFINITE.E5M2.F32.PACK_AB_MERGE_C R7, R7, R8, RZ ;  /* 0x000000080707723e */ /* 0x000fe400048060ff */
[----:B------:R-:W-:Y:S01]  /*12e4d0*/  IADD3 R20, P1, PT, R0, R29, RZ ;  /* 0x0000001d00147210 */ /* 0x000fe20007f3e0ff */
[----:B------:R0:W-:Y:S02]  /*12e4e0*/  STL [R1+0x5e98], R29 ;  /* 0x005e981d01007387 */ /* 0x0001e40000100800 */
[----:B0-----:R-:W-:-:S05]  /*12e4f0*/  SHF.R.S32.HI R29, RZ, 0x1f, R0 ;  /* 0x0000001fff1d7819 */ /* 0x001fca0000011400 */
[----:B------:R-:W-:Y:S01]  /*12e500*/  IMAD.X R21, R29, 0x1, R28, P1 ;  /* 0x000000011d157824 */ /* 0x000fe200008e061c */
[----:B------:R-:W-:-:S04]  /*12e510*/  IADD3 R16, P1, PT, R0, R27, RZ ;  /* 0x0000001b00107210 */ /* 0x000fc80007f3e0ff */
[----:B------:R0:W-:Y:S04]  /*12e520*/  STL.64 [R1+0x2128], R20 ;  /* 0x0021281401007387 */ /* 0x0001e80000100a00 */
[----:B0-----:R-:W3:Y:S04]  /*12e530*/  LDL.LU R20, [R1+0xcd8] ;  /* 0x000cd80001147983 */ /* 0x001ee80000300800 */
[----:B------:R-:W3:Y:S04]  /*12e540*/  LDL.LU R21, [R1+0xcdc] ;  /* 0x000cdc0001157983 */ /* 0x000ee80000300800 */
[----:B------:R-:W3:Y:S04]  /*12e550*/  LDL.LU R3, [R1+0xcb0] ;  /* 0x000cb00001037983 */ /* 0x000ee80000300800 */
[----:B------:R-:W3:Y:S04]  /*12e560*/  LDL.LU R11, [R1+0xcb4] ;  /* 0x000cb400010b7983 */ /* 0x000ee80000300800 */
[----:B------:R0:W-:Y:S04]  /*12e570*/  STL [R1+0x2cc], R17 ;  /* 0x0002cc1101007387 */ /* 0x0001e80000100800 */
[----:B------:R1:W-:Y:S04]  /*12e580*/  STL [R1+0x224], R7 ;  /* 0x0002240701007387 */ /* 0x0003e80000100800 */
[----:B------:R-:W3:Y:S01]  /*12e590*/  LDL.LU R8, [R1+0xcb8] ;  /* 0x000cb80001087983 */ /* 0x000ee20000300800 */
[----:B0-----:R-:W-:-:S03]  /*12e5a0*/  IMAD.X R17, R29, 0x1, R26, P1 ;  /* 0x000000011d117824 */ /* 0x001fc600008e061a */
[----:B-1----:R-:W3:Y:S04]  /*12e5b0*/  LDL.LU R7, [R1+0xcbc] ;  /* 0x000cbc0001077983 */ /* 0x002ee80000300800 */
[----:B------:R0:W-:Y:S01]  /*12e5c0*/  STL.64 [R1+0x2120], R16 ;  /* 0x0021201001007387 */ /* 0x0001e20000100a00 */
[----:B------:R-:W-:Y:S02]  /*12e5d0*/  F2FP.SATFINITE.E5M2.F32.PACK_AB_MERGE_C R2, R2, R10, RZ ;  /* 0x0000000a0202723e */ /* 0x000fe400048060ff */
[----:B0-----:R-:W-:Y:S02]  /*12e5e0*/  F2FP.SATFINITE.E5M2.F32.PACK_AB_MERGE_C R16, R9, R6, RZ ;  /* 0x000000060910723e */ /* 0x001fe400048060ff */
[----:B------:R-:W3:Y:S04]  /*12e5f0*/  LDL.LU R6, [R1+0xca0] ;  /* 0x000ca00001067983 */ /* 0x000ee80000300800 */
[----:B------:R-:W3:Y:S04]  /*12e600*/  LDL.LU R9, [R1+0xca4] ;  /* 0x000ca40001097983 */ /* 0x000ee80000300800 */
[----:B------:R0:W-:Y:S02]  /*12e610*/  STL [R1+0x2ac], R16 ;  /* 0x0002ac1001007387 */ /* 0x0001e40000100800 */
[----:B0-----:R-:W-:-:S02]  /*12e620*/  IADD3 R16, P1, PT, R0, R25, RZ ;  /* 0x0000001900107210 */ /* 0x001fc40007f3e0ff */
[----:B------:R-:W-:Y:S03]  /*12e630*/  STL [R1+0x20c], R2 ;  /* 0x00020c0201007387 */ /* 0x000fe60000100800 */
[----:B------:R-:W-:-:S05]  /*12e640*/  IMAD.X R17, R29, 0x1, R24, P1 ;  /* 0x000000011d117824 */ /* 0x000fca00008e0618 */
[----:B------:R0:W-:Y:S04]  /*12e650*/  STL.64 [R1+0x2118], R16 ;  /* 0x0021181001007387 */ /* 0x0001e80000100a00 */
[----:B0-----:R-:W3:Y:S04]  /*12e660*/  LDL.LU.64 R16, [R1+0x5eb8] ;  /* 0x005eb80001107983 */ /* 0x001ee80000300a00 */
[----:B------:R-:W3:Y:S04]  /*12e670*/  LDL.LU R10, [R1+0xca8] ;  /* 0x000ca800010a7983 */ /* 0x000ee80000300800 */
[----:B------:R-:W3:Y:S01]  /*12e680*/  LDL.LU R2, [R1+0xcac] ;  /* 0x000cac0001027983 */ /* 0x000ee20000300800 */
[----:B----4-:R-:W-:-:S05]  /*12e690*/  F2FP.SATFINITE.E5M2.F32.PACK_AB_MERGE_C R19, R19, R18, RZ ;  /* 0x000000121313723e */ /* 0x010fca00048060ff */
[----:B------:R0:W-:Y:S01]  /*12e6a0*/  STL [R1+0x214], R19 ;  /* 0x0002141301007387 */ /* 0x0001e20000100800 */
[----:B--2---:R-:W-:-:S05]  /*12e6b0*/  F2FP.SATFINITE.E5M2.F32.PACK_AB_MERGE_C R4, R4, R13, RZ ;  /* 0x0000000d0404723e */ /* 0x004fca00048060ff */
[----:B------:R-:W-:Y:S01]  /*12e6c0*/  STL [R1+0x1e8], R4 ;  /* 0x0001e80401007387 */ /* 0x000fe20000100800 */
[----:B------:R-:W-:Y:S02]  /*12e6d0*/  F2FP.SATFINITE.E5M2.F32.PACK_AB_MERGE_C R23, R23, R22, RZ ;  /* 0x000000161717723e */ /* 0x000fe400048060ff */
[----:B------:R-:W-:Y:S02]  /*12e6e0*/  F2FP.SATFINITE.E5M2.F32.PACK_AB_MERGE_C R22, R5, R12, RZ ;  /* 0x0000000c0516723e */ /* 0x000fe400048060ff */
[----:B---3--:R-:W-:-:S05]  /*12e6f0*/  IADD3 R18, P1, PT, R0, R17, RZ ;  /* 0x0000001100127210 */ /* 0x008fca0007f3e0ff */
[----:B0-----:R-:W-:-:S05]  /*12e700*/  IMAD.X R19, R29, 0x1, R15, P1 ;  /* 0x000000011d137824 */ /* 0x001fca00008e060f */
[----:B------:R0:W-:Y:S04]  /*12e710*/  STL.64 [R1+0x2110], R18 ;  /* 0x0021101201007387 */ /* 0x0001e80000100a00 */
[----:B0-----:R-:W2:Y:S04]  /*12e720*/  LDL.LU.64 R18, [R1+0x5eb0] ;  /* 0x005eb00001127983 */ /* 0x001ea80000300a00 */
[----:B------:R-:W3:Y:S04]  /*12e730*/  LDL.LU R13, [R1+0xc78] ;  /* 0x000c7800010d7983 */ /* 0x000ee80000300800 */
[----:B------:R-:W3:Y:S04]  /*12e740*/  LDL.LU R4, [R1+0xc7c] ;  /* 0x000c7c0001047983 */ /* 0x000ee80000300800 */
[----:B------:R-:W4:Y:S04]  /*12e750*/  LDL.LU R12, [R1+0xc60] ;  /* 0x000c6000010c7983 */ /* 0x000f280000300800 */
[----:B------:R-:W-:Y:S04]  /*12e760*/  STL [R1+0x1f0], R23 ;  /* 0x0001f01701007387 */ /* 0x000fe80000100800 */
[----:B------:R-:W4:Y:S04]  /*12e770*/  LDL.LU R5, [R1+0xc64] ;  /* 0x000c640001057983 */ /* 0x000f280000300800 */
[----:B------:R0:W-:Y:S02]  /*12e780*/  STL [R1+0x1c4], R22 ;  /* 0x0001c41601007387 */ /* 0x0001e40000100800 */
[----:B0-----:R-:W-:-:S02]  /*12e790*/  IADD3 R22, P1, PT, R0, R16, RZ ;  /* 0x0000001000167210 */ /* 0x001fc40007f3e0ff */
[----:B------:R0:W-:Y:S03]  /*12e7a0*/  STL.64 [R1+0x5e90], R16 ;  /* 0x005e901001007387 */ /* 0x0001e60000100a00 */
[----:B------:R-:W-:Y:S01]  /*12e7b0*/  IMAD.X R23, R29, 0x1, R14, P1 ;  /* 0x000000011d177824 */ /* 0x000fe200008e060e */
[----:B0-----:R-:W2:Y:S04]  /*12e7c0*/  LDL.LU R16, [R1+0xc70] ;  /* 0x000c700001107983 */ /* 0x001ea80000300800 */
[----:B------:R-:W2:Y:S04]  /*12e7d0*/  LDL.LU R17, [R1+0xc74] ;  /* 0x000c740001117983 */ /* 0x000ea80000300800 */
[----:B------:R0:W-:Y:S04]  /*12e7e0*/  STL.64 [R1+0x2108], R22 ;  /* 0x0021081601007387 */ /* 0x0001e80000100a00 */
[----:B0-----:R-:W2:Y:S01]  /*12e7f0*/  LDL.LU.64 R22, [R1+0x5ea8] ;  /* 0x005ea80001167983 */ /* 0x001ea20000300a00 */
[----:B------:R-:W-:-:S02]  /*12e800*/  F2FP.SATFINITE.E5M2.F32.PACK_AB_MERGE_C R21, R21, R20, RZ ;  /* 0x000000141515723e */ /* 0x000fc400048060ff */
[----:B------:R-:W-:-:S03]  /*12e810*/  F2FP.SATFINITE.E5M2.F32.PACK_AB_MERGE_C R3, R11, R3, RZ ;  /* 0x000000030b03723e */ /* 0x000fc600048060ff */
[----:B------:R0:W-:Y:S04]  /*12e820*/  STL [R1+0x1c8], R21 ;  /* 0x0001c81501007387 */ /* 0x0001e80000100800 */
[----:B------:R-:W-:Y:S01]  /*12e830*/  STL [R1+0x198], R3 ;  /* 0x0001980301007387 */ /* 0x000fe20000100800 */
[----:B--2---:R-:W-:-:S05]  /*12e840*/  IADD3 R20, P1, PT, R0, R23, RZ ;  /* 0x0000001700147210 */ /* 0x004fca0007f3e0ff */
[----:B0-----:R-:W-:-:S05]  /*12e850*/  IMAD.X R21, R29, 0x1, R22, P1 ;  /* 0x000000011d157824 */ /* 0x001fca00008e0616 */
[----:B------:R0:W-:Y:S04]  /*12e860*/  STL.64 [R1+0x2100], R20 ;  /* 0x0021001401007387 */ /* 0x0001e80000100a00 */
[----:B0-----:R-:W2:Y:S04]  /*12e870*/  LDL.LU.64 R20, [R1+0x5ea0] ;  /* 0x005ea00001147983 */ /* 0x001ea80000300a00 */
[----:B------:R-:W4:Y:S04]  /*12e880*/  LDL.LU R3, [R1+0xc68] ;  /* 0x000c680001037983 */ /* 0x000f280000300800 */
[----:B------:R-:W4:Y:S04]  /*12e890*/  LDL.LU R11, [R1+0xc6c] ;  /* 0x000c6c00010b7983 */ /* 0x000f280000300800 */
[----:B------:R0:W-:Y:S01]  /*12e8a0*/  STL.64 [R1+0x5e80], R22 ;  /* 0x005e801601007387 */ /* 0x0001e20000100a00 */
[----:B------:R-:W-:-:S02]  /*12e8b0*/  F2FP.SATFINITE.E5M2.F32.PACK_AB_MERGE_C R9, R9, R6, RZ ;  /* 0x000000060909723e */ /* 0x000fc400048060ff */
[----:B0-----:R-:W-:Y:S02]  /*12e8c0*/  F2FP.SATFINITE.E5M2.F32.PACK_AB_MERGE_C R22, R7, R8, RZ ;  /* 0x000000080716723e */ /* 0x001fe400048060ff */
[----:B------:R-:W4:Y:S04]  /*12e8d0*/  LDL.LU R8, [R1+0xc50] ;  /* 0x000c500001087983 */ /* 0x000f280000300800 */
[----:B------:R-:W4:Y:S04]  /*12e8e0*/  LDL.LU R7, [R1+0xc54] ;  /* 0x000c540001077983 */ /* 0x000f280000300800 */
[----:B------:R-:W-:Y:S01]  /*12e8f0*/  STL [R1+0x19c], R22 ;  /* 0x00019c1601007387 */ /* 0x000fe20000100800 */
[----:B------:R-:W-:-:S03]  /*12e900*/  F2FP.SATFINITE.E5M2.F32.PACK_AB_MERGE_C R10, R2, R10, RZ ;  /* 0x0000000a020a723e */ /* 0x000fc600048060ff */
[----:B------:R3:W-:Y:S02]  /*12e910*/  STL [R1+0x5b14], R9 ;  /* 0x005b140901007387 */ /* 0x0007e40000100800 */
[----:B---3--:R-:W-:Y:S02]  /*12e920*/  F2FP.SATFINITE.E5M2.F32.PACK_AB_MERGE_C R9, R4, R13, RZ ;  /* 0x0000000d0409723e */ /* 0x008fe400048060ff */
[C---:B--2---:R-:W-:Y:S01]  /*12e930*/  IADD3 R22, P1, PT, R0.reuse, R21, RZ ;  /* 0x0000001500167210 */ /* 0x044fe20007f3e0ff */
[----:B------:R-:W-:Y:S04]  /*12e940*/  STL [R1+0x5e88], R21 ;  /* 0x005e881501007387 */ /* 0x000fe80000100800 */
[----:B------:R-:W-:Y:S01]  /*12e950*/  IMAD.X R23, R29, 0x1, R19, P1 ;  /* 0x000000011d177824 */ /* 0x000fe200008e0613 */
[----:B------:R-:W2:Y:S04]  /*12e960*/  LDL.LU R6, [R1+0xc58] ;  /* 0x000c580001067983 */ /* 0x000ea80000300800 */
[----:B------:R-:W2:Y:S04]  /*12e970*/  LDL.LU R2, [R1+0xc5c] ;  /* 0x000c5c0001027983 */ /* 0x000ea80000300800 */
[----:B------:R0:W-:Y:S04]  /*12e980*/  STL.64 [R1+0x20f8], R22 ;  /* 0x0020f81601007387 */ /* 0x0001e80000100a00 */
[----:B------:R1:W-:Y:S01]  /*12e990*/  STL [R1+0x5b18], R10 ;  /* 0x005b180a01007387 */ /* 0x0003e20000100800 */
[----:B0-----:R-:W-:-:S05]  /*12e9a0*/  IADD3 R22, P1, PT, R0, R20, RZ ;  /* 0x0000001400167210 */ /* 0x001fca0007f3e0ff */
[----:B------:R-:W-:Y:S02]  /*12e9b0*/  IMAD.X R23, R29, 0x1, R18, P1 ;  /* 0x000000011d177824 */ /* 0x000fe400008e0612 */
[----:B------:R-:W3:Y:S01]  /*12e9c0*/  LDL.LU R29, [R1+0x5e98] ;  /* 0x005e9800011d7983 */ /* 0x000ee20000300800 */
[----:B-1----:R-:W-:-:S03]  /*12e9d0*/  F2FP.SATFINITE.E5M2.F32.PACK_AB_MERGE_C R10, R17, R16, RZ ;  /* 0x00000010110a723e */ /* 0x002fc600048060ff */
[----:B------:R0:W-:Y:S04]  /*12e9e0*/  STL.64 [R1+0x20f0], R22 ;  /* 0x0020f01601007387 */ /* 0x0001e80000100a00 */
[----:B------:R-:W3:Y:S04]  /*12e9f0*/  LDL.LU R17, [R1+0xc40] ;  /* 0x000c400001117983 */ /* 0x000ee80000300800 */
[----:B------:R-:W-:Y:S04]  /*12ea00*/  STL [R1+0x144], R10 ;  /* 0x0001440a01007387 */ /* 0x000fe80000100800 */
[----:B------:R-:W3:Y:S01]  /*12ea10*/  LDL.LU R4, [R1+0xc44] ;  /* 0x000c440001047983 */ /* 0x000ee20000300800 */
[----:B------:R-:W-:Y:S01]  /*12ea20*/  VIADD R0, R0, UR5 ;  /* 0x0000000500007c36 */ /* 0x000fe20008000000 */
[----:B----4-:R-:W-:Y:S01]  /*12ea30*/  F2FP.SATFINITE.E5M2.F32.PACK_AB_MERGE_C R5, R5, R12, RZ ;  /* 0x0000000c0505723e */ /* 0x010fe200048060ff */
[----:B------:R-:W1:Y:S03]  /*12ea40*/  LDCU UR5, c[0x0][0x3b8] ;  /* 0x00007700ff0577ac */ /* 0x000e660008000800 */
[----:B------:R-:W-:Y:S01]  /*12ea50*/  SHF.R.S32.HI R21, RZ, 0x1f, R0 ;  /* 0x0000001fff157819 */ /* 0x000fe20000011400 */
[----:B------:R-:W-:Y:S04]  /*12ea60*/  STL [R1+0x154], R9 ;  /* 0x0001540901007387 */ /* 0x000fe80000100800 */
[----:B0-----:R-:W4:Y:S04]  /*12ea70*/  LDL.LU R22, [R1+0xc30] ;  /* 0x000c300001167983 */ /* 0x001f280000300800 */
[----:B------:R-:W4:Y:S04]  /*12ea80*/  LDL.LU R23, [R1+0xc34] ;  /* 0x000c340001177983 */ /* 0x000f280000300800 */
[----:B------:R-:W-:Y:S01]  /*12ea90*/  STL [R1+0x138], R5 ;  /* 0x0001380501007387 */ /* 0x000fe20000100800 */
[----:B------:R-:W-:-:S02]  /*12eaa0*/  F2FP.SATFINITE.E5M2.F32.PACK_AB_MERGE_C R11, R11, R3, RZ ;  /* 0x000000030b0b723e */ /* 0x000fc400048060ff */
[----:B------:R-:W-:Y:S02]  /*12eab0*/  F2FP.SATFINITE.E5M2.F32.PACK_AB_MERGE_C R7, R7, R8, RZ ;  /* 0x000000080707723e */ /* 0x000fe400048060ff */
[----:B--2---:R-:W-:Y:S02]  /*12eac0*/  F2FP.SATFINITE.E5M2.F32.PACK_AB_MERGE_C R2, R2, R6, RZ ;  /* 0x000000060202723e */ /* 0x004fe400048060ff */
[C---:B---3--:R-:W-:Y:S01]  /*12ead0*/  IADD3 R12, P1, PT, R0.reuse, R29, RZ ;  /* 0x0000001d000c7210 */ /* 0x048fe20007f3e0ff */
[----:B------:R0:W-:Y:S04]  /*12eae0*/  STL.64 [R1+0x5e70], R28 ;  /* 0x005e701c01007387 */ /* 0x0001e80000100a00 */
[----:B------:R-:W-:Y:S02]  /*12eaf0*/  IMAD.X R13, R21, 0x1, R28, P1 ;  /* 0x00000001150d7824 */ /* 0x000fe400008e061c */
[----:B0-----:R-:W2:Y:S04]  /*12eb00*/  LDL.LU R28, [R1+0xc20] ;  /* 0x000c2000011c7983 */ /* 0x001ea80000300800 */
[----:B------:R-:W2:Y:S04]  /*12eb10*/  LDL.LU R29, [R1+0xc24] ;  /* 0x000c2400011d7983 */ /* 0x000ea80000300800 */
[----:B------:R0:W-:Y:S04]  /*12eb20*/  STL.64 [R1+0x20e8], R12 ;  /* 0x0020e80c01007387 */ /* 0x0001e80000100a00 */
[----:B------:R-:W3:Y:S04]  /*12eb30*/  LDL.LU R10, [R1+0xc28] ;  /* 0x000c2800010a7983 */ /* 0x000ee80000300800 */
[----:B------:R-:W3:Y:S01]  /*12eb40*/  LDL.LU R9, [R1+0xc2c] ;  /* 0x000c2c0001097983 */ /* 0x000ee20000300800 */
[----:B0-----:R-:W-:-:S03]  /*12eb50*/  IADD3 R12, P1, PT, R0, R27, RZ ;  /* 0x0000001b000c7210 */ /* 0x001fc60007f3e0ff */
[----:B------:R-:W2:Y:S04]  /*12eb60*/  LDL.LU R5, [R1+0xc10] ;  /* 0x000c100001057983 */ /* 0x000ea80000300800 */
[----:B------:R-:W2:Y:S01]  /*12eb70*/  LDL.LU R3, [R1+0xc14] ;  /* 0x000c140001037983 */ /* 0x000ea20000300800 */
[----:B------:R-:W-:-:S03]  /*12eb80*/  IMAD.X R13, R21, 0x1, R26, P1 ;  /* 0x00000001150d7824 */ /* 0x000fc600008e061a */
[----:B------:R0:W-:Y:S01]  /*12eb90*/  STL [R1+0x5d90], R11 ;  /* 0x005d900b01007387 */ /* 0x0001e20000100800 */
[----:B------:R-:W-:-:S03]  /*12eba0*/  IADD3 R16, P1, PT, R0, R25, RZ ;  /* 0x0000001900107210 */ /* 0x000fc60007f3e0ff */
[----:B0-----:R-:W2:Y:S04]  /*12ebb0*/  LDL.LU R11, [R1+0xc3c] ;  /* 0x000c3c00010b7983 */ /* 0x001ea80000300800 */
[----:B------:R-:W-:Y:S04]  /*12ebc0*/  STL [R1+0x128], R7 ;  /* 0x0001280701007387 */ /* 0x000fe80000100800 */
[----:B------:R0:W-:Y:S01]  /*12ebd0*/  STL.64 [R1+0x5e68], R26 ;  /* 0x005e681a01007387 */ /* 0x0001e20000100a00 */
[----:B------:R-:W-:Y:S01]  /*12ebe0*/  F2FP.SATFINITE.E5M2.F32.PACK_AB_MERGE_C R4, R4, R17, RZ ;  /* 0x000000110404723e */ /* 0x000fe200048060ff */
[----:B------:R-:W-:-:S02]  /*12ebf0*/  IMAD.X R17, R21, 0x1, R24, P1 ;  /* 0x0000000115117824 */ /* 0x000fc400008e0618 */
[----:B0-----:R-:W2:Y:S04]  /*12ec00*/  LDL.LU R26, [R1+0xc4c] ;  /* 0x000c4c00011a7983 */ /* 0x001ea80000300800 */
[----:B------:R-:W2:Y:S04]  /*12ec10*/  LDL.LU R27, [R1+0xc38] ;  /* 0x000c3800011b7983 */ /* 0x000ea80000300800 */
[----:B------:R0:W-:Y:S04]  /*12ec20*/  STL.64 [R1+0x20e0], R12 ;  /* 0x0020e00c01007387 */ /* 0x0001e80000100a00 */
[----:B0-----:R-:W2:Y:S04]  /*12ec30*/  LDL.LU R13, [R1+0xc18] ;  /* 0x000c1800010d7983 */ /* 0x001ea80000300800 */
[----:B------:R-:W2:Y:S04]  /*12ec40*/  LDL.LU R12, [R1+0xc1c] ;  /* 0x000c1c00010c7983 */ /* 0x000ea80000300800 */
[----:B------:R0:W-:Y:S04]  /*12ec50*/  STL [R1+0x12c], R2 ;  /* 0x00012c0201007387 */ /* 0x0001e80000100800 */
[----:B------:R-:W2:Y:S04]  /*12ec60*/  LDL.LU R7, [R1+0xc00] ;  /* 0x000c000001077983 */ /* 0x000ea80000300800 */
[----:B------:R-:W2:Y:S04]  /*12ec70*/  LDL.LU R6, [R1+0xc04] ;  /* 0x000c040001067983 */ /* 0x000ea80000300800 */
[----:B------:R-:W2:Y:S04]  /*12ec80*/  LDL.LU R8, [R1+0xc08] ;  /* 0x000c080001087983 */ /* 0x000ea80000300800 */
[----:B0-----:R-:W2:Y:S04]  /*12ec90*/  LDL.LU R2, [R1+0xc0c] ;  /* 0x000c0c0001027983 */ /* 0x001ea80000300800 */
[----:B------:R0:W-:Y:S04]  /*12eca0*/  STL [R1+0x5b98], R4 ;  /* 0x005b980401007387 */ /* 0x0001e80000100800 */
[----:B0-----:R-:W2:Y:S04]  /*12ecb0*/  LDL.LU R4, [R1+0xc48] ;  /* 0x000c480001047983 */ /* 0x001ea80000300800 */
[----:B------:R-:W-:Y:S04]  /*12ecc0*/  STL [R1+0x5e58], R25 ;  /* 0x005e581901007387 */ /* 0x000fe80000100800 */
[----:B------:R0:W-:Y:S04]  /*12ecd0*/  STL.64 [R1+0x20d8], R16 ;  /* 0x0020d81001007387 */ /* 0x0001e80000100a00 */
[----:B0-----:R-:W3:Y:S01]  /*12ece0*/  LDL.LU.64 R16, [R1+0x5e90] ;  /* 0x005e900001107983 */ /* 0x001ee20000300a00 */
[----:B--2---:R-:W-:-:S02]  /*12ecf0*/  F2FP.SATFINITE.E5M2.F32.PACK_AB_MERGE_C R25, R26, R4, RZ ;  /* 0x000000041a19723e */ /* 0x004fc400048060ff */
[----:B----4-:R-:W-:-:S03]  /*12ed00*/  F2FP.SATFINITE.E5M2.F32.PACK_AB_MERGE_C R4, R23, R22, RZ ;  /* 0x000000161704723e */ /* 0x010fc600048060ff */
[----:B------:R-:W-:Y:S01]  /*12ed10*/  STL [R1+0x11c], R25 ;  /* 0x00011c1901007387 */ /* 0x000fe20000100800 */
[----:B---3--:R-:W-:-:S03]  /*12ed20*/  IADD3 R22, P1, PT, R0, R17, RZ ;  /* 0x0000001100167210 */ /* 0x008fc60007f3e0ff */
[----:B------:R-:W-:Y:S02]  /*12ed30*/  STL [R1+0x5e48], R17 ;  /* 0x005e481101007387 */ /* 0x000fe40000100800 */
[----:B------:R-:W-:Y:S02]  /*12ed40*/  IMAD.X R23, R21, 0x1, R15, P1 ;  /* 0x0000000115177824 */ /* 0x000fe400008e060f */
[----:B------:R-:W-:Y:S04]  /*12ed50*/  STL [R1+0x110], R4 ;  /* 0x0001100401007387 */ /* 0x000fe80000100800 */
[----:B------:R-:W2:Y:S04]  /*12ed60*/  LDL.LU R21, [R1+0x5e88] ;  /* 0x005e880001157983 */ /* 0x000ea80000300800 */
[----:B------:R0:W-:Y:S04]  /*12ed70*/  STL.64 [R1+0x20d0], R22 ;  /* 0x0020d01601007387 */ /* 0x0001e80000100a00 */
[----:B0-----:R-:W3:Y:S01]  /*12ed80*/  LDL.LU.64 R22, [R1+0x5e80] ;  /* 0x005e800001167983 */ /* 0x001ee20000300a00 */
[----:B------:R-:W-:-:S02]  /*12ed90*/  F2FP.SATFINITE.E5M2.F32.PACK_AB_MERGE_C R11, R11, R27, RZ ;  /* 0x0000001b0b0b723e */ /* 0x000fc400048060ff */
[----:B------:R-:W-:-:S03]  /*12eda0*/  IADD3 R26, P1, PT, R0, R16, RZ ;  /* 0x00000010001a7210 */ /* 0x000fc60007f3e0ff */
[----:B------:R-:W-:Y:S01]  /*12edb0*/  STL [R1+0x114], R11 ;  /* 0x0001140b01007387 */ /* 0x000fe20000100800 */
[----:B------:R-:W-:-:S03]  /*12edc0*/  F2FP.SATFINITE.E5M2.F32.PACK_AB_MERGE_C R4, R29, R28, RZ ;  /* 0x0000001c1d04723e */ /* 0x000fc600048060ff */
[----:B------:R0:W-:Y:S01]  /*12edd0*/  STL [R1+0x5e78], R16 ;  /* 0x005e781001007387 */ /* 0x0001e20000100800 */
[----:B------:R-:W-:-:S03]  /*12ede0*/  F2FP.SATFINITE.E5M2.F32.PACK_AB_MERGE_C R9, R9, R10, RZ ;  /* 0x0000000a0909723e */ /* 0x000fc600048060ff */
[----:B------:R-:W-:Y:S01]  /*12edf0*/  STL [R1+0x4fa4], R4 ;  /* 0x004fa40401007387 */ /* 0x000fe20000100800 */
[----:B0-----:R-:W-:Y:S02]  /*12ee00*/  SHF.R.S32.HI R16, RZ, 0x1f, R0 ;  /* 0x0000001fff107819 */ /* 0x001fe40000011400 */
[----:B------:R-:W-:-:S03]  /*12ee10*/  F2FP.SATFINITE.E5M2.F32.PACK_AB_MERGE_C R3, R3, R5, RZ ;  /* 0x000000050303723e */ /* 0x000fc600048060ff */
[----:B------:R-:W-:Y:S01]  /*12ee20*/  IMAD.X R27, R16, 0x1, R14, P1 ;  /* 0x00000001101b7824 */ /* 0x000fe200008e060e */
[----:B------:R-:W-:Y:S04]  /*12ee30*/  STL.64 [R1+0x5e50], R14 ;  /* 0x005e500e01007387 */ /* 0x000fe80000100a00 */
[----:B------:R0:W-:Y:S04]  /*12ee40*/  STL.64 [R1+0x20c8], R26 ;  /* 0x0020c81a01007387 */ /* 0x0001e80000100a00 */
[----:B------:R4:W-:Y:S04]  /*12ee50*/  STL [R1+0x4fa8], R9 ;  /* 0x004fa80901007387 */ /* 0x0009e80000100800 */
[----:B------:R-:W-:Y:S04]  /*12ee60*/  STL [R1+0x4f40], R3 ;  /* 0x004f400301007387 */ /* 0x000fe80000100800 */
[----:B0-----:R-:W2:Y:S04]  /*12ee70*/  LDL.LU R26, [R1+0xbf4] ;  /* 0x000bf400011a7983 */ /* 0x001ea80000300800 */
[----:B------:R-:W2:Y:S04]  /*12ee80*/  LDL.LU R27, [R1+0xbf8] ;  /* 0x000bf800011b7983 */ /* 0x000ea80000300800 */
[----:B------:R-:W2:Y:S01]  /*12ee90*/  LDL.LU R10, [R1+0xbfc] ;  /* 0x000bfc00010a7983 */ /* 0x000ea20000300800 */
[----:B----4-:R-:W-:-:S02]  /*12eea0*/  F2FP.SATFINITE.E5M2.F32.PACK_AB_MERGE_C R9, R12, R13, RZ ;  /* 0x0000000d0c09723e */ /* 0x010fc400048060ff */
[----:B---3--:R-:W-:-:S05]  /*12eeb0*/  IADD3 R4, P1, PT, R0, R23, RZ ;  /* 0x0000001700047210 */ /* 0x008fca0007f3e0ff */
[----:B------:R-:W-:-:S05]  /*12eec0*/  IMAD.X R5, R16, 0x1, R22, P1 ;  /* 0x0000000110057824 */ /* 0x000fca00008e0616 */
[----:B------:R0:W-:Y:S02]  /*12eed0*/  STL.64 [R1+0x20c0], R4 ;  /* 0x0020c00401007387 */ /* 0x0001e40000100a00 */
[----:B0-----:R-:W-:Y:S02]  /*12eee0*/  F2FP.SATFINITE.E5M2.F32.PACK_AB_MERGE_C R4, R6, R7, RZ ;  /* 0x000000070604723e */ /* 0x001fe400048060ff */
[----:B------:R-:W3:Y:S01]  /*12eef0*/  LDL.LU R5, [R1+0xbe0] ;  /* 0x000be00001057983 */ /* 0x000ee20000300800 */
[----:B--2---:R-:W-:-:S03]  /*12ef00*/  IADD3 R6, P1, PT, R0, R21, RZ ;  /* 0x0000001500067210 */ /* 0x004fc60007f3e0ff */
[----:B------:R-:W3:Y:S02]  /*12ef10*/  LDL.LU R3, [R1+0xbe4] ;  /* 0x000be40001037983 */ /* 0x000ee40000300800 */
[----:B------:R-:W-:Y:S02]  /*12ef20*/  IMAD.X R7, R16, 0x1, R19, P1 ;  /* 0x0000000110077824 */ /* 0x000fe400008e0613 */
[----:B------:R-:W-:Y:S04]  /*12ef30*/  STL.64 [R1+0x5e40], R22 ;  /* 0x005e401601007387 */ /* 0x000fe80000100a00 */
[----:B------:R0:W-:Y:S04]  /*12ef40*/  STL [R1+0x4f48], R9 ;  /* 0x004f480901007387 */ /* 0x0001e80000100800 */
[----:B------:R-:W-:Y:S04]  /*12ef50*/  STL [R1+0x4ec8], R4 ;  /* 0x004ec80401007387 */ /* 0x000fe80000100800 */
[----:B0-----:R-:W2:Y:S04]  /*12ef60*/  LDL.LU R9, [R1+0xbec] ;  /* 0x000bec0001097983 */ /* 0x001ea80000300800 */
[----:B------:R0:W-:Y:S04]  /*12ef70*/  STL.64 [R1+0x20b8], R6 ;  /* 0x0020b80601007387 */ /* 0x0001e80000100a00 */
[----:B0-----:R-:W4:Y:S04]  /*12ef80*/  LDL.LU R7, [R1+0xbd0] ;  /* 0x000bd00001077983 */ /* 0x001f280000300800 */
[----:B------:R-:W4:Y:S04]  /*12ef90*/  LDL.LU R6, [R1+0xbd4] ;  /* 0x000bd40001067983 */ /* 0x000f280000300800 */
[----:B------:R-:W2:Y:S01]  /*12efa0*/  LDL.LU R25, [R1+0xbd8] ;  /* 0x000bd80001197983 */ /* 0x000ea20000300800 */
[----:B------:R-:W-:-:S02]  /*12efb0*/  F2FP.SATFINITE.E5M2.F32.PACK_AB_MERGE_C R2, R2, R8, RZ ;  /* 0x000000080202723e */ /* 0x000fc400048060ff */
[----:B------:R-:W-:-:S05]  /*12efc0*/  IADD3 R28, P1, PT, R0, R20, RZ ;  /* 0x00000014001c7210 */ /* 0x000fca0007f3e0ff */
[----:B------:R-:W-:Y:S01]  /*12efd0*/  IMAD.X R29, R16, 0x1, R18, P1 ;  /* 0x00000001101d7824 */ /* 0x000fe200008e0612 */
[----:B--2---:R0:W-:Y:S04]  /*12efe0*/  STL.64 [R1+0x5e60], R24 ;  /* 0x005e601801007387 */ /* 0x0041e80000100a00 */
        /* <DEDUP_REMOVED lines=13> */
[----:B--2---:R-:W2:Y:S04]  /*12f0c0*/  LDL.LU R2, [R1+0xba4] ;  /* 0x000ba40001027983 */ /* 0x004ea80000300800 */
[----:B------:R-:W-:Y:S04]  /*12f0d0*/  STL.64 [R1+0x5e38], R20 ;  /* 0x005e381401007387 */ /* 0x000fe80000100a00 */
[----:B------:R-:W2:Y:S04]  /*12f0e0*/  LDL.LU R16, [R1+0x5e78] ;  /* 0x005e780001107983 */ /* 0x000ea80000300800 */
[----:B------:R0:W-:Y:S04]  /*12f0f0*/  STL.64 [R1+0x20b0], R28 ;  /* 0x0020b01c01007387 */ /* 0x0001e80000100a00 */
[----:B0-----:R-:W2:Y:S01]  /*12f100*/  LDL.LU.64 R28, [R1+0x5e70] ;  /* 0x005e7000011c7983 */ /* 0x001ea20000300a00 */
[----:B-1----:R-:W-:Y:S01]  /*12f110*/  VIADD R0, R0, UR5 ;  /* 0x0000000500007c36 */ /* 0x002fe20008000000 */
[----:B------:R-:W-:Y:S01]  /*12f120*/  F2FP.SATFINITE.E5M2.F32.PACK_AB_MERGE_C R10, R10, R27, RZ ;  /* 0x0000001b0a0a723e */ /* 0x000fe200048060ff */
[----:B------:R-:W0:Y:S01]  /*12f130*/  LDCU UR5, c[0x0][0x3b8] ;  /* 0x00007700ff0577ac */ /* 0x000e220008000800 */
[----:B---3--:R-:W-:-:S02]  /*12f140*/  F2FP.SATFINITE.E5M2.F32.PACK_AB_MERGE_C R3, R3, R5, RZ ;  /* 0x000000050303723e */ /* 0x008fc400048060ff */
[----:B------:R-:W-:Y:S02]  /*12f150*/  SHF.R.S32.HI R5, RZ, 0x1f, R0 ;  /* 0x0000001fff057819 */ /* 0x000fe40000011400 */
[----:B----4-:R-:W-:-:S05]  /*12f160*/  F2FP.SATFINITE.E5M2.F32.PACK_AB_MERGE_C R20, R26, R24, RZ ;  /* 0x000000181a14723e */ /* 0x010fca00048060ff */
[----:B------:R1:W-:Y:S04]  /*12f170*/  STL [R1+0x4e48], R20 ;  /* 0x004e481401007387 */ /* 0x0003e80000100800 */
[----:B------:R3:W-:Y:S04]  /*12f180*/  STL [R1+0x4e58], R10 ;  /* 0x004e580a01007387 */ /* 0x0007e80000100800 */
[----:B-1----:R-:W4:Y:S04]  /*12f190*/  LDL.LU R20, [R1+0xba8] ;  /* 0x000ba80001147983 */ /* 0x002f280000300800 */
[----:B------:R-:W4:Y:S04]  /*12f1a0*/  LDL.LU R21, [R1+0xbac] ;  /* 0x000bac0001157983 */ /* 0x000f280000300800 */
[----:B------:R1:W-:Y:S04]  /*12f1b0*/  STL [R1+0x4de8], R3 ;  /* 0x004de80301007387 */ /* 0x0003e80000100800 */
[----:B---3--:R-:W3:Y:S04]  /*12f1c0*/  LDL.LU R10, [R1+0xb90] ;  /* 0x000b9000010a7983 */ /* 0x008ee80000300800 */
[----:B-1----:R-:W3:Y:S01]  /*12f1d0*/  LDL.LU R3, [R1+0xb94] ;  /* 0x000b940001037983 */ /* 0x002ee20000300800 */
[----:B--2---:R-:W-:-:S05]  /*12f1e0*/  IADD3 R26, P1, PT, R0, R29, RZ ;  /* 0x0000001d001a7210 */ /* 0x004fca0007f3e0ff */
[----:B------:R-:W-:-:S05]  /*12f1f0*/  IMAD.X R27, R5, 0x1, R28, P1 ;  /* 0x00000001051b7824 */ /* 0x000fca00008e061c */
[----:B------:R1:W-:Y:S04]  /*12f200*/  STL.64 [R1+0x20a8], R26 ;  /* 0x0020a81a01007387 */ /* 0x0003e80000100a00 */
[----:B-1----:R-:W2:Y:S01]  /*12f210*/  LDL.LU.64 R26, [R1+0x5e68] ;  /* 0x005e6800011a7983 */ /* 0x002ea20000300a00 */
[----:B------:R-:W-:-:S03]  /*12f220*/  F2FP.SATFINITE.E5M2.F32.PACK_AB_MERGE_C R24, R9, R25, RZ ;  /* 0x000000190918723e */ /* 0x000fc600048060ff */
[----:B------:R-:W3:Y:S04]  /*12f230*/  LDL.LU R9, [R1+0xb9c] ;  /* 0x000b9c0001097983 */ /* 0x000ee80000300800 */
[----:B------:R-:W-:Y:S01]  /*12f240*/  STL [R1+0x4dec], R24 ;  /* 0x004dec1801007387 */ /* 0x000fe20000100800 */
[----:B------:R-:W-:-:S03]  /*12f250*/  F2FP.SATFINITE.E5M2.F32.PACK_AB_MERGE_C R6, R6, R7, RZ ;  /* 0x000000070606723e */ /* 0x000fc600048060ff */
[----:B------:R-:W3:Y:S04]  /*12f260*/  LDL.LU R7, [R1+0xb80] ;  /* 0x000b800001077983 */ /* 0x000ee80000300800 */
[----:B------:R1:W-:Y:S04]  /*12f270*/  STL [R1+0x2ad8], R6 ;  /* 0x002ad80601007387 */ /* 0x0003e80000100800 */
[----:B-1----:R-:W3:Y:S01]  /*12f280*/  LDL.LU R6, [R1+0xb84] ;  /* 0x000b840001067983 */ /* 0x002ee20000300800 */
[----:B--2---:R-:W-:-:S05]  /*12f290*/  IADD3 R24, P1, PT, R0, R27, RZ ;  /* 0x0000001b00187210 */ /* 0x004fca0007f3e0ff */
[----:B------:R-:W-:-:S05]  /*12f2a0*/  IMAD.X R25, R5, 0x1, R26, P1 ;  /* 0x0000000105197824 */ /* 0x000fca00008e061a */
[----:B------:R1:W-:Y:S04]  /*12f2b0*/  STL.64 [R1+0x20a0], R24 ;  /* 0x0020a01801007387 */ /* 0x0003e80000100a00 */
[----:B-1----:R-:W2:Y:S01]  /*12f2c0*/  LDL.LU.64 R24, [R1+0x5e60] ;  /* 0x005e600001187983 */ /* 0x002ea20000300a00 */
[----:B------:R-:W-:Y:S02]  /*12f2d0*/  F2FP.SATFINITE.E5M2.F32.PACK_AB_MERGE_C R15, R13, R15, RZ ;  /* 0x0000000f0d0f723e */ /* 0x000fe400048060ff */
[----:B--2---:R-:W-:Y:S02]  /*12f2e0*/  F2FP.SATFINITE.E5M2.F32.PACK_AB_MERGE_C R14, R14, R25, RZ ;  /* 0x000000190e0e723e */ /* 0x004fe400048060ff */
[----:B------:R-:W2:Y:S04]  /*12f2f0*/  LDL.LU R25, [R1+0x5e58] ;  /* 0x005e580001197983 */ /* 0x000ea80000300800 */
[----:B------:R-:W3:Y:S04]  /*12f300*/  LDL.LU R13, [R1+0xb8c] ;  /* 0x000b8c00010d7983 */ /* 0x000ee80000300800 */
[----:B------:R2:W-:Y:S04]  /*12f310*/  STL [R1+0xc38], R14 ;  /* 0x000c380e01007387 */ /* 0x0005e80000100800 */
[----:B------:R1:W-:Y:S01]  /*12f320*/  STL [R1+0xbc0], R15 ;  /* 0x000bc00f01007387 */ /* 0x0003e20000100800 */
[----:B------:R-:W-:-:S02]  /*12f330*/  F2FP.SATFINITE.E5M2.F32.PACK_AB_MERGE_C R22, R22, R17, RZ ;  /* 0x000000111616723e */ /* 0x000fc400048060ff */
[----:B--2---:R-:W-:-:S05]  /*12f340*/  IADD3 R14, P1, PT, R0, R25, RZ ;  /* 0x00000019000e7210 */ /* 0x004fca0007f3e0ff */
[----:B-1----:R-:W-:-:S05]  /*12f350*/  IMAD.X R15, R5, 0x1, R24, P1 ;  /* 0x00000001050f7824 */ /* 0x002fca00008e0618 */
[----:B------:R1:W-:Y:S04]  /*12f360*/  STL.64 [R1+0x2098], R14 ;  /* 0x0020980e01007387 */ /* 0x0003e80000100a00 */
[----:B-1----:R-:W2:Y:S04]  /*12f370*/  LDL.LU.64 R14, [R1+0x5e50] ;  /* 0x005e5000010e7983 */ /* 0x002ea80000300a00 */
[----:B------:R-:W2:Y:S04]  /*12f380*/  LDL.LU R17, [R1+0x5e48] ;  /* 0x005e480001117983 */ /* 0x000ea80000300800 */
[----:B------:R-:W-:Y:S01]  /*12f390*/  STL [R1+0xbe0], R22 ;  /* 0x000be01601007387 */ /* 0x000fe20000100800 */
[----:B------:R-:W-:-:S02]  /*12f3a0*/  F2FP.SATFINITE.E5M2.F32.PACK_AB_MERGE_C R4, R4, R23, RZ ;  /* 0x000000170404723e */ /* 0x000fc400048060ff */
[----:B------:R-:W-:-:S03]  /*12f3b0*/  F2FP.SATFINITE.E5M2.F32.PACK_AB_MERGE_C R2, R2, R8, RZ ;  /* 0x000000080202723e */ /* 0x000fc600048060ff */
[----:B------:R1:W-:Y:S04]  /*12f3c0*/  STL [R1+0xbb0], R4 ;  /* 0x000bb00401007387 */ /* 0x0003e80000100800 */
[----:B------:R-:W3:Y:S01]  /*12f3d0*/  LDL.LU R8, [R1+0xb74] ;  /* 0x000b740001087983 */ /* 0x000ee20000300800 */
[----:B-1----:R-:W-:Y:S02]  /*12f3e0*/  F2FP.SATFINITE.E5M2.F32.PACK_AB_MERGE_C R4, R12, R11, RZ ;  /* 0x0000000b0c04723e */ /* 0x002fe400048060ff */
[----:B--2---:R-:W-:-:S05]  /*12f3f0*/  IADD3 R22, P1, PT, R0, R17, RZ ;  /* 0x0000001100167210 */ /* 0x004fca0007f3e0ff */
[----:B------:R-:W-:-:S05]  /*12f400*/  IMAD.X R23, R5, 0x1, R15, P1 ;  /* 0x0000000105177824 */ /* 0x000fca00008e060f */
[----:B------:R1:W-:Y:S04]  /*12f410*/  STL.64 [R1+0x2090], R22 ;  /* 0x0020901601007387 */ /* 0x0003e80000100a00 */
[----:B------:R-:W-:Y:S04]  /*12f420*/  STL [R1+0xbb4], R4 ;  /* 0x000bb40401007387 */ /* 0x000fe80000100800 */
[----:B------:R-:W2:Y:S01]  /*12f430*/  LDL.LU R12, [R1+0xb78] ;  /* 0x000b7800010c7983 */ /* 0x000ea20000300800 */
[----:B-1----:R-:W-:-:S03]  /*12f440*/  IADD3 R22, P1, PT, R0, R16, RZ ;  /* 0x0000001000167210 */ /* 0x002fc60007f3e0ff */
[----:B------:R1:W-:Y:S02]  /*12f450*/  STL [R1+0x3ec], R2 ;  /* 0x0003ec0201007387 */ /* 0x0003e40000100800 */
[----:B------:R-:W-:Y:S02]  /*12f460*/  IMAD.X R23, R5, 0x1, R14, P1 ;  /* 0x0000000105177824 */ /* 0x000fe400008e060e */
[----:B-1----:R-:W2:Y:S04]  /*12f470*/  LDL.LU R2, [R1+0xb7c] ;  /* 0x000b7c0001027983 */ /* 0x002ea80000300800 */
[----:B------:R1:W-:Y:S04]  /*12f480*/  STL.64 [R1+0x5e30], R16 ;  /* 0x005e301001007387 */ /* 0x0003e80000100a00 */
[----:B-1----:R-:W2:Y:S04]  /*12f490*/  LDL.LU R16, [R1+0xb98] ;  /* 0x000b980001107983 */ /* 0x002ea80000300800 */
[----:B------:R-:W2:Y:S04]  /*12f4a0*/  LDL.LU R17, [R1+0xb88] ;  /* 0x000b880001117983 */ /* 0x000ea80000300800 */
[----:B------:R1:W-:Y:S04]  /*12f4b0*/  STL.64 [R1+0x2088], R22 ;  /* 0x0020881601007387 */ /* 0x0003e80000100a00 */
[----:B-1----:R-:W2:Y:S01]  /*12f4c0*/  LDL.LU.64 R22, [R1+0x5e40] ;  /* 0x005e400001167983 */ /* 0x002ea20000300a00 */
[----:B----4-:R-:W-:-:S03]  /*12f4d0*/  F2FP.SATFINITE.E5M2.F32.PACK_AB_MERGE_C R21, R21, R20, RZ ;  /* 0x000000141515723e */ /* 0x010fc600048060ff */
[----:B------:R-:W4:Y:S01]  /*12f4e0*/  LDL.LU R4, [R1+0xb60] ;  /* 0x000b600001047983 */ /* 0x000f220000300800 */
[----:B---3--:R-:W-:-:S03]  /*12f4f0*/  F2FP.SATFINITE.E5M2.F32.PACK_AB_MERGE_C R3, R3, R10, RZ ;  /* 0x0000000a0303723e */ /* 0x008fc600048060ff */
[----:B------:R-:W4:Y:S04]  /*12f500*/  LDL.LU R11, [R1+0xb64] ;  /* 0x000b6400010b7983 */ /* 0x000f280000300800 */
[----:B------:R1:W-:Y:S04]  /*12f510*/  STL [R1+0xba8], R21 ;  /* 0x000ba81501007387 */ /* 0x0003e80000100800 */
[----:B------:R-:W-:Y:S01]  /*12f520*/  STL [R1+0x3e0], R3 ;  /* 0x0003e00301007387 */ /* 0x000fe20000100800 */
[----:B--2---:R-:W-:-:S05]  /*12f530*/  IADD3 R20, P1, PT, R0, R23, RZ ;  /* 0x0000001700147210 */ /* 0x004fca0007f3e0ff */
[----:B-1----:R-:W-:-:S05]  /*12f540*/  IMAD.X R21, R5, 0x1, R22, P1 ;  /* 0x0000000105157824 */ /* 0x002fca00008e0616 */
[----:B------:R1:W-:Y:S04]  /*12f550*/  STL.64 [R1+0x2080], R20 ;  /* 0x0020801401007387 */ /* 0x0003e80000100a00 */
[----:B-1----:R-:W2:Y:S04]  /*12f560*/  LDL.LU.64 R20, [R1+0x5e38] ;  /* 0x005e380001147983 */ /* 0x002ea80000300a00 */
[----:B------:R-:W3:Y:S04]  /*12f570*/  LDL.LU R10, [R1+0xb68] ;  /* 0x000b6800010a7983 */ /* 0x000ee80000300800 */
[----:B------:R-:W3:Y:S04]  /*12f580*/  LDL.LU R3, [R1+0xb6c] ;  /* 0x000b6c0001037983 */ /* 0x000ee80000300800 */
[----:B------:R1:W-:Y:S01]  /*12f590*/  STL.64 [R1+0x5e28], R22 ;  /* 0x005e281601007387 */ /* 0x0003e20000100a00 */
[----:B------:R-:W-:-:S03]  /*12f5a0*/  F2FP.SATFINITE.E5M2.F32.PACK_AB_MERGE_C R7, R6, R7, RZ ;  /* 0x000000070607723e */ /* 0x000fc600048060ff */
[----:B-1----:R-:W3:Y:S01]  /*12f5b0*/  LDL.LU R23, [R1+0xb70] ;  /* 0x000b700001177983 */ /* 0x002ee20000300800 */
[----:B------:R-:W-:-:S03]  /*12f5c0*/  F2FP.SATFINITE.E5M2.F32.PACK_AB_MERGE_C R9, R9, R16, RZ ;  /* 0x000000100909723e */ /* 0x000fc600048060ff */
[----:B------:R-:W-:Y:S04]  /*12f5d0*/  STL [R1+0x59b0], R7 ;  /* 0x0059b00701007387 */ /* 0x000fe80000100800 */
[----:B------:R1:W-:Y:S04]  /*12f5e0*/  STL [R1+0x3e4], R9 ;  /* 0x0003e40901007387 */ /* 0x0003e80000100800 */
[----:B-1----:R-:W3:Y:S01]  /*12f5f0*/  LDL.LU R9, [R1+0xb50] ;  /* 0x000b500001097983 */ /* 0x002ee20000300800 */
[----:B--2---:R-:W-:-:S05]  /*12f600*/  IADD3 R6, P1, PT, R0, R21, RZ ;  /* 0x0000001500067210 */ /* 0x004fca0007f3e0ff */
[----:B------:R-:W-:Y:S01]  /*12f610*/  IMAD.X R7, R5, 0x1, R19, P1 ;  /* 0x0000000105077824 */ /* 0x000fe200008e0613 */
[----:B------:R-:W-:-:S04]  /*12f620*/  IADD3 R16, P1, PT, R0, R20, RZ ;  /* 0x0000001400107210 */ /* 0x000fc80007f3e0ff */
[----:B------:R1:W-:Y:S02]  /*12f630*/  STL.64 [R1+0x2078], R6 ;  /* 0x0020780601007387 */ /* 0x0003e40000100a00 */
[----:B-1----:R-:W-:Y:S01]  /*12f640*/  F2FP.SATFINITE.E5M2.F32.PACK_AB_MERGE_C R7, R13, R17, RZ ;  /* 0x000000110d07723e */ /* 0x002fe200048060ff */
[----:B------:R-:W-:Y:S01]  /*12f650*/  IMAD.X R17, R5, 0x1, R18, P1 ;  /* 0x0000000105117824 */ /* 0x000fe200008e0612 */
[----:B------:R-:W2:Y:S04]  /*12f660*/  LDL.LU R6, [R1+0xb54] ;  /* 0x000b540001067983 */ /* 0x000ea80000300800 */
[----:B------:R-:W-:Y:S04]  /*12f670*/  STL.64 [R1+0x5e20], R20 ;  /* 0x005e201401007387 */ /* 0x000fe80000100a00 */
[----:B------:R-:W-:Y:S04]  /*12f680*/  STL [R1+0x3dc], R7 ;  /* 0x0003dc0701007387 */ /* 0x000fe80000100800 */
[----:B------:R1:W-:Y:S04]  /*12f690*/  STL.64 [R1+0x2070], R16 ;  /* 0x0020701001007387 */ /* 0x0003e80000100a00 */
[----:B-1----:R-:W2:Y:S04]  /*12f6a0*/  LDL.LU R16, [R1+0xb58] ;  /* 0x000b580001107983 */ /* 0x002ea80000300800 */
[----:B------:R-:W2:Y:S04]  /*12f6b0*/  LDL.LU R17, [R1+0xb5c] ;  /* 0x000b5c0001117983 */ /* 0x000ea80000300800 */
[----:B------:R-:W2:Y:S04]  /*12f6c0*/  LDL.LU R13, [R1+0xb40] ;  /* 0x000b4000010d7983 */ /* 0x000ea80000300800 */
[----:B------:R-:W2:Y:S01]  /*12f6d0*/  LDL.LU R5, [R1+0xb44] ;  /* 0x000b440001057983 */ /* 0x000ea20000300800 */
[----:B---3--:R-:W-:-:S02]  /*12f6e0*/  F2FP.SATFINITE.E5M2.F32.PACK_AB_MERGE_C R8, R8, R23, RZ ;  /* 0x000000170808723e */ /* 0x008fc400048060ff */
[----:B------:R-:W-:Y:S01]  /*12f6f0*/  F2FP.SATFINITE.E5M2.F32.PACK_AB_MERGE_C R2, R2, R12, RZ ;  /* 0x0000000c0202723e */ /* 0x000fe200048060ff */
[----:B0-----:R-:W-:Y:S01]  /*12f700*/  VIADD R0, R0, UR5 ;  /* 0x0000000500007c36 */ /* 0x001fe20008000000 */
[----:B----4-:R-:W-:Y:S01]  /*12f710*/  F2FP.SATFINITE.E5M2.F32.PACK_AB_MERGE_C R4, R11, R4, RZ ;  /* 0x000000040b04723e */ /* 0x010fe200048060ff */
[----:B------:R-:W-:Y:S01]  /*12f720*/  STL [R1+0x59d8], R8 ;  /* 0x0059d80801007387 */ /* 0x000fe20000100800 */
[----:B------:R-:W-:Y:S01]  /*12f730*/  F2FP.SATFINITE.E5M2.F32.PACK_AB_MERGE_C R3, R3, R10, RZ ;  /* 0x0000000a0303723e */ /* 0x000fe200048060ff */
[----:B------:R-:W0:Y:S02]  /*12f740*/  LDCU UR5, c[0x0][0x3b8] ;  /* 0x00007700ff0577ac */ /* 0x000e240008000800 */
[----:B------:R-:W3:Y:S01]  /*12f750*/  LDL.LU R7, [R1+0xb4c] ;  /* 0x000b4c0001077983 */ /* 0x000ee20000300800 */
[----:B------:R-:W-:-:S03]  /*12f760*/  IADD3 R20, P1, PT, R0, R29, RZ ;  /* 0x0000001d00147210 */ /* 0x000fc60007f3e0ff */
[----:B------:R-:W4:Y:S04]  /*12f770*/  LDL.LU R12, [R1+0xb30] ;  /* 0x000b3000010c7983 */ /* 0x000f280000300800 */
[----:B------:R1:W-:Y:S04]  /*12f780*/  STL [R1+0x374], R2 ;  /* 0x0003740201007387 */ /* 0x0003e80000100800 */
[----:B-1----:R-:W4:Y:S04]  /*12f790*/  LDL.LU R2, [R1+0xb34] ;  /* 0x000b340001027983 */ /* 0x002f280000300800 */
[----:B------:R1:W-:Y:S02]  /*12f7a0*/  STL [R1+0x5e18], R29 ;  /* 0x005e181d01007387 */ /* 0x0003e40000100800 */
[----:B-1----:R-:W-:-:S02]  /*12f7b0*/  SHF.R.S32.HI R29, RZ, 0x1f, R0 ;  /* 0x0000001fff1d7819 */ /* 0x002fc40000011400 */
[----:B------:R-:W-:Y:S03]  /*12f7c0*/  STL [R1+0x34c], R4 ;  /* 0x00034c0401007387 */ /* 0x000fe60000100800 */
[----:B------:R-:W-:Y:S01]  /*12f7d0*/  IMAD.X R21, R29, 0x1, R28, P1 ;  /* 0x000000011d157824 */ /* 0x000fe200008e061c */
[----:B------:R-:W3:Y:S01]  /*12f7e0*/  LDL.LU R8, [R1+0xb3c] ;  /* 0x000b3c0001087983 */ /* 0x000ee20000300800 */
[----:B------:R-:W-:-:S03]  /*12f7f0*/  IADD3 R10, P1, PT, R0, R27, RZ ;  /* 0x0000001b000a7210 */ /* 0x000fc60007f3e0ff */
[----:B------:R-:W3:Y:S04]  /*12f800*/  LDL.LU R22, [R1+0xb20] ;  /* 0x000b200001167983 */ /* 0x000ee80000300800 */
[----:B------:R1:W-:Y:S01]  /*12f810*/  STL.64 [R1+0x2068], R20 ;  /* 0x0020681401007387 */ /* 0x0003e20000100a00 */
[----:B------:R-:W-:-:S03]  /*12f820*/  IMAD.X R11, R29, 0x1, R26, P1 ;  /* 0x000000011d0b7824 */ /* 0x000fc600008e061a */
[----:B------:R0:W-:Y:S04]  /*12f830*/  STL [R1+0x348], R3 ;  /* 0x0003480301007387 */ /* 0x0001e80000100800 */
[----:B------:R-:W3:Y:S04]  /*12f840*/  LDL.LU R23, [R1+0xb24] ;  /* 0x000b240001177983 */ /* 0x000ee80000300800 */
[----:B-1----:R-:W3:Y:S04]  /*12f850*/  LDL.LU R20, [R1+0xb28] ;  /* 0x000b280001147983 */ /* 0x002ee80000300800 */
[----:B------:R-:W3:Y:S04]  /*12f860*/  LDL.LU R21, [R1+0xb2c] ;  /* 0x000b2c0001157983 */ /* 0x000ee80000300800 */
[----:B------:R-:W3:Y:S04]  /*12f870*/  LDL.LU R4, [R1+0xb10] ;  /* 0x000b100001047983 */ /* 0x000ee80000300800 */
[----:B0-----:R-:W3:Y:S01]  /*12f880*/  LDL.LU R3, [R1+0xb14] ;  /* 0x000b140001037983 */ /* 0x001ee20000300800 */
[----:B--2---:R-:W-:-:S05]  /*12f890*/  F2FP.SATFINITE.E5M2.F32.PACK_AB_MERGE_C R6, R6, R9, RZ ;  /* 0x000000090606723e */ /* 0x004fca00048060ff */
[----:B------:R-:W-:Y:S04]  /*12f8a0*/  STL [R1+0x31c], R6 ;  /* 0x00031c0601007387 */ /* 0x000fe80000100800 */
[----:B------:R0:W-:Y:S04]  /*12f8b0*/  STL.64 [R1+0x2060], R10 ;  /* 0x0020600a01007387 */ /* 0x0001e80000100a00 */
[----:B0-----:R-:W2:Y:S04]  /*12f8c0*/  LDL.LU R11, [R1+0xb18] ;  /* 0x000b1800010b7983 */ /* 0x001ea80000300800 */
[----:B------:R-:W2:Y:S01]  /*12f8d0*/  LDL.LU R10, [R1+0xb1c] ;  /* 0x000b1c00010a7983 */ /* 0x000ea20000300800 */
[----:B------:R-:W-:-:S03]  /*12f8e0*/  F2FP.SATFINITE.E5M2.F32.PACK_AB_MERGE_C R17, R17, R16, RZ ;  /* 0x000000101111723e */ /* 0x000fc600048060ff */
[----:B------:R-:W2:Y:S01]  /*12f8f0*/  LDL.LU R9, [R1+0xb00] ;  /* 0x000b000001097983 */ /* 0x000ea20000300800 */
[----:B------:R-:W-:-:S03]  /*12f900*/  IADD3 R16, P1, PT, R0, R25, RZ ;  /* 0x0000001900107210 */ /* 0x000fc60007f3e0ff */
[----:B------:R-:W2:Y:S01]  /*12f910*/  LDL.LU R6, [R1+0xb04] ;  /* 0x000b040001067983 */ /* 0x000ea20000300800 */
[----:B------:R-:W-:-:S03]  /*12f920*/  F2FP.SATFINITE.E5M2.F32.PACK_AB_MERGE_C R5, R5, R13, RZ ;  /* 0x0000000d0505723e */ /* 0x000fc600048060ff */
[----:B------:R0:W-:Y:S04]  /*12f930*/  STL [R1+0x320], R17 ;  /* 0x0003201101007387 */ /* 0x0001e80000100800 */
[----:B------:R-:W-:Y:S01]  /*12f940*/  STL [R1+0x2f4], R5 ;  /* 0x0002f40501007387 */ /* 0x000fe20000100800 */
[----:B0-----:R-:W-:-:S05]  /*12f950*/  IMAD.X R17, R29, 0x1, R24, P1 ;  /* 0x000000011d117824 */ /* 0x001fca00008e0618 */
[----:B------:R0:W-:Y:S04]  /*12f960*/  STL.64 [R1+0x2058], R16 ;  /* 0x0020581001007387 */ /* 0x0001e80000100a00 */
[----:B0-----:R-:W2:Y:S04]  /*12f970*/  LDL.LU.64 R16, [R1+0x5e30] ;  /* 0x005e300001107983 */ /* 0x001ea80000300a00 */
[----:B------:R-:W2:Y:S04]  /*12f980*/  LDL.LU R13, [R1+0xb08] ;  /* 0x000b0800010d7983 */ /* 0x000ea80000300800 */
[----:B------:R-:W2:Y:S04]  /*12f990*/  LDL.LU R5, [R1+0xb0c] ;  /* 0x000b0c0001057983 */ /* 0x000ea80000300800 */
[----:B------:R0:W-:Y:S04]  /*12f9a0*/  STL.64 [R1+0x5e10], R24 ;  /* 0x005e101801007387 */ /* 0x0001e80000100a00 */
[----:B0-----:R-:W3:Y:S01]  /*12f9b0*/  LDL.LU R25, [R1+0xb48] ;  /* 0x000b480001197983 */ /* 0x001ee20000300800 */
[----:B----4-:R-:W-:-:S05]  /*12f9c0*/  F2FP.SATFINITE.E5M2.F32.PACK_AB_MERGE_C R12, R2, R12, RZ ;  /* 0x0000000c020c723e */ /* 0x010fca00048060ff */
[----:B------:R0:W-:Y:S01]  /*12f9d0*/  STL [R1+0x5a30], R12 ;  /* 0x005a300c01007387 */ /* 0x0001e20000100800 */
[----:B---3--:R-:W-:-:S05]  /*12f9e0*/  F2FP.SATFINITE.E5M2.F32.PACK_AB_MERGE_C R7, R7, R25, RZ ;  /* 0x000000190707723e */ /* 0x008fca00048060ff */
[----:B------:R-:W-:Y:S04]  /*12f9f0*/  STL [R1+0x300], R7 ;  /* 0x0003000701007387 */ /* 0x000fe80000100800 */
[----:B0-----:R-:W3:Y:S01]  /*12fa00*/  LDL.LU R12, [R1+0xb38] ;  /* 0x000b3800010c7983 */ /* 0x001ee20000300800 */
[----:B--2---:R-:W-:-:S05]  /*12fa10*/  IADD3 R24, P1, PT, R0, R17, RZ ;  /* 0x0000001100187210 */ /* 0x004fca0007f3e0ff */
[----:B------:R-:W-:Y:S01]  /*12fa20*/  IMAD.X R25, R29, 0x1, R15, P1 ;  /* 0x000000011d197824 */ /* 0x000fe200008e060f */
[----:B------:R-:W-:Y:S04]  /*12fa30*/  STL [R1+0x5e00], R17 ;  /* 0x005e001101007387 */ /* 0x000fe80000100800 */
[----:B------:R0:W-:Y:S04]  /*12fa40*/  STL.64 [R1+0x2050], R24 ;  /* 0x0020501801007387 */ /* 0x0001e80000100a00 */
[----:B0-----:R-:W2:Y:S04]  /*12fa50*/  LDL.LU R24, [R1+0xaf0] ;  /* 0x000af00001187983 */ /* 0x001ea80000300800 */
[----:B------:R-:W2:Y:S04]  /*12fa60*/  LDL.LU R25, [R1+0xaf4] ;  /* 0x000af40001197983 */ /* 0x000ea80000300800 */
[----:B------:R-:W4:Y:S04]  /*12fa70*/  LDL.LU R7, [R1+0xaf8] ;  /* 0x000af80001077983 */ /* 0x000f280000300800 */
[----:B------:R-:W4:Y:S04]  /*12fa80*/  LDL.LU R2, [R1+0xafc] ;  /* 0x000afc0001027983 */ /* 0x000f280000300800 */
[----:B------:R-:W-:Y:S01]  /*12fa90*/  STL [R1+0x5e04], R15 ;  /* 0x005e040f01007387 */ /* 0x000fe20000100800 */
[----:B---3--:R-:W-:-:S02]  /*12faa0*/  F2FP.SATFINITE.E5M2.F32.PACK_AB_MERGE_C R12, R8, R12, RZ ;  /* 0x0000000c080c723e */ /* 0x008fc400048060ff */
[----:B------:R-:W-:Y:S02]  /*12fab0*/  F2FP.SATFINITE.E5M2.F32.PACK_AB_MERGE_C R8, R23, R22, RZ ;  /* 0x000000161708723e */ /* 0x000fe400048060ff */
[----:B------:R-:W-:Y:S01]  /*12fac0*/  IADD3 R22, P1, PT, R0, R16, RZ ;  /* 0x0000001000167210 */ /* 0x000fe20007f3e0ff */
[----:B------:R-:W-:Y:S04]  /*12fad0*/  STL [R1+0x2dc], R12 ;  /* 0x0002dc0c01007387 */ /* 0x000fe80000100800 */
[----:B------:R-:W-:Y:S01]  /*12fae0*/  IMAD.X R23, R29, 0x1, R14, P1 ;  /* 0x000000011d177824 */ /* 0x000fe200008e060e */
[----:B------:R-:W-:Y:S04]  /*12faf0*/  STL [R1+0x2b0], R8 ;  /* 0x0002b00801007387 */ /* 0x000fe80000100800 */
[----:B------:R0:W-:Y:S04]  /*12fb00*/  STL.64 [R1+0x2048], R22 ;  /* 0x0020481601007387 */ /* 0x0001e80000100a00 */
[----:B0-----:R-:W3:Y:S01]  /*12fb10*/  LDL.LU.64 R22, [R1+0x5e28] ;  /* 0x005e280001167983 */ /* 0x001ee20000300a00 */
[----:B------:R-:W-:-:S02]  /*12fb20*/  F2FP.SATFINITE.E5M2.F32.PACK_AB_MERGE_C R12, R21, R20, RZ ;  /* 0x00000014150c723e */ /* 0x000fc400048060ff */
[----:B------:R-:W-:Y:S01]  /*12fb30*/  F2FP.SATFINITE.E5M2.F32.PACK_AB_MERGE_C R4, R3, R4, RZ ;  /* 0x000000040304723e */ /* 0x000fe200048060ff */
[----:B------:R-:W2:Y:S04]  /*12fb40*/  LDL.LU R8, [R1+0xae0] ;  /* 0x000ae00001087983 */ /* 0x000ea80000300800 */
[----:B------:R-:W-:Y:S04]  /*12fb50*/  STL [R1+0x2b8], R12 ;  /* 0x0002b80c01007387 */ /* 0x000fe80000100800 */
[----:B------:R-:W2:Y:S04]  /*12fb60*/  LDL.LU R3, [R1+0xae4] ;  /* 0x000ae40001037983 */ /* 0x000ea80000300800 */
[----:B------:R-:W-:Y:S01]  /*12fb70*/  STL [R1+0x29c], R4 ;  /* 0x00029c0401007387 */ /* 0x000fe20000100800 */
[----:B---3--:R-:W-:-:S05]  /*12fb80*/  IADD3 R20, P1, PT, R0, R23, RZ ;  /* 0x0000001700147210 */ /* 0x008fca0007f3e0ff */
[----:B------:R-:W-:-:S05]  /*12fb90*/  IMAD.X R21, R29, 0x1, R22, P1 ;  /* 0x000000011d157824 */ /* 0x000fca00008e0616 */
[----:B------:R0:W-:Y:S04]  /*12fba0*/  STL.64 [R1+0x2040], R20 ;  /* 0x0020401401007387 */ /* 0x0001e80000100a00 */
[----:B0-----:R-:W3:Y:S01]  /*12fbb0*/  LDL.LU.64 R20, [R1+0x5e20] ;  /* 0x005e200001147983 */ /* 0x001ee20000300a00 */
[----:B------:R-:W-:Y:S02]  /*12fbc0*/  F2FP.SATFINITE.E5M2.F32.PACK_AB_MERGE_C R12, R10, R11, RZ ;  /* 0x0000000b0a0c723e */ /* 0x000fe400048060ff */
[----:B------:R-:W-:Y:S01]  /*12fbd0*/  F2FP.SATFINITE.E5M2.F32.PACK_AB_MERGE_C R4, R6, R9, RZ ;  /* 0x000000090604723e */ /* 0x000fe200048060ff */
[----:B------:R-:W-:Y:S04]  /*12fbe0*/  STL.64 [R1+0x5df8], R22 ;  /* 0x005df81601007387 */ /* 0x000fe80000100a00 */
[----:B------:R-:W-:Y:S01]  /*12fbf0*/  STL [R1+0x2a4], R12 ;  /* 0x0002a40c01007387 */ /* 0x000fe20000100800 */
[----:B------:R-:W-:-:S03]  /*12fc00*/  F2FP.SATFINITE.E5M2.F32.PACK_AB_MERGE_C R13, R5, R13, RZ ;  /* 0x0000000d050d723e */ /* 0x000fc600048060ff */
[----:B------:R0:W-:Y:S04]  /*12fc10*/  STL [R1+0x200], R4 ;  /* 0x0002000401007387 */ /* 0x0001e80000100800 */
[----:B0-----:R-:W2:Y:S01]  /*12fc20*/  LDL.LU R4, [R1+0xae8] ;  /* 0x000ae80001047983 */ /* 0x001ea20000300800 */
[----:B---3--:R-:W-:-:S05]  /*12fc30*/  IADD3 R10, P1, PT, R0, R21, RZ ;  /* 0x00000015000a7210 */ /* 0x008fca0007f3e0ff */
[----:B------:R-:W-:Y:S01]  /*12fc40*/  IMAD.X R11, R29, 0x1, R19, P1 ;  /* 0x000000011d0b7824 */ /* 0x000fe200008e0613 */
[----:B------:R-:W-:-:S04]  /*12fc50*/  IADD3 R22, P1, PT, R0, R20, RZ ;  /* 0x0000001400167210 */ /* 0x000fc80007f3e0ff */
[----:B------:R0:W-:Y:S01]  /*12fc60*/  STL.64 [R1+0x2030], R10 ;  /* 0x0020300a01007387 */ /* 0x0001e20000100a00 */
[----:B------:R-:W-:-:S03]  /*12fc70*/  IMAD.X R23, R29, 0x1, R18, P1 ;  /* 0x000000011d177824 */ /* 0x000fc600008e0612 */
[----:B0-----:R-:W3:Y:S04]  /*12fc80*/  LDL.LU R11, [R1+0xaec] ;  /* 0x000aec00010b7983 */ /* 0x001ee80000300800 */
[----:B------:R-:W3:Y:S04]  /*12fc90*/  LDL.LU R10, [R1+0xad0] ;  /* 0x000ad000010a7983 */ /* 0x000ee80000300800 */
[----:B------:R-:W3:Y:S04]  /*12fca0*/  LDL.LU R6, [R1+0xad4] ;  /* 0x000ad40001067983 */ /* 0x000ee80000300800 */
[----:B------:R-:W3:Y:S04]  /*12fcb0*/  LDL.LU R9, [R1+0xac0] ;  /* 0x000ac00001097983 */ /* 0x000ee80000300800 */
[----:B------:R-:W3:Y:S04]  /*12fcc0*/  LDL.LU R5, [R1+0xac4] ;  /* 0x000ac40001057983 */ /* 0x000ee80000300800 */
[----:B------:R-:W-:Y:S04]  /*12fcd0*/  STL [R1+0x5a60], R13 ;  /* 0x005a600d01007387 */ /* 0x000fe80000100800 */
[----:B------:R0:W-:Y:S04]  /*12fce0*/  STL.64 [R1+0x5e08], R20 ;  /* 0x005e081401007387 */ /* 0x0001e80000100a00 */
[----:B0-----:R-:W3:Y:S04]  /*12fcf0*/  LDL.LU R20, [R1+0xad8] ;  /* 0x000ad80001147983 */ /* 0x001ee80000300800 */
[----:B------:R-:W3:Y:S04]  /*12fd00*/  LDL.LU R21, [R1+0xadc] ;  /* 0x000adc0001157983 */ /* 0x000ee80000300800 */
[----:B------:R-:W3:Y:S01]  /*12fd10*/  LDL.LU R29, [R1+0x5e18] ;  /* 0x005e1800011d7983 */ /* 0x000ee20000300800 */
[----:B--2---:R-:W-:-:S02]  /*12fd20*/  F2FP.SATFINITE.E5M2.F32.PACK_AB_MERGE_C R12, R25, R24, RZ ;  /* 0x00000018190c723e */ /* 0x004fc400048060ff */
[----:B----4-:R-:W-:Y:S01]  /*12fd30*/  F2FP.SATFINITE.E5M2.F32.PACK_AB_MERGE_C R7, R2, R7, RZ ;  /* 0x000000070207723e */ /* 0x010fe200048060ff */
[----:B------:R0:W-:Y:S01]  /*12fd40*/  STL.64 [R1+0x2038], R22 ;  /* 0x0020381601007387 */ /* 0x0001e20000100a00 */
[----:B------:R-:W-:Y:S01]  /*12fd50*/  VIADD R2, R0, UR5 ;  /* 0x0000000500027c36 */ /* 0x000fe20008000000 */
[----:B------:R-:W-:Y:S01]  /*12fd60*/  F2FP.SATFINITE.E5M2.F32.PACK_AB_MERGE_C R3, R3, R8, RZ ;  /* 0x000000080303723e */ /* 0x000fe200048060ff */
[----:B------:R-:W1:Y:S01]  /*12fd70*/  LDCU UR5, c[0x0][0x3b8] ;  /* 0x00007700ff0577ac */ /* 0x000e620008000800 */
[----:B------:R-:W-:Y:S04]  /*12fd80*/  STL [R1+0x1e4], R12 ;  /* 0x0001e40c01007387 */ /* 0x000fe80000100800 */
[----:B------:R-:W2:Y:S04]  /*12fd90*/  LDL.LU R15, [R1+0xac8] ;  /* 0x000ac800010f7983 */ /* 0x000ea80000300800 */
[----:B------:R4:W-:Y:S04]  /*12fda0*/  STL [R1+0x1e0], R7 ;  /* 0x0001e00701007387 */ /* 0x0009e80000100800 */
[----:B------:R-:W2:Y:S04]  /*12fdb0*/  LDL.LU R17, [R1+0xacc] ;  /* 0x000acc0001117983 */ /* 0x000ea80000300800 */
[----:B0-----:R-:W2:Y:S04]  /*12fdc0*/  LDL.LU R22, [R1+0xab8] ;  /* 0x000ab80001167983 */ /* 0x001ea80000300800 */
[----:B------:R-:W2:Y:S04]  /*12fdd0*/  LDL.LU R23, [R1+0xabc] ;  /* 0x000abc0001177983 */ /* 0x000ea80000300800 */
[----:B----4-:R-:W4:Y:S04]  /*12fde0*/  LDL.LU R7, [R1+0xaa0] ;  /* 0x000aa00001077983 */ /* 0x010f280000300800 */
[----:B------:R-:W4:Y:S01]  /*12fdf0*/  LDL.LU R0, [R1+0xaa4] ;  /* 0x000aa40001007983 */ /* 0x000f220000300800 */
[----:B---3--:R-:W-:-:S02]  /*12fe00*/  F2FP.SATFINITE.E5M2.F32.PACK_AB_MERGE_C R11, R11, R4, RZ ;  /* 0x000000040b0b723e */ /* 0x008fc400048060ff */
[----:B------:R-:W-:Y:S02]  /*12fe10*/  F2FP.SATFINITE.E5M2.F32.PACK_AB_MERGE_C R6, R6, R10, RZ ;  /* 0x0000000a0606723e */ /* 0x000fe400048060ff */
[C---:B------:R-:W-:Y:S01]  /*12fe20*/  IADD3 R12, P1, PT, R2.reuse, R29, RZ ;  /* 0x0000001d020c7210 */ /* 0x040fe20007f3e0ff */
[----:B------:R0:W-:Y:S02]  /*12fe30*/  STL [R1+0x5df0], R29 ;  /* 0x005df01d01007387 */ /* 0x0001e40000100800 */
[----:B0-----:R-:W-:Y:S02]  /*12fe40*/  SHF.R.S32.HI R29, RZ, 0x1f, R2 ;  /* 0x0000001fff1d7819 */ /* 0x001fe40000011402 */
[----:B------:R-:W-:Y:S03]  /*12fe50*/  STL [R1+0x1b0], R3 ;  /* 0x0001b00301007387 */ /* 0x000fe60000100800 */
        /* <DEDUP_REMOVED lines=9> */
[----:B------:R0:W-:Y:S04]  /*12fef0*/  STL [R1+0x1bc], R11 ;  /* 0x0001bc0b01007387 */ /* 0x0001e80000100800 */
[----:B0-----:R-:W3:Y:S04]  /*12ff00*/  LDL.LU R11, [R1+0xa9c] ;  /* 0x000a9c00010b7983 */ /* 0x001ee80000300800 */
[----:B------:R0:W-:Y:S04]  /*12ff10*/  STL [R1+0x180], R6 ;  /* 0x0001800601007387 */ /* 0x0001e80000100800 */
[----:B------:R-:W3:Y:S04]  /*12ff20*/  LDL.LU R10, [R1+0xa80] ;  /* 0x000a8000010a7983 */ /* 0x000ee80000300800 */
[----:B0-----:R-:W3:Y:S04]  /*12ff30*/  LDL.LU R6, [R1+0xa84] ;  /* 0x000a840001067983 */ /* 0x001ee80000300800 */
[----:B------:R0:W-:Y:S04]  /*12ff40*/  STL.64 [R1+0x2028], R24 ;  /* 0x0020281801007387 */ /* 0x0001e80000100a00 */
[----:B0-----:R-:W3:Y:S01]  /*12ff50*/  LDL.LU.64 R24, [R1+0x5e10] ;  /* 0x005e100001187983 */ /* 0x001ee20000300a00 */
[----:B------:R-:W-:-:S02]  /*12ff60*/  F2FP.SATFINITE.E5M2.F32.PACK_AB_MERGE_C R21, R21, R20, RZ ;  /* 0x000000141515723e */ /* 0x000fc400048060ff */
[----:B------:R-:W-:-:S03]  /*12ff70*/  F2FP.SATFINITE.E5M2.F32.PACK_AB_MERGE_C R5, R5, R9, RZ ;  /* 0x000000090505723e */ /* 0x000fc600048060ff */
[----:B------:R0:W-:Y:S04]  /*12ff80*/  STL [R1+0x188], R21 ;  /* 0x0001881501007387 */ /* 0x0001e80000100800 */
[----:B------:R-:W-:Y:S01]  /*12ff90*/  STL [R1+0x164], R5 ;  /* 0x0001640501007387 */ /* 0x000fe20000100800 */
[----:B--2---:R-:W-:Y:S02]  /*12ffa0*/  F2FP.SATFINITE.E5M2.F32.PACK_AB_MERGE_C R17, R17, R15, RZ ;  /* 0x0000000f1111723e */ /* 0x004fe400048060ff */
[----:B---3--:R-:W-:-:S05]  /*12ffb0*/  IADD3 R20, P1, PT, R2, R25, RZ ;  /* 0x0000001902147210 */ /* 0x008fca0007f3e0ff */
[----:B0-----:R-:W-:-:S05]  /*12ffc0*/  IMAD.X R21, R29, 0x1, R24, P1 ;  /* 0x000000011d157824 */ /* 0x001fca00008e0618 */
[----:B------:R0:W-:Y:S04]  /*12ffd0*/  STL.64 [R1+0x2018], R20 ;  /* 0x0020181401007387 */ /* 0x0001e80000100a00 */
[----:B0-----:R-:W2:Y:S04]  /*12ffe0*/  LDL.LU.64 R20, [R1+0x5e08] ;  /* 0x005e080001147983 */ /* 0x001ea80000300a00 */
[----:B------:R-:W3:Y:S04]  /*12fff0*/  LDL.LU R9, [R1+0xa88] ;  /* 0x000a880001097983 */ /* 0x000ee80000300800 */
[----:B------:R-:W3:Y:S04]  /*130000*/  LDL.LU R5, [R1+0xa8c] ;  /* 0x000a8c0001057983 */ /* 0x000ee80000300800 */
[----:B------:R0:W-:Y:S04]  /*130010*/  STL.64 [R1+0x5de8], R24 ;  /* 0x005de81801007387 */ /* 0x0001e80000100a00 */
[----:B0-----:R-:W2:Y:S04]  /*130020*/  LDL.LU R24, [R1+0xab0] ;  /* 0x000ab00001187983 */ /* 0x001ea80000300800 */
[----:B------:R-:W2:Y:S04]  /*130030*/  LDL.LU R25, [R1+0xab4] ;  /* 0x000ab40001197983 */ /* 0x000ea80000300800 */
[----:B------:R-:W3:Y:S04]  /*130040*/  LDL.LU R15, [R1+0x5e04] ;  /* 0x005e0400010f7983 */ /* 0x000ee80000300800 */
[----:B------:R0:W-:Y:S04]  /*130050*/  STL [R1+0x170], R17 ;  /* 0x0001701101007387 */ /* 0x0001e80000100800 */
[----:B0-----:R-:W3:Y:S01]  /*130060*/  LDL.LU R17, [R1+0x5e00] ;  /* 0x005e000001117983 */ /* 0x001ee20000300800 */
[----:B------:R-:W-:-:S02]  /*130070*/  F2FP.SATFINITE.E5M2.F32.PACK_AB_MERGE_C R22, R23, R22, RZ ;  /* 0x000000161716723e */ /* 0x000fc400048060ff */
[----:B----4-:R-:W-:Y:S02]  /*130080*/  F2FP.SATFINITE.E5M2.F32.PACK_AB_MERGE_C R0, R0, R7, RZ ;  /* 0x000000070000723e */ /* 0x010fe400048060ff */
[----:B--2---:R-:W-:-:S05]  /*130090*/  F2FP.SATFINITE.E5M2.F32.PACK_AB_MERGE_C R25, R25, R24, RZ ;  /* 0x000000181919723e */ /* 0x004fca00048060ff */
[----:B------:R0:W-:Y:S01]  /*1300a0*/  STL [R1+0x148], R25 ;  /* 0x0001481901007387 */ /* 0x0001e20000100800 */
[----:B---3--:R-:W-:-:S05]  /*1300b0*/  IADD3 R24, P1, PT, R2, R17, RZ ;  /* 0x0000001102187210 */ /* 0x008fca0007f3e0ff */
[----:B0-----:R-:W-:-:S05]  /*1300c0*/  IMAD.X R25, R29, 0x1, R15, P1 ;  /* 0x000000011d197824 */ /* 0x001fca00008e060f */
[----:B------:R0:W-:Y:S04]  /*1300d0*/  STL.64 [R1+0x2008], R24 ;  /* 0x0020081801007387 */ /* 0x0001e80000100a00 */
[----:B0-----:R-:W2:Y:S04]  /*1300e0*/  LDL.LU R24, [R1+0xa70] ;  /* 0x000a700001187983 */ /* 0x001ea80000300800 */
[----:B------:R0:W-:Y:S04]  /*1300f0*/  STL [R1+0x140], R22 ;  /* 0x0001401601007387 */ /* 0x0001e80000100800 */
[----:B------:R-:W2:Y:S01]  /*130100*/  LDL.LU R25, [R1+0xa74] ;  /* 0x000a740001197983 */ /* 0x000ea20000300800 */
[----:B0-----:R-:W-:-:S03]  /*130110*/  IADD3 R22, P1, PT, R2, R16, RZ ;  /* 0x0000001002167210 */ /* 0x001fc60007f3e0ff */
[----:B------:R0:W-:Y:S02]  /*130120*/  STL [R1+0x130], R0 ;  /* 0x0001300001007387 */ /* 0x0001e40000100800 */
[----:B------:R-:W-:Y:S02]  /*130130*/  IMAD.X R23, R29, 0x1, R14, P1 ;  /* 0x000000011d177824 */ /* 0x000fe400008e060e */
[----:B------:R-:W3:Y:S04]  /*130140*/  LDL.LU R7, [R1+0xa78] ;  /* 0x000a780001077983 */ /* 0x000ee80000300800 */
[----:B0-----:R-:W3:Y:S04]  /*130150*/  LDL.LU R0, [R1+0xa7c] ;  /* 0x000a7c0001007983 */ /* 0x001ee80000300800 */
[----:B------:R-:W-:Y:S04]  /*130160*/  STL [R1+0x5dc8], R16 ;  /* 0x005dc81001007387 */ /* 0x000fe80000100800 */
[----:B------:R0:W-:Y:S04]  /*130170*/  STL.64 [R1+0x2010], R22 ;  /* 0x0020101601007387 */ /* 0x0001e80000100a00 */
[----:B0-----:R-:W4:Y:S01]  /*130180*/  LDL.LU.64 R22, [R1+0x5df8] ;  /* 0x005df80001167983 */ /* 0x001f220000300a00 */
[----:B------:R-:W-:-:S03]  /*130190*/  F2FP.SATFINITE.E5M2.F32.PACK_AB_MERGE_C R12, R12, R13, RZ ;  /* 0x0000000d0c0c723e */ /* 0x000fc600048060ff */
[----:B------:R4:W-:Y:S01]  /*1301a0*/  STL.64 [R1+0x5dd8], R14 ;  /* 0x005dd80e01007387 */ /* 0x0009e20000100a00 */
[----:B------:R-:W-:-:S03]  /*1301b0*/  F2FP.SATFINITE.E5M2.F32.PACK_AB_MERGE_C R8, R3, R8, RZ ;  /* 0x000000080308723e */ /* 0x000fc600048060ff */
[----:B------:R-:W2:Y:S04]  /*1301c0*/  LDL.LU R13, [R1+0xa60] ;  /* 0x000a6000010d7983 */ /* 0x000ea80000300800 */
[----:B------:R-:W-:Y:S04]  /*1301d0*/  STL [R1+0x134], R12 ;  /* 0x0001340c01007387 */ /* 0x000fe80000100800 */
[----:B------:R-:W2:Y:S01]  /*1301e0*/  LDL.LU R3, [R1+0xa64] ;  /* 0x000a640001037983 */ /* 0x000ea20000300800 */
[----:B------:R-:W-:-:S03]  /*1301f0*/  F2FP.SATFINITE.E5M2.F32.PACK_AB_MERGE_C R10, R6, R10, RZ ;  /* 0x0000000a060a723e */ /* 0x000fc600048060ff */
[----:B------:R-:W-:Y:S01]  /*130200*/  STL [R1+0x124], R8 ;  /* 0x0001240801007387 */ /* 0x000fe20000100800 */
[----:B------:R-:W-:Y:S02]  /*130210*/  F2FP.SATFINITE.E5M2.F32.PACK_AB_MERGE_C R4, R11, R4, RZ ;  /* 0x000000040b04723e */ /* 0x000fe400048060ff */
[----:B------:R-:W-:Y:S02]  /*130220*/  F2FP.SATFINITE.E5M2.F32.PACK_AB_MERGE_C R9, R5, R9, RZ ;  /* 0x000000090509723e */ /* 0x000fe400048060ff */
[----:B----4-:R-:W-:Y:S01]  /*130230*/  IADD3 R14, P1, PT, R2, R23, RZ ;  /* 0x00000017020e7210 */ /* 0x010fe20007f3e0ff */
[----:B------:R-:W-:Y:S04]  /*130240*/  STL.64 [R1+0x5dc0], R22 ;  /* 0x005dc01601007387 */ /* 0x000fe80000100a00 */
[----:B------:R-:W-:-:S05]  /*130250*/  IMAD.X R15, R29, 0x1, R22, P1 ;  /* 0x000000011d0f7824 */ /* 0x000fca00008e0616 */
[----:B------:R0:W-:Y:S04]  /*130260*/  STL.64 [R1+0x2000], R14 ;  /* 0x0020000e01007387 */ /* 0x0001e80000100a00 */
[----:B------:R-:W-:Y:S01]  /*130270*/  STL [R1+0x5b28], R10 ;  /* 0x005b280a01007387 */ /* 0x000fe20000100800 */
[----:B0-----:R-:W-:-:S03]  /*130280*/  IADD3 R14, P1, PT, R2, R21, RZ ;  /* 0x00000015020e7210 */ /* 0x001fc60007f3e0ff */
[----:B------:R0:W-:Y:S02]  /*130290*/  STL [R1+0x120], R4 ;  /* 0x0001200401007387 */ /* 0x0001e40000100800 */
[----:B------:R-:W-:Y:S02]  /*1302a0*/  IMAD.X R15, R29, 0x1, R19, P1 ;  /* 0x000000011d0f7824 */ /* 0x000fe400008e0613 */
[----:B------:R-:W4:Y:S04]  /*1302b0*/  LDL.LU R12, [R1+0xa68] ;  /* 0x000a6800010c7983 */ /* 0x000f280000300800 */
[----:B------:R-:W4:Y:S01]  /*1302c0*/  LDL.LU R8, [R1+0xa6c] ;  /* 0x000a6c0001087983 */ /* 0x000f220000300800 */
[----:B0-----:R-:W-:-:S03]  /*1302d0*/  IADD3 R4, P1, PT, R2, R20, RZ ;  /* 0x0000001402047210 */ /* 0x001fc60007f3e0ff */
[----:B------:R-:W4:Y:S04]  /*1302e0*/  LDL.LU R11, [R1+0xa50] ;  /* 0x000a5000010b7983 */ /* 0x000f280000300800 */
[----:B------:R-:W-:Y:S01]  /*1302f0*/  STL.64 [R1+0x1ff8], R14 ;  /* 0x001ff80e01007387 */ /* 0x000fe20000100a00 */
[----:B------:R-:W-:-:S03]  /*130300*/  IMAD.X R5, R29, 0x1, R18, P1 ;  /* 0x000000011d057824 */ /* 0x000fc600008e0612 */
[----:B------:R-:W4:Y:S04]  /*130310*/  LDL.LU R6, [R1+0xa54] ;  /* 0x000a540001067983 */ /* 0x000f280000300800 */
[----:B------:R-:W-:Y:S04]  /*130320*/  STL [R1+0x5b38], R9 ;  /* 0x005b380901007387 */ /* 0x000fe80000100800 */
[----:B------:R-:W-:Y:S04]  /*130330*/  STL.64 [R1+0x5dd0], R20 ;  /* 0x005dd01401007387 */ /* 0x000fe80000100a00 */
[----:B------:R-:W4:Y:S04]  /*130340*/  LDL.LU R29, [R1+0x5df0] ;  /* 0x005df000011d7983 */ /* 0x000f280000300800 */
[----:B------:R0:W-:Y:S04]  /*130350*/  STL.64 [R1+0x1ff0], R4 ;  /* 0x001ff00401007387 */ /* 0x0001e80000100a00 */
[----:B0-----:R-:W4:Y:S04]  /*130360*/  LDL.LU R5, [R1+0xa58] ;  /* 0x000a580001057983 */ /* 0x001f280000300800 */
[----:B------:R-:W4:Y:S01]  /*130370*/  LDL.LU R14, [R1+0xa5c] ;  /* 0x000a5c00010e7983 */ /* 0x000f220000300800 */
[----:B--2---:R-:W-:-:S03]  /*130380*/  F2FP.SATFINITE.E5M2.F32.PACK_AB_MERGE_C R10, R25, R24, RZ ;  /* 0x00000018190a723e */ /* 0x004fc600048060ff */
[----:B------:R-:W2:Y:S01]  /*130390*/  LDL.LU R15, [R1+0xa40] ;  /* 0x000a4000010f7983 */ /* 0x000ea20000300800 */
[----:B---3--:R-:W-:-:S03]  /*1303a0*/  F2FP.SATFINITE.E5M2.F32.PACK_AB_MERGE_C R9, R0, R7, RZ ;  /* 0x000000070009723e */ /* 0x008fc600048060ff */
[----:B------:R-:W2:Y:S01]  /*1303b0*/  LDL.LU R4, [R1+0xa44] ;  /* 0x000a440001047983 */ /* 0x000ea20000300800 */
[----:B-1----:R-:W-:Y:S01]  /*1303c0*/  VIADD R2, R2, UR5 ;  /* 0x0000000502027c36 */ /* 0x002fe20008000000 */
[----:B------:R-:W0:Y:S02]  /*1303d0*/  LDCU UR5, c[0x0][0x3b8] ;  /* 0x00007700ff0577ac */ /* 0x000e240008000800 */
[----:B------:R-:W3:Y:S04]  /*1303e0*/  LDL.LU R20, [R1+0xa48] ;  /* 0x000a480001147983 */ /* 0x000ee80000300800 */
[----:B------:R-:W-:Y:S04]  /*1303f0*/  STL [R1+0xfc], R10 ;  /* 0x0000fc0a01007387 */ /* 0x000fe80000100800 */
[----:B------:R-:W3:Y:S04]  /*130400*/  LDL.LU R21, [R1+0xa4c] ;  /* 0x000a4c0001157983 */ /* 0x000ee80000300800 */
[----:B------:R-:W2:Y:S04]  /*130410*/  LDL.LU R7, [R1+0x650] ;  /* 0x0006500001077983 */ /* 0x000ea80000300800 */
[----:B------:R-:W2:Y:S04]  /*130420*/  LDL.LU R0, [R1+0x654] ;  /* 0x0006540001007983 */ /* 0x000ea80000300800 */
[----:B------:R1:W-:Y:S02]  /*130430*/  STL [R1+0x5b3c], R9 ;  /* 0x005b3c0901007387 */ /* 0x0003e40000100800 */
[----:B-1----:R-:W-:-:S02]  /*130440*/  F2FP.SATFINITE.E5M2.F32.PACK_AB_MERGE_C R9, R3, R13, RZ ;  /* 0x0000000d0309723e */ /* 0x002fc400048060ff */
[----:B------:R-:W-:-:S03]  /*130450*/  SHF.R.S32.HI R3, RZ, 0x1f, R2 ;  /* 0x0000001fff037819 */ /* 0x000fc60000011402 */
[----:B------:R-:W-:Y:S04]  /*130460*/  STL [R1+0xf0], R9 ;  /* 0x0000f00901007387 */ /* 0x000fe80000100800 */
[----:B------:R-:W2:Y:S01]  /*130470*/  LDL.LU R16, [R1+0x658] ;  /* 0x0006580001107983 */ /* 0x000ea20000300800 */
[----:B----4-:R-:W-:Y:S02]  /*130480*/  F2FP.SATFINITE.E5M2.F32.PACK_AB_MERGE_C R8, R8, R12, RZ ;  /* 0x0000000c0808723e */ /* 0x010fe400048060ff */
[----:B------:R-:W-:-:S05]  /*130490*/  IADD3 R22, P1, PT, R2, R29, RZ ;  /* 0x0000001d02167210 */ /* 0x000fca0007f3e0ff */
[----:B------:R-:W-:Y:S01]  /*1304a0*/  IMAD.X R23, R3, 0x1, R28, P1 ;  /* 0x0000000103177824 */ /* 0x000fe200008e061c */
[----:B------:R-:W-:-:S04]  /*1304b0*/  IADD3 R24, P1, PT, R2, R27, RZ ;  /* 0x0000001b02187210 */ /* 0x000fc80007f3e0ff */
[----:B------:R1:W-:Y:S01]  /*1304c0*/  STL.64 [R1+0x1fe0], R22 ;  /* 0x001fe01601007387 */ /* 0x0003e20000100a00 */
[----:B------:R-:W-:Y:S01]  /*1304d0*/  F2FP.SATFINITE.E5M2.F32.PACK_AB_MERGE_C R6, R6, R11, RZ ;  /* 0x0000000b0606723e */ /* 0x000fe200048060ff */
[----:B------:R-:W-:Y:S02]  /*1304e0*/  IMAD.X R25, R3, 0x1, R26, P1 ;  /* 0x0000000103197824 */ /* 0x000fe400008e061a */
[----:B-1----:R-:W4:Y:S04]  /*1304f0*/  LDL.LU R22, [R1+0xa30] ;  /* 0x000a300001167983 */ /* 0x002f280000300800 */
[----:B------:R-:W4:Y:S04]  /*130500*/  LDL.LU R23, [R1+0xa34] ;  /* 0x000a340001177983 */ /* 0x000f280000300800 */
[----:B------:R-:W3:Y:S04]  /*130510*/  LDL.LU R9, [R1+0xa24] ;  /* 0x000a240001097983 */ /* 0x000ee80000300800 */
[----:B------:R1:W-:Y:S01]  /*130520*/  STL.64 [R1+0x5db8], R28 ;  /* 0x005db81c01007387 */ /* 0x0003e20000100a00 */
[----:B------:R-:W-:-:S03]  /*130530*/  F2FP.SATFINITE.E5M2.F32.PACK_AB_MERGE_C R14, R14, R5, RZ ;  /* 0x000000050e0e723e */ /* 0x000fc600048060ff */
[----:B-1----:R-:W3:Y:S04]  /*130540*/  LDL.LU R28, [R1+0xa3c] ;  /* 0x000a3c00011c7983 */ /* 0x002ee80000300800 */
[----:B------:R-:W3:Y:S04]  /*130550*/  LDL.LU R29, [R1+0xa20] ;  /* 0x000a2000011d7983 */ /* 0x000ee80000300800 */
[----:B------:R-:W3:Y:S04]  /*130560*/  LDL.LU R10, [R1+0xa28] ;  /* 0x000a2800010a7983 */ /* 0x000ee80000300800 */
[----:B------:R-:W-:Y:S04]  /*130570*/  STL [R1+0xec], R8 ;  /* 0x0000ec0801007387 */ /* 0x000fe80000100800 */
[----:B------:R-:W3:Y:S04]  /*130580*/  LDL.LU R11, [R1+0xa2c] ;  /* 0x000a2c00010b7983 */ /* 0x000ee80000300800 */
[----:B------:R-:W-:Y:S04]  /*130590*/  STL [R1+0xdc], R6 ;  /* 0x0000dc0601007387 */ /* 0x000fe80000100800 */
[----:B------:R-:W3:Y:S04]  /*1305a0*/  LDL.LU R13, [R1+0xa10] ;  /* 0x000a1000010d7983 */ /* 0x000ee80000300800 */
[----:B------:R-:W3:Y:S04]  /*1305b0*/  LDL.LU R12, [R1+0xa14] ;  /* 0x000a1400010c7983 */ /* 0x000ee80000300800 */
[----:B------:R1:W-:Y:S04]  /*1305c0*/  STL.64 [R1+0x1fe8], R24 ;  /* 0x001fe81801007387 */ /* 0x0003e80000100a00 */
[----:B-1----:R-:W3:Y:S04]  /*1305d0*/  LDL.LU.64 R24, [R1+0x5de8] ;  /* 0x005de80001187983 */ /* 0x002ee80000300a00 */
[----:B------:R-:W3:Y:S04]  /*1305e0*/  LDL.LU R8, [R1+0xa18] ;  /* 0x000a180001087983 */ /* 0x000ee80000300800 */
[----:B------:R-:W3:Y:S04]  /*1305f0*/  LDL.LU R6, [R1+0xa1c] ;  /* 0x000a1c0001067983 */ /* 0x000ee80000300800 */
[----:B------:R-:W3:Y:S01]  /*130600*/  LDL.LU R5, [R1+0x5de0] ;  /* 0x005de00001057983 */ /* 0x000ee20000300800 */
[----:B--2---:R-:W-:-:S05]  /*130610*/  F2FP.SATFINITE.E5M2.F32.PACK_AB_MERGE_C R4, R4, R15, RZ ;  /* 0x0000000f0404723e */ /* 0x004fca00048060ff */
[----:B---3--:R1:W-:Y:S04]  /*130620*/  STL.64 [R1+0x5ba0], R4 ;  /* 0x005ba00401007387 */ /* 0x0083e80000100a00 */
[----:B------:R2:W-:Y:S04]  /*130630*/  STL [R1+0xe0], R14 ;  /* 0x0000e00e01007387 */ /* 0x0005e80000100800 */
[----:B-1----:R-:W3:Y:S01]  /*130640*/  LDL.LU R4, [R1+0x65c] ;  /* 0x00065c0001047983 */ /* 0x002ee20000300800 */
[----:B--2---:R-:W-:-:S03]  /*130650*/  IADD3 R14, P1, PT, R2, R25, RZ ;  /* 0x00000019020e7210 */ /* 0x004fc60007f3e0ff */
[----:B------:R-:W2:Y:S02]  /*130660*/  LDL.LU R5, [R1+0xa38] ;  /* 0x000a380001057983 */ /* 0x000ea40000300800 */
[----:B------:R-:W-:-:S05]  /*130670*/  IMAD.X R15, R3, 0x1, R24, P1 ;  /* 0x00000001030f7824 */ /* 0x000fca00008e0618 */
[----:B------:R1:W-:Y:S04]  /*130680*/  STL.64 [R1+0x1fc8], R14 ;  /* 0x001fc80e01007387 */ /* 0x0003e80000100a00 */
[----:B-1----:R-:W2:Y:S01]  /*130690*/  LDL.LU.64 R14, [R1+0x5dd8] ;  /* 0x005dd800010e7983 */ /* 0x002ea20000300a00 */
[----:B------:R-:W-:Y:S02]  /*1306a0*/  F2FP.SATFINITE.E5M2.F32.PACK_AB_MERGE_C R21, R21, R20, RZ ;  /* 0x000000141515723e */ /* 0x000fe400048060ff */
[----:B------:R-:W-:Y:S02]  /*1306b0*/  IADD3 R20, P1, PT, R2, R17, RZ ;  /* 0x0000001102147210 */ /* 0x000fe40007f3e0ff */
[----:B------:R-:W-:Y:S01]  /*1306c0*/  F2FP.SATFINITE.E5M2.F32.PACK_AB_MERGE_C R0, R0, R7, RZ ;  /* 0x000000070000723e */ /* 0x000fe200048060ff */
[----:B------:R2:W-:Y:S04]  /*1306d0*/  STL [R1+0xd0], R21 ;  /* 0x0000d01501007387 */ /* 0x0005e80000100800 */
[----:B------:R-:W-:Y:S04]  /*1306e0*/  STL [R1+0x5da8], R17 ;  /* 0x005da81101007387 */ /* 0x000fe80000100800 */
[----:B------:R-:W-:Y:S01]  /*1306f0*/  STL [R1+0x94], R0 ;  /* 0x0000940001007387 */ /* 0x000fe20000100800 */
[----:B---3--:R-:W-:Y:S01]  /*130700*/  F2FP.SATFINITE.E5M2.F32.PACK_AB_MERGE_C R4, R4, R16, RZ ;  /* 0x000000100404723e */ /* 0x008fe200048060ff */
[----:B--2---:R-:W-:-:S05]  /*130710*/  IMAD.X R21, R3, 0x1, R15, P1 ;  /* 0x0000000103157824 */ /* 0x004fca00008e060f */
[----:B------:R1:W-:Y:S04]  /*130720*/  STL.64 [R1+0x1f88], R20 ;  /* 0x001f881401007387 */ /* 0x0003e80000100a00 */
[----:B-1----:R-:W2:Y:S04]  /*130730*/  LDL.LU.64 R20, [R1+0x5dd0] ;  /* 0x005dd00001147983 */ /* 0x002ea80000300a00 */
[----:B------:R-:W3:Y:S04]  /*130740*/  LDL.LU R17, [R1+0xa04] ;  /* 0x000a040001117983 */ /* 0x000ee80000300800 */
[----:B------:R-:W2:Y:S04]  /*130750*/  LDL.LU R7, [R1+0xa08] ;  /* 0x000a080001077983 */ /* 0x000ea80000300800 */
[----:B------:R-:W2:Y:S04]  /*130760*/  LDL.LU R0, [R1+0xa0c] ;  /* 0x000a0c0001007983 */ /* 0x000ea80000300800 */
[----:B------:R1:W-:Y:S04]  /*130770*/  STL [R1+0x5dac], R15 ;  /* 0x005dac0f01007387 */ /* 0x0003e80000100800 */
[----:B-1----:R-:W3:Y:S04]  /*130780*/  LDL.LU R15, [R1+0xa00] ;  /* 0x000a0000010f7983 */ /* 0x002ee80000300800 */
[----:B------:R-:W2:Y:S04]  /*130790*/  LDL.LU R16, [R1+0x5dc8] ;  /* 0x005dc80001107983 */ /* 0x000ea80000300800 */
[----:B------:R4:W-:Y:S02]  /*1307a0*/  STL [R1+0xc8], R4 ;  /* 0x0000c80401007387 */ /* 0x0009e40000100800 */
[----:B----4-:R-:W-:-:S05]  /*1307b0*/  F2FP.SATFINITE.E5M2.F32.PACK_AB_MERGE_C R4, R23, R22, RZ ;  /* 0x000000161704723e */ /* 0x010fca00048060ff */
[----:B------:R-:W-:Y:S01]  /*1307c0*/  STL [R1+0x4f7c], R4 ;  /* 0x004f7c0401007387 */ /* 0x000fe20000100800 */
[----:B--2---:R-:W-:-:S05]  /*1307d0*/  IADD3 R22, P1, PT, R2, R16, RZ ;  /* 0x0000001002167210 */ /* 0x004fca0007f3e0ff */
[----:B------:R-:W-:-:S05]  /*1307e0*/  IMAD.X R23, R3, 0x1, R14, P1 ;  /* 0x0000000103177824 */ /* 0x000fca00008e060e */
[----:B------:R1:W-:Y:S04]  /*1307f0*/  STL.64 [R1+0x1fc0], R22 ;  /* 0x001fc01601007387 */ /* 0x0003e80000100a00 */
[----:B-1----:R-:W2:Y:S01]  /*130800*/  LDL.LU.64 R22, [R1+0x5dc0] ;  /* 0x005dc00001167983 */ /* 0x002ea20000300a00 */
[----:B------:R-:W-:Y:S02]  /*130810*/  F2FP.SATFINITE.E5M2.F32.PACK_AB_MERGE_C R28, R28, R5, RZ ;  /* 0x000000051c1c723e */ /* 0x000fe400048060ff */
[----:B------:R-:W-:-:S03]  /*130820*/  F2FP.SATFINITE.E5M2.F32.PACK_AB_MERGE_C R9, R9, R29, RZ ;  /* 0x0000001d0909723e */ /* 0x000fc600048060ff */
[----:B------:R-:W-:Y:S01]  /*130830*/  STL [R1+0x4f88], R28 ;  /* 0x004f881c01007387 */ /* 0x000fe20000100800 */
[----:B---3--:R-:W-:Y:S02]  /*130840*/  F2FP.SATFINITE.E5M2.F32.PACK_AB_MERGE_C R17, R17, R15, RZ ;  /* 0x0000000f1111723e */ /* 0x008fe400048060ff */
[----:B--2---:R-:W-:Y:S01]  /*130850*/  IADD3 R4, P1, PT, R2, R23, RZ ;  /* 0x0000001702047210 */ /* 0x004fe20007f3e0ff */
[----:B------:R-:W-:Y:S04]  /*130860*/  STL [R1+0x5d94], R23 ;  /* 0x005d941701007387 */ /* 0x000fe80000100800 */
[----:B------:R-:W-:Y:S01]  /*130870*/  IMAD.X R5, R3, 0x1, R22, P1 ;  /* 0x0000000103057824 */ /* 0x000fe200008e0616 */
[----:B------:R-:W-:Y:S04]  /*130880*/  STL [R1+0x4efc], R9 ;  /* 0x004efc0901007387 */ /* 0x000fe80000100800 */
[----:B------:R1:W-:Y:S02]  /*130890*/  STL.64 [R1+0x1f80], R4 ;  /* 0x001f800401007387 */ /* 0x0003e40000100a00 */
[----:B-1----:R-:W-:-:S02]  /*1308a0*/  F2FP.SATFINITE.E5M2.F32.PACK_AB_MERGE_C R5, R11, R10, RZ ;  /* 0x0000000a0b05723e */ /* 0x002fc400048060ff */
[----:B------:R-:W2:Y:S04]  /*1308b0*/  LDL.LU R4, [R1+0x9f0] ;  /* 0x0009f00001047983 */ /* 0x000ea80000300800 */
[----:B------:R-:W2:Y:S04]  /*1308c0*/  LDL.LU R11, [R1+0x9f4] ;  /* 0x0009f400010b7983 */ /* 0x000ea80000300800 */
[----:B------:R1:W-:Y:S02]  /*1308d0*/  STL [R1+0x4f20], R5 ;  /* 0x004f200501007387 */ /* 0x0003e40000100800 */
[----:B-1----:R-:W-:-:S02]  /*1308e0*/  F2FP.SATFINITE.E5M2.F32.PACK_AB_MERGE_C R5, R12, R13, RZ ;  /* 0x0000000d0c05723e */ /* 0x002fc400048060ff */
[----:B------:R-:W-:-:S03]  /*1308f0*/  IADD3 R12, P1, PT, R2, R21, RZ ;  /* 0x00000015020c7210 */ /* 0x000fc60007f3e0ff */
[----:B------:R1:W-:Y:S02]  /*130900*/  STL [R1+0x4e80], R5 ;  /* 0x004e800501007387 */ /* 0x0003e40000100800 */
[----:B------:R-:W-:Y:S01]  /*130910*/  IMAD.X R13, R3, 0x1, R19, P1 ;  /* 0x00000001030d7824 */ /* 0x000fe200008e0613 */
[----:B------:R-:W-:-:S04]  /*130920*/  IADD3 R28, P1, PT, R2, R20, RZ ;  /* 0x00000014021c7210 */ /* 0x000fc80007f3e0ff */
[----:B------:R3:W-:Y:S01]  /*130930*/  STL.64 [R1+0x1f78], R12 ;  /* 0x001f780c01007387 */ /* 0x0007e20000100a00 */
[----:B-1----:R-:W-:Y:S01]  /*130940*/  F2FP.SATFINITE.E5M2.F32.PACK_AB_MERGE_C R5, R6, R8, RZ ;  /* 0x000000080605723e */ /* 0x002fe200048060ff */
[----:B------:R-:W-:Y:S02]  /*130950*/  IMAD.X R29, R3, 0x1, R18, P1 ;  /* 0x00000001031d7824 */ /* 0x000fe400008e0612 */
[----:B---3--:R-:W3:Y:S04]  /*130960*/  LDL.LU R13, [R1+0x9f8] ;  /* 0x0009f800010d7983 */ /* 0x008ee80000300800 */
[----:B------:R-:W3:Y:S04]  /*130970*/  LDL.LU R12, [R1+0x9fc] ;  /* 0x0009fc00010c7983 */ /* 0x000ee80000300800 */
[----:B------:R-:W-:Y:S04]  /*130980*/  STL [R1+0x4ea4], R5 ;  /* 0x004ea40501007387 */ /* 0x000fe80000100800 */
[----:B------:R-:W4:Y:S04]  /*130990*/  LDL.LU R8, [R1+0x9e0] ;  /* 0x0009e00001087983 */ /* 0x000f280000300800 */
[----:B------:R-:W4:Y:S04]  /*1309a0*/  LDL.LU R6, [R1+0x9e4] ;  /* 0x0009e40001067983 */ /* 0x000f280000300800 */
[----:B------:R-:W-:Y:S04]  /*1309b0*/  STL.64 [R1+0x5d88], R20 ;  /* 0x005d881401007387 */ /* 0x000fe80000100a00 */
[----:B------:R1:W-:Y:S04]  /*1309c0*/  STL.64 [R1+0x1f70], R28 ;  /* 0x001f701c01007387 */ /* 0x0003e80000100a00 */
[----:B-1----:R-:W2:Y:S04]  /*1309d0*/  LDL.LU.64 R28, [R1+0x5db8] ;  /* 0x005db800011c7983 */ /* 0x002ea80000300a00 */
[----:B------:R-:W2:Y:S04]  /*1309e0*/  LDL.LU R5, [R1+0x9e8] ;  /* 0x0009e80001057983 */ /* 0x000ea80000300800 */
[----:B------:R-:W2:Y:S04]  /*1309f0*/  LDL.LU R9, [R1+0x9ec] ;  /* 0x0009ec0001097983 */ /* 0x000ea80000300800 */
[----:B------:R-:W2:Y:S04]  /*130a00*/  LDL.LU R10, [R1+0x9d0] ;  /* 0x0009d000010a7983 */ /* 0x000ea80000300800 */
[----:B------:R-:W2:Y:S04]  /*130a10*/  LDL.LU R3, [R1+0x9d4] ;  /* 0x0009d40001037983 */ /* 0x000ea80000300800 */
[----:B------:R-:W-:Y:S04]  /*130a20*/  STL.64 [R1+0x5d98], R18 ;  /* 0x005d981201007387 */ /* 0x000fe80000100a00 */
[----:B------:R-:W2:Y:S01]  /*130a30*/  LDL.LU R15, [R1+0x9d8] ;  /* 0x0009d800010f7983 */ /* 0x000ea20000300800 */
[----:B------:R-:W-:-:S03]  /*130a40*/  F2FP.SATFINITE.E5M2.F32.PACK_AB_MERGE_C R0, R0, R7, RZ ;  /* 0x000000070000723e */ /* 0x000fc600048060ff */
[----:B------:R1:W-:Y:S04]  /*130a50*/  STL [R1+0x4e08], R17 ;  /* 0x004e081101007387 */ /* 0x0003e80000100800 */
[----:B--2---:R2:W-:Y:S04]  /*130a60*/  STL.64 [R1+0x5db0], R14 ;  /* 0x005db00e01007387 */ /* 0x0045e80000100a00 */
[----:B------:R-:W-:Y:S04]  /*130a70*/  STL [R1+0x4e28], R0 ;  /* 0x004e280001007387 */ /* 0x000fe80000100800 */
[----:B-1----:R-:W4:Y:S04]  /*130a80*/  LDL.LU R17, [R1+0x9dc] ;  /* 0x0009dc0001117983 */ /* 0x002f280000300800 */
[----:B------:R-:W4:Y:S04]  /*130a90*/  LDL.LU R18, [R1+0x9c8] ;  /* 0x0009c80001127983 */ /* 0x000f280000300800 */
[----:B------:R-:W4:Y:S01]  /*130aa0*/  LDL.LU R19, [R1+0x9cc] ;  /* 0x0009cc0001137983 */ /* 0x000f220000300800 */
[----:B0-----:R-:W-:Y:S01]  /*130ab0*/  VIADD R2, R2, UR5 ;  /* 0x0000000502027c36 */ /* 0x001fe20008000000 */
[----:B------:R-:W-:Y:S01]  /*130ac0*/  F2FP.SATFINITE.E5M2.F32.PACK_AB_MERGE_C R11, R11, R4, RZ ;  /* 0x000000040b0b723e */ /* 0x000fe200048060ff */
[----:B------:R-:W0:Y:S03]  /*130ad0*/  LDCU UR5, c[0x0][0x3b8] ;  /* 0x00007700ff0577ac */ /* 0x000e260008000800 */
[----:B------:R-:W-:-:S02]  /*130ae0*/  SHF.R.S32.HI R4, RZ, 0x1f, R2 ;  /* 0x0000001fff047819 */ /* 0x000fc40000011402 */
[----:B--2---:R-:W-:-:S05]  /*130af0*/  IADD3 R14, P1, PT, R2, R29, RZ ;  /* 0x0000001d020e7210 */ /* 0x004fca0007f3e0ff */
[----:B------:R-:W-:Y:S01]  /*130b00*/  IMAD.X R15, R4, 0x1, R28, P1 ;  /* 0x00000001040f7824 */ /* 0x000fe200008e061c */
[----:B---3--:R-:W-:Y:S02]  /*130b10*/  F2FP.SATFINITE.E5M2.F32.PACK_AB_MERGE_C R13, R12, R13, RZ ;  /* 0x0000000d0c0d723e */ /* 0x008fe400048060ff */
[----:B----4-:R-:W-:Y:S02]  /*130b20*/  F2FP.SATFINITE.E5M2.F32.PACK_AB_MERGE_C R6, R6, R8, RZ ;  /* 0x000000080606723e */ /* 0x010fe400048060ff */
[----:B------:R-:W-:Y:S02]  /*130b30*/  F2FP.SATFINITE.E5M2.F32.PACK_AB_MERGE_C R5, R9, R5, RZ ;  /* 0x000000050905723e */ /* 0x000fe400048060ff */
[----:B------:R-:W-:Y:S01]  /*130b40*/  F2FP.SATFINITE.E5M2.F32.PACK_AB_MERGE_C R3, R3, R10, RZ ;  /* 0x0000000a0303723e */ /* 0x000fe200048060ff */
[----:B------:R1:W-:Y:S04]  /*130b50*/  STL.64 [R1+0x5da0], R18 ;  /* 0x005da01201007387 */ /* 0x0003e80000100a00 */
[----:B-1----:R-:W2:Y:S04]  /*130b60*/  LDL.LU R18, [R1+0x9c0] ;  /* 0x0009c00001127983 */ /* 0x002ea80000300800 */
[----:B------:R-:W2:Y:S04]  /*130b70*/  LDL.LU R19, [R1+0x9c4] ;  /* 0x0009c40001137983 */ /* 0x000ea80000300800 */
[----:B------:R-:W3:Y:S04]  /*130b80*/  LDL.LU R7, [R1+0x9b0] ;  /* 0x0009b00001077983 */ /* 0x000ee80000300800 */
[----:B------:R-:W3:Y:S04]  /*130b90*/  LDL.LU R0, [R1+0x9b4] ;  /* 0x0009b40001007983 */ /* 0x000ee80000300800 */
[----:B------:R1:W-:Y:S04]  /*130ba0*/  STL [R1+0x2ae8], R11 ;  /* 0x002ae80b01007387 */ /* 0x0003e80000100800 */
[----:B------:R-:W4:Y:S04]  /*130bb0*/  LDL.LU R23, [R1+0x9b8] ;  /* 0x0009b80001177983 */ /* 0x000f280000300800 */
[----:B-1----:R-:W4:Y:S04]  /*130bc0*/  LDL.LU R11, [R1+0x9bc] ;  /* 0x0009bc00010b7983 */ /* 0x002f280000300800 */
[----:B------:R-:W2:Y:S04]  /*130bd0*/  LDL.LU R20, [R1+0x9a0] ;  /* 0x0009a00001147983 */ /* 0x000ea80000300800 */
[----:B------:R1:W-:Y:S04]  /*130be0*/  STL.64 [R1+0x1f48], R14 ;  /* 0x001f480e01007387 */ /* 0x0003e80000100a00 */
[----:B------:R-:W2:Y:S04]  /*130bf0*/  LDL.LU R21, [R1+0x9a4] ;  /* 0x0009a40001157983 */ /* 0x000ea80000300800 */
[----:B------:R-:W2:Y:S01]  /*130c00*/  LDL.LU R12, [R1+0x9a8] ;  /* 0x0009a800010c7983 */ /* 0x000ea20000300800 */
[----:B-1----:R-:W-:-:S03]  /*130c10*/  IADD3 R14, P1, PT, R2, R27, RZ ;  /* 0x0000001b020e7210 */ /* 0x002fc60007f3e0ff */
[----:B------:R1:W-:Y:S02]  /*130c20*/  STL [R1+0x2b2c], R13 ;  /* 0x002b2c0d01007387 */ /* 0x0003e40000100800 */
[----:B------:R-:W-:Y:S02]  /*130c30*/  IMAD.X R15, R4, 0x1, R26, P1 ;  /* 0x00000001040f7824 */ /* 0x000fe400008e061a */
[----:B------:R-:W2:Y:S04]  /*130c40*/  LDL.LU R8, [R1+0x9ac] ;  /* 0x0009ac0001087983 */ /* 0x000ea80000300800 */
[----:B------:R0:W-:Y:S04]  /*130c50*/  STL [R1+0x2a68], R6 ;  /* 0x002a680601007387 */ /* 0x0001e80000100800 */
[----:B-1----:R-:W2:Y:S04]  /*130c60*/  LDL.LU R13, [R1+0x990] ;  /* 0x00099000010d7983 */ /* 0x002ea80000300800 */
[----:B0-----:R-:W2:Y:S04]  /*130c70*/  LDL.LU R6, [R1+0x994] ;  /* 0x0009940001067983 */ /* 0x001ea80000300800 */
[----:B------:R0:W-:Y:S04]  /*130c80*/  STL.64 [R1+0x1f40], R14 ;  /* 0x001f400e01007387 */ /* 0x0001e80000100a00 */
[----:B------:R-:W-:Y:S01]  /*130c90*/  STL [R1+0x2a8c], R5 ;  /* 0x002a8c0501007387 */ /* 0x000fe20000100800 */
[----:B0-----:R-:W-:-:S03]  /*130ca0*/  IADD3 R14, P1, PT, R2, R25, RZ ;  /* 0x00000019020e7210 */ /* 0x001fc60007f3e0ff */
[----:B------:R-:W-:Y:S02]  /*130cb0*/  STL [R1+0x658], R3 ;  /* 0x0006580301007387 */ /* 0x000fe40000100800 */
[----:B------:R-:W-:-:S05]  /*130cc0*/  IMAD.X R15, R4, 0x1, R24, P1 ;  /* 0x00000001040f7824 */ /* 0x000fca00008e0618 */
[----:B------:R0:W-:Y:S04]  /*130cd0*/  STL.64 [R1+0x1f28], R14 ;  /* 0x001f280e01007387 */ /* 0x0001e80000100a00 */
[----:B0-----:R-:W2:Y:S04]  /*130ce0*/  LDL.LU.64 R14, [R1+0x5db0] ;  /* 0x005db000010e7983 */ /* 0x001ea80000300a00 */
[----:B------:R-:W3:Y:S04]  /*130cf0*/  LDL.LU R5, [R1+0x980] ;  /* 0x0009800001057983 */ /* 0x000ee80000300800 */
[----:B------:R-:W3:Y:S04]  /*130d00*/  LDL.LU R9, [R1+0x984] ;  /* 0x0009840001097983 */ /* 0x000ee80000300800 */
[----:B------:R-:W3:Y:S04]  /*130d10*/  LDL.LU R10, [R1+0x988] ;  /* 0x00098800010a7983 */ /* 0x000ee80000300800 */
[----:B------:R-:W3:Y:S01]  /*130d20*/  LDL.LU R3, [R1+0x98c] ;  /* 0x00098c0001037983 */ /* 0x000ee20000300800 */
[----:B--2---:R-:W-:-:S03]  /*130d30*/  F2FP.SATFINITE.E5M2.F32.PACK_AB_MERGE_C R17, R17, R15, RZ ;  /* 0x0000000f1111723e */ /* 0x004fc600048060ff */
        /* <DEDUP_REMOVED lines=8> */
[----:B0-----:R-:W2:Y:S01]  /*130dc0*/  LDL.LU.64 R18, [R1+0x5da0] ;  /* 0x005da00001127983 */ /* 0x001ea20000300a00 */
[----:B----4-:R-:W-:Y:S02]  /*130dd0*/  F2FP.SATFINITE.E5M2.F32.PACK_AB_MERGE_C R11, R11, R23, RZ ;  /* 0x000000170b0b723e */ /* 0x010fe400048060ff */
[----:B--2---:R-:W-:Y:S02]  /*130de0*/  F2FP.SATFINITE.E5M2.F32.PACK_AB_MERGE_C R19, R19, R18, RZ ;  /* 0x000000121313723e */ /* 0x004fe400048060ff */
[----:B---3--:R-:W-:Y:S02]  /*130df0*/  F2FP.SATFINITE.E5M2.F32.PACK_AB_MERGE_C R18, R0, R7, RZ ;  /* 0x000000070012723e */ /* 0x008fe400048060ff */
        /* <DEDUP_REMOVED lines=8> */
[----:B------:R-:W3:Y:S04]  /*130e80*/  LDL.LU R17, [R1+0x99c] ;  /* 0x00099c0001117983 */ /* 0x000ee80000300800 */
[----:B------:R0:W-:Y:S04]  /*130e90*/  STL.64 [R1+0x1e28], R18 ;  /* 0x001e281201007387 */ /* 0x0001e80000100a00 */
[----:B0-----:R-:W4:Y:S04]  /*130ea0*/  LDL.LU.64 R18, [R1+0x5d98] ;  /* 0x005d980001127983 */ /* 0x001f280000300a00 */
[----:B------:R-:W2:Y:S01]  /*130eb0*/  LDL.LU R23, [R1+0x5d94] ;  /* 0x005d940001177983 */ /* 0x000ea20000300800 */
[----:B------:R-:W-:-:S03]  /*130ec0*/  F2FP.SATFINITE.E5M2.F32.PACK_AB_MERGE_C R21, R21, R20, RZ ;  /* 0x000000141515723e */ /* 0x000fc600048060ff */
[----:B------:R0:W-:Y:S04]  /*130ed0*/  STL [R1+0x3d4], R11 ;  /* 0x0003d40b01007387 */ /* 0x0001e80000100800 */
[----:B0-----:R-:W3:Y:S04]  /*130ee0*/  LDL.LU R11, [R1+0x5d90] ;  /* 0x005d9000010b7983 */ /* 0x001ee80000300800 */
[----:B------:R0:W-:Y:S01]  /*130ef0*/  STL [R1+0x324], R21 ;  /* 0x0003241501007387 */ /* 0x0001e20000100800 */
[----:B--2---:R-:W-:-:S05]  /*130f00*/  IADD3 R20, P1, PT, R2, R23, RZ ;  /* 0x0000001702147210 */ /* 0x004fca0007f3e0ff */
[----:B0-----:R-:W-:-:S05]  /*130f10*/  IMAD.X R21, R4, 0x1, R22, P1 ;  /* 0x0000000104157824 */ /* 0x001fca00008e0616 */
[----:B------:R0:W-:Y:S04]  /*130f20*/  STL.64 [R1+0x1e20], R20 ;  /* 0x001e201401007387 */ /* 0x0001e80000100a00 */
[----:B0-----:R-:W2:Y:S04]  /*130f30*/  LDL.LU.64 R20, [R1+0x5d88] ;  /* 0x005d880001147983 */ /* 0x001ea80000300a00 */
[----:B------:R0:W-:Y:S02]  /*130f40*/  STL.64 [R1+0x5d70], R22 ;  /* 0x005d701601007387 */ /* 0x0001e40000100a00 */
[----:B0-----:R-:W-:-:S02]  /*130f50*/  F2FP.SATFINITE.E5M2.F32.PACK_AB_MERGE_C R22, R8, R12, RZ ;  /* 0x0000000c0816723e */ /* 0x001fc400048060ff */
[----:B------:R-:W3:Y:S04]  /*130f60*/  LDL.LU R12, [R1+0x978] ;  /* 0x00097800010c7983 */ /* 0x000ee80000300800 */
[----:B------:R-:W3:Y:S04]  /*130f70*/  LDL.LU R8, [R1+0x97c] ;  /* 0x00097c0001087983 */ /* 0x000ee80000300800 */
[----:B------:R0:W-:Y:S02]  /*130f80*/  STL [R1+0x338], R22 ;  /* 0x0003381601007387 */ /* 0x0001e40000100800 */
[----:B0-----:R-:W-:-:S02]  /*130f90*/  F2FP.SATFINITE.E5M2.F32.PACK_AB_MERGE_C R22, R6, R13, RZ ;  /* 0x0000000d0616723e */ /* 0x001fc400048060ff */
[----:B------:R-:W3:Y:S04]  /*130fa0*/  LDL.LU R13, [R1+0x960] ;  /* 0x00096000010d7983 */ /* 0x000ee80000300800 */
[----:B------:R-:W3:Y:S04]  /*130fb0*/  LDL.LU R6, [R1+0x964] ;  /* 0x0009640001067983 */ /* 0x000ee80000300800 */
[----:B------:R2:W-:Y:S01]  /*130fc0*/  STL [R1+0x2f8], R22 ;  /* 0x0002f81601007387 */ /* 0x0005e20000100800 */
[----:B------:R-:W-:Y:S02]  /*130fd0*/  F2FP.SATFINITE.E5M2.F32.PACK_AB_MERGE_C R3, R3, R10, RZ ;  /* 0x0000000a0303723e */ /* 0x000fe400048060ff */
[----:B------:R-:W-:-:S02]  /*130fe0*/  F2FP.SATFINITE.E5M2.F32.PACK_AB_MERGE_C R7, R0, R7, RZ ;  /* 0x000000070007723e */ /* 0x000fc400048060ff */
[----:B--2---:R-:W-:-:S05]  /*130ff0*/  IADD3 R22, P1, PT, R2, R21, RZ ;  /* 0x0000001502167210 */ /* 0x004fca0007f3e0ff */
[----:B----4-:R-:W-:-:S05]  /*131000*/  IMAD.X R23, R4, 0x1, R19, P1 ;  /* 0x0000000104177824 */ /* 0x010fca00008e0613 */
[----:B------:R3:W-:Y:S02]  /*131010*/  STL.64 [R1+0x1e18], R22 ;  /* 0x001e181601007387 */ /* 0x0007e40000100a00 */
[----:B---3--:R-:W-:Y:S02]  /*131020*/  F2FP.SATFINITE.E5M2.F32.PACK_AB_MERGE_C R22, R17, R16, RZ ;  /* 0x000000101116723e */ /* 0x008fe400048060ff */
[----:B------:R-:W-:Y:S01]  /*131030*/  IADD3 R16, P1, PT, R2, R20, RZ ;  /* 0x0000001402107210 */ /* 0x000fe20007f3e0ff */
[----:B------:R-:W-:Y:S04]  /*131040*/  STL.64 [R1+0x5d78], R20 ;  /* 0x005d781401007387 */ /* 0x000fe80000100a00 */
[----:B------:R-:W-:Y:S01]  /*131050*/  IMAD.X R17, R4, 0x1, R18, P1 ;  /* 0x0000000104117824 */ /* 0x000fe200008e0612 */
[----:B------:R-:W-:Y:S01]  /*131060*/  F2FP.SATFINITE.E5M2.F32.PACK_AB_MERGE_C R4, R9, R5, RZ ;  /* 0x000000050904723e */ /* 0x000fe200048060ff */
[----:B------:R-:W-:Y:S04]  /*131070*/  STL [R1+0x314], R22 ;  /* 0x0003141601007387 */ /* 0x000fe80000100800 */
[----:B------:R0:W-:Y:S04]  /*131080*/  STL.64 [R1+0x1e10], R16 ;  /* 0x001e101001007387 */ /* 0x0001e80000100a00 */
[----:B0-----:R-:W2:Y:S04]  /*131090*/  LDL.LU R16, [R1+0x96c] ;  /* 0x00096c0001107983 */ /* 0x001ea80000300800 */
[----:B------:R-:W-:Y:S04]  /*1310a0*/  STL [R1+0x2d4], R4 ;  /* 0x0002d40401007387 */ /* 0x000fe80000100800 */
[----:B------:R-:W3:Y:S04]  /*1310b0*/  LDL.LU R17, [R1+0x950] ;  /* 0x0009500001117983 */ /* 0x000ee80000300800 */
[----:B------:R0:W-:Y:S04]  /*1310c0*/  STL [R1+0x2e8], R3 ;  /* 0x0002e80301007387 */ /* 0x0001e80000100800 */
[----:B0-----:R-:W3:Y:S04]  /*1310d0*/  LDL.LU R3, [R1+0x954] ;  /* 0x0009540001037983 */ /* 0x001ee80000300800 */
[----:B------:R-:W4:Y:S04]  /*1310e0*/  LDL.LU R20, [R1+0x95c] ;  /* 0x00095c0001147983 */ /* 0x000f280000300800 */
[----:B------:R-:W2:Y:S04]  /*1310f0*/  LDL.LU R21, [R1+0x940] ;  /* 0x0009400001157983 */ /* 0x000ea80000300800 */
[----:B------:R-:W2:Y:S04]  /*131100*/  LDL.LU R4, [R1+0x944] ;  /* 0x0009440001047983 */ /* 0x000ea80000300800 */
[----:B------:R-:W2:Y:S04]  /*131110*/  LDL.LU R9, [R1+0x948] ;  /* 0x0009480001097983 */ /* 0x000ea80000300800 */
[----:B------:R-:W2:Y:S04]  /*131120*/  LDL.LU R10, [R1+0x94c] ;  /* 0x00094c00010a7983 */ /* 0x000ea80000300800 */
[----:B------:R0:W-:Y:S04]  /*131130*/  STL [R1+0x59e8], R7 ;  /* 0x0059e80701007387 */ /* 0x0001e80000100800 */
[----:B0-----:R-:W2:Y:S01]  /*131140*/  LDL.LU R7, [R1+0x968] ;  /* 0x0009680001077983 */ /* 0x001ea20000300800 */
[----:B------:R-:W-:Y:S01]  /*131150*/  VIADD R2, R2, UR5 ;  /* 0x0000000502027c36 */ /* 0x000fe20008000000 */
[----:B------:R-:W-:Y:S01]  /*131160*/  F2FP.SATFINITE.E5M2.F32.PACK_AB_MERGE_C R8, R8, R12, RZ ;  /* 0x0000000c0808723e */ /* 0x000fe200048060ff */
[----:B------:R-:W0:Y:S03]  /*131170*/  LDCU UR5, c[0x0][0x3b8] ;  /* 0x00007700ff0577ac */ /* 0x000e260008000800 */
[----:B------:R-:W-:-:S02]  /*131180*/  SHF.R.S32.HI R0, RZ, 0x1f, R2 ;  /* 0x0000001fff007819 */ /* 0x000fc40000011402 */
[----:B------:R-:W-:-:S05]  /*131190*/  IADD3 R22, P1, PT, R2, R29, RZ ;  /* 0x0000001d02167210 */ /* 0x000fca0007f3e0ff */
[----:B------:R-:W-:-:S05]  /*1311a0*/  IMAD.X R23, R0, 0x1, R28, P1 ;  /* 0x0000000100177824 */ /* 0x000fca00008e061c */
[----:B------:R1:W-:Y:S01]  /*1311b0*/  STL.64 [R1+0x1de8], R22 ;  /* 0x001de81601007387 */ /* 0x0003e20000100a00 */
[----:B------:R-:W-:-:S03]  /*1311c0*/  F2FP.SATFINITE.E5M2.F32.PACK_AB_MERGE_C R5, R6, R13, RZ ;  /* 0x0000000d0605723e */ /* 0x000fc600048060ff */
[----:B-1----:R-:W4:Y:S04]  /*1311d0*/  LDL.LU R22, [R1+0x930] ;  /* 0x0009300001167983 */ /* 0x002f280000300800 */
[----:B------:R-:W4:Y:S04]  /*1311e0*/  LDL.LU R23, [R1+0x934] ;  /* 0x0009340001177983 */ /* 0x000f280000300800 */
[----:B------:R1:W-:Y:S04]  /*1311f0*/  STL.64 [R1+0x5d60], R28 ;  /* 0x005d601c01007387 */ /* 0x0003e80000100a00 */
[----:B------:R-:W4:Y:S01]  /*131200*/  LDL.LU R12, [R1+0x93c] ;  /* 0x00093c00010c7983 */ /* 0x000f220000300800 */
[----:B-1----:R-:W-:-:S03]  /*131210*/  IADD3 R28, P1, PT, R2, R27, RZ ;  /* 0x0000001b021c7210 */ /* 0x002fc60007f3e0ff */
[----:B------:R1:W-:Y:S02]  /*131220*/  STL [R1+0x5a00], R8 ;  /* 0x005a000801007387 */ /* 0x0003e40000100800 */
[----:B------:R-:W-:Y:S02]  /*131230*/  IMAD.X R29, R0, 0x1, R26, P1 ;  /* 0x00000001001d7824 */ /* 0x000fe400008e061a */
[----:B-1----:R-:W4:Y:S04]  /*131240*/  LDL.LU R8, [R1+0x958] ;  /* 0x0009580001087983 */ /* 0x002f280000300800 */
[----:B------:R-:W-:Y:S04]  /*131250*/  STL [R1+0x2a0], R5 ;  /* 0x0002a00501007387 */ /* 0x000fe80000100800 */
[----:B------:R1:W-:Y:S04]  /*131260*/  STL.64 [R1+0x1de0], R28 ;  /* 0x001de01c01007387 */ /* 0x0003e80000100a00 */
[----:B-1----:R-:W4:Y:S04]  /*131270*/  LDL.LU R28, [R1+0x928] ;  /* 0x00092800011c7983 */ /* 0x002f280000300800 */
[----:B------:R-:W4:Y:S04]  /*131280*/  LDL.LU R5, [R1+0x92c] ;  /* 0x00092c0001057983 */ /* 0x000f280000300800 */
[----:B------:R-:W4:Y:S04]  /*131290*/  LDL.LU R13, [R1+0x910] ;  /* 0x00091000010d7983 */ /* 0x000f280000300800 */
[----:B------:R-:W4:Y:S04]  /*1312a0*/  LDL.LU R6, [R1+0x914] ;  /* 0x0009140001067983 */ /* 0x000f280000300800 */
[----:B------:R1:W-:Y:S04]  /*1312b0*/  STL.64 [R1+0x5d68], R26 ;  /* 0x005d681a01007387 */ /* 0x0003e80000100a00 */
[----:B-1----:R-:W4:Y:S04]  /*1312c0*/  LDL.LU R26, [R1+0x920] ;  /* 0x00092000011a7983 */ /* 0x002f280000300800 */
[----:B------:R-:W4:Y:S01]  /*1312d0*/  LDL.LU R27, [R1+0x924] ;  /* 0x00092400011b7983 */ /* 0x000f220000300800 */
[----:B---3--:R-:W-:-:S02]  /*1312e0*/  F2FP.SATFINITE.E5M2.F32.PACK_AB_MERGE_C R3, R3, R17, RZ ;  /* 0x000000110303723e */ /* 0x008fc400048060ff */
[----:B--2---:R-:W-:Y:S02]  /*1312f0*/  F2FP.SATFINITE.E5M2.F32.PACK_AB_MERGE_C R7, R16, R7, RZ ;  /* 0x000000071007723e */ /* 0x004fe400048060ff */
[----:B------:R-:W-:-:S05]  /*131300*/  IADD3 R16, P1, PT, R2, R25, RZ ;  /* 0x0000001902107210 */ /* 0x000fca0007f3e0ff */
[----:B------:R-:W-:Y:S01]  /*131310*/  IMAD.X R17, R0, 0x1, R24, P1 ;  /* 0x0000000100117824 */ /* 0x000fe200008e0618 */
[----:B------:R-:W-:Y:S04]  /*131320*/  STL [R1+0x5ba8], R7 ;  /* 0x005ba80701007387 */ /* 0x000fe80000100800 */
[----:B------:R-:W-:Y:S04]  /*131330*/  STL [R1+0x294], R3 ;  /* 0x0002940301007387 */ /* 0x000fe80000100800 */
[----:B------:R1:W-:Y:S04]  /*131340*/  STL.64 [R1+0x1dc8], R16 ;  /* 0x001dc81001007387 */ /* 0x0003e80000100a00 */
[----:B-1----:R-:W2:Y:S01]  /*131350*/  LDL.LU.64 R16, [R1+0x5d80] ;  /* 0x005d800001107983 */ /* 0x002ea20000300a00 */
[----:B------:R-:W-:-:S03]  /*131360*/  F2FP.SATFINITE.E5M2.F32.PACK_AB_MERGE_C R4, R4, R21, RZ ;  /* 0x000000150404723e */ /* 0x000fc600048060ff */
[----:B------:R-:W3:Y:S04]  /*131370*/  LDL.LU R29, [R1+0x918] ;  /* 0x00091800011d7983 */ /* 0x000ee80000300800 */
[----:B------:R-:W3:Y:S01]  /*131380*/  LDL.LU R3, [R1+0x91c] ;  /* 0x00091c0001037983 */ /* 0x000ee20000300800 */
[----:B----4-:R-:W-:Y:S02]  /*131390*/  F2FP.SATFINITE.E5M2.F32.PACK_AB_MERGE_C R7, R20, R8, RZ ;  /* 0x000000081407723e */ /* 0x010fe400048060ff */
[----:B------:R-:W-:-:S03]  /*1313a0*/  F2FP.SATFINITE.E5M2.F32.PACK_AB_MERGE_C R8, R10, R9, RZ ;  /* 0x000000090a08723e */ /* 0x000fc600048060ff */
[----:B------:R-:W-:Y:S04]  /*1313b0*/  STL [R1+0x298], R7 ;  /* 0x0002980701007387 */ /* 0x000fe80000100800 */
[----:B------:R-:W-:Y:S01]  /*1313c0*/  STL [R1+0x1d8], R4 ;  /* 0x0001d80401007387 */ /* 0x000fe20000100800 */
[----:B--2---:R-:W-:-:S05]  /*1313d0*/  IADD3 R20, P1, PT, R2, R17, RZ ;  /* 0x0000001102147210 */ /* 0x004fca0007f3e0ff */
[----:B------:R-:W-:-:S05]  /*1313e0*/  IMAD.X R21, R0, 0x1, R15, P1 ;  /* 0x0000000100157824 */ /* 0x000fca00008e060f */
[----:B------:R1:W-:Y:S04]  /*1313f0*/  STL.64 [R1+0x1dc0], R20 ;  /* 0x001dc01401007387 */ /* 0x0003e80000100a00 */
[----:B-1----:R-:W2:Y:S04]  /*131400*/  LDL.LU.64 R20, [R1+0x5d78] ;  /* 0x005d780001147983 */ /* 0x002ea80000300a00 */
[----:B------:R-:W4:Y:S04]  /*131410*/  LDL.LU R7, [R1+0x908] ;  /* 0x0009080001077983 */ /* 0x000f280000300800 */
[----:B------:R-:W4:Y:S04]  /*131420*/  LDL.LU R4, [R1+0x90c] ;  /* 0x00090c0001047983 */ /* 0x000f280000300800 */
[----:B------:R1:W-:Y:S04]  /*131430*/  STL [R1+0x290], R8 ;  /* 0x0002900801007387 */ /* 0x0003e80000100800 */
[----:B------:R-:W2:Y:S04]  /*131440*/  LDL.LU R9, [R1+0x8f0] ;  /* 0x0008f00001097983 */ /* 0x000ea80000300800 */
[----:B------:R-:W2:Y:S01]  /*131450*/  LDL.LU R10, [R1+0x8f4] ;  /* 0x0008f400010a7983 */ /* 0x000ea20000300800 */
[----:B-1----:R-:W-:-:S02]  /*131460*/  F2FP.SATFINITE.E5M2.F32.PACK_AB_MERGE_C R8, R23, R22, RZ ;  /* 0x000000161708723e */ /* 0x002fc400048060ff */
[----:B------:R-:W-:-:S05]  /*131470*/  IADD3 R22, P1, PT, R2, R16, RZ ;  /* 0x0000001002167210 */ /* 0x000fca0007f3e0ff */
[----:B------:R-:W-:Y:S01]  /*131480*/  IMAD.X R23, R0, 0x1, R14, P1 ;  /* 0x0000000100177824 */ /* 0x000fe200008e060e */
[----:B------:R1:W-:Y:S04]  /*131490*/  STL [R1+0x5a38], R8 ;  /* 0x005a380801007387 */ /* 0x0003e80000100800 */
[----:B-1----:R-:W2:Y:S04]  /*1314a0*/  LDL.LU R8, [R1+0x938] ;  /* 0x0009380001087983 */ /* 0x002ea80000300800 */
[----:B------:R1:W-:Y:S04]  /*1314b0*/  STL.64 [R1+0x1cd8], R22 ;  /* 0x001cd81601007387 */ /* 0x0003e80000100a00 */
[----:B-1----:R-:W3:Y:S01]  /*1314c0*/  LDL.LU.64 R22, [R1+0x5d70] ;  /* 0x005d700001167983 */ /* 0x002ee20000300a00 */
[----:B--2---:R-:W-:-:S02]  /*1314d0*/  F2FP.SATFINITE.E5M2.F32.PACK_AB_MERGE_C R12, R12, R8, RZ ;  /* 0x000000080c0c723e */ /* 0x004fc400048060ff */
[----:B------:R-:W-:-:S03]  /*1314e0*/  F2FP.SATFINITE.E5M2.F32.PACK_AB_MERGE_C R8, R27, R26, RZ ;  /* 0x0000001a1b08723e */ /* 0x000fc600048060ff */
[----:B------:R-:W-:Y:S04]  /*1314f0*/  STL [R1+0x5a34], R12 ;  /* 0x005a340c01007387 */ /* 0x000fe80000100800 */
[----:B------:R1:W-:Y:S01]  /*131500*/  STL [R1+0x1b4], R8 ;  /* 0x0001b40801007387 */ /* 0x0003e20000100800 */
[----:B---3--:R-:W-:-:S03]  /*131510*/  IADD3 R26, P1, PT, R2, R23, RZ ;  /* 0x00000017021a7210 */ /* 0x008fc60007f3e0ff */
[----:B------:R2:W-:Y:S02]  /*131520*/  STL.64 [R1+0x5d50], R22 ;  /* 0x005d501601007387 */ /* 0x0005e40000100a00 */
[----:B------:R-:W-:Y:S01]  /*131530*/  IMAD.X R27, R0, 0x1, R22, P1 ;  /* 0x00000001001b7824 */ /* 0x000fe200008e0616 */
[----:B-1----:R-:W-:Y:S02]  /*131540*/  F2FP.SATFINITE.E5M2.F32.PACK_AB_MERGE_C R8, R5, R28, RZ ;  /* 0x0000001c0508723e */ /* 0x002fe400048060ff */
[----:B------:R-:W-:Y:S01]  /*131550*/  F2FP.SATFINITE.E5M2.F32.PACK_AB_MERGE_C R12, R6, R13, RZ ;  /* 0x0000000d060c723e */ /* 0x000fe200048060ff */
[----:B--2---:R-:W2:Y:S04]  /*131560*/  LDL.LU R22, [R1+0x904] ;  /* 0x0009040001167983 */ /* 0x004ea80000300800 */
[----:B------:R1:W-:Y:S04]  /*131570*/  STL.64 [R1+0x1cd0], R26 ;  /* 0x001cd01a01007387 */ /* 0x0003e80000100a00 */
[----:B------:R-:W3:Y:S04]  /*131580*/  LDL.LU R23, [R1+0x8f8] ;  /* 0x0008f80001177983 */ /* 0x000ee80000300800 */
[----:B------:R-:W3:Y:S04]  /*131590*/  LDL.LU R5, [R1+0x8fc] ;  /* 0x0008fc0001057983 */ /* 0x000ee80000300800 */
[----:B------:R-:W-:Y:S01]  /*1315a0*/  STL [R1+0x1c0], R8 ;  /* 0x0001c00801007387 */ /* 0x000fe20000100800 */
[----:B-1----:R-:W-:-:S03]  /*1315b0*/  IADD3 R26, P1, PT, R2, R21, RZ ;  /* 0x00000015021a7210 */ /* 0x002fc60007f3e0ff */
[----:B------:R1:W-:Y:S02]  /*1315c0*/  STL [R1+0x5a64], R12 ;  /* 0x005a640c01007387 */ /* 0x0003e40000100800 */
[----:B------:R-:W-:Y:S01]  /*1315d0*/  IMAD.X R27, R0, 0x1, R19, P1 ;  /* 0x00000001001b7824 */ /* 0x000fe200008e0613 */
[----:B------:R-:W-:Y:S01]  /*1315e0*/  IADD3 R28, P1, PT, R2, R20, RZ ;  /* 0x00000014021c7210 */ /* 0x000fe20007f3e0ff */
[----:B-1----:R-:W2:Y:S01]  /*1315f0*/  LDL.LU R12, [R1+0x900] ;  /* 0x00090000010c7983 */ /* 0x002ea20000300800 */
[----:B------:R-:W-:-:S03]  /*131600*/  F2FP.SATFINITE.E5M2.F32.PACK_AB_MERGE_C R8, R3, R29, RZ ;  /* 0x0000001d0308723e */ /* 0x000fc600048060ff */
[----:B------:R-:W-:Y:S01]  /*131610*/  IMAD.X R29, R0, 0x1, R18, P1 ;  /* 0x00000001001d7824 */ /* 0x000fe200008e0612 */
[----:B------:R1:W-:Y:S04]  /*131620*/  STL.64 [R1+0x1cc8], R26 ;  /* 0x001cc81a01007387 */ /* 0x0003e80000100a00 */
[----:B-1----:R-:W3:Y:S04]  /*131630*/  LDL.LU.64 R26, [R1+0x5d68] ;  /* 0x005d6800011a7983 */ /* 0x002ee80000300a00 */
[----:B------:R-:W3:Y:S04]  /*131640*/  LDL.LU R13, [R1+0x8e0] ;  /* 0x0008e000010d7983 */ /* 0x000ee80000300800 */
[----:B------:R-:W3:Y:S04]  /*131650*/  LDL.LU R6, [R1+0x8e4] ;  /* 0x0008e40001067983 */ /* 0x000ee80000300800 */
[----:B------:R-:W-:Y:S04]  /*131660*/  STL [R1+0x5a68], R8 ;  /* 0x005a680801007387 */ /* 0x000fe80000100800 */
[----:B------:R-:W-:Y:S04]  /*131670*/  STL.64 [R1+0x5d48], R20 ;  /* 0x005d481401007387 */ /* 0x000fe80000100a00 */
[----:B------:R1:W-:Y:S04]  /*131680*/  STL.64 [R1+0x1cc0], R28 ;  /* 0x001cc01c01007387 */ /* 0x0003e80000100a00 */
[----:B-1----:R-:W3:Y:S01]  /*131690*/  LDL.LU.64 R28, [R1+0x5d60] ;  /* 0x005d6000011c7983 */ /* 0x002ee20000300a00 */
[----:B----4-:R-:W-:-:S03]  /*1316a0*/  F2FP.SATFINITE.E5M2.F32.PACK_AB_MERGE_C R4, R4, R7, RZ ;  /* 0x000000070404723e */ /* 0x010fc600048060ff */
[----:B------:R-:W4:Y:S04]  /*1316b0*/  LDL.LU R3, [R1+0x8e8] ;  /* 0x0008e80001037983 */ /* 0x000f280000300800 */
[----:B------:R-:W4:Y:S04]  /*1316c0*/  LDL.LU R0, [R1+0x8ec] ;  /* 0x0008ec0001007983 */ /* 0x000f280000300800 */
[----:B------:R-:W-:Y:S01]  /*1316d0*/  STL.64 [R1+0x5d58], R18 ;  /* 0x005d581201007387 */ /* 0x000fe20000100a00 */
[----:B0-----:R-:W-:Y:S01]  /*1316e0*/  VIADD R2, R2, UR5 ;  /* 0x0000000502027c36 */ /* 0x001fe20008000000 */
[----:B------:R-:W0:Y:S01]  /*1316f0*/  LDCU UR5, c[0x0][0x3b8] ;  /* 0x00007700ff0577ac */ /* 0x000e220008000800 */
[----:B--2---:R-:W-:-:S02]  /*131700*/  F2FP.SATFINITE.E5M2.F32.PACK_AB_MERGE_C R8, R22, R12, RZ ;  /* 0x0000000c1608723e */ /* 0x004fc400048060ff */
[----:B------:R-:W-:-:S03]  /*131710*/  F2FP.SATFINITE.E5M2.F32.PACK_AB_MERGE_C R12, R10, R9, RZ ;  /* 0x000000090a0c723e */ /* 0x000fc600048060ff */
[----:B------:R3:W-:Y:S04]  /*131720*/  STL [R1+0x5a88], R8 ;  /* 0x005a880801007387 */ /* 0x0007e80000100800 */
[----:B------:R-:W-:Y:S04]  /*131730*/  STL [R1+0x1a4], R4 ;  /* 0x0001a40401007387 */ /* 0x000fe80000100800 */
[----:B------:R1:W-:Y:S01]  /*131740*/  STL [R1+0x5a98], R12 ;  /* 0x005a980c01007387 */ /* 0x0003e20000100800 */
[----:B---3--:R-:W-:-:S03]  /*131750*/  F2FP.SATFINITE.E5M2.F32.PACK_AB_MERGE_C R8, R5, R23, RZ ;  /* 0x000000170508723e */ /* 0x008fc600048060ff */
[----:B-1----:R-:W2:Y:S04]  /*131760*/  LDL.LU R12, [R1+0x8d4] ;  /* 0x0008d400010c7983 */ /* 0x002ea80000300800 */
[----:B------:R-:W3:Y:S04]  /*131770*/  LDL.LU R18, [R1+0x8d8] ;  /* 0x0008d80001127983 */ /* 0x000ee80000300800 */
[----:B------:R-:W3:Y:S04]  /*131780*/  LDL.LU R19, [R1+0x8dc] ;  /* 0x0008dc0001137983 */ /* 0x000ee80000300800 */
[----:B------:R-:W2:Y:S04]  /*131790*/  LDL.LU R7, [R1+0x8c0] ;  /* 0x0008c00001077983 */ /* 0x000ea80000300800 */
[----:B------:R-:W2:Y:S04]  /*1317a0*/  LDL.LU R4, [R1+0x8c4] ;  /* 0x0008c40001047983 */ /* 0x000ea80000300800 */
[----:B------:R-:W3:Y:S04]  /*1317b0*/  LDL.LU R9, [R1+0x8c8] ;  /* 0x0008c80001097983 */ /* 0x000ee80000300800 */
[----:B------:R-:W3:Y:S04]  /*1317c0*/  LDL.LU R10, [R1+0x8cc] ;  /* 0x0008cc00010a7983 */ /* 0x000ee80000300800 */
[----:B------:R-:W-:Y:S04]  /*1317d0*/  STL [R1+0x5d40], R29 ;  /* 0x005d401d01007387 */ /* 0x000fe80000100800 */
[----:B------:R1:W-:Y:S01]  /*1317e0*/  STL [R1+0x5aa8], R8 ;  /* 0x005aa80801007387 */ /* 0x0003e20000100800 */
[----:B------:R-:W-:-:S03]  /*1317f0*/  IADD3 R20, P1, PT, R2, R29, RZ ;  /* 0x0000001d02147210 */ /* 0x000fc60007f3e0ff */
[----:B-1----:R-:W3:Y:S01]  /*131800*/  LDL.LU R8, [R1+0x8d0] ;  /* 0x0008d00001087983 */ /* 0x002ee20000300800 */
[----:B------:R-:W-:-:S05]  /*131810*/  SHF.R.S32.HI R29, RZ, 0x1f, R2 ;  /* 0x0000001fff1d7819 */ /* 0x000fca0000011402 */
[----:B------:R-:W-:-:S05]  /*131820*/  IMAD.X R21, R29, 0x1, R28, P1 ;  /* 0x000000011d157824 */ /* 0x000fca00008e061c */
[----:B------:R1:W-:Y:S04]  /*131830*/  STL.64 [R1+0x1ca8], R20 ;  /* 0x001ca81401007387 */ /* 0x0003e80000100a00 */
[----:B------:R-:W3:Y:S04]  /*131840*/  LDL.LU R22, [R1+0x8b0] ;  /* 0x0008b00001167983 */ /* 0x000ee80000300800 */
[----:B------:R-:W3:Y:S01]  /*131850*/  LDL.LU R23, [R1+0x8b4] ;  /* 0x0008b40001177983 */ /* 0x000ee20000300800 */
[----:B------:R-:W-:Y:S02]  /*131860*/  F2FP.SATFINITE.E5M2.F32.PACK_AB_MERGE_C R5, R6, R13, RZ ;  /* 0x0000000d0605723e */ /* 0x000fe400048060ff */
[----:B-1----:R-:W-:-:S03]  /*131870*/  IADD3 R20, P1, PT, R2, R27, RZ ;  /* 0x0000001b02147210 */ /* 0x002fc60007f3e0ff */
[----:B------:R1:W-:Y:S02]  /*131880*/  STL [R1+0x17c], R5 ;  /* 0x00017c0501007387 */ /* 0x0003e40000100800 */
[----:B------:R-:W-:Y:S01]  /*131890*/  IMAD.X R21, R29, 0x1, R26, P1 ;  /* 0x000000011d157824 */ /* 0x000fe200008e061a */
[----:B----4-:R-:W-:Y:S01]  /*1318a0*/  F2FP.SATFINITE.E5M2.F32.PACK_AB_MERGE_C R13, R0, R3, RZ ;  /* 0x00000003000d723e */ /* 0x010fe200048060ff */
[----:B-1----:R-:W4:Y:S04]  /*1318b0*/  LDL.LU R5, [R1+0x8b8] ;  /* 0x0008b80001057983 */ /* 0x002f280000300800 */
[----:B------:R-:W4:Y:S04]  /*1318c0*/  LDL.LU R6, [R1+0x8bc] ;  /* 0x0008bc0001067983 */ /* 0x000f280000300800 */
[----:B------:R1:W-:Y:S04]  /*1318d0*/  STL.64 [R1+0x1ca0], R20 ;  /* 0x001ca01401007387 */ /* 0x0003e80000100a00 */
[----:B-1----:R-:W4:Y:S04]  /*1318e0*/  LDL.LU R20, [R1+0x8a0] ;  /* 0x0008a00001147983 */ /* 0x002f280000300800 */
[----:B------:R-:W4:Y:S04]  /*1318f0*/  LDL.LU R21, [R1+0x8a4] ;  /* 0x0008a40001157983 */ /* 0x000f280000300800 */
[----:B------:R1:W-:Y:S04]  /*131900*/  STL.64 [R1+0x5d38], R26 ;  /* 0x005d381a01007387 */ /* 0x0003e80000100a00 */
[----:B-1----:R-:W4:Y:S04]  /*131910*/  LDL.LU R26, [R1+0x8ac] ;  /* 0x0008ac00011a7983 */ /* 0x002f280000300800 */
[----:B------:R-:W4:Y:S04]  /*131920*/  LDL.LU R3, [R1+0x890] ;  /* 0x0008900001037983 */ /* 0x000f280000300800 */
[----:B------:R-:W4:Y:S04]  /*131930*/  LDL.LU R0, [R1+0x894] ;  /* 0x0008940001007983 */ /* 0x000f280000300800 */
[----:B------:R1:W-:Y:S01]  /*131940*/  STL [R1+0x5ab8], R13 ;  /* 0x005ab80d01007387 */ /* 0x0003e20000100800 */
[----:B--2---:R-:W-:-:S02]  /*131950*/  F2FP.SATFINITE.E5M2.F32.PACK_AB_MERGE_C R4, R4, R7, RZ ;  /* 0x000000070404723e */ /* 0x004fc400048060ff */
[----:B---3--:R-:W-:Y:S02]  /*131960*/  F2FP.SATFINITE.E5M2.F32.PACK_AB_MERGE_C R8, R12, R8, RZ ;  /* 0x000000080c08723e */ /* 0x008fe400048060ff */
[----:B------:R-:W-:-:S05]  /*131970*/  IADD3 R12, P1, PT, R2, R25, RZ ;  /* 0x00000019020c7210 */ /* 0x000fca0007f3e0ff */
[----:B-1----:R-:W-:Y:S01]  /*131980*/  IMAD.X R13, R29, 0x1, R24, P1 ;  /* 0x000000011d0d7824 */ /* 0x002fe200008e0618 */
[----:B------:R-:W-:Y:S04]  /*131990*/  STL [R1+0x10c], R8 ;  /* 0x00010c0801007387 */ /* 0x000fe80000100800 */
[----:B------:R-:W2:Y:S04]  /*1319a0*/  LDL.LU R27, [R1+0x898] ;  /* 0x00089800011b7983 */ /* 0x000ea80000300800 */
[----:B------:R1:W-:Y:S02]  /*1319b0*/  STL.64 [R1+0x1c88], R12 ;  /* 0x001c880c01007387 */ /* 0x0003e40000100a00 */
[----:B-1----:R-:W-:-:S02]  /*1319c0*/  F2FP.SATFINITE.E5M2.F32.PACK_AB_MERGE_C R13, R19, R18, RZ ;  /* 0x00000012130d723e */ /* 0x002fc400048060ff */
[----:B------:R-:W2:Y:S01]  /*1319d0*/  LDL.LU R12, [R1+0x89c] ;  /* 0x00089c00010c7983 */ /* 0x000ea20000300800 */
[----:B------:R-:W-:-:S03]  /*1319e0*/  IADD3 R18, P1, PT, R2, R17, RZ ;  /* 0x0000001102127210 */ /* 0x000fc60007f3e0ff */
[----:B------:R1:W-:Y:S02]  /*1319f0*/  STL.64 [R1+0x5d30], R24 ;  /* 0x005d301801007387 */ /* 0x0003e40000100a00 */
[----:B------:R-:W-:Y:S01]  /*131a00*/  IMAD.X R19, R29, 0x1, R15, P1 ;  /* 0x000000011d137824 */ /* 0x000fe200008e060f */
[----:B------:R-:W-:Y:S01]  /*131a10*/  F2FP.SATFINITE.E5M2.F32.PACK_AB_MERGE_C R8, R10, R9, RZ ;  /* 0x000000090a08723e */ /* 0x000fe200048060ff */
[----:B-1----:R-:W3:Y:S04]  /*131a20*/  LDL.LU R25, [R1+0x8a8] ;  /* 0x0008a80001197983 */ /* 0x002ee80000300800 */
[----:B------:R1:W-:Y:S04]  /*131a30*/  STL [R1+0x5abc], R13 ;  /* 0x005abc0d01007387 */ /* 0x0003e80000100800 */
[----:B------:R-:W-:Y:S01]  /*131a40*/  STL [R1+0xf4], R4 ;  /* 0x0000f40401007387 */ /* 0x000fe20000100800 */
[----:B-1----:R-:W-:-:S02]  /*131a50*/  F2FP.SATFINITE.E5M2.F32.PACK_AB_MERGE_C R13, R23, R22, RZ ;  /* 0x00000016170d723e */ /* 0x002fc400048060ff */
[----:B------:R-:W-:Y:S01]  /*131a60*/  IADD3 R22, P1, PT, R2, R16, RZ ;  /* 0x0000001002167210 */ /* 0x000fe20007f3e0ff */
[----:B------:R1:W-:Y:S04]  /*131a70*/  STL.64 [R1+0x1c80], R18 ;  /* 0x001c801201007387 */ /* 0x0003e80000100a00 */
[----:B------:R-:W-:Y:S01]  /*131a80*/  IMAD.X R23, R29, 0x1, R14, P1 ;  /* 0x000000011d177824 */ /* 0x000fe200008e060e */
[----:B-1----:R-:W2:Y:S04]  /*131a90*/  LDL.LU.64 R18, [R1+0x5d58] ;  /* 0x005d580001127983 */ /* 0x002ea80000300a00 */
[----:B------:R-:W2:Y:S04]  /*131aa0*/  LDL.LU R7, [R1+0x880] ;  /* 0x0008800001077983 */ /* 0x000ea80000300800 */
[----:B------:R-:W2:Y:S04]  /*131ab0*/  LDL.LU R9, [R1+0x884] ;  /* 0x0008840001097983 */ /* 0x000ea80000300800 */
[----:B------:R-:W2:Y:S04]  /*131ac0*/  LDL.LU R4, [R1+0x888] ;  /* 0x0008880001047983 */ /* 0x000ea80000300800 */
[----:B------:R-:W2:Y:S04]  /*131ad0*/  LDL.LU R10, [R1+0x88c] ;  /* 0x00088c00010a7983 */ /* 0x000ea80000300800 */
[----:B------:R-:W-:Y:S04]  /*131ae0*/  STL [R1+0x5acc], R8 ;  /* 0x005acc0801007387 */ /* 0x000fe80000100800 */
[----:B------:R-:W-:Y:S04]  /*131af0*/  STL [R1+0x5adc], R13 ;  /* 0x005adc0d01007387 */ /* 0x000fe80000100800 */
[----:B------:R1:W-:Y:S04]  /*131b00*/  STL.64 [R1+0x1b88], R22 ;  /* 0x001b881601007387 */ /* 0x0003e80000100a00 */
[----:B-1----:R-:W2:Y:S01]  /*131b10*/  LDL.LU.64 R22, [R1+0x5d50] ;  /* 0x005d500001167983 */ /* 0x002ea20000300a00 */
[----:B----4-:R-:W-:-:S03]  /*131b20*/  F2FP.SATFINITE.E5M2.F32.PACK_AB_MERGE_C R8, R6, R5, RZ ;  /* 0x000000050608723e */ /* 0x010fc600048060ff */
[----:B------:R-:W4:Y:S04]  /*131b30*/  LDL.LU R5, [R1+0x870] ;  /* 0x0008700001057983 */ /* 0x000f280000300800 */
[----:B------:R-:W4:Y:S04]  /*131b40*/  LDL.LU R6, [R1+0x874] ;  /* 0x0008740001067983 */ /* 0x000f280000300800 */
[----:B------:R1:W-:Y:S02]  /*131b50*/  STL [R1+0xe8], R8 ;  /* 0x0000e80801007387 */ /* 0x0003e40000100800 */
[----:B-1----:R-:W-:-:S05]  /*131b60*/  F2FP.SATFINITE.E5M2.F32.PACK_AB_MERGE_C R8, R21, R20, RZ ;  /* 0x000000141508723e */ /* 0x002fca00048060ff */
[----:B------:R-:W-:Y:S01]  /*131b70*/  STL [R1+0x5b00], R8 ;  /* 0x005b000801007387 */ /* 0x000fe20000100800 */
[----:B--2---:R-:W-:-:S05]  /*131b80*/  IADD3 R20, P1, PT, R2, R23, RZ ;  /* 0x0000001702147210 */ /* 0x004fca0007f3e0ff */
[----:B------:R-:W-:-:S05]  /*131b90*/  IMAD.X R21, R29, 0x1, R22, P1 ;  /* 0x000000011d157824 */ /* 0x000fca00008e0616 */
[----:B------:R1:W-:Y:S04]  /*131ba0*/  STL.64 [R1+0x1b80], R20 ;  /* 0x001b801401007387 */ /* 0x0003e80000100a00 */
[----:B-1----:R-:W2:Y:S01]  /*131bb0*/  LDL.LU.64 R20, [R1+0x5d48] ;  /* 0x005d480001147983 */ /* 0x002ea20000300a00 */
[----:B---3--:R-:W-:-:S03]  /*131bc0*/  F2FP.SATFINITE.E5M2.F32.PACK_AB_MERGE_C R8, R26, R25, RZ ;  /* 0x000000191a08723e */ /* 0x008fc600048060ff */
[----:B------:R2:W-:Y:S01]  /*131bd0*/  STL.64 [R1+0x5d28], R22 ;  /* 0x005d281601007387 */ /* 0x0005e20000100a00 */
[----:B------:R-:W-:-:S03]  /*131be0*/  F2FP.SATFINITE.E5M2.F32.PACK_AB_MERGE_C R13, R0, R3, RZ ;  /* 0x00000003000d723e */ /* 0x000fc600048060ff */
[----:B------:R-:W-:Y:S04]  /*131bf0*/  STL [R1+0xd8], R8 ;  /* 0x0000d80801007387 */ /* 0x000fe80000100800 */
[----:B------:R-:W3:Y:S01]  /*131c00*/  LDL.LU R3, [R1+0x878] ;  /* 0x0008780001037983 */ /* 0x000ee20000300800 */
[----:B------:R-:W-:-:S03]  /*131c10*/  F2FP.SATFINITE.E5M2.F32.PACK_AB_MERGE_C R12, R12, R27, RZ ;  /* 0x0000001b0c0c723e */ /* 0x000fc600048060ff */
[----:B------:R-:W3:Y:S01]  /*131c20*/  LDL.LU R0, [R1+0x87c] ;  /* 0x00087c0001007983 */ /* 0x000ee20000300800 */
[----:B------:R-:W-:Y:S02]  /*131c30*/  F2FP.SATFINITE.E5M2.F32.PACK_AB_MERGE_C R9, R9, R7, RZ ;  /* 0x000000070909723e */ /* 0x000fe400048060ff */
[----:B------:R-:W-:Y:S02]  /*131c40*/  F2FP.SATFINITE.E5M2.F32.PACK_AB_MERGE_C R10, R10, R4, RZ ;  /* 0x000000040a0a723e */ /* 0x000fe400048060ff */
[----:B--2---:R-:W-:-:S05]  /*131c50*/  IADD3 R22, P1, PT, R2, R21, RZ ;  /* 0x0000001502167210 */ /* 0x004fca0007f3e0ff */
[----:B------:R-:W-:-:S05]  /*131c60*/  IMAD.X R23, R29, 0x1, R19, P1 ;  /* 0x000000011d177824 */ /* 0x000fca00008e0613 */
[----:B------:R1:W-:Y:S04]  /*131c70*/  STL.64 [R1+0x1b48], R22 ;  /* 0x001b481601007387 */ /* 0x0003e80000100a00 */
[----:B------:R-:W2:Y:S04]  /*131c80*/  LDL.LU R24, [R1+0x860] ;  /* 0x0008600001187983 */ /* 0x000ea80000300800 */
[----:B------:R-:W2:Y:S01]  /*131c90*/  LDL.LU R25, [R1+0x864] ;  /* 0x0008640001197983 */ /* 0x000ea20000300800 */
[----:B-1----:R-:W-:-:S03]  /*131ca0*/  IADD3 R22, P1, PT, R2, R20, RZ ;  /* 0x0000001402167210 */ /* 0x002fc60007f3e0ff */
[----:B------:R1:W-:Y:S02]  /*131cb0*/  STL.64 [R1+0x5b20], R12 ;  /* 0x005b200c01007387 */ /* 0x0003e40000100a00 */
[----:B------:R-:W-:Y:S02]  /*131cc0*/  IMAD.X R23, R29, 0x1, R18, P1 ;  /* 0x000000011d177824 */ /* 0x000fe400008e0612 */
[----:B------:R-:W2:Y:S01]  /*131cd0*/  LDL.LU R29, [R1+0x5d40] ;  /* 0x005d4000011d7983 */ /* 0x000ea20000300800 */
[----:B0-----:R-:W-:Y:S01]  /*131ce0*/  VIADD R2, R2, UR5 ;  /* 0x0000000502027c36 */ /* 0x001fe20008000000 */
[----:B---3--:R-:W-:Y:S01]  /*131cf0*/  F2FP.SATFINITE.E5M2.F32.PACK_AB_MERGE_C R3, R0, R3, RZ ;  /* 0x000000030003723e */ /* 0x008fe200048060ff */
[----:B------:R-:W0:Y:S01]  /*131d00*/  LDCU UR5, c[0x0][0x3b8] ;  /* 0x00007700ff0577ac */ /* 0x000e220008000800 */
[----:B-1----:R-:W3:Y:S04]  /*131d10*/  LDL.LU R12, [R1+0x86c] ;  /* 0x00086c00010c7983 */ /* 0x002ee80000300800 */
[----:B------:R-:W3:Y:S04]  /*131d20*/  LDL.LU R8, [R1+0x854] ;  /* 0x0008540001087983 */ /* 0x000ee80000300800 */
[----:B------:R-:W-:Y:S04]  /*131d30*/  STL.64 [R1+0x1b40], R22 ;  /* 0x001b401601007387 */ /* 0x000fe80000100a00 */
[----:B------:R-:W-:Y:S01]  /*131d40*/  STL [R1+0x5b58], R9 ;  /* 0x005b580901007387 */ /* 0x000fe20000100800 */
[----:B----4-:R-:W-:-:S03]  /*131d50*/  F2FP.SATFINITE.E5M2.F32.PACK_AB_MERGE_C R13, R6, R5, RZ ;  /* 0x00000005060d723e */ /* 0x010fc600048060ff */
[----:B------:R1:W-:Y:S04]  /*131d60*/  STL.64 [R1+0x5b48], R10 ;  /* 0x005b480a01007387 */ /* 0x0003e80000100a00 */
[----:B-1----:R-:W4:Y:S04]  /*131d70*/  LDL.LU R10, [R1+0x868] ;  /* 0x00086800010a7983 */ /* 0x002f280000300800 */
[----:B------:R-:W3:Y:S04]  /*131d80*/  LDL.LU R11, [R1+0x850] ;  /* 0x00085000010b7983 */ /* 0x000ee80000300800 */
[----:B------:R-:W3:Y:S04]  /*131d90*/  LDL.LU R22, [R1+0x858] ;  /* 0x0008580001167983 */ /* 0x000ee80000300800 */
[----:B------:R-:W3:Y:S04]  /*131da0*/  LDL.LU R23, [R1+0x85c] ;  /* 0x00085c0001177983 */ /* 0x000ee80000300800 */
[----:B------:R1:W-:Y:S04]  /*131db0*/  STL [R1+0x8c], R2 ;  /* 0x00008c0201007387 */ /* 0x0003e80000100800 */
[----:B------:R-:W3:Y:S04]  /*131dc0*/  LDL.LU R7, [R1+0x640] ;  /* 0x0006400001077983 */ /* 0x000ee80000300800 */
[----:B-1----:R-:W3:Y:S04]  /*131dd0*/  LDL.LU R2, [R1+0x644] ;  /* 0x0006440001027983 */ /* 0x002ee80000300800 */
[----:B------:R1:W-:Y:S04]  /*131de0*/  STL [R1+0x5b5c], R13 ;  /* 0x005b5c0d01007387 */ /* 0x0003e80000100800 */
[----:B-1----:R-:W3:Y:S04]  /*131df0*/  LDL.LU R13, [R1+0x8c] ;  /* 0x00008c00010d7983 */ /* 0x002ee80000300800 */
[----:B------:R-:W4:Y:S04]  /*131e00*/  LDL.LU R4, [R1+0x648] ;  /* 0x0006480001047983 */ /* 0x000f280000300800 */
[----:B------:R-:W4:Y:S04]  /*131e10*/  LDL.LU R5, [R1+0x64c] ;  /* 0x00064c0001057983 */ /* 0x000f280000300800 */
[----:B--2---:R1:W-:Y:S01]  /*131e20*/  STL [R1+0x5d20], R29 ;  /* 0x005d201d01007387 */ /* 0x0043e20000100800 */
[----:B---3--:R-:W-:-:S02]  /*131e30*/  IADD3 R26, P1, PT, R13, R29, RZ ;  /* 0x0000001d0d1a7210 */ /* 0x008fc40007f3e0ff */
[----:B-1----:R-:W-:-:S05]  /*131e40*/  SHF.R.S32.HI R29, RZ, 0x1f, R13 ;  /* 0x0000001fff1d7819 */ /* 0x002fca000001140d */
[----:B------:R-:W-:-:S05]  /*131e50*/  IMAD.X R27, R29, 0x1, R28, P1 ;  /* 0x000000011d1b7824 */ /* 0x000fca00008e061c */
[----:B------:R1:W-:Y:S04]  /*131e60*/  STL.64 [R1+0x1a28], R26 ;  /* 0x001a281a01007387 */ /* 0x0003e80000100a00 */
[----:B-1----:R-:W2:Y:S01]  /*131e70*/  LDL.LU.64 R26, [R1+0x5d38] ;  /* 0x005d3800011a7983 */ /* 0x002ea20000300a00 */
[----:B------:R-:W-:-:S03]  /*131e80*/  F2FP.SATFINITE.E5M2.F32.PACK_AB_MERGE_C R9, R25, R24, RZ ;  /* 0x000000181909723e */ /* 0x000fc600048060ff */
[----:B------:R-:W3:Y:S04]  /*131e90*/  LDL.LU R6, [R1+0x840] ;  /* 0x0008400001067983 */ /* 0x000ee80000300800 */
[----:B------:R-:W3:Y:S04]  /*131ea0*/  LDL.LU R0, [R1+0x844] ;  /* 0x0008440001007983 */ /* 0x000ee80000300800 */
[----:B------:R-:W-:Y:S04]  /*131eb0*/  STL [R1+0x5b70], R3 ;  /* 0x005b700301007387 */ /* 0x000fe80000100800 */
[----:B------:R-:W-:Y:S01]  /*131ec0*/  STL [R1+0x5bb8], R9 ;  /* 0x005bb80901007387 */ /* 0x000fe20000100800 */
[----:B--2---:R-:W-:-:S03]  /*131ed0*/  IADD3 R24, P1, PT, R13, R27, RZ ;  /* 0x0000001b0d187210 */ /* 0x004fc60007f3e0ff */
[----:B------:R-:W-:Y:S02]  /*131ee0*/  STL [R1+0x5d10], R27 ;  /* 0x005d101b01007387 */ /* 0x000fe40000100800 */
[----:B------:R-:W-:-:S05]  /*131ef0*/  IMAD.X R25, R29, 0x1, R26, P1 ;  /* 0x000000011d197824 */ /* 0x000fca00008e061a */
[----:B------:R1:W-:Y:S04]  /*131f00*/  STL.64 [R1+0x1a20], R24 ;  /* 0x001a201801007387 */ /* 0x0003e80000100a00 */
[----:B-1----:R-:W2:Y:S01]  /*131f10*/  LDL.LU.64 R24, [R1+0x5d30] ;  /* 0x005d300001187983 */ /* 0x002ea20000300a00 */
[----:B------:R-:W-:Y:S02]  /*131f20*/  F2FP.SATFINITE.E5M2.F32.PACK_AB_MERGE_C R3, R8, R11, RZ ;  /* 0x0000000b0803723e */ /* 0x000fe400048060ff */
[----:B----4-:R-:W-:Y:S01]  /*131f30*/  F2FP.SATFINITE.E5M2.F32.PACK_AB_MERGE_C R12, R12, R10, RZ ;  /* 0x0000000a0c0c723e */ /* 0x010fe200048060ff */
[----:B------:R-:W4:Y:S01]  /*131f40*/  LDL.LU R27, [R1+0x83c] ;  /* 0x00083c00011b7983 */ /* 0x000f220000300800 */
[----:B------:R-:W-:-:S03]  /*131f50*/  F2FP.SATFINITE.E5M2.F32.PACK_AB_MERGE_C R11, R23, R22, RZ ;  /* 0x00000016170b723e */ /* 0x000fc600048060ff */
[----:B------:R1:W-:Y:S01]  /*131f60*/  STL [R1+0x5b60], R12 ;  /* 0x005b600c01007387 */ /* 0x0003e20000100800 */
[----:B------:R-:W-:-:S03]  /*131f70*/  F2FP.SATFINITE.E5M2.F32.PACK_AB_MERGE_C R2, R2, R7, RZ ;  /* 0x000000070202723e */ /* 0x000fc600048060ff */
[----:B-1----:R-:W4:Y:S04]  /*131f80*/  LDL.LU R12, [R1+0x838] ;  /* 0x00083800010c7983 */ /* 0x002f280000300800 */
[----:B------:R-:W4:Y:S01]  /*131f90*/  LDL.LU R10, [R1+0x820] ;  /* 0x00082000010a7983 */ /* 0x000f220000300800 */
[----:B------:R-:W-:Y:S02]  /*131fa0*/  F2FP.SATFINITE.E5M2.F32.PACK_AB_MERGE_C R7, R5, R4, RZ ;  /* 0x000000040507723e */ /* 0x000fe400048060ff */
[----:B---3--:R-:W-:Y:S02]  /*131fb0*/  F2FP.SATFINITE.E5M2.F32.PACK_AB_MERGE_C R0, R0, R6, RZ ;  /* 0x000000060000723e */ /* 0x008fe400048060ff */
[----:B--2---:R-:W-:-:S05]  /*131fc0*/  IADD3 R8, P1, PT, R13, R25, RZ ;  /* 0x000000190d087210 */ /* 0x004fca0007f3e0ff */
[----:B------:R-:W-:Y:S01]  /*131fd0*/  IMAD.X R9, R29, 0x1, R24, P1 ;  /* 0x000000011d097824 */ /* 0x000fe200008e0618 */
[----:B------:R-:W-:-:S04]  /*131fe0*/  IADD3 R22, P1, PT, R13, R17, RZ ;  /* 0x000000110d167210 */ /* 0x000fc80007f3e0ff */
[----:B------:R1:W-:Y:S01]  /*131ff0*/  STL.64 [R1+0x19f8], R8 ;  /* 0x0019f80801007387 */ /* 0x0003e20000100a00 */
[----:B------:R-:W-:-:S03]  /*132000*/  IMAD.X R23, R29, 0x1, R15, P1 ;  /* 0x000000011d177824 */ /* 0x000fc600008e060f */
[----:B-1----:R-:W2:Y:S04]  /*132010*/  LDL.LU R8, [R1+0x824] ;  /* 0x0008240001087983 */ /* 0x002ea80000300800 */
[----:B------:R1:W-:Y:S04]  /*132020*/  STL.64 [R1+0x5d18], R24 ;  /* 0x005d181801007387 */ /* 0x0003e80000100a00 */
[----:B-1----:R-:W3:Y:S04]  /*132030*/  LDL.LU R24, [R1+0x82c] ;  /* 0x00082c0001187983 */ /* 0x002ee80000300800 */
[----:B------:R1:W-:Y:S04]  /*132040*/  STL [R1+0x5bd4], R11 ;  /* 0x005bd40b01007387 */ /* 0x0003e80000100800 */
[----:B-1----:R-:W2:Y:S04]  /*132050*/  LDL.LU R11, [R1+0x834] ;  /* 0x00083400010b7983 */ /* 0x002ea80000300800 */
[----:B------:R1:W-:Y:S04]  /*132060*/  STL.64 [R1+0x5bc0], R2 ;  /* 0x005bc00201007387 */ /* 0x0003e80000100a00 */
[----:B-1----:R-:W2:Y:S04]  /*132070*/  LDL.LU R2, [R1+0x830] ;  /* 0x0008300001027983 */ /* 0x002ea80000300800 */
[----:B------:R-:W3:Y:S04]  /*132080*/  LDL.LU R3, [R1+0x828] ;  /* 0x0008280001037983 */ /* 0x000ee80000300800 */
[----:B------:R-:W3:Y:S04]  /*132090*/  LDL.LU R4, [R1+0x810] ;  /* 0x0008100001047983 */ /* 0x000ee80000300800 */
[----:B------:R-:W3:Y:S04]  /*1320a0*/  LDL.LU R5, [R1+0x814] ;  /* 0x0008140001057983 */ /* 0x000ee80000300800 */
[----:B------:R1:W-:Y:S04]  /*1320b0*/  STL.64 [R1+0x19f0], R22 ;  /* 0x0019f01601007387 */ /* 0x0003e80000100a00 */
[----:B------:R0:W-:Y:S01]  /*1320c0*/  STL [R1+0x5be0], R7 ;  /* 0x005be00701007387 */ /* 0x0001e20000100800 */
[----:B-1----:R-:W-:-:S03]  /*1320d0*/  IADD3 R22, P1, PT, R13, R16, RZ ;  /* 0x000000100d167210 */ /* 0x002fc60007f3e0ff */
[----:B0-----:R-:W3:Y:S04]  /*1320e0*/  LDL.LU R7, [R1+0x84c] ;  /* 0x00084c0001077983 */ /* 0x001ee80000300800 */
[----:B------:R-:W3:Y:S01]  /*1320f0*/  LDL.LU R25, [R1+0x818] ;  /* 0x0008180001197983 */ /* 0x000ee20000300800 */
[----:B------:R-:W-:-:S03]  /*132100*/  IMAD.X R23, R29, 0x1, R14, P1 ;  /* 0x000000011d177824 */ /* 0x000fc600008e060e */
[----:B------:R-:W3:Y:S04]  /*132110*/  LDL.LU R9, [R1+0x81c] ;  /* 0x00081c0001097983 */ /* 0x000ee80000300800 */
[----:B------:R0:W-:Y:S04]  /*132120*/  STL [R1+0x506c], R0 ;  /* 0x00506c0001007387 */ /* 0x0001e80000100800 */
[----:B------:R-:W3:Y:S04]  /*132130*/  LDL.LU R6, [R1+0x800] ;  /* 0x0008000001067983 */ /* 0x000ee80000300800 */
[----:B0-----:R-:W3:Y:S04]  /*132140*/  LDL.LU R0, [R1+0x804] ;  /* 0x0008040001007983 */ /* 0x001ee80000300800 */
[----:B------:R0:W-:Y:S04]  /*132150*/  STL.64 [R1+0x5d08], R16 ;  /* 0x005d081001007387 */ /* 0x0001e80000100a00 */
[----:B0-----:R-:W3:Y:S04]  /*132160*/  LDL.LU R17, [R1+0x848] ;  /* 0x0008480001117983 */ /* 0x001ee80000300800 */
[----:B------:R0:W-:Y:S04]  /*132170*/  STL.64 [R1+0x19d8], R22 ;  /* 0x0019d81601007387 */ /* 0x0001e80000100a00 */
[----:B0-----:R-:W4:Y:S01]  /*132180*/  LDL.LU.64 R22, [R1+0x5d28] ;  /* 0x005d280001167983 */ /* 0x001f220000300a00 */
[----:B--2---:R-:W-:-:S02]  /*132190*/  F2FP.SATFINITE.E5M2.F32.PACK_AB_MERGE_C R2, R11, R2, RZ ;  /* 0x000000020b02723e */ /* 0x004fc400048060ff */
[----:B---3--:R-:W-:-:S05]  /*1321a0*/  F2FP.SATFINITE.E5M2.F32.PACK_AB_MERGE_C R7, R7, R17, RZ ;  /* 0x000000110707723e */ /* 0x008fca00048060ff */
[----:B------:R-:W-:Y:S04]  /*1321b0*/  STL [R1+0x5068], R7 ;  /* 0x0050680701007387 */ /* 0x000fe80000100800 */
[----:B------:R0:W-:Y:S01]  /*1321c0*/  STL [R1+0x5090], R2 ;  /* 0x0050900201007387 */ /* 0x0001e20000100800 */
[----:B----4-:R-:W-:-:S03]  /*1321d0*/  IADD3 R16, P1, PT, R13, R23, RZ ;  /* 0x000000170d107210 */ /* 0x010fc60007f3e0ff */
[----:B------:R1:W-:Y:S01]  /*1321e0*/  STL.64 [R1+0x5d00], R22 ;  /* 0x005d001601007387 */ /* 0x0003e20000100a00 */
[----:B0-----:R-:W-:Y:S01]  /*1321f0*/  F2FP.SATFINITE.E5M2.F32.PACK_AB_MERGE_C R2, R27, R12, RZ ;  /* 0x0000000c1b02723e */ /* 0x001fe200048060ff */
[----:B------:R-:W-:Y:S02]  /*132200*/  IMAD.X R17, R29, 0x1, R22, P1 ;  /* 0x000000011d117824 */ /* 0x000fe400008e0616 */
[----:B------:R-:W2:Y:S04]  /*132210*/  LDL.LU R27, [R1+0x808] ;  /* 0x00080800011b7983 */ /* 0x000ea80000300800 */
[----:B------:R0:W-:Y:S01]  /*132220*/  STL.64 [R1+0x19d0], R16 ;  /* 0x0019d01001007387 */ /* 0x0001e20000100a00 */
[----:B-1----:R-:W-:-:S03]  /*132230*/  IADD3 R22, P1, PT, R13, R21, RZ ;  /* 0x000000150d167210 */ /* 0x002fc60007f3e0ff */
[----:B0-----:R-:W2:Y:S04]  /*132240*/  LDL.LU R16, [R1+0x80c] ;  /* 0x00080c0001107983 */ /* 0x001ea80000300800 */
[----:B------:R0:W-:Y:S01]  /*132250*/  STL [R1+0x508c], R2 ;  /* 0x00508c0201007387 */ /* 0x0001e20000100800 */
[----:B------:R-:W-:-:S03]  /*132260*/  IMAD.X R23, R29, 0x1, R19, P1 ;  /* 0x000000011d177824 */ /* 0x000fc600008e0613 */
[----:B------:R-:W3:Y:S04]  /*132270*/  LDL.LU R17, [R1+0x7f0] ;  /* 0x0007f00001117983 */ /* 0x000ee80000300800 */
[----:B------:R-:W3:Y:S01]  /*132280*/  LDL.LU R7, [R1+0x7f4] ;  /* 0x0007f40001077983 */ /* 0x000ee20000300800 */
[----:B0-----:R-:W-:-:S03]  /*132290*/  F2FP.SATFINITE.E5M2.F32.PACK_AB_MERGE_C R2, R8, R10, RZ ;  /* 0x0000000a0802723e */ /* 0x001fc600048060ff */
[----:B------:R-:W4:Y:S04]  /*1322a0*/  LDL.LU R11, [R1+0x7f8] ;  /* 0x0007f800010b7983 */ /* 0x000f280000300800 */
[----:B------:R-:W4:Y:S04]  /*1322b0*/  LDL.LU R12, [R1+0x7fc] ;  /* 0x0007fc00010c7983 */ /* 0x000f280000300800 */
[----:B------:R0:W-:Y:S04]  /*1322c0*/  STL [R1+0x50bc], R2 ;  /* 0x0050bc0201007387 */ /* 0x0001e80000100800 */
[----:B------:R-:W3:Y:S04]  /*1322d0*/  LDL.LU R10, [R1+0x7e0] ;  /* 0x0007e000010a7983 */ /* 0x000ee80000300800 */
[----:B------:R-:W3:Y:S01]  /*1322e0*/  LDL.LU R8, [R1+0x7e4] ;  /* 0x0007e40001087983 */ /* 0x000ee20000300800 */
[----:B0-----:R-:W-:-:S03]  /*1322f0*/  IADD3 R2, P1, PT, R13, R20, RZ ;  /* 0x000000140d027210 */ /* 0x001fc60007f3e0ff */
[----:B------:R0:W-:Y:S04]  /*132300*/  STL.64 [R1+0x19a0], R22 ;  /* 0x0019a01601007387 */ /* 0x0001e80000100a00 */
[----:B------:R-:W-:Y:S01]  /*132310*/  STL.64 [R1+0x5cf8], R20 ;  /* 0x005cf81401007387 */ /* 0x000fe20000100a00 */
[----:B0-----:R-:W-:Y:S01]  /*132320*/  F2FP.SATFINITE.E5M2.F32.PACK_AB_MERGE_C R22, R24, R3, RZ ;  /* 0x000000031816723e */ /* 0x001fe200048060ff */
[----:B------:R-:W-:-:S04]  /*132330*/  IMAD.X R3, R29, 0x1, R18, P1 ;  /* 0x000000011d037824 */ /* 0x000fc800008e0612 */
[----:B------:R0:W-:Y:S04]  /*132340*/  STL [R1+0x50b8], R22 ;  /* 0x0050b81601007387 */ /* 0x0001e80000100800 */
[----:B------:R-:W3:Y:S04]  /*132350*/  LDL.LU R29, [R1+0x5d20] ;  /* 0x005d2000011d7983 */ /* 0x000ee80000300800 */
[----:B------:R1:W-:Y:S04]  /*132360*/  STL.64 [R1+0x19a8], R2 ;  /* 0x0019a80201007387 */ /* 0x0003e80000100a00 */
[----:B0-----:R-:W4:Y:S04]  /*132370*/  LDL.LU R22, [R1+0x7e8] ;  /* 0x0007e80001167983 */ /* 0x001f280000300800 */
[----:B------:R-:W4:Y:S01]  /*132380*/  LDL.LU R23, [R1+0x7ec] ;  /* 0x0007ec0001177983 */ /* 0x000f220000300800 */
[----:B-1----:R-:W-:-:S02]  /*132390*/  F2FP.SATFINITE.E5M2.F32.PACK_AB_MERGE_C R2, R5, R4, RZ ;  /* 0x000000040502723e */ /* 0x002fc400048060ff */
[----:B------:R-:W-:-:S03]  /*1323a0*/  F2FP.SATFINITE.E5M2.F32.PACK_AB_MERGE_C R3, R9, R25, RZ ;  /* 0x000000190903723e */ /* 0x000fc600048060ff */
[----:B------:R0:W-:Y:S04]  /*1323b0*/  STL [R1+0x50d4], R2 ;  /* 0x0050d40201007387 */ /* 0x0001e80000100800 */
[----:B------:R-:W4:Y:S04]  /*1323c0*/  LDL.LU R4, [R1+0x7d0] ;  /* 0x0007d00001047983 */ /* 0x000f280000300800 */
[----:B------:R-:W4:Y:S01]  /*1323d0*/  LDL.LU R5, [R1+0x7d4] ;  /* 0x0007d40001057983 */ /* 0x000f220000300800 */
[----:B0-----:R-:W-:Y:S01]  /*1323e0*/  VIADD R2, R13, UR5 ;  /* 0x000000050d027c36 */ /* 0x001fe20008000000 */
[----:B------:R-:W-:-:S02]  /*1323f0*/  F2FP.SATFINITE.E5M2.F32.PACK_AB_MERGE_C R0, R0, R6, RZ ;  /* 0x000000060000723e */ /* 0x000fc400048060ff */
[----:B------:R0:W-:Y:S01]  /*132400*/  STL [R1+0x50d0], R3 ;  /* 0x0050d00301007387 */ /* 0x0001e20000100800 */
[----:B------:R-:W1:Y:S03]  /*132410*/  LDCU UR5, c[0x0][0x3b8] ;  /* 0x00007700ff0577ac */ /* 0x000e660008000800 */
[----:B------:R-:W4:Y:S04]  /*132420*/  LDL.LU R20, [R1+0x7c0] ;  /* 0x0007c00001147983 */ /* 0x000f280000300800 */
[----:B------:R-:W4:Y:S01]  /*132430*/  LDL.LU R21, [R1+0x7c4] ;  /* 0x0007c40001157983 */ /* 0x000f220000300800 */
[----:B0-----:R-:W-:-:S03]  /*132440*/  SHF.R.S32.HI R3, RZ, 0x1f, R2 ;  /* 0x0000001fff037819 */ /* 0x001fc60000011402 */
[----:B------:R-:W-:Y:S01]  /*132450*/  STL [R1+0x50f0], R0 ;  /* 0x0050f00001007387 */ /* 0x000fe20000100800 */
[----:B--2---:R-:W-:Y:S02]  /*132460*/  F2FP.SATFINITE.E5M2.F32.PACK_AB_MERGE_C R16, R16, R27, RZ ;  /* 0x0000001b1010723e */ /* 0x004fe400048060ff */
[----:B---3--:R-:W-:-:S05]  /*132470*/  IADD3 R24, P1, PT, R2, R29, RZ ;  /* 0x0000001d02187210 */ /* 0x008fca0007f3e0ff */
[----:B------:R-:W-:-:S05]  /*132480*/  IMAD.X R25, R3, 0x1, R28, P1 ;  /* 0x0000000103197824 */ /* 0x000fca00008e061c */
[----:B------:R0:W-:Y:S04]  /*132490*/  STL.64 [R1+0x1978], R24 ;  /* 0x0019781801007387 */ /* 0x0001e80000100a00 */
[----:B0-----:R-:W2:Y:S04]  /*1324a0*/  LDL.LU.64 R24, [R1+0x5d18] ;  /* 0x005d180001187983 */ /* 0x001ea80000300a00 */
[----:B------:R-:W3:Y:S04]  /*1324b0*/  LDL.LU R9, [R1+0x7c8] ;  /* 0x0007c80001097983 */ /* 0x000ee80000300800 */
[----:B------:R-:W3:Y:S04]  /*1324c0*/  LDL.LU R13, [R1+0x7cc] ;  /* 0x0007cc00010d7983 */ /* 0x000ee80000300800 */
[----:B------:R-:W2:Y:S04]  /*1324d0*/  LDL.LU R6, [R1+0x7b0] ;  /* 0x0007b00001067983 */ /* 0x000ea80000300800 */
[----:B------:R-:W2:Y:S04]  /*1324e0*/  LDL.LU R0, [R1+0x7b4] ;  /* 0x0007b40001007983 */ /* 0x000ea80000300800 */
[----:B------:R-:W2:Y:S01]  /*1324f0*/  LDL.LU R27, [R1+0x5d10] ;  /* 0x005d1000011b7983 */ /* 0x000ea20000300800 */
[----:B------:R-:W-:-:S03]  /*132500*/  F2FP.SATFINITE.E5M2.F32.PACK_AB_MERGE_C R7, R7, R17, RZ ;  /* 0x000000110707723e */ /* 0x000fc600048060ff */
[----:B------:R-:W-:Y:S01]  /*132510*/  STL [R1+0x50e8], R16 ;  /* 0x0050e81001007387 */ /* 0x000fe20000100800 */
[----:B----4-:R-:W-:-:S03]  /*132520*/  F2FP.SATFINITE.E5M2.F32.PACK_AB_MERGE_C R12, R12, R11, RZ ;  /* 0x0000000b0c0c723e */ /* 0x010fc600048060ff */
[----:B------:R0:W-:Y:S04]  /*132530*/  STL [R1+0x5110], R7 ;  /* 0x0051100701007387 */ /* 0x0001e80000100800 */
[----:B0-----:R-:W4:Y:S04]  /*132540*/  LDL.LU R7, [R1+0x7bc] ;  /* 0x0007bc0001077983 */ /* 0x001f280000300800 */
[----:B------:R-:W3:Y:S01]  /*132550*/  LDL.LU R11, [R1+0x7a0] ;  /* 0x0007a000010b7983 */ /* 0x000ee20000300800 */
[----:B--2---:R-:W-:-:S05]  /*132560*/  IADD3 R16, P1, PT, R2, R27, RZ ;  /* 0x0000001b02107210 */ /* 0x004fca0007f3e0ff */
[----:B------:R-:W-:-:S05]  /*132570*/  IMAD.X R17, R3, 0x1, R26, P1 ;  /* 0x0000000103117824 */ /* 0x000fca00008e061a */
[----:B------:R0:W-:Y:S04]  /*132580*/  STL.64 [R1+0x1970], R16 ;  /* 0x0019701001007387 */ /* 0x0001e80000100a00 */
[----:B------:R2:W-:Y:S01]  /*132590*/  STL [R1+0x5108], R12 ;  /* 0x0051080c01007387 */ /* 0x0005e20000100800 */
[----:B0-----:R-:W-:-:S03]  /*1325a0*/  F2FP.SATFINITE.E5M2.F32.PACK_AB_MERGE_C R16, R8, R10, RZ ;  /* 0x0000000a0810723e */ /* 0x001fc600048060ff */
[----:B--2---:R-:W2:Y:S04]  /*1325b0*/  LDL.LU R12, [R1+0x7a4] ;  /* 0x0007a400010c7983 */ /* 0x004ea80000300800 */
[----:B------:R-:W2:Y:S04]  /*1325c0*/  LDL.LU R10, [R1+0x7a8] ;  /* 0x0007a800010a7983 */ /* 0x000ea80000300800 */
[----:B------:R-:W2:Y:S04]  /*1325d0*/  LDL.LU R8, [R1+0x7ac] ;  /* 0x0007ac0001087983 */ /* 0x000ea80000300800 */
[----:B------:R0:W-:Y:S02]  /*1325e0*/  STL [R1+0x5134], R16 ;  /* 0x0051341001007387 */ /* 0x0001e40000100800 */
[----:B0-----:R-:W-:-:S02]  /*1325f0*/  IADD3 R16, P1, PT, R2, R25, RZ ;  /* 0x0000001902107210 */ /* 0x001fc40007f3e0ff */
[----:B------:R0:W-:Y:S03]  /*132600*/  STL [R1+0x5ce8], R25 ;  /* 0x005ce81901007387 */ /* 0x0001e60000100800 */
[----:B------:R-:W-:Y:S01]  /*132610*/  IMAD.X R17, R3, 0x1, R24, P1 ;  /* 0x0000000103117824 */ /* 0x000fe200008e0618 */
[----:B0-----:R-:W4:Y:S04]  /*132620*/  LDL.LU R25, [R1+0x7b8] ;  /* 0x0007b80001197983 */ /* 0x001f280000300800 */
[----:B------:R0:W-:Y:S04]  /*132630*/  STL.64 [R1+0x1968], R16 ;  /* 0x0019681001007387 */ /* 0x0001e80000100a00 */
[----:B0-----:R-:W2:Y:S01]  /*132640*/  LDL.LU.64 R16, [R1+0x5d08] ;  /* 0x005d080001107983 */ /* 0x001ea20000300a00 */
[----:B------:R-:W-:-:S02]  /*132650*/  F2FP.SATFINITE.E5M2.F32.PACK_AB_MERGE_C R23, R23, R22, RZ ;  /* 0x000000161717723e */ /* 0x000fc400048060ff */
[----:B------:R-:W-:Y:S01]  /*132660*/  F2FP.SATFINITE.E5M2.F32.PACK_AB_MERGE_C R22, R5, R4, RZ ;  /* 0x000000040516723e */ /* 0x000fe200048060ff */
[----:B------:R0:W-:Y:S04]  /*132670*/  STL [R1+0x5cec], R24 ;  /* 0x005cec1801007387 */ /* 0x0001e80000100800 */
[----:B0-----:R-:W3:Y:S04]  /*132680*/  LDL.LU R24, [R1+0x7dc] ;  /* 0x0007dc0001187983 */ /* 0x001ee80000300800 */
[----:B------:R-:W3:Y:S04]  /*132690*/  LDL.LU R4, [R1+0x790] ;  /* 0x0007900001047983 */ /* 0x000ee80000300800 */
[----:B------:R-:W-:Y:S04]  /*1326a0*/  STL [R1+0x5130], R23 ;  /* 0x0051301701007387 */ /* 0x000fe80000100800 */
[----:B------:R-:W3:Y:S04]  /*1326b0*/  LDL.LU R5, [R1+0x794] ;  /* 0x0007940001057983 */ /* 0x000ee80000300800 */
[----:B------:R2:W-:Y:S02]  /*1326c0*/  STL [R1+0x515c], R22 ;  /* 0x00515c1601007387 */ /* 0x0005e40000100800 */
[----:B--2---:R-:W-:-:S02]  /*1326d0*/  IADD3 R22, P1, PT, R2, R17, RZ ;  /* 0x0000001102167210 */ /* 0x004fc40007f3e0ff */
[----:B------:R0:W-:Y:S04]  /*1326e0*/  STL [R1+0x5cd8], R17 ;  /* 0x005cd81101007387 */ /* 0x0001e80000100800 */
[----:B0-----:R-:W3:Y:S01]  /*1326f0*/  LDL.LU R17, [R1+0x7d8] ;  /* 0x0007d80001117983 */ /* 0x001ee20000300800 */
[----:B------:R-:W-:-:S05]  /*132700*/  IMAD.X R23, R3, 0x1, R15, P1 ;  /* 0x0000000103177824 */ /* 0x000fca00008e060f */
[----:B------:R0:W-:Y:S04]  /*132710*/  STL.64 [R1+0x1960], R22 ;  /* 0x0019601601007387 */ /* 0x0001e80000100a00 */
[----:B0-----:R-:W2:Y:S04]  /*132720*/  LDL.LU.64 R22, [R1+0x5d00] ;  /* 0x005d000001167983 */ /* 0x001ea80000300a00 */
[----:B------:R0:W-:Y:S02]  /*132730*/  STL [R1+0x5cdc], R15 ;  /* 0x005cdc0f01007387 */ /* 0x0001e40000100800 */
[----:B0-----:R-:W-:-:S02]  /*132740*/  F2FP.SATFINITE.E5M2.F32.PACK_AB_MERGE_C R15, R21, R20, RZ ;  /* 0x00000014150f723e */ /* 0x001fc400048060ff */
[----:B------:R-:W-:-:S05]  /*132750*/  IADD3 R20, P1, PT, R2, R16, RZ ;  /* 0x0000001002147210 */ /* 0x000fca0007f3e0ff */
[----:B------:R-:W-:Y:S01]  /*132760*/  IMAD.X R21, R3, 0x1, R14, P1 ;  /* 0x0000000103157824 */ /* 0x000fe200008e060e */
[----:B---3--:R-:W-:-:S05]  /*132770*/  F2FP.SATFINITE.E5M2.F32.PACK_AB_MERGE_C R17, R24, R17, RZ ;  /* 0x000000111811723e */ /* 0x008fca00048060ff */
[----:B------:R-:W-:Y:S04]  /*132780*/  STL [R1+0x5158], R17 ;  /* 0x0051581101007387 */ /* 0x000fe80000100800 */
[----:B------:R-:W-:Y:S04]  /*132790*/  STL [R1+0x5cc8], R16 ;  /* 0x005cc81001007387 */ /* 0x000fe80000100800 */
[----:B------:R-:W-:Y:S04]  /*1327a0*/  STL [R1+0x5178], R15 ;  /* 0x0051780f01007387 */ /* 0x000fe80000100800 */
[----:B------:R0:W-:Y:S04]  /*1327b0*/  STL.64 [R1+0x1948], R20 ;  /* 0x0019481401007387 */ /* 0x0001e80000100a00 */
[----:B0-----:R-:W3:Y:S01]  /*1327c0*/  LDL.LU.64 R20, [R1+0x5cf8] ;  /* 0x005cf80001147983 */ /* 0x001ee20000300a00 */
[----:B------:R-:W-:-:S02]  /*1327d0*/  F2FP.SATFINITE.E5M2.F32.PACK_AB_MERGE_C R13, R13, R9, RZ ;  /* 0x000000090d0d723e */ /* 0x000fc400048060ff */
[----:B--2---:R-:W-:Y:S01]  /*1327e0*/  IADD3 R16, P1, PT, R2, R23, RZ ;  /* 0x0000001702107210 */ /* 0x004fe20007f3e0ff */
[----:B------:R-:W2:Y:S01]  /*1327f0*/  LDL.LU R9, [R1+0x798] ;  /* 0x0007980001097983 */ /* 0x000ea20000300800 */
[----:B------:R-:W-:-:S03]  /*132800*/  F2FP.SATFINITE.E5M2.F32.PACK_AB_MERGE_C R0, R0, R6, RZ ;  /* 0x000000060000723e */ /* 0x000fc600048060ff */
[----:B------:R0:W-:Y:S01]  /*132810*/  STL [R1+0x5174], R13 ;  /* 0x0051740d01007387 */ /* 0x0001e20000100800 */
[----:B------:R-:W-:Y:S01]  /*132820*/  IMAD.X R17, R3, 0x1, R22, P1 ;  /* 0x0000000103117824 */ /* 0x000fe200008e0616 */
[----:B----4-:R-:W-:Y:S02]  /*132830*/  F2FP.SATFINITE.E5M2.F32.PACK_AB_MERGE_C R15, R7, R25, RZ ;  /* 0x00000019070f723e */ /* 0x010fe400048060ff */
[----:B------:R-:W-:Y:S01]  /*132840*/  F2FP.SATFINITE.E5M2.F32.PACK_AB_MERGE_C R7, R12, R11, RZ ;  /* 0x0000000b0c07723e */ /* 0x000fe200048060ff */
[----:B0-----:R-:W2:Y:S04]  /*132850*/  LDL.LU R13, [R1+0x79c] ;  /* 0x00079c00010d7983 */ /* 0x001ea80000300800 */
[----:B------:R0:W-:Y:S04]  /*132860*/  STL [R1+0x5194], R0 ;  /* 0x0051940001007387 */ /* 0x0001e80000100800 */
[----:B------:R-:W4:Y:S04]  /*132870*/  LDL.LU R6, [R1+0x780] ;  /* 0x0007800001067983 */ /* 0x000f280000300800 */
[----:B0-----:R-:W4:Y:S04]  /*132880*/  LDL.LU R0, [R1+0x784] ;  /* 0x0007840001007983 */ /* 0x001f280000300800 */
[----:B------:R-:W-:Y:S04]  /*132890*/  STL.64 [R1+0x5cd0], R22 ;  /* 0x005cd01601007387 */ /* 0x000fe80000100a00 */
[----:B------:R-:W-:Y:S04]  /*1328a0*/  STL.64 [R1+0x1940], R16 ;  /* 0x0019401001007387 */ /* 0x000fe80000100a00 */
[----:B------:R-:W-:Y:S04]  /*1328b0*/  STL [R1+0x5190], R15 ;  /* 0x0051900f01007387 */ /* 0x000fe80000100800 */
[----:B------:R0:W-:Y:S02]  /*1328c0*/  STL [R1+0x51b0], R7 ;  /* 0x0051b00701007387 */ /* 0x0001e40000100800 */
[----:B0-----:R-:W-:-:S02]  /*1328d0*/  F2FP.SATFINITE.E5M2.F32.PACK_AB_MERGE_C R7, R8, R10, RZ ;  /* 0x0000000a0807723e */ /* 0x001fc400048060ff */
[----:B---3--:R-:W-:-:S05]  /*1328e0*/  IADD3 R16, P1, PT, R2, R21, RZ ;  /* 0x0000001502107210 */ /* 0x008fca0007f3e0ff */
[C---:B------:R-:W-:Y:S01]  /*1328f0*/  IMAD.X R17, R3.reuse, 0x1, R19, P1 ;  /* 0x0000000103117824 */ /* 0x040fe200008e0613 */
[----:B------:R-:W-:Y:S01]  /*132900*/  IADD3 R10, P1, PT, R2, R20, RZ ;  /* 0x00000014020a7210 */ /* 0x000fe20007f3e0ff */
[----:B------:R-:W-:Y:S04]  /*132910*/  STL.64 [R1+0x5ce0], R20 ;  /* 0x005ce01401007387 */ /* 0x000fe80000100a00 */
[----:B------:R-:W-:Y:S01]  /*132920*/  IMAD.X R11, R3, 0x1, R18, P1 ;  /* 0x00000001030b7824 */ /* 0x000fe200008e0612 */
[----:B------:R-:W-:Y:S04]  /*132930*/  STL.64 [R1+0x1928], R16 ;  /* 0x0019281001007387 */ /* 0x000fe80000100a00 */
[----:B------:R-:W-:Y:S04]  /*132940*/  STL [R1+0x51ac], R7 ;  /* 0x0051ac0701007387 */ /* 0x000fe80000100800 */
[----:B------:R0:W-:Y:S04]  /*132950*/  STL.64 [R1+0x1920], R10 ;  /* 0x0019200a01007387 */ /* 0x0001e80000100a00 */
[----:B0-----:R-:W3:Y:S04]  /*132960*/  LDL.LU R10, [R1+0x770] ;  /* 0x00077000010a7983 */ /* 0x001ee80000300800 */
[----:B------:R-:W3:Y:S04]  /*132970*/  LDL.LU R8, [R1+0x774] ;  /* 0x0007740001087983 */ /* 0x000ee80000300800 */
[----:B------:R0:W-:Y:S04]  /*132980*/  STL.64 [R1+0x5cf0], R18 ;  /* 0x005cf01201007387 */ /* 0x0001e80000100a00 */
[----:B0-----:R-:W3:Y:S04]  /*132990*/  LDL.LU R18, [R1+0x788] ;  /* 0x0007880001127983 */ /* 0x001ee80000300800 */
[----:B------:R-:W3:Y:S04]  /*1329a0*/  LDL.LU R19, [R1+0x78c] ;  /* 0x00078c0001137983 */ /* 0x000ee80000300800 */
[----:B------:R-:W3:Y:S04]  /*1329b0*/  LDL.LU R24, [R1+0x778] ;  /* 0x0007780001187983 */ /* 0x000ee80000300800 */
[----:B------:R-:W3:Y:S01]  /*1329c0*/  LDL.LU R25, [R1+0x77c] ;  /* 0x00077c0001197983 */ /* 0x000ee20000300800 */
[----:B------:R-:W-:-:S05]  /*1329d0*/  F2FP.SATFINITE.E5M2.F32.PACK_AB_MERGE_C R3, R5, R4, RZ ;  /* 0x000000040503723e */ /* 0x000fca00048060ff */
[----:B------:R2:W-:Y:S04]  /*1329e0*/  STL [R1+0x51d4], R3 ;  /* 0x0051d40301007387 */ /* 0x0005e80000100800 */
[----:B------:R-:W3:Y:S04]  /*1329f0*/  LDL.LU R20, [R1+0x760] ;  /* 0x0007600001147983 */ /* 0x000ee80000300800 */
[----:B------:R-:W3:Y:S01]  /*132a00*/  LDL.LU R21, [R1+0x764] ;  /* 0x0007640001157983 */ /* 0x000ee20000300800 */
[----:B-1----:R-:W-:Y:S01]  /*132a10*/  VIADD R2, R2, UR5 ;  /* 0x0000000502027c36 */ /* 0x002fe20008000000 */
[----:B--2---:R-:W-:Y:S01]  /*132a20*/  F2FP.SATFINITE.E5M2.F32.PACK_AB_MERGE_C R3, R13, R9, RZ ;  /* 0x000000090d03723e */ /* 0x004fe200048060ff */
[----:B------:R-:W0:Y:S01]  /*132a30*/  LDCU UR5, c[0x0][0x3b8] ;  /* 0x00007700ff0577ac */ /* 0x000e220008000800 */
[----:B------:R-:W2:Y:S04]  /*132a40*/  LDL.LU R15, [R1+0x768] ;  /* 0x00076800010f7983 */ /* 0x000ea80000300800 */
[----:B------:R-:W2:Y:S04]  /*132a50*/  LDL.LU R17, [R1+0x76c] ;  /* 0x00076c0001117983 */ /* 0x000ea80000300800 */
[----:B------:R-:W2:Y:S04]  /*132a60*/  LDL.LU R22, [R1+0x750] ;  /* 0x0007500001167983 */ /* 0x000ea80000300800 */
[----:B------:R-:W2:Y:S01]  /*132a70*/  LDL.LU R23, [R1+0x754] ;  /* 0x0007540001177983 */ /* 0x000ea20000300800 */
[----:B----4-:R-:W-:-:S03]  /*132a80*/  F2FP.SATFINITE.E5M2.F32.PACK_AB_MERGE_C R0, R0, R6, RZ ;  /* 0x000000060000723e */ /* 0x010fc600048060ff */
[----:B------:R-:W4:Y:S01]  /*132a90*/  LDL.LU R16, [R1+0x758] ;  /* 0x0007580001107983 */ /* 0x000f220000300800 */
[----:B------:R-:W-:-:S03]  /*132aa0*/  IADD3 R6, P1, PT, R2, R29, RZ ;  /* 0x0000001d02067210 */ /* 0x000fc60007f3e0ff */
[----:B------:R-:W2:Y:S04]  /*132ab0*/  LDL.LU R4, [R1+0x740] ;  /* 0x0007400001047983 */ /* 0x000ea80000300800 */
[----:B------:R-:W2:Y:S04]  /*132ac0*/  LDL.LU R5, [R1+0x744] ;  /* 0x0007440001057983 */ /* 0x000ea80000300800 */
[----:B------:R1:W-:Y:S02]  /*132ad0*/  STL [R1+0x51d0], R3 ;  /* 0x0051d00301007387 */ /* 0x0003e40000100800 */
[----:B-1----:R-:W-:-:S02]  /*132ae0*/  SHF.R.S32.HI R3, RZ, 0x1f, R2 ;  /* 0x0000001fff037819 */ /* 0x002fc40000011402 */
[----:B------:R-:W-:Y:S03]  /*132af0*/  STL [R1+0x51ec], R0 ;  /* 0x0051ec0001007387 */ /* 0x000fe60000100800 */
[----:B------:R-:W-:-:S05]  /*132b00*/  IMAD.X R7, R3, 0x1, R28, P1 ;  /* 0x0000000103077824 */ /* 0x000fca00008e061c */
[----:B------:R1:W-:Y:S04]  /*132b10*/  STL.64 [R1+0x1918], R6 ;  /* 0x0019180601007387 */ /* 0x0003e80000100a00 */
[----:B-1----:R-:W4:Y:S04]  /*132b20*/  LDL.LU R7, [R1+0x74c] ;  /* 0x00074c0001077983 */ /* 0x002f280000300800 */
[----:B------:R-:W4:Y:S04]  /*132b30*/  LDL.LU R11, [R1+0x730] ;  /* 0x00073000010b7983 */ /* 0x000f280000300800 */
[----:B------:R-:W4:Y:S04]  /*132b40*/  LDL.LU R12, [R1+0x734] ;  /* 0x00073400010c7983 */ /* 0x000f280000300800 */
[----:B------:R-:W4:Y:S04]  /*132b50*/  LDL.LU R9, [R1+0x738] ;  /* 0x0007380001097983 */ /* 0x000f280000300800 */
[----:B------:R-:W4:Y:S04]  /*132b60*/  LDL.LU R13, [R1+0x73c] ;  /* 0x00073c00010d7983 */ /* 0x000f280000300800 */
[----:B------:R-:W4:Y:S04]  /*132b70*/  LDL.LU R6, [R1+0x720] ;  /* 0x0007200001067983 */ /* 0x000f280000300800 */
[----:B------:R-:W4:Y:S04]  /*132b80*/  LDL.LU R0, [R1+0x724] ;  /* 0x0007240001007983 */ /* 0x000f280000300800 */
[----:B------:R1:W-:Y:S04]  /*132b90*/  STL.64 [R1+0x5cc0], R28 ;  /* 0x005cc01c01007387 */ /* 0x0003e80000100a00 */
[----:B-1----:R-:W4:Y:S04]  /*132ba0*/  LDL.LU R28, [R1+0x75c] ;  /* 0x00075c00011c7983 */ /* 0x002f280000300800 */
[----:B------:R-:W4:Y:S01]  /*132bb0*/  LDL.LU R29, [R1+0x748] ;  /* 0x00074800011d7983 */ /* 0x000f220000300800 */
[----:B---3--:R-:W-:-:S02]  /*132bc0*/  F2FP.SATFINITE.E5M2.F32.PACK_AB_MERGE_C R19, R19, R18, RZ ;  /* 0x000000121313723e */ /* 0x008fc400048060ff */
[----:B------:R-:W-:Y:S02]  /*132bd0*/  F2FP.SATFINITE.E5M2.F32.PACK_AB_MERGE_C R18, R8, R10, RZ ;  /* 0x0000000a0812723e */ /* 0x000fe400048060ff */
[----:B------:R-:W3:Y:S04]  /*132be0*/  LDL.LU R10, [R1+0x728] ;  /* 0x00072800010a7983 */ /* 0x000ee80000300800 */
[----:B------:R-:W-:Y:S04]  /*132bf0*/  STL [R1+0x51e8], R19 ;  /* 0x0051e81301007387 */ /* 0x000fe80000100800 */
[----:B------:R-:W3:Y:S04]  /*132c00*/  LDL.LU R8, [R1+0x72c] ;  /* 0x00072c0001087983 */ /* 0x000ee80000300800 */
[----:B------:R1:W-:Y:S01]  /*132c10*/  STL [R1+0x5208], R18 ;  /* 0x0052081201007387 */ /* 0x0003e20000100800 */
[----:B------:R-:W-:-:S02]  /*132c20*/  F2FP.SATFINITE.E5M2.F32.PACK_AB_MERGE_C R25, R25, R24, RZ ;  /* 0x000000181919723e */ /* 0x000fc400048060ff */
[----:B-1----:R-:W-:-:S05]  /*132c30*/  IADD3 R18, P1, PT, R2, R27, RZ ;  /* 0x0000001b02127210 */ /* 0x002fca0007f3e0ff */
[----:B------:R-:W-:-:S05]  /*132c40*/  IMAD.X R19, R3, 0x1, R26, P1 ;  /* 0x0000000103137824 */ /* 0x000fca00008e061a */
[----:B------:R1:W-:Y:S04]  /*132c50*/  STL.64 [R1+0x1910], R18 ;  /* 0x0019101201007387 */ /* 0x0003e80000100a00 */
[----:B-1----:R-:W3:Y:S04]  /*132c60*/  LDL.LU.64 R18, [R1+0x5cf0] ;  /* 0x005cf00001127983 */ /* 0x002ee80000300a00 */
[----:B------:R-:W3:Y:S04]  /*132c70*/  LDL.LU R24, [R1+0x5cec] ;  /* 0x005cec0001187983 */ /* 0x000ee80000300800 */
[----:B------:R1:W-:Y:S04]  /*132c80*/  STL [R1+0x5204], R25 ;  /* 0x0052041901007387 */ /* 0x0003e80000100800 */
[----:B-1----:R-:W3:Y:S01]  /*132c90*/  LDL.LU R25, [R1+0x5ce8] ;  /* 0x005ce80001197983 */ /* 0x002ee20000300800 */
[----:B------:R-:W-:-:S05]  /*132ca0*/  F2FP.SATFINITE.E5M2.F32.PACK_AB_MERGE_C R21, R21, R20, RZ ;  /* 0x000000141515723e */ /* 0x000fca00048060ff */
[----:B------:R1:W-:Y:S01]  /*132cb0*/  STL [R1+0x5228], R21 ;  /* 0x0052281501007387 */ /* 0x0003e20000100800 */
[----:B--2---:R-:W-:Y:S02]  /*132cc0*/  F2FP.SATFINITE.E5M2.F32.PACK_AB_MERGE_C R17, R17, R15, RZ ;  /* 0x0000000f1111723e */ /* 0x004fe400048060ff */
[----:B---3--:R-:W-:-:S05]  /*132cd0*/  IADD3 R20, P1, PT, R2, R25, RZ ;  /* 0x0000001902147210 */ /* 0x008fca0007f3e0ff */
[----:B-1----:R-:W-:-:S05]  /*132ce0*/  IMAD.X R21, R3, 0x1, R24, P1 ;  /* 0x0000000103157824 */ /* 0x002fca00008e0618 */
[----:B------:R1:W-:Y:S04]  /*132cf0*/  STL.64 [R1+0x18f8], R20 ;  /* 0x0018f81401007387 */ /* 0x0003e80000100a00 */
[----:B-1----:R-:W2:Y:S04]  /*132d00*/  LDL.LU.64 R20, [R1+0x5ce0] ;  /* 0x005ce00001147983 */ /* 0x002ea80000300a00 */
[----:B------:R-:W3:Y:S04]  /*132d10*/  LDL.LU R15, [R1+0x5cdc] ;  /* 0x005cdc00010f7983 */ /* 0x000ee80000300800 */
[----:B------:R1:W-:Y:S04]  /*132d20*/  STL [R1+0x5224], R17 ;  /* 0x0052241101007387 */ /* 0x0003e80000100800 */
[----:B-1----:R-:W2:Y:S01]  /*132d30*/  LDL.LU R17, [R1+0x5cd8] ;  /* 0x005cd80001117983 */ /* 0x002ea20000300800 */
[----:B------:R-:W-:-:S05]  /*132d40*/  F2FP.SATFINITE.E5M2.F32.PACK_AB_MERGE_C R23, R23, R22, RZ ;  /* 0x000000161717723e */ /* 0x000fca00048060ff */
[----:B------:R3:W-:Y:S01]  /*132d50*/  STL [R1+0x4f30], R23 ;  /* 0x004f301701007387 */ /* 0x0007e20000100800 */
[----:B----4-:R-:W-:Y:S02]  /*132d60*/  F2FP.SATFINITE.E5M2.F32.PACK_AB_MERGE_C R28, R28, R16, RZ ;  /* 0x000000101c1c723e */ /* 0x010fe400048060ff */
[----:B--2---:R-:W-:-:S05]  /*132d70*/  IADD3 R22, P1, PT, R2, R17, RZ ;  /* 0x0000001102167210 */ /* 0x004fca0007f3e0ff */
[----:B---3--:R-:W-:-:S05]  /*132d80*/  IMAD.X R23, R3, 0x1, R15, P1 ;  /* 0x0000000103177824 */ /* 0x008fca00008e060f */
[----:B------:R1:W-:Y:S04]  /*132d90*/  STL.64 [R1+0x18d8], R22 ;  /* 0x0018d81601007387 */ /* 0x0003e80000100a00 */
[----:B-1----:R-:W2:Y:S04]  /*132da0*/  LDL.LU.64 R22, [R1+0x5cd0] ;  /* 0x005cd00001167983 */ /* 0x002ea80000300a00 */
[----:B------:R-:W3:Y:S04]  /*132db0*/  LDL.LU R16, [R1+0x5cc8] ;  /* 0x005cc80001107983 */ /* 0x000ee80000300800 */
[----:B------:R1:W-:Y:S02]  /*132dc0*/  STL [R1+0x4f34], R28 ;  /* 0x004f341c01007387 */ /* 0x0003e40000100800 */
[----:B-1----:R-:W-:-:S02]  /*132dd0*/  F2FP.SATFINITE.E5M2.F32.PACK_AB_MERGE_C R28, R5, R4, RZ ;  /* 0x00000004051c723e */ /* 0x002fc400048060ff */
[----:B------:R-:W-:Y:S02]  /*132de0*/  F2FP.SATFINITE.E5M2.F32.PACK_AB_MERGE_C R29, R7, R29, RZ ;  /* 0x0000001d071d723e */ /* 0x000fe400048060ff */
[----:B------:R-:W-:Y:S02]  /*132df0*/  F2FP.SATFINITE.E5M2.F32.PACK_AB_MERGE_C R7, R12, R11, RZ ;  /* 0x0000000b0c07723e */ /* 0x000fe400048060ff */
[----:B------:R-:W-:Y:S02]  /*132e00*/  F2FP.SATFINITE.E5M2.F32.PACK_AB_MERGE_C R9, R13, R9, RZ ;  /* 0x000000090d09723e */ /* 0x000fe400048060ff */
[C---:B---3--:R-:W-:Y:S01]  /*132e10*/  IADD3 R4, P1, PT, R2.reuse, R16, RZ ;  /* 0x0000001002047210 */ /* 0x048fe20007f3e0ff */
[----:B------:R1:W-:Y:S04]  /*132e20*/  STL [R1+0x5cb0], R16 ;  /* 0x005cb01001007387 */ /* 0x0003e80000100800 */
[----:B------:R-:W-:Y:S01]  /*132e30*/  IMAD.X R5, R3, 0x1, R14, P1 ;  /* 0x0000000103057824 */ /* 0x000fe200008e060e */
[----:B------:R2:W-:Y:S04]  /*132e40*/  STL [R1+0x998], R28 ;  /* 0x0009981c01007387 */ /* 0x0005e80000100800 */
[----:B-1----:R-:W3:Y:S04]  /*132e50*/  LDL.LU R16, [R1+0x71c] ;  /* 0x00071c0001107983 */ /* 0x002ee80000300800 */
[----:B------:R1:W-:Y:S01]  /*132e60*/  STL.64 [R1+0x18d0], R4 ;  /* 0x0018d00401007387 */ /* 0x0003e20000100a00 */
[----:B--2---:R-:W-:-:S03]  /*132e70*/  IADD3 R28, P1, PT, R2, R23, RZ ;  /* 0x00000017021c7210 */ /* 0x004fc60007f3e0ff */
[----:B-1----:R-:W2:Y:S04]  /*132e80*/  LDL.LU R4, [R1+0x700] ;  /* 0x0007000001047983 */ /* 0x002ea80000300800 */
[----:B------:R-:W2:Y:S04]  /*132e90*/  LDL.LU R5, [R1+0x704] ;  /* 0x0007040001057983 */ /* 0x000ea80000300800 */
[----:B------:R1:W-:Y:S04]  /*132ea0*/  STL [R1+0x5cb4], R14 ;  /* 0x005cb40e01007387 */ /* 0x0003e80000100800 */
[----:B-1----:R-:W3:Y:S04]  /*132eb0*/  LDL.LU R14, [R1+0x718] ;  /* 0x00071800010e7983 */ /* 0x002ee80000300800 */
[----:B------:R1:W-:Y:S04]  /*132ec0*/  STL [R1+0x4f1c], R29 ;  /* 0x004f1c1d01007387 */ /* 0x0003e80000100800 */
[----:B------:R4:W-:Y:S01]  /*132ed0*/  STL [R1+0x8ac], R7 ;  /* 0x0008ac0701007387 */ /* 0x0009e20000100800 */
[----:B-1----:R-:W-:-:S03]  /*132ee0*/  IMAD.X R29, R3, 0x1, R22, P1 ;  /* 0x00000001031d7824 */ /* 0x002fc600008e0616 */
[----:B------:R1:W-:Y:S01]  /*132ef0*/  STL.64 [R1+0x5cb8], R22 ;  /* 0x005cb81601007387 */ /* 0x0003e20000100a00 */
[----:B------:R-:W-:Y:S02]  /*132f00*/  IADD3 R12, P1, PT, R2, R21, RZ ;  /* 0x00000015020c7210 */ /* 0x000fe40007f3e0ff */
[----:B----4-:R-:W-:Y:S01]  /*132f10*/  F2FP.SATFINITE.E5M2.F32.PACK_AB_MERGE_C R7, R0, R6, RZ ;  /* 0x000000060007723e */ /* 0x010fe200048060ff */
[----:B------:R-:W-:Y:S04]  /*132f20*/  STL.64 [R1+0x18c8], R28 ;  /* 0x0018c81c01007387 */ /* 0x000fe80000100a00 */
[----:B------:R-:W4:Y:S01]  /*132f30*/  LDL.LU R6, [R1+0x708] ;  /* 0x0007080001067983 */ /* 0x000f220000300800 */
[----:B------:R-:W-:-:S03]  /*132f40*/  IMAD.X R13, R3, 0x1, R19, P1 ;  /* 0x00000001030d7824 */ /* 0x000fc600008e0613 */
[----:B------:R-:W-:Y:S04]  /*132f50*/  STL [R1+0x95c], R9 ;  /* 0x00095c0901007387 */ /* 0x000fe80000100800 */
[----:B------:R-:W4:Y:S04]  /*132f60*/  LDL.LU R0, [R1+0x70c] ;  /* 0x00070c0001007983 */ /* 0x000f280000300800 */
[----:B------:R0:W-:Y:S04]  /*132f70*/  STL [R1+0x83c], R7 ;  /* 0x00083c0701007387 */ /* 0x0001e80000100800 */
[----:B-1----:R-:W4:Y:S04]  /*132f80*/  LDL.LU R22, [R1+0x6f0] ;  /* 0x0006f00001167983 */ /* 0x002f280000300800 */
[----:B------:R-:W4:Y:S01]  /*132f90*/  LDL.LU R23, [R1+0x6f4] ;  /* 0x0006f40001177983 */ /* 0x000f220000300800 */
[----:B0-----:R-:W-:-:S03]  /*132fa0*/  F2FP.SATFINITE.E5M2.F32.PACK_AB_MERGE_C R7, R8, R10, RZ ;  /* 0x0000000a0807723e */ /* 0x001fc600048060ff */
[----:B------:R0:W-:Y:S01]  /*132fb0*/  STL.64 [R1+0x18c0], R12 ;  /* 0x0018c00c01007387 */ /* 0x0001e20000100a00 */
[----:B------:R-:W-:-:S03]  /*132fc0*/  IADD3 R28, P1, PT, R2, R20, RZ ;  /* 0x00000014021c7210 */ /* 0x000fc60007f3e0ff */
[----:B------:R-:W-:Y:S04]  /*132fd0*/  STL [R1+0x85c], R7 ;  /* 0x00085c0701007387 */ /* 0x000fe80000100800 */
[----:B------:R-:W4:Y:S04]  /*132fe0*/  LDL.LU R11, [R1+0x6f8] ;  /* 0x0006f800010b7983 */ /* 0x000f280000300800 */
[----:B0-----:R-:W4:Y:S04]  /*132ff0*/  LDL.LU R12, [R1+0x6fc] ;  /* 0x0006fc00010c7983 */ /* 0x001f280000300800 */
[----:B------:R-:W4:Y:S04]  /*133000*/  LDL.LU R9, [R1+0x6e0] ;  /* 0x0006e00001097983 */ /* 0x000f280000300800 */
[----:B------:R-:W4:Y:S01]  /*133010*/  LDL.LU R13, [R1+0x6e4] ;  /* 0x0006e400010d7983 */ /* 0x000f220000300800 */
[----:B------:R-:W-:-:S03]  /*133020*/  IMAD.X R29, R3, 0x1, R18, P1 ;  /* 0x00000001031d7824 */ /* 0x000fc600008e0612 */
[----:B------:R0:W-:Y:S04]  /*133030*/  STL.64 [R1+0x5ca8], R20 ;  /* 0x005ca81401007387 */ /* 0x0001e80000100a00 */
[----:B0-----:R-:W4:Y:S04]  /*133040*/  LDL.LU R20, [R1+0x710] ;  /* 0x0007100001147983 */ /* 0x001f280000300800 */
[----:B------:R-:W4:Y:S04]  /*133050*/  LDL.LU R21, [R1+0x714] ;  /* 0x0007140001157983 */ /* 0x000f280000300800 */
[----:B------:R0:W-:Y:S04]  /*133060*/  STL.64 [R1+0x18f0], R28 ;  /* 0x0018f01c01007387 */ /* 0x0001e80000100a00 */
[----:B0-----:R-:W4:Y:S01]  /*133070*/  LDL.LU.64 R28, [R1+0x5cc0] ;  /* 0x005cc000011c7983 */ /* 0x001f220000300a00 */
[----:B------:R-:W-:Y:S01]  /*133080*/  VIADD R2, R2, UR5 ;  /* 0x0000000502027c36 */ /* 0x000fe20008000000 */
[----:B------:R-:W0:Y:S02]  /*133090*/  LDCU UR5, c[0x0][0x3b8] ;  /* 0x00007700ff0577ac */ /* 0x000e240008000800 */
[----:B------:R-:W4:Y:S04]  /*1330a0*/  LDL.LU R7, [R1+0x6e8] ;  /* 0x0006e80001077983 */ /* 0x000f280000300800 */
[----:B------:R-:W4:Y:S04]  /*1330b0*/  LDL.LU R3, [R1+0x6ec] ;  /* 0x0006ec0001037983 */ /* 0x000f280000300800 */
[----:B------:R-:W4:Y:S04]  /*1330c0*/  LDL.LU R10, [R1+0x6d0] ;  /* 0x0006d000010a7983 */ /* 0x000f280000300800 */
[----:B------:R-:W4:Y:S01]  /*1330d0*/  LDL.LU R8, [R1+0x6d4] ;  /* 0x0006d40001087983 */ /* 0x000f220000300800 */
[----:B---3--:R-:W-:-:S02]  /*1330e0*/  F2FP.SATFINITE.E5M2.F32.PACK_AB_MERGE_C R14, R16, R14, RZ ;  /* 0x0000000e100e723e */ /* 0x008fc400048060ff */
[----:B--2---:R-:W-:Y:S02]  /*1330f0*/  F2FP.SATFINITE.E5M2.F32.PACK_AB_MERGE_C R16, R5, R4, RZ ;  /* 0x000000040510723e */ /* 0x004fe400048060ff */
[----:B----4-:R-:W-:-:S05]  /*133100*/  F2FP.SATFINITE.E5M2.F32.PACK_AB_MERGE_C R20, R21, R20, RZ ;  /* 0x000000141514723e */ /* 0x010fca00048060ff */
[----:B------:R-:W-:Y:S04]  /*133110*/  STL [R1+0x7ac], R20 ;  /* 0x0007ac1401007387 */ /* 0x000fe80000100800 */
[----:B------:R1:W-:Y:S01]  /*133120*/  STL [R1+0x78c], R14 ;  /* 0x00078c0e01007387 */ /* 0x0003e20000100800 */
[----:B------:R-:W-:Y:S02]  /*133130*/  IADD3 R4, P1, PT, R2, R29, RZ ;  /* 0x0000001d02047210 */ /* 0x000fe40007f3e0ff */
[----:B-1----:R-:W-:Y:S01]  /*133140*/  SHF.R.S32.HI R14, RZ, 0x1f, R2 ;  /* 0x0000001fff0e7819 */ /* 0x002fe20000011402 */
[----:B------:R1:W-:Y:S04]  /*133150*/  STL [R1+0x72c], R16 ;  /* 0x00072c1001007387 */ /* 0x0003e80000100800 */
[----:B------:R-:W-:-:S02]  /*133160*/  IMAD.X R5, R14, 0x1, R28, P1 ;  /* 0x000000010e057824 */ /* 0x000fc400008e061c */
[----:B------:R-:W2:Y:S04]  /*133170*/  LDL.LU R14, [R1+0x6d8] ;  /* 0x0006d800010e7983 */ /* 0x000ea80000300800 */
[----:B-1----:R-:W2:Y:S01]  /*133180*/  LDL.LU R16, [R1+0x6dc] ;  /* 0x0006dc0001107983 */ /* 0x002ea20000300800 */
[----:B------:R-:W-:-:S03]  /*133190*/  F2FP.SATFINITE.E5M2.F32.PACK_AB_MERGE_C R0, R0, R6, RZ ;  /* 0x000000060000723e */ /* 0x000fc600048060ff */
[----:B------:R-:W3:Y:S01]  /*1331a0*/  LDL.LU R20, [R1+0x6c0] ;  /* 0x0006c00001147983 */ /* 0x000ee20000300800 */
[----:B------:R-:W-:-:S03]  /*1331b0*/  F2FP.SATFINITE.E5M2.F32.PACK_AB_MERGE_C R23, R23, R22, RZ ;  /* 0x000000161717723e */ /* 0x000fc600048060ff */
[----:B------:R1:W-:Y:S01]  /*1331c0*/  STL.64 [R1+0x1898], R4 ;  /* 0x0018980401007387 */ /* 0x0003e20000100a00 */
[----:B------:R-:W-:-:S03]  /*1331d0*/  IADD3 R22, P1, PT, R2, R27, RZ ;  /* 0x0000001b02167210 */ /* 0x000fc60007f3e0ff */
[----:B------:R-:W3:Y:S04]  /*1331e0*/  LDL.LU R21, [R1+0x6c4] ;  /* 0x0006c40001157983 */ /* 0x000ee80000300800 */
[----:B------:R4:W-:Y:S04]  /*1331f0*/  STL [R1+0x5ca0], R28 ;  /* 0x005ca01c01007387 */ /* 0x0009e80000100800 */
[----:B-1----:R-:W3:Y:S04]  /*133200*/  LDL.LU R4, [R1+0x6c8] ;  /* 0x0006c80001047983 */ /* 0x002ee80000300800 */
[----:B------:R-:W3:Y:S01]  /*133210*/  LDL.LU R5, [R1+0x6cc] ;  /* 0x0006cc0001057983 */ /* 0x000ee20000300800 */
[----:B----4-:R-:W-:-:S03]  /*133220*/  SHF.R.S32.HI R28, RZ, 0x1f, R2 ;  /* 0x0000001fff1c7819 */ /* 0x010fc60000011402 */
[----:B------:R1:W-:Y:S04]  /*133230*/  STL [R1+0x73c], R0 ;  /* 0x00073c0001007387 */ /* 0x0003e80000100800 */
[----:B------:R-:W4:Y:S01]  /*133240*/  LDL.LU R6, [R1+0x6b0] ;  /* 0x0006b00001067983 */ /* 0x000f220000300800 */
[----:B------:R-:W-:-:S03]  /*133250*/  F2FP.SATFINITE.E5M2.F32.PACK_AB_MERGE_C R12, R12, R11, RZ ;  /* 0x0000000b0c0c723e */ /* 0x000fc600048060ff */
[----:B-1----:R-:W4:Y:S04]  /*133260*/  LDL.LU R0, [R1+0x6b4] ;  /* 0x0006b40001007983 */ /* 0x002f280000300800 */
[----:B------:R1:W-:Y:S04]  /*133270*/  STL [R1+0x700], R23 ;  /* 0x0007001701007387 */ /* 0x0003e80000100800 */
[----:B------:R-:W4:Y:S01]  /*133280*/  LDL.LU R11, [R1+0x6a0] ;  /* 0x0006a000010b7983 */ /* 0x000f220000300800 */
[----:B-1----:R-:W-:Y:S01]  /*133290*/  IMAD.X R23, R28, 0x1, R26, P1 ;  /* 0x000000011c177824 */ /* 0x002fe200008e061a */
[----:B------:R-:W-:-:S04]  /*1332a0*/  F2FP.SATFINITE.E5M2.F32.PACK_AB_MERGE_C R9, R13, R9, RZ ;  /* 0x000000090d09723e */ /* 0x000fc800048060ff */
[----:B------:R1:W-:Y:S04]  /*1332b0*/  STL.64 [R1+0x1890], R22 ;  /* 0x0018901601007387 */ /* 0x0003e80000100a00 */
[----:B------:R0:W-:Y:S01]  /*1332c0*/  STL [R1+0x6f8], R12 ;  /* 0x0006f80c01007387 */ /* 0x0001e20000100800 */
[----:B-1----:R-:W-:-:S03]  /*1332d0*/  IADD3 R22, P1, PT, R2, R25, RZ ;  /* 0x0000001902167210 */ /* 0x002fc60007f3e0ff */
[----:B0-----:R-:W4:Y:S02]  /*1332e0*/  LDL.LU R12, [R1+0x6a4] ;  /* 0x0006a400010c7983 */ /* 0x001f240000300800 */
[----:B------:R-:W-:Y:S02]  /*1332f0*/  IMAD.X R23, R28, 0x1, R24, P1 ;  /* 0x000000011c177824 */ /* 0x000fe400008e0618 */
[----:B------:R0:W-:Y:S01]  /*133300*/  STL [R1+0x6e0], R9 ;  /* 0x0006e00901007387 */ /* 0x0001e20000100800 */
[----:B------:R-:W-:Y:S02]  /*133310*/  F2FP.SATFINITE.E5M2.F32.PACK_AB_MERGE_C R7, R3, R7, RZ ;  /* 0x000000070307723e */ /* 0x000fe400048060ff */
[----:B------:R-:W-:Y:S01]  /*133320*/  F2FP.SATFINITE.E5M2.F32.PACK_AB_MERGE_C R3, R8, R10, RZ ;  /* 0x0000000a0803723e */ /* 0x000fe200048060ff */
[----:B0-----:R-:W4:Y:S04]  /*133330*/  LDL.LU R9, [R1+0x6a8] ;  /* 0x0006a80001097983 */ /* 0x001f280000300800 */
[----:B------:R-:W4:Y:S04]  /*133340*/  LDL.LU R13, [R1+0x6ac] ;  /* 0x0006ac00010d7983 */ /* 0x000f280000300800 */
[----:B------:R0:W-:Y:S04]  /*133350*/  STL.64 [R1+0x1888], R22 ;  /* 0x0018881601007387 */ /* 0x0001e80000100a00 */
[----:B------:R-:W-:Y:S01]  /*133360*/  STL [R1+0x6e4], R7 ;  /* 0x0006e40701007387 */ /* 0x000fe20000100800 */
[----:B0-----:R-:W-:-:S03]  /*133370*/  IADD3 R22, P1, PT, R2, R17, RZ ;  /* 0x0000001102167210 */ /* 0x001fc60007f3e0ff */
[----:B------:R-:W-:Y:S02]  /*133380*/  STL [R1+0x5c98], R17 ;  /* 0x005c981101007387 */ /* 0x000fe40000100800 */
[----:B------:R-:W-:Y:S02]  /*133390*/  IMAD.X R23, R28, 0x1, R15, P1 ;  /* 0x000000011c177824 */ /* 0x000fe400008e060f */
[----:B------:R-:W-:Y:S04]  /*1333a0*/  STL [R1+0x6d0], R3 ;  /* 0x0006d00301007387 */ /* 0x000fe80000100800 */
[----:B------:R0:W-:Y:S04]  /*1333b0*/  STL.64 [R1+0x1880], R22 ;  /* 0x0018801601007387 */ /* 0x0001e80000100a00 */
[----:B0-----:R-:W4:Y:S04]  /*1333c0*/  LDL.LU.64 R22, [R1+0x5cb8] ;  /* 0x005cb80001167983 */ /* 0x001f280000300a00 */
[----:B------:R-:W4:Y:S04]  /*1333d0*/  LDL.LU R17, [R1+0x694] ;  /* 0x0006940001117983 */ /* 0x000f280000300800 */
[----:B------:R-:W4:Y:S04]  /*1333e0*/  LDL.LU R7, [R1+0x698] ;  /* 0x0006980001077983 */ /* 0x000f280000300800 */
[----:B------:R-:W4:Y:S04]  /*1333f0*/  LDL.LU R3, [R1+0x69c] ;  /* 0x00069c0001037983 */ /* 0x000f280000300800 */
[----:B------:R-:W4:Y:S04]  /*133400*/  LDL.LU R10, [R1+0x680] ;  /* 0x00068000010a7983 */ /* 0x000f280000300800 */
[----:B------:R-:W4:Y:S04]  /*133410*/  LDL.LU R8, [R1+0x684] ;  /* 0x0006840001087983 */ /* 0x000f280000300800 */
[----:B------:R0:W-:Y:S04]  /*133420*/  STL [R1+0x5c9c], R15 ;  /* 0x005c9c0f01007387 */ /* 0x0001e80000100800 */
[----:B0-----:R-:W4:Y:S01]  /*133430*/  LDL.LU R15, [R1+0x690] ;  /* 0x00069000010f7983 */ /* 0x001f220000300800 */
[----:B--2---:R-:W-:-:S03]  /*133440*/  F2FP.SATFINITE.E5M2.F32.PACK_AB_MERGE_C R16, R16, R14, RZ ;  /* 0x0000000e1010723e */ /* 0x004fc600048060ff */
[----:B------:R-:W2:Y:S04]  /*133450*/  LDL.LU R14, [R1+0x5cb4] ;  /* 0x005cb400010e7983 */ /* 0x000ea80000300800 */
[----:B------:R0:W-:Y:S04]  /*133460*/  STL [R1+0x6d4], R16 ;  /* 0x0006d41001007387 */ /* 0x0001e80000100800 */
[----:B0-----:R-:W2:Y:S01]  /*133470*/  LDL.LU R16, [R1+0x5cb0] ;  /* 0x005cb00001107983 */ /* 0x001ea20000300800 */
[----:B---3--:R-:W-:-:S05]  /*133480*/  F2FP.SATFINITE.E5M2.F32.PACK_AB_MERGE_C R21, R21, R20, RZ ;  /* 0x000000141515723e */ /* 0x008fca00048060ff */
[----:B------:R0:W-:Y:S01]  /*133490*/  STL [R1+0x6c4], R21 ;  /* 0x0006c41501007387 */ /* 0x0001e20000100800 */
[----:B------:R-:W-:Y:S02]  /*1334a0*/  F2FP.SATFINITE.E5M2.F32.PACK_AB_MERGE_C R5, R5, R4, RZ ;  /* 0x000000040505723e */ /* 0x000fe400048060ff */
[----:B----4-:R-:W-:Y:S02]  /*1334b0*/  F2FP.SATFINITE.E5M2.F32.PACK_AB_MERGE_C R0, R0, R6, RZ ;  /* 0x000000060000723e */ /* 0x010fe400048060ff */
[----:B--2---:R-:W-:Y:S01]  /*1334c0*/  IADD3 R20, P1, PT, R2, R16, RZ ;  /* 0x0000001002147210 */ /* 0x004fe20007f3e0ff */
[----:B------:R1:W-:Y:S04]  /*1334d0*/  STL [R1+0x5c88], R16 ;  /* 0x005c881001007387 */ /* 0x0003e80000100800 */
[----:B0-----:R-:W-:Y:S01]  /*1334e0*/  IMAD.X R21, R28, 0x1, R14, P1 ;  /* 0x000000011c157824 */ /* 0x001fe200008e060e */
[----:B-1----:R-:W2:Y:S04]  /*1334f0*/  LDL.LU R16, [R1+0x6bc] ;  /* 0x0006bc0001107983 */ /* 0x002ea80000300800 */
[----:B------:R-:W3:Y:S04]  /*133500*/  LDL.LU R4, [R1+0x688] ;  /* 0x0006880001047983 */ /* 0x000ee80000300800 */
[----:B------:R0:W-:Y:S04]  /*133510*/  STL.64 [R1+0x1868], R20 ;  /* 0x0018681401007387 */ /* 0x0001e80000100a00 */
[----:B------:R1:W-:Y:S01]  /*133520*/  STL [R1+0x6c0], R5 ;  /* 0x0006c00501007387 */ /* 0x0003e20000100800 */
[----:B0-----:R-:W-:-:S03]  /*133530*/  IADD3 R20, P1, PT, R2, R23, RZ ;  /* 0x0000001702147210 */ /* 0x001fc60007f3e0ff */
[----:B-1----:R-:W3:Y:S02]  /*133540*/  LDL.LU R5, [R1+0x68c] ;  /* 0x00068c0001057983 */ /* 0x002ee40000300800 */
[----:B------:R-:W-:Y:S02]  /*133550*/  IMAD.X R21, R28, 0x1, R22, P1 ;  /* 0x000000011c157824 */ /* 0x000fe400008e0616 */
[----:B------:R0:W-:Y:S04]  /*133560*/  STL [R1+0x6b4], R0 ;  /* 0x0006b40001007387 */ /* 0x0001e80000100800 */
[----:B------:R-:W4:Y:S04]  /*133570*/  LDL.LU R6, [R1+0x670] ;  /* 0x0006700001067983 */ /* 0x000f280000300800 */
[----:B0-----:R-:W4:Y:S04]  /*133580*/  LDL.LU R0, [R1+0x674] ;  /* 0x0006740001007983 */ /* 0x001f280000300800 */
[----:B------:R0:W-:Y:S04]  /*133590*/  STL.64 [R1+0x1860], R20 ;  /* 0x0018601401007387 */ /* 0x0001e80000100a00 */
[----:B0-----:R-:W2:Y:S04]  /*1335a0*/  LDL.LU.64 R20, [R1+0x5ca8] ;  /* 0x005ca80001147983 */ /* 0x001ea80000300a00 */
[----:B------:R0:W-:Y:S04]  /*1335b0*/  STL.64 [R1+0x5c90], R22 ;  /* 0x005c901601007387 */ /* 0x0001e80000100a00 */
[----:B0-----:R-:W3:Y:S01]  /*1335c0*/  LDL.LU R23, [R1+0x6b8] ;  /* 0x0006b80001177983 */ /* 0x001ee20000300800 */
[----:B------:R-:W-:-:S02]  /*1335d0*/  F2FP.SATFINITE.E5M2.F32.PACK_AB_MERGE_C R11, R12, R11, RZ ;  /* 0x0000000b0c0b723e */ /* 0x000fc400048060ff */
[----:B------:R-:W-:Y:S02]  /*1335e0*/  F2FP.SATFINITE.E5M2.F32.PACK_AB_MERGE_C R9, R13, R9, RZ ;  /* 0x000000090d09723e */ /* 0x000fe400048060ff */
[----:B--2---:R-:W-:Y:S02]  /*1335f0*/  IADD3 R22, P1, PT, R2, R21, RZ ;  /* 0x0000001502167210 */ /* 0x004fe40007f3e0ff */
[----:B---3--:R-:W-:-:S03]  /*133600*/  F2FP.SATFINITE.E5M2.F32.PACK_AB_MERGE_C R16, R16, R23, RZ ;  /* 0x000000171010723e */ /* 0x008fc600048060ff */
[----:B------:R-:W-:Y:S02]  /*133610*/  IMAD.X R23, R28, 0x1, R19, P1 ;  /* 0x000000011c177824 */ /* 0x000fe400008e0613 */
[----:B------:R-:W-:Y:S04]  /*133620*/  STL [R1+0x6b0], R16 ;  /* 0x0006b01001007387 */ /* 0x000fe80000100800 */
[----:B------:R0:W-:Y:S04]  /*133630*/  STL [R1+0x6a0], R11 ;  /* 0x0006a00b01007387 */ /* 0x0001e80000100800 */
[----:B0-----:R-:W2:Y:S04]  /*133640*/  LDL.LU R11, [R1+0x678] ;  /* 0x00067800010b7983 */ /* 0x001ea80000300800 */
[----:B------:R-:W2:Y:S04]  /*133650*/  LDL.LU R12, [R1+0x67c] ;  /* 0x00067c00010c7983 */ /* 0x000ea80000300800 */
[----:B------:R0:W-:Y:S04]  /*133660*/  STL.64 [R1+0x1848], R22 ;  /* 0x0018481601007387 */ /* 0x0001e80000100a00 */
[----:B------:R1:W-:Y:S01]  /*133670*/  STL [R1+0x6a4], R9 ;  /* 0x0006a40901007387 */ /* 0x0003e20000100800 */
[----:B0-----:R-:W-:-:S03]  /*133680*/  IADD3 R22, P1, PT, R2, R20, RZ ;  /* 0x0000001402167210 */ /* 0x001fc60007f3e0ff */
[----:B-1----:R-:W3:Y:S02]  /*133690*/  LDL.LU R9, [R1+0x660] ;  /* 0x0006600001097983 */ /* 0x002ee40000300800 */
[----:B------:R-:W-:Y:S02]  /*1336a0*/  IMAD.X R23, R28, 0x1, R18, P1 ;  /* 0x000000011c177824 */ /* 0x000fe400008e0612 */
[----:B------:R-:W3:Y:S04]  /*1336b0*/  LDL.LU R13, [R1+0x664] ;  /* 0x00066400010d7983 */ /* 0x000ee80000300800 */
[----:B------:R-:W-:Y:S04]  /*1336c0*/  STL.64 [R1+0x5c80], R20 ;  /* 0x005c801401007387 */ /* 0x000fe80000100a00 */
[----:B------:R-:W2:Y:S01]  /*1336d0*/  LDL.LU R28, [R1+0x5ca0] ;  /* 0x005ca000011c7983 */ /* 0x000ea20000300800 */
[----:B------:R-:W-:Y:S01]  /*1336e0*/  F2FP.SATFINITE.E5M2.F32.PACK_AB_MERGE_C R15, R17, R15, RZ ;  /* 0x0000000f110f723e */ /* 0x000fe200048060ff */
[----:B------:R-:W-:Y:S01]  /*1336f0*/  VIADD R2, R2, UR5 ;  /* 0x0000000502027c36 */ /* 0x000fe20008000000 */
[----:B------:R-:W-:Y:S01]  /*133700*/  F2FP.SATFINITE.E5M2.F32.PACK_AB_MERGE_C R3, R3, R7, RZ ;  /* 0x000000070303723e */ /* 0x000fe200048060ff */
[----:B------:R-:W-:Y:S01]  /*133710*/  STL.64 [R1+0x1840], R22 ;  /* 0x0018401601007387 */ /* 0x000fe20000100a00 */
[----:B------:R-:W-:Y:S01]  /*133720*/  F2FP.SATFINITE.E5M2.F32.PACK_AB_MERGE_C R5, R5, R4, RZ ;  /* 0x000000040505723e */ /* 0x000fe200048060ff */
[----:B------:R-:W0:Y:S02]  /*133730*/  LDCU UR5, c[0x0][0x3b8] ;  /* 0x00007700ff0577ac */ /* 0x000e240008000800 */
[----:B------:R-:W-:Y:S01]  /*133740*/  STL [R1+0x690], R15 ;  /* 0x0006900f01007387 */ /* 0x000fe20000100800 */
[----:B------:R-:W-:-:S03]  /*133750*/  IADD3 R16, P1, PT, R2, R29, RZ ;  /* 0x0000001d02107210 */ /* 0x000fc60007f3e0ff */
[----:B------:R1:W-:Y:S01]  /*133760*/  STL [R1+0x694], R3 ;  /* 0x0006940301007387 */ /* 0x0003e20000100800 */
[----:B------:R-:W-:Y:S02]  /*133770*/  F2FP.SATFINITE.E5M2.F32.PACK_AB_MERGE_C R7, R8, R10, RZ ;  /* 0x0000000a0807723e */ /* 0x000fe400048060ff */
[----:B-1----:R-:W-:-:S03]  /*133780*/  SHF.R.S32.HI R3, RZ, 0x1f, R2 ;  /* 0x0000001fff037819 */ /* 0x002fc60000011402 */
[----:B------:R-:W-:Y:S04]  /*133790*/  STL [R1+0x684], R7 ;  /* 0x0006840701007387 */ /* 0x000fe80000100800 */
[----:B------:R-:W3:Y:S01]  /*1337a0*/  LDL.LU R15, [R1+0x668] ;  /* 0x00066800010f7983 */ /* 0x000ee20000300800 */
[----:B--2---:R-:W-:-:S05]  /*1337b0*/  IMAD.X R17, R3, 0x1, R28, P1 ;  /* 0x0000000103117824 */ /* 0x004fca00008e061c */
[----:B------:R1:W-:Y:S04]  /*1337c0*/  STL.64 [R1+0x1830], R16 ;  /* 0x0018301001007387 */ /* 0x0003e80000100a00 */
[----:B-1----:R-:W2:Y:S01]  /*1337d0*/  LDL.LU R17, [R1+0x66c] ;  /* 0x00066c0001117983 */ /* 0x002ea20000300800 */
[----:B----4-:R-:W-:-:S03]  /*1337e0*/  F2FP.SATFINITE.E5M2.F32.PACK_AB_MERGE_C R4, R0, R6, RZ ;  /* 0x000000060004723e */ /* 0x010fc600048060ff */
[----:B------:R-:W4:Y:S04]  /*1337f0*/  LDL.LU R22, [R1+0x630] ;  /* 0x0006300001167983 */ /* 0x000f280000300800 */
[----:B------:R-:W4:Y:S04]  /*133800*/  LDL.LU R23, [R1+0x634] ;  /* 0x0006340001177983 */ /* 0x000f280000300800 */
[----:B------:R-:W4:Y:S04]  /*133810*/  LDL.LU R16, [R1+0x638] ;  /* 0x0006380001107983 */ /* 0x000f280000300800 */
[----:B------:R-:W4:Y:S04]  /*133820*/  LDL.LU R20, [R1+0x620] ;  /* 0x0006200001147983 */ /* 0x000f280000300800 */
[----:B------:R-:W4:Y:S04]  /*133830*/  LDL.LU R21, [R1+0x624] ;  /* 0x0006240001157983 */ /* 0x000f280000300800 */
[----:B------:R-:W4:Y:S04]  /*133840*/  LDL.LU R10, [R1+0x628] ;  /* 0x00062800010a7983 */ /* 0x000f280000300800 */
[----:B------:R-:W-:Y:S04]  /*133850*/  STL [R1+0x680], R5 ;  /* 0x0006800501007387 */ /* 0x000fe80000100800 */
[----:B------:R-:W4:Y:S04]  /*133860*/  LDL.LU R0, [R1+0x62c] ;  /* 0x00062c0001007983 */ /* 0x000f280000300800 */
[----:B------:R1:W-:Y:S01]  /*133870*/  STL [R1+0x648], R4 ;  /* 0x0006480401007387 */ /* 0x0003e20000100800 */
[----:B------:R-:W-:-:S03]  /*133880*/  F2FP.SATFINITE.E5M2.F32.PACK_AB_MERGE_C R7, R12, R11, RZ ;  /* 0x0000000b0c07723e */ /* 0x000fc600048060ff */
[----:B------:R-:W4:Y:S01]  /*133890*/  LDL.LU R8, [R1+0x618] ;  /* 0x0006180001087983 */ /* 0x000f220000300800 */
[----:B-1----:R-:W-:-:S05]  /*1338a0*/  IADD3 R4, P1, PT, R2, R27, RZ ;  /* 0x0000001b02047210 */ /* 0x002fca0007f3e0ff */
[----:B------:R-:W-:Y:S01]  /*1338b0*/  IMAD.X R5, R3, 0x1, R26, P1 ;  /* 0x0000000103057824 */ /* 0x000fe200008e061a */
[----:B------:R-:W-:-:S04]  /*1338c0*/  IADD3 R12, P1, PT, R2, R25, RZ ;  /* 0x00000019020c7210 */ /* 0x000fc80007f3e0ff */
[----:B------:R1:W-:Y:S01]  /*1338d0*/  STL.64 [R1+0x1838], R4 ;  /* 0x0018380401007387 */ /* 0x0003e20000100a00 */
[----:B---3--:R-:W-:Y:S01]  /*1338e0*/  F2FP.SATFINITE.E5M2.F32.PACK_AB_MERGE_C R9, R13, R9, RZ ;  /* 0x000000090d09723e */ /* 0x008fe200048060ff */
[----:B------:R-:W-:Y:S02]  /*1338f0*/  IMAD.X R13, R3, 0x1, R24, P1 ;  /* 0x00000001030d7824 */ /* 0x000fe400008e0618 */
[----:B-1----:R-:W3:Y:S04]  /*133900*/  LDL.LU R4, [R1+0x61c] ;  /* 0x00061c0001047983 */ /* 0x002ee80000300800 */
[----:B------:R-:W3:Y:S04]  /*133910*/  LDL.LU R5, [R1+0x600] ;  /* 0x0006000001057983 */ /* 0x000ee80000300800 */
[----:B------:R-:W3:Y:S04]  /*133920*/  LDL.LU R6, [R1+0x604] ;  /* 0x0006040001067983 */ /* 0x000ee80000300800 */
[----:B------:R1:W-:Y:S04]  /*133930*/  STL.64 [R1+0x5c78], R26 ;  /* 0x005c781a01007387 */ /* 0x0003e80000100a00 */
[----:B-1----:R-:W3:Y:S04]  /*133940*/  LDL.LU R26, [R1+0x614] ;  /* 0x00061400011a7983 */ /* 0x002ee80000300800 */
[----:B------:R-:W3:Y:S04]  /*133950*/  LDL.LU R27, [R1+0x608] ;  /* 0x00060800011b7983 */ /* 0x000ee80000300800 */
[----:B------:R1:W-:Y:S04]  /*133960*/  STL [R1+0x64c], R7 ;  /* 0x00064c0701007387 */ /* 0x0003e80000100800 */
[----:B-1----:R-:W3:Y:S04]  /*133970*/  LDL.LU R7, [R1+0x60c] ;  /* 0x00060c0001077983 */ /* 0x002ee80000300800 */
[----:B------:R-:W-:Y:S04]  /*133980*/  STL [R1+0x640], R9 ;  /* 0x0006400901007387 */ /* 0x000fe80000100800 */
[----:B------:R1:W-:Y:S04]  /*133990*/  STL [R1+0x5c70], R25 ;  /* 0x005c701901007387 */ /* 0x0003e80000100800 */
[----:B-1----:R-:W3:Y:S04]  /*1339a0*/  LDL.LU R25, [R1+0x610] ;  /* 0x0006100001197983 */ /* 0x002ee80000300800 */
[----:B------:R-:W3:Y:S04]  /*1339b0*/  LDL.LU R11, [R1+0x5f0] ;  /* 0x0005f000010b7983 */ /* 0x000ee80000300800 */
[----:B------:R1:W-:Y:S04]  /*1339c0*/  STL.64 [R1+0x1818], R12 ;  /* 0x0018180c01007387 */ /* 0x0003e80000100a00 */
[----:B-1----:R-:W3:Y:S04]  /*1339d0*/  LDL.LU R12, [R1+0x5f4] ;  /* 0x0005f400010c7983 */ /* 0x002ee80000300800 */
[----:B------:R-:W3:Y:S04]  /*1339e0*/  LDL.LU R9, [R1+0x5f8] ;  /* 0x0005f80001097983 */ /* 0x000ee80000300800 */
[----:B------:R-:W3:Y:S04]  /*1339f0*/  LDL.LU R13, [R1+0x5fc] ;  /* 0x0005fc00010d7983 */ /* 0x000ee80000300800 */
[----:B------:R1:W-:Y:S04]  /*133a00*/  STL [R1+0x5c74], R24 ;  /* 0x005c741801007387 */ /* 0x0003e80000100800 */
[----:B-1----:R-:W3:Y:S01]  /*133a10*/  LDL.LU R24, [R1+0x63c] ;  /* 0x00063c0001187983 */ /* 0x002ee20000300800 */
[----:B--2---:R-:W-:-:S03]  /*133a20*/  F2FP.SATFINITE.E5M2.F32.PACK_AB_MERGE_C R17, R17, R15, RZ ;  /* 0x0000000f1111723e */ /* 0x004fc600048060ff */
[----:B------:R-:W2:Y:S04]  /*133a30*/  LDL.LU R15, [R1+0x5c9c] ;  /* 0x005c9c00010f7983 */ /* 0x000ea80000300800 */
[----:B------:R1:W-:Y:S04]  /*133a40*/  STL [R1+0x644], R17 ;  /* 0x0006441101007387 */ /* 0x0003e80000100800 */
[----:B-1----:R-:W2:Y:S01]  /*133a50*/  LDL.LU R17, [R1+0x5c98] ;  /* 0x005c980001117983 */ /* 0x002ea20000300800 */
[----:B----4-:R-:W-:-:S05]  /*133a60*/  F2FP.SATFINITE.E5M2.F32.PACK_AB_MERGE_C R23, R23, R22, RZ ;  /* 0x000000161717723e */ /* 0x010fca00048060ff */
[----:B------:R1:W-:Y:S01]  /*133a70*/  STL [R1+0x535c], R23 ;  /* 0x00535c1701007387 */ /* 0x0003e20000100800 */
[----:B---3--:R-:W-:Y:S02]  /*133a80*/  F2FP.SATFINITE.E5M2.F32.PACK_AB_MERGE_C R24, R24, R16, RZ ;  /* 0x000000101818723e */ /* 0x008fe400048060ff */
[----:B--2---:R-:W-:-:S05]  /*133a90*/  IADD3 R22, P1, PT, R2, R17, RZ ;  /* 0x0000001102167210 */ /* 0x004fca0007f3e0ff */
[----:B-1----:R-:W-:-:S05]  /*133aa0*/  IMAD.X R23, R3, 0x1, R15, P1 ;  /* 0x0000000103177824 */ /* 0x002fca00008e060f */
[----:B------:R1:W-:Y:S04]  /*133ab0*/  STL.64 [R1+0x17f8], R22 ;  /* 0x0017f81601007387 */ /* 0x0003e80000100a00 */
[----:B-1----:R-:W2:Y:S04]  /*133ac0*/  LDL.LU.64 R22, [R1+0x5c90] ;  /* 0x005c900001167983 */ /* 0x002ea80000300a00 */
        /* <DEDUP_REMOVED lines=9> */
[----:B------:R-:W-:-:S03]  /*133b60*/  F2FP.SATFINITE.E5M2.F32.PACK_AB_MERGE_C R16, R0, R10, RZ ;  /* 0x0000000a0010723e */ /* 0x000fc600048060ff */
[----:B------:R-:W4:Y:S04]  /*133b70*/  LDL.LU R10, [R1+0x5e0] ;  /* 0x0005e000010a7983 */ /* 0x000f280000300800 */
[----:B------:R-:W4:Y:S04]  /*133b80*/  LDL.LU R0, [R1+0x5e4] ;  /* 0x0005e40001007983 */ /* 0x000f280000300800 */
[----:B------:R2:W-:Y:S01]  /*133b90*/  STL [R1+0x5000], R16 ;  /* 0x0050001001007387 */ /* 0x0005e20000100800 */
[----:B------:R-:W-:Y:S02]  /*133ba0*/  F2FP.SATFINITE.E5M2.F32.PACK_AB_MERGE_C R24, R26, R25, RZ ;  /* 0x000000191a18723e */ /* 0x000fe400048060ff */
[----:B--2---:R-:W-:-:S03]  /*133bb0*/  IADD3 R16, P1, PT, R2, R23, RZ ;  /* 0x0000001702107210 */ /* 0x004fc60007f3e0ff */
[----:B------:R-:W-:Y:S02]  /*133bc0*/  STL [R1+0x5028], R24 ;  /* 0x0050281801007387 */ /* 0x000fe40000100800 */
[----:B------:R-:W-:Y:S02]  /*133bd0*/  IMAD.X R17, R3, 0x1, R22, P1 ;  /* 0x0000000103117824 */ /* 0x000fe400008e0616 */
[----:B------:R-:W-:Y:S01]  /*133be0*/  STL.64 [R1+0x5c58], R22 ;  /* 0x005c581601007387 */ /* 0x000fe20000100a00 */
[----:B------:R-:W-:-:S03]  /*133bf0*/  F2FP.SATFINITE.E5M2.F32.PACK_AB_MERGE_C R4, R4, R8, RZ ;  /* 0x000000080404723e */ /* 0x000fc600048060ff */
[----:B------:R-:W-:Y:S01]  /*133c00*/  STL.64 [R1+0x17f0], R16 ;  /* 0x0017f01001007387 */ /* 0x000fe20000100a00 */
[----:B------:R-:W-:-:S03]  /*133c10*/  F2FP.SATFINITE.E5M2.F32.PACK_AB_MERGE_C R5, R6, R5, RZ ;  /* 0x000000050605723e */ /* 0x000fc600048060ff */
[----:B------:R-:W2:Y:S04]  /*133c20*/  LDL.LU R8, [R1+0x5e8] ;  /* 0x0005e80001087983 */ /* 0x000ea80000300800 */
[----:B------:R1:W-:Y:S01]  /*133c30*/  STL [R1+0x5024], R4 ;  /* 0x0050240401007387 */ /* 0x0003e20000100800 */
[----:B------:R-:W-:-:S03]  /*133c40*/  F2FP.SATFINITE.E5M2.F32.PACK_AB_MERGE_C R7, R7, R27, RZ ;  /* 0x0000001b0707723e */ /* 0x000fc600048060ff */
[----:B-1----:R-:W2:Y:S04]  /*133c50*/  LDL.LU R4, [R1+0x5ec] ;  /* 0x0005ec0001047983 */ /* 0x002ea80000300800 */
[----:B------:R1:W-:Y:S04]  /*133c60*/  STL [R1+0x5040], R5 ;  /* 0x0050400501007387 */ /* 0x0003e80000100800 */
[----:B-1----:R-:W2:Y:S04]  /*133c70*/  LDL.LU R5, [R1+0x5d0] ;  /* 0x0005d00001057983 */ /* 0x002ea80000300800 */
[----:B------:R-:W2:Y:S01]  /*133c80*/  LDL.LU R6, [R1+0x5d4] ;  /* 0x0005d40001067983 */ /* 0x000ea20000300800 */
[----:B---3--:R-:W-:-:S05]  /*133c90*/  IADD3 R16, P1, PT, R2, R21, RZ ;  /* 0x0000001502107210 */ /* 0x008fca0007f3e0ff */
[----:B------:R-:W-:-:S05]  /*133ca0*/  IMAD.X R17, R3, 0x1, R19, P1 ;  /* 0x0000000103117824 */ /* 0x000fca00008e0613 */
[----:B------:R1:W-:Y:S04]  /*133cb0*/  STL.64 [R1+0x17e8], R16 ;  /* 0x0017e81001007387 */ /* 0x0003e80000100a00 */
[----:B------:R-:W-:Y:S01]  /*133cc0*/  STL.64 [R1+0x5c60], R20 ;  /* 0x005c601401007387 */ /* 0x000fe20000100a00 */
[----:B-1----:R-:W-:-:S03]  /*133cd0*/  IADD3 R16, P1, PT, R2, R20, RZ ;  /* 0x0000001402107210 */ /* 0x002fc60007f3e0ff */
[----:B------:R1:W-:Y:S02]  /*133ce0*/  STL [R1+0x503c], R7 ;  /* 0x00503c0701007387 */ /* 0x0003e40000100800 */
[----:B------:R-:W-:Y:S01]  /*133cf0*/  IMAD.X R17, R3, 0x1, R18, P1 ;  /* 0x0000000103117824 */ /* 0x000fe200008e0612 */
[----:B------:R-:W-:Y:S02]  /*133d00*/  F2FP.SATFINITE.E5M2.F32.PACK_AB_MERGE_C R3, R13, R9, RZ ;  /* 0x000000090d03723e */ /* 0x000fe400048060ff */
[----:B-1----:R-:W-:Y:S02]  /*133d10*/  F2FP.SATFINITE.E5M2.F32.PACK_AB_MERGE_C R7, R12, R11, RZ ;  /* 0x0000000b0c07723e */ /* 0x002fe400048060ff */
[----:B------:R1:W-:Y:S04]  /*133d20*/  STL.64 [R1+0x17e0], R16 ;  /* 0x0017e01001007387 */ /* 0x0003e80000100a00 */
[----:B------:R-:W3:Y:S04]  /*133d30*/  LDL.LU R24, [R1+0x5d8] ;  /* 0x0005d80001187983 */ /* 0x000ee80000300800 */
[----:B------:R0:W-:Y:S04]  /*133d40*/  STL [R1+0x5060], R7 ;  /* 0x0050600701007387 */ /* 0x0001e80000100800 */
[----:B------:R-:W3:Y:S04]  /*133d50*/  LDL.LU R25, [R1+0x5dc] ;  /* 0x0005dc0001197983 */ /* 0x000ee80000300800 */
[----:B------:R-:W-:Y:S04]  /*133d60*/  STL [R1+0x505c], R3 ;  /* 0x00505c0301007387 */ /* 0x000fe80000100800 */
[----:B-1----:R-:W3:Y:S04]  /*133d70*/  LDL.LU R16, [R1+0x5c0] ;  /* 0x0005c00001107983 */ /* 0x002ee80000300800 */
[----:B------:R-:W3:Y:S01]  /*133d80*/  LDL.LU R17, [R1+0x5c4] ;  /* 0x0005c40001117983 */ /* 0x000ee20000300800 */
[----:B----4-:R-:W-:-:S03]  /*133d90*/  F2FP.SATFINITE.E5M2.F32.PACK_AB_MERGE_C R0, R0, R10, RZ ;  /* 0x0000000a0000723e */ /* 0x010fc600048060ff */
[----:B------:R-:W4:Y:S01]  /*133da0*/  LDL.LU R20, [R1+0x5b0] ;  /* 0x0005b00001147983 */ /* 0x000f220000300800 */
[----:B0-----:R-:W-:Y:S01]  /*133db0*/  VIADD R2, R2, UR5 ;  /* 0x0000000502027c36 */ /* 0x001fe20008000000 */
[----:B--2---:R-:W-:Y:S01]  /*133dc0*/  F2FP.SATFINITE.E5M2.F32.PACK_AB_MERGE_C R4, R4, R8, RZ ;  /* 0x000000080404723e */ /* 0x004fe200048060ff */
[----:B------:R-:W0:Y:S01]  /*133dd0*/  LDCU UR5, c[0x0][0x3b8] ;  /* 0x00007700ff0577ac */ /* 0x000e220008000800 */
[----:B------:R-:W4:Y:S04]  /*133de0*/  LDL.LU R21, [R1+0x5b4] ;  /* 0x0005b40001157983 */ /* 0x000f280000300800 */
[----:B------:R-:W2:Y:S04]  /*133df0*/  LDL.LU R22, [R1+0x5b8] ;  /* 0x0005b80001167983 */ /* 0x000ea80000300800 */
[----:B------:R-:W2:Y:S04]  /*133e00*/  LDL.LU R23, [R1+0x5bc] ;  /* 0x0005bc0001177983 */ /* 0x000ea80000300800 */
[----:B------:R-:W2:Y:S04]  /*133e10*/  LDL.LU R7, [R1+0x5a0] ;  /* 0x0005a00001077983 */ /* 0x000ea80000300800 */
[----:B------:R-:W2:Y:S01]  /*133e20*/  LDL.LU R9, [R1+0x5a4] ;  /* 0x0005a40001097983 */ /* 0x000ea20000300800 */
[----:B------:R-:W-:-:S03]  /*133e30*/  IADD3 R26, P1, PT, R2, R29, RZ ;  /* 0x0000001d021a7210 */ /* 0x000fc60007f3e0ff */
[----:B------:R-:W2:Y:S04]  /*133e40*/  LDL.LU R13, [R1+0x5a8] ;  /* 0x0005a800010d7983 */ /* 0x000ea80000300800 */
[----:B------:R-:W2:Y:S04]  /*133e50*/  LDL.LU R10, [R1+0x5ac] ;  /* 0x0005ac00010a7983 */ /* 0x000ea80000300800 */
[----:B------:R1:W-:Y:S02]  /*133e60*/  STL [R1+0x5078], R0 ;  /* 0x0050780001007387 */ /* 0x0003e40000100800 */
[----:B-1----:R-:W-:-:S02]  /*133e70*/  SHF.R.S32.HI R0, RZ, 0x1f, R2 ;  /* 0x0000001fff007819 */ /* 0x002fc40000011402 */
[----:B------:R1:W-:Y:S03]  /*133e80*/  STL [R1+0x5c48], R29 ;  /* 0x005c481d01007387 */ /* 0x0003e60000100800 */
[----:B------:R-:W-:Y:S01]  /*133e90*/  IMAD.X R27, R0, 0x1, R28, P1 ;  /* 0x00000001001b7824 */ /* 0x000fe200008e061c */
[----:B-1----:R-:W2:Y:S04]  /*133ea0*/  LDL.LU R29, [R1+0x5cc] ;  /* 0x0005cc00011d7983 */ /* 0x002ea80000300800 */
[----:B------:R1:W-:Y:S04]  /*133eb0*/  STL.64 [R1+0x17b8], R26 ;  /* 0x0017b81a01007387 */ /* 0x0003e80000100a00 */
[----:B-1----:R-:W2:Y:S01]  /*133ec0*/  LDL.LU.64 R26, [R1+0x5c78] ;  /* 0x005c7800011a7983 */ /* 0x002ea20000300a00 */
[----:B------:R-:W-:-:S03]  /*133ed0*/  F2FP.SATFINITE.E5M2.F32.PACK_AB_MERGE_C R6, R6, R5, RZ ;  /* 0x000000050606723e */ /* 0x000fc600048060ff */
[----:B------:R-:W4:Y:S04]  /*133ee0*/  LDL.LU R3, [R1+0x594] ;  /* 0x0005940001037983 */ /* 0x000f280000300800 */
[----:B------:R2:W-:Y:S04]  /*133ef0*/  STL [R1+0x5074], R4 ;  /* 0x0050740401007387 */ /* 0x0005e80000100800 */
[----:B------:R-:W-:Y:S04]  /*133f00*/  STL [R1+0x50a0], R6 ;  /* 0x0050a00601007387 */ /* 0x000fe80000100800 */
[----:B------:R-:W4:Y:S04]  /*133f10*/  LDL.LU R11, [R1+0x598] ;  /* 0x00059800010b7983 */ /* 0x000f280000300800 */
[----:B------:R-:W4:Y:S04]  /*133f20*/  LDL.LU R12, [R1+0x59c] ;  /* 0x00059c00010c7983 */ /* 0x000f280000300800 */
[----:B------:R-:W4:Y:S01]  /*133f30*/  LDL.LU R8, [R1+0x580] ;  /* 0x0005800001087983 */ /* 0x000f220000300800 */
[----:B---3--:R-:W-:-:S02]  /*133f40*/  F2FP.SATFINITE.E5M2.F32.PACK_AB_MERGE_C R25, R25, R24, RZ ;  /* 0x000000181919723e */ /* 0x008fc400048060ff */
[----:B--2---:R-:W-:-:S05]  /*133f50*/  IADD3 R4, P1, PT, R2, R27, RZ ;  /* 0x0000001b02047210 */ /* 0x004fca0007f3e0ff */
[----:B------:R-:W-:-:S05]  /*133f60*/  IMAD.X R5, R0, 0x1, R26, P1 ;  /* 0x0000000100057824 */ /* 0x000fca00008e061a */
[----:B------:R1:W-:Y:S04]  /*133f70*/  STL.64 [R1+0x17b0], R4 ;  /* 0x0017b00401007387 */ /* 0x0003e80000100a00 */
[----:B-1----:R-:W2:Y:S04]  /*133f80*/  LDL.LU R4, [R1+0x584] ;  /* 0x0005840001047983 */ /* 0x002ea80000300800 */
[----:B------:R1:W-:Y:S04]  /*133f90*/  STL.64 [R1+0x5c50], R26 ;  /* 0x005c501a01007387 */ /* 0x0003e80000100a00 */
[----:B-1----:R-:W3:Y:S04]  /*133fa0*/  LDL.LU R26, [R1+0x5c8] ;  /* 0x0005c800011a7983 */ /* 0x002ee80000300800 */
[----:B------:R-:W2:Y:S04]  /*133fb0*/  LDL.LU R27, [R1+0x590] ;  /* 0x00059000011b7983 */ /* 0x000ea80000300800 */
[----:B------:R-:W2:Y:S04]  /*133fc0*/  LDL.LU R5, [R1+0x588] ;  /* 0x0005880001057983 */ /* 0x000ea80000300800 */
[----:B------:R-:W2:Y:S04]  /*133fd0*/  LDL.LU R6, [R1+0x58c] ;  /* 0x00058c0001067983 */ /* 0x000ea80000300800 */
        /* <DEDUP_REMOVED lines=9> */
[----:B---3--:R-:W-:Y:S02]  /*134070*/  F2FP.SATFINITE.E5M2.F32.PACK_AB_MERGE_C R29, R29, R26, RZ ;  /* 0x0000001a1d1d723e */ /* 0x008fe400048060ff */
[----:B----4-:R-:W-:Y:S02]  /*134080*/  F2FP.SATFINITE.E5M2.F32.PACK_AB_MERGE_C R26, R21, R20, RZ ;  /* 0x00000014151a723e */ /* 0x010fe400048060ff */
[----:B------:R-:W-:Y:S01]  /*134090*/  F2FP.SATFINITE.E5M2.F32.PACK_AB_MERGE_C R22, R23, R22, RZ ;  /* 0x000000161716723e */ /* 0x000fe200048060ff */
[----:B------:R-:W-:Y:S01]  /*1340a0*/  STL [R1+0x50c0], R29 ;  /* 0x0050c01d01007387 */ /* 0x000fe20000100800 */
[----:B------:R-:W-:-:S03]  /*1340b0*/  F2FP.SATFINITE.E5M2.F32.PACK_AB_MERGE_C R9, R9, R7, RZ ;  /* 0x000000070909723e */ /* 0x000fc600048060ff */
[----:B------:R-:W-:Y:S01]  /*1340c0*/  STL [R1+0x50dc], R26 ;  /* 0x0050dc1a01007387 */ /* 0x000fe20000100800 */
[----:B--2---:R-:W-:-:S05]  /*1340d0*/  IADD3 R20, P1, PT, R2, R17, RZ ;  /* 0x0000001102147210 */ /* 0x004fca0007f3e0ff */
[----:B------:R-:W-:-:S05]  /*1340e0*/  IMAD.X R21, R0, 0x1, R15, P1 ;  /* 0x0000000100157824 */ /* 0x000fca00008e060f */
[----:B------:R1:W-:Y:S04]  /*1340f0*/  STL.64 [R1+0x17a0], R20 ;  /* 0x0017a01401007387 */ /* 0x0003e80000100a00 */
[----:B-1----:R-:W2:Y:S04]  /*134100*/  LDL.LU.64 R20, [R1+0x5c60] ;  /* 0x005c600001147983 */ /* 0x002ea80000300a00 */
[----:B------:R-:W3:Y:S04]  /*134110*/  LDL.LU R7, [R1+0x564] ;  /* 0x0005640001077983 */ /* 0x000ee80000300800 */
[----:B------:R1:W-:Y:S02]  /*134120*/  STL [R1+0x50d8], R22 ;  /* 0x0050d81601007387 */ /* 0x0003e40000100800 */
[----:B-1----:R-:W-:-:S02]  /*134130*/  IADD3 R22, P1, PT, R2, R16, RZ ;  /* 0x0000001002167210 */ /* 0x002fc40007f3e0ff */
[----:B------:R-:W-:Y:S03]  /*134140*/  STL [R1+0x50fc], R9 ;  /* 0x0050fc0901007387 */ /* 0x000fe60000100800 */
[----:B------:R-:W-:Y:S01]  /*134150*/  IMAD.X R23, R0, 0x1, R14, P1 ;  /* 0x0000000100177824 */ /* 0x000fe200008e060e */
[----:B------:R-:W-:Y:S04]  /*134160*/  STL [R1+0x5c38], R16 ;  /* 0x005c381001007387 */ /* 0x000fe80000100800 */
[----:B------:R1:W-:Y:S04]  /*134170*/  STL.64 [R1+0x1778], R22 ;  /* 0x0017781601007387 */ /* 0x0003e80000100a00 */
[----:B-1----:R-:W4:Y:S01]  /*134180*/  LDL.LU.64 R22, [R1+0x5c58] ;  /* 0x005c580001167983 */ /* 0x002f220000300a00 */
[----:B------:R-:W-:-:S02]  /*134190*/  F2FP.SATFINITE.E5M2.F32.PACK_AB_MERGE_C R10, R10, R13, RZ ;  /* 0x0000000d0a0a723e */ /* 0x000fc400048060ff */
[----:B------:R-:W-:Y:S01]  /*1341a0*/  F2FP.SATFINITE.E5M2.F32.PACK_AB_MERGE_C R3, R3, R27, RZ ;  /* 0x0000001b0303723e */ /* 0x000fe200048060ff */
[----:B------:R-:W2:Y:S04]  /*1341b0*/  LDL.LU R29, [R1+0x570] ;  /* 0x00057000011d7983 */ /* 0x000ea80000300800 */
[----:B------:R-:W2:Y:S04]  /*1341c0*/  LDL.LU R16, [R1+0x568] ;  /* 0x0005680001107983 */ /* 0x000ea80000300800 */
[----:B------:R-:W2:Y:S04]  /*1341d0*/  LDL.LU R9, [R1+0x56c] ;  /* 0x00056c0001097983 */ /* 0x000ea80000300800 */
[----:B------:R1:W-:Y:S04]  /*1341e0*/  STL [R1+0x50f8], R10 ;  /* 0x0050f80a01007387 */ /* 0x0003e80000100800 */
[----:B------:R-:W2:Y:S04]  /*1341f0*/  LDL.LU R13, [R1+0x550] ;  /* 0x00055000010d7983 */ /* 0x000ea80000300800 */
[----:B-1----:R-:W2:Y:S04]  /*134200*/  LDL.LU R10, [R1+0x554] ;  /* 0x00055400010a7983 */ /* 0x002ea80000300800 */
[----:B------:R1:W-:Y:S01]  /*134210*/  STL [R1+0x511c], R3 ;  /* 0x00511c0301007387 */ /* 0x0003e20000100800 */
[----:B------:R-:W-:-:S02]  /*134220*/  F2FP.SATFINITE.E5M2.F32.PACK_AB_MERGE_C R11, R12, R11, RZ ;  /* 0x0000000b0c0b723e */ /* 0x000fc400048060ff */
[----:B-1----:R-:W-:Y:S02]  /*134230*/  F2FP.SATFINITE.E5M2.F32.PACK_AB_MERGE_C R3, R4, R8, RZ ;  /* 0x000000080403723e */ /* 0x002fe400048060ff */
[----:B------:R-:W-:Y:S02]  /*134240*/  F2FP.SATFINITE.E5M2.F32.PACK_AB_MERGE_C R4, R6, R5, RZ ;  /* 0x000000050604723e */ /* 0x000fe400048060ff */
[----:B----4-:R-:W-:Y:S01]  /*134250*/  IADD3 R26, P1, PT, R2, R23, RZ ;  /* 0x00000017021a7210 */ /* 0x010fe20007f3e0ff */
[----:B------:R1:W-:Y:S04]  /*134260*/  STL.64 [R1+0x5c30], R22 ;  /* 0x005c301601007387 */ /* 0x0003e80000100a00 */
[----:B------:R-:W-:Y:S02]  /*134270*/  IMAD.X R27, R0, 0x1, R22, P1 ;  /* 0x00000001001b7824 */ /* 0x000fe400008e0616 */
[----:B-1----:R-:W4:Y:S04]  /*134280*/  LDL.LU R22, [R1+0x57c] ;  /* 0x00057c0001167983 */ /* 0x002f280000300800 */
[----:B------:R-:W3:Y:S04]  /*134290*/  LDL.LU R23, [R1+0x560] ;  /* 0x0005600001177983 */ /* 0x000ee80000300800 */
[----:B------:R2:W-:Y:S04]  /*1342a0*/  STL.64 [R1+0x1770], R26 ;  /* 0x0017701a01007387 */ /* 0x0005e80000100a00 */
[----:B------:R-:W-:Y:S01]  /*1342b0*/  STL [R1+0x5118], R11 ;  /* 0x0051180b01007387 */ /* 0x000fe20000100800 */
[----:B--2---:R-:W-:-:S03]  /*1342c0*/  IADD3 R26, P1, PT, R2, R21, RZ ;  /* 0x00000015021a7210 */ /* 0x004fc60007f3e0ff */
[----:B------:R-:W-:Y:S02]  /*1342d0*/  STL [R1+0x514c], R3 ;  /* 0x00514c0301007387 */ /* 0x000fe40000100800 */
[----:B------:R-:W-:-:S05]  /*1342e0*/  IMAD.X R27, R0, 0x1, R19, P1 ;  /* 0x00000001001b7824 */ /* 0x000fca00008e0613 */
[----:B------:R1:W-:Y:S04]  /*1342f0*/  STL.64 [R1+0x1768], R26 ;  /* 0x0017681a01007387 */ /* 0x0003e80000100a00 */
[----:B-1----:R-:W2:Y:S04]  /*134300*/  LDL.LU.64 R26, [R1+0x5c50] ;  /* 0x005c5000011a7983 */ /* 0x002ea80000300a00 */
[----:B------:R-:W2:Y:S04]  /*134310*/  LDL.LU R3, [R1+0x558] ;  /* 0x0005580001037983 */ /* 0x000ea80000300800 */
[----:B------:R-:W2:Y:S04]  /*134320*/  LDL.LU R11, [R1+0x55c] ;  /* 0x00055c00010b7983 */ /* 0x000ea80000300800 */
[----:B------:R1:W-:Y:S04]  /*134330*/  STL [R1+0x5148], R4 ;  /* 0x0051480401007387 */ /* 0x0003e80000100800 */
[----:B------:R-:W2:Y:S04]  /*134340*/  LDL.LU R8, [R1+0x540] ;  /* 0x0005400001087983 */ /* 0x000ea80000300800 */
[----:B------:R-:W2:Y:S01]  /*134350*/  LDL.LU R6, [R1+0x544] ;  /* 0x0005440001067983 */ /* 0x000ea20000300800 */
[----:B-1----:R-:W-:-:S03]  /*134360*/  IADD3 R4, P1, PT, R2, R20, RZ ;  /* 0x0000001402047210 */ /* 0x002fc60007f3e0ff */
[----:B------:R1:W-:Y:S04]  /*134370*/  STL.64 [R1+0x5c40], R20 ;  /* 0x005c401401007387 */ /* 0x0003e80000100a00 */
[----:B-1----:R-:W2:Y:S01]  /*134380*/  LDL.LU R20, [R1+0x574] ;  /* 0x0005740001147983 */ /* 0x002ea20000300800 */
[----:B------:R-:W-:-:S03]  /*134390*/  IMAD.X R5, R0, 0x1, R18, P1 ;  /* 0x0000000100057824 */ /* 0x000fc600008e0612 */
[----:B------:R-:W4:Y:S04]  /*1343a0*/  LDL.LU R21, [R1+0x578] ;  /* 0x0005780001157983 */ /* 0x000f280000300800 */
[----:B------:R-:W3:Y:S04]  /*1343b0*/  LDL.LU R12, [R1+0x548] ;  /* 0x00054800010c7983 */ /* 0x000ee80000300800 */
[----:B------:R1:W-:Y:S04]  /*1343c0*/  STL.64 [R1+0x1760], R4 ;  /* 0x0017600401007387 */ /* 0x0003e80000100a00 */
[----:B-1----:R-:W3:Y:S04]  /*1343d0*/  LDL.LU R4, [R1+0x54c] ;  /* 0x00054c0001047983 */ /* 0x002ee80000300800 */
[----:B------:R-:W3:Y:S04]  /*1343e0*/  LDL.LU R5, [R1+0x530] ;  /* 0x0005300001057983 */ /* 0x000ee80000300800 */
[----:B------:R-:W3:Y:S01]  /*1343f0*/  LDL.LU R0, [R1+0x534] ;  /* 0x0005340001007983 */ /* 0x000ee20000300800 */
[----:B--2---:R-:W-:-:S03]  /*134400*/  F2FP.SATFINITE.E5M2.F32.PACK_AB_MERGE_C R20, R20, R29, RZ ;  /* 0x0000001d1414723e */ /* 0x004fc600048060ff */
[----:B------:R-:W2:Y:S01]  /*134410*/  LDL.LU R29, [R1+0x5c48] ;  /* 0x005c4800011d7983 */ /* 0x000ea20000300800 */
[----:B0-----:R-:W-:Y:S01]  /*134420*/  VIADD R2, R2, UR5 ;  /* 0x0000000502027c36 */ /* 0x001fe20008000000 */
[----:B------:R-:W-:Y:S01]  /*134430*/  F2FP.SATFINITE.E5M2.F32.PACK_AB_MERGE_C R11, R11, R3, RZ ;  /* 0x000000030b0b723e */ /* 0x000fe200048060ff */
[----:B------:R-:W0:Y:S01]  /*134440*/  LDCU UR5, c[0x0][0x3b8] ;  /* 0x00007700ff0577ac */ /* 0x000e220008000800 */
[----:B------:R4:W-:Y:S02]  /*134450*/  STL [R1+0x5164], R20 ;  /* 0x0051641401007387 */ /* 0x0009e40000100800 */
[----:B----4-:R-:W-:Y:S02]  /*134460*/  F2FP.SATFINITE.E5M2.F32.PACK_AB_MERGE_C R20, R22, R21, RZ ;  /* 0x000000151614723e */ /* 0x010fe400048060ff */
[----:B---3--:R-:W-:Y:S02]  /*134470*/  F2FP.SATFINITE.E5M2.F32.PACK_AB_MERGE_C R22, R7, R23, RZ ;  /* 0x000000170716723e */ /* 0x008fe400048060ff */
[----:B------:R-:W-:Y:S01]  /*134480*/  SHF.R.S32.HI R7, RZ, 0x1f, R2 ;  /* 0x0000001fff077819 */ /* 0x000fe20000011402 */
[----:B------:R2:W-:Y:S04]  /*134490*/  STL [R1+0x5160], R20 ;  /* 0x0051601401007387 */ /* 0x0005e80000100800 */
[----:B------:R-:W-:Y:S01]  /*1344a0*/  STL [R1+0x5180], R22 ;  /* 0x0051801601007387 */ /* 0x000fe20000100800 */
[----:B------:R-:W-:-:S02]  /*1344b0*/  F2FP.SATFINITE.E5M2.F32.PACK_AB_MERGE_C R3, R6, R8, RZ ;  /* 0x000000080603723e */ /* 0x000fc400048060ff */
[----:B------:R-:W-:Y:S02]  /*1344c0*/  F2FP.SATFINITE.E5M2.F32.PACK_AB_MERGE_C R0, R0, R5, RZ ;  /* 0x000000050000723e */ /* 0x000fe400048060ff */
[----:B--2---:R-:W-:Y:S01]  /*1344d0*/  IADD3 R20, P1, PT, R2, R29, RZ ;  /* 0x0000001d02147210 */ /* 0x004fe20007f3e0ff */
[----:B------:R-:W-:Y:S04]  /*1344e0*/  STL.64 [R1+0x5c28], R28 ;  /* 0x005c281c01007387 */ /* 0x000fe80000100a00 */
[----:B------:R-:W-:-:S05]  /*1344f0*/  IMAD.X R21, R7, 0x1, R28, P1 ;  /* 0x0000000107157824 */ /* 0x000fca00008e061c */
[----:B------:R1:W-:Y:S02]  /*134500*/  STL.64 [R1+0x1748], R20 ;  /* 0x0017481401007387 */ /* 0x0003e40000100a00 */
[----:B-1----:R-:W-:Y:S02]  /*134510*/  F2FP.SATFINITE.E5M2.F32.PACK_AB_MERGE_C R20, R9, R16, RZ ;  /* 0x000000100914723e */ /* 0x002fe400048060ff */
[----:B------:R-:W-:Y:S01]  /*134520*/  F2FP.SATFINITE.E5M2.F32.PACK_AB_MERGE_C R9, R10, R13, RZ ;  /* 0x0000000d0a09723e */ /* 0x000fe200048060ff */
[----:B------:R-:W2:Y:S04]  /*134530*/  LDL.LU R16, [R1+0x538] ;  /* 0x0005380001107983 */ /* 0x000ea80000300800 */
[----:B------:R1:W-:Y:S04]  /*134540*/  STL [R1+0x517c], R20 ;  /* 0x00517c1401007387 */ /* 0x0003e80000100800 */
[----:B------:R-:W3:Y:S04]  /*134550*/  LDL.LU R22, [R1+0x520] ;  /* 0x0005200001167983 */ /* 0x000ee80000300800 */
[----:B------:R4:W-:Y:S01]  /*134560*/  STL [R1+0x51a4], R9 ;  /* 0x0051a40901007387 */ /* 0x0009e20000100800 */
[----:B-1----:R-:W-:-:S03]  /*134570*/  IADD3 R20, P1, PT, R2, R27, RZ ;  /* 0x0000001b02147210 */ /* 0x002fc60007f3e0ff */
[----:B------:R-:W3:Y:S04]  /*134580*/  LDL.LU R23, [R1+0x524] ;  /* 0x0005240001177983 */ /* 0x000ee80000300800 */
[----:B------:R-:W2:Y:S01]  /*134590*/  LDL.LU R28, [R1+0x52c] ;  /* 0x00052c00011c7983 */ /* 0x000ea20000300800 */
[----:B------:R-:W-:-:S03]  /*1345a0*/  IMAD.X R21, R7, 0x1, R26, P1 ;  /* 0x0000000107157824 */ /* 0x000fc600008e061a */
[----:B------:R-:W2:Y:S04]  /*1345b0*/  LDL.LU R29, [R1+0x510] ;  /* 0x00051000011d7983 */ /* 0x000ea80000300800 */
[----:B----4-:R-:W4:Y:S04]  /*1345c0*/  LDL.LU R9, [R1+0x514] ;  /* 0x0005140001097983 */ /* 0x010f280000300800 */
[----:B------:R-:W2:Y:S04]  /*1345d0*/  LDL.LU R13, [R1+0x518] ;  /* 0x00051800010d7983 */ /* 0x000ea80000300800 */
[----:B------:R-:W2:Y:S04]  /*1345e0*/  LDL.LU R10, [R1+0x51c] ;  /* 0x00051c00010a7983 */ /* 0x000ea80000300800 */
[----:B------:R1:W-:Y:S04]  /*1345f0*/  STL [R1+0x5c18], R27 ;  /* 0x005c181b01007387 */ /* 0x0003e80000100800 */
[----:B-1----:R-:W2:Y:S04]  /*134600*/  LDL.LU R27, [R1+0x528] ;  /* 0x00052800011b7983 */ /* 0x002ea80000300800 */
[----:B------:R-:W2:Y:S04]  /*134610*/  LDL.LU R8, [R1+0x500] ;  /* 0x0005000001087983 */ /* 0x000ea80000300800 */
[----:B------:R1:W-:Y:S04]  /*134620*/  STL.64 [R1+0x1740], R20 ;  /* 0x0017401401007387 */ /* 0x0003e80000100a00 */
[----:B------:R-:W-:Y:S04]  /*134630*/  STL [R1+0x51a0], R11 ;  /* 0x0051a00b01007387 */ /* 0x000fe80000100800 */
[----:B------:R-:W2:Y:S01]  /*134640*/  LDL.LU R6, [R1+0x504] ;  /* 0x0005040001067983 */ /* 0x000ea20000300800 */
[----:B-1----:R-:W-:-:S03]  /*134650*/  IADD3 R20, P1, PT, R2, R25, RZ ;  /* 0x0000001902147210 */ /* 0x002fc60007f3e0ff */
[----:B------:R1:W-:Y:S02]  /*134660*/  STL [R1+0x51bc], R3 ;  /* 0x0051bc0301007387 */ /* 0x0003e40000100800 */
[----:B------:R-:W-:Y:S02]  /*134670*/  IMAD.X R21, R7, 0x1, R24, P1 ;  /* 0x0000000107157824 */ /* 0x000fe400008e0618 */
[----:B------:R0:W-:Y:S01]  /*134680*/  STL.64 [R1+0x5c20], R24 ;  /* 0x005c201801007387 */ /* 0x0001e20000100a00 */
[----:B-1----:R-:W-:-:S03]  /*134690*/  F2FP.SATFINITE.E5M2.F32.PACK_AB_MERGE_C R3, R4, R12, RZ ;  /* 0x0000000c0403723e */ /* 0x002fc600048060ff */
[----:B------:R-:W-:Y:S04]  /*1346a0*/  STL.64 [R1+0x1738], R20 ;  /* 0x0017381401007387 */ /* 0x000fe80000100a00 */
[----:B0-----:R-:W2:Y:S04]  /*1346b0*/  LDL.LU R24, [R1+0x508] ;  /* 0x0005080001187983 */ /* 0x001ea80000300800 */
[----:B------:R0:W-:Y:S04]  /*1346c0*/  STL [R1+0x51b8], R3 ;  /* 0x0051b80301007387 */ /* 0x0001e80000100800 */
[----:B------:R-:W2:Y:S04]  /*1346d0*/  LDL.LU R25, [R1+0x50c] ;  /* 0x00050c0001197983 */ /* 0x000ea80000300800 */
[----:B------:R1:W-:Y:S04]  /*1346e0*/  STL [R1+0x88c], R0 ;  /* 0x00088c0001007387 */ /* 0x0003e80000100800 */
[----:B0-----:R-:W2:Y:S04]  /*1346f0*/  LDL.LU R3, [R1+0x4f0] ;  /* 0x0004f00001037983 */ /* 0x001ea80000300800 */
[----:B------:R-:W2:Y:S04]  /*134700*/  LDL.LU R11, [R1+0x4f4] ;  /* 0x0004f400010b7983 */ /* 0x000ea80000300800 */
[----:B------:R-:W2:Y:S01]  /*134710*/  LDL.LU R12, [R1+0x16d0] ;  /* 0x0016d000010c7983 */ /* 0x000ea20000300800 */
[----:B------:R-:W-:-:S03]  /*134720*/  IADD3 R20, P1, PT, R2, R17, RZ ;  /* 0x0000001102147210 */ /* 0x000fc60007f3e0ff */
[----:B------:R-:W2:Y:S04]  /*134730*/  LDL.LU R4, [R1+0x16d4] ;  /* 0x0016d40001047983 */ /* 0x000ea80000300800 */
[----:B------:R-:W2:Y:S04]  /*134740*/  LDL.LU R5, [R1+0x4f8] ;  /* 0x0004f80001057983 */ /* 0x000ea80000300800 */
[----:B-1----:R-:W2:Y:S04]  /*134750*/  LDL.LU R0, [R1+0x4fc] ;  /* 0x0004fc0001007983 */ /* 0x002ea80000300800 */
[----:B------:R0:W-:Y:S04]  /*134760*/  STL [R1+0x5c0c], R17 ;  /* 0x005c0c1101007387 */ /* 0x0001e80000100800 */
[----:B0-----:R-:W2:Y:S01]  /*134770*/  LDL.LU R17, [R1+0x53c] ;  /* 0x00053c0001117983 */ /* 0x001ea20000300800 */
[----:B------:R-:W-:-:S05]  /*134780*/  IMAD.X R21, R7, 0x1, R15, P1 ;  /* 0x0000000107157824 */ /* 0x000fca00008e060f */
[----:B------:R0:W-:Y:S04]  /*134790*/  STL.64 [R1+0x1730], R20 ;  /* 0x0017301401007387 */ /* 0x0001e80000100a00 */
[----:B0-----:R-:W4:Y:S01]  /*1347a0*/  LDL.LU.64 R20, [R1+0x5c40] ;  /* 0x005c400001147983 */ /* 0x001f220000300a00 */
[----:B--2---:R-:W-:-:S03]  /*1347b0*/  F2FP.SATFINITE.E5M2.F32.PACK_AB_MERGE_C R17, R17, R16, RZ ;  /* 0x000000101111723e */ /* 0x004fc600048060ff */
[----:B------:R-:W2:Y:S04]  /*1347c0*/  LDL.LU R16, [R1+0x5c38] ;  /* 0x005c380001107983 */ /* 0x000ea80000300800 */
[----:B------:R3:W-:Y:S02]  /*1347d0*/  STL [R1+0x51c8], R17 ;  /* 0x0051c81101007387 */ /* 0x0007e40000100800 */
[----:B---3--:R-:W-:-:S05]  /*1347e0*/  F2FP.SATFINITE.E5M2.F32.PACK_AB_MERGE_C R17, R23, R22, RZ ;  /* 0x000000161711723e */ /* 0x008fca00048060ff */
[----:B------:R-:W-:Y:S01]  /*1347f0*/  STL [R1+0x81c], R17 ;  /* 0x00081c1101007387 */ /* 0x000fe20000100800 */
[----:B--2---:R-:W-:-:S05]  /*134800*/  IADD3 R22, P1, PT, R2, R16, RZ ;  /* 0x0000001002167210 */ /* 0x004fca0007f3e0ff */
[----:B------:R-:W-:-:S05]  /*134810*/  IMAD.X R23, R7, 0x1, R14, P1 ;  /* 0x0000000107177824 */ /* 0x000fca00008e060e */
[----:B------:R0:W-:Y:S04]  /*134820*/  STL.64 [R1+0x1718], R22 ;  /* 0x0017181601007387 */ /* 0x0001e80000100a00 */
[----:B0-----:R-:W2:Y:S01]  /*134830*/  LDL.LU.64 R22, [R1+0x5c30] ;  /* 0x005c300001167983 */ /* 0x001ea20000300a00 */
[----:B------:R-:W-:-:S03]  /*134840*/  F2FP.SATFINITE.E5M2.F32.PACK_AB_MERGE_C R17, R28, R27, RZ ;  /* 0x0000001b1c11723e */ /* 0x000fc600048060ff */
[----:B------:R-:W-:Y:S01]  /*134850*/  STL.64 [R1+0x5c10], R14 ;  /* 0x005c100e01007387 */ /* 0x000fe20000100a00 */
[----:B----4-:R-:W-:-:S03]  /*134860*/  F2FP.SATFINITE.E5M2.F32.PACK_AB_MERGE_C R9, R9, R29, RZ ;  /* 0x0000001d0909723e */ /* 0x010fc600048060ff */
[----:B------:R-:W-:Y:S04]  /*134870*/  STL [R1+0x51d8], R17 ;  /* 0x0051d81101007387 */ /* 0x000fe80000100800 */
[----:B------:R0:W-:Y:S01]  /*134880*/  STL [R1+0x76c], R9 ;  /* 0x00076c0901007387 */ /* 0x0001e20000100800 */
[----:B------:R-:W-:-:S03]  /*134890*/  F2FP.SATFINITE.E5M2.F32.PACK_AB_MERGE_C R6, R6, R8, RZ ;  /* 0x000000080606723e */ /* 0x000fc600048060ff */
[----:B------:R-:W3:Y:S01]  /*1348a0*/  LDL.LU R27, [R1+0x4e0] ;  /* 0x0004e000011b7983 */ /* 0x000ee20000300800 */
[----:B0-----:R-:W-:Y:S02]  /*1348b0*/  F2FP.SATFINITE.E5M2.F32.PACK_AB_MERGE_C R9, R10, R13, RZ ;  /* 0x0000000d0a09723e */ /* 0x001fe400048060ff */
[----:B--2---:R-:W-:-:S05]  /*1348c0*/  IADD3 R14, P1, PT, R2, R23, RZ ;  /* 0x00000017020e7210 */ /* 0x004fca0007f3e0ff */
[----:B------:R-:W-:Y:S01]  /*1348d0*/  IMAD.X R15, R7, 0x1, R22, P1 ;  /* 0x00000001070f7824 */ /* 0x000fe200008e0616 */
[----:B------:R-:W-:-:S04]  /*1348e0*/  IADD3 R28, P1, PT, R2, R21, RZ ;  /* 0x00000015021c7210 */ /* 0x000fc80007f3e0ff */
[----:B------:R0:W-:Y:S01]  /*1348f0*/  STL.64 [R1+0x1710], R14 ;  /* 0x0017100e01007387 */ /* 0x0001e20000100a00 */
[----:B------:R-:W-:-:S03]  /*134900*/  IMAD.X R29, R7, 0x1, R19, P1 ;  /* 0x00000001071d7824 */ /* 0x000fc600008e0613 */
[----:B0-----:R-:W3:Y:S04]  /*134910*/  LDL.LU R14, [R1+0x4e4] ;  /* 0x0004e400010e7983 */ /* 0x001ee80000300800 */
[----:B------:R0:W-:Y:S04]  /*134920*/  STL [R1+0x51e0], R9 ;  /* 0x0051e00901007387 */ /* 0x0001e80000100800 */
[----:B------:R-:W2:Y:S04]  /*134930*/  LDL.LU R15, [R1+0x4e8] ;  /* 0x0004e800010f7983 */ /* 0x000ea80000300800 */
[----:B0-----:R-:W2:Y:S04]  /*134940*/  LDL.LU R9, [R1+0x4ec] ;  /* 0x0004ec0001097983 */ /* 0x001ea80000300800 */
[----:B------:R-:W-:Y:S04]  /*134950*/  STL [R1+0x708], R6 ;  /* 0x0007080601007387 */ /* 0x000fe80000100800 */
[----:B------:R0:W-:Y:S04]  /*134960*/  STL.64 [R1+0x1708], R28 ;  /* 0x0017081c01007387 */ /* 0x0001e80000100a00 */
[----:B0-----:R-:W4:Y:S01]  /*134970*/  LDL.LU.64 R28, [R1+0x5c28] ;  /* 0x005c2800011c7983 */ /* 0x001f220000300a00 */
[----:B------:R-:W-:-:S02]  /*134980*/  F2FP.SATFINITE.E5M2.F32.PACK_AB_MERGE_C R17, R25, R24, RZ ;  /* 0x000000181911723e */ /* 0x000fc400048060ff */
[----:B------:R-:W-:Y:S01]  /*134990*/  IADD3 R24, P1, PT, R2, R20, RZ ;  /* 0x0000001402187210 */ /* 0x000fe20007f3e0ff */
[----:B------:R-:W2:Y:S04]  /*1349a0*/  LDL.LU R13, [R1+0x4d0] ;  /* 0x0004d000010d7983 */ /* 0x000ea80000300800 */
[----:B------:R-:W-:Y:S01]  /*1349b0*/  IMAD.X R25, R7, 0x1, R18, P1 ;  /* 0x0000000107197824 */ /* 0x000fe200008e0612 */
[----:B------:R-:W2:Y:S01]  /*1349c0*/  LDL.LU R10, [R1+0x4d4] ;  /* 0x0004d400010a7983 */ /* 0x000ea20000300800 */
[----:B------:R-:W-:Y:S02]  /*1349d0*/  F2FP.SATFINITE.E5M2.F32.PACK_AB_MERGE_C R7, R11, R3, RZ ;  /* 0x000000030b07723e */ /* 0x000fe400048060ff */
[----:B------:R-:W-:Y:S01]  /*1349e0*/  F2FP.SATFINITE.E5M2.F32.PACK_AB_MERGE_C R3, R4, R12, RZ ;  /* 0x0000000c0403723e */ /* 0x000fe200048060ff */
[----:B------:R-:W2:Y:S01]  /*1349f0*/  LDL.LU R8, [R1+0x4d8] ;  /* 0x0004d80001087983 */ /* 0x000ea20000300800 */
[----:B------:R-:W-:-:S03]  /*134a00*/  F2FP.SATFINITE.E5M2.F32.PACK_AB_MERGE_C R0, R0, R5, RZ ;  /* 0x000000050000723e */ /* 0x000fc600048060ff */
[----:B------:R-:W2:Y:S01]  /*134a10*/  LDL.LU R6, [R1+0x4dc] ;  /* 0x0004dc0001067983 */ /* 0x000ea20000300800 */
[----:B------:R-:W-:Y:S01]  /*134a20*/  VIADD R4, R2, UR5 ;  /* 0x0000000502047c36 */ /* 0x000fe20008000000 */
[----:B------:R-:W0:Y:S02]  /*134a30*/  LDCU UR5, c[0x0][0x3b8] ;  /* 0x00007700ff0577ac */ /* 0x000e240008000800 */
[----:B------:R1:W-:Y:S04]  /*134a40*/  STL [R1+0x51f8], R17 ;  /* 0x0051f81101007387 */ /* 0x0003e80000100800 */
[----:B------:R-:W-:Y:S04]  /*134a50*/  STL.64 [R1+0x1700], R24 ;  /* 0x0017001801007387 */ /* 0x000fe80000100a00 */
[----:B------:R0:W-:Y:S04]  /*134a60*/  STL [R1+0x6f0], R7 ;  /* 0x0006f00701007387 */ /* 0x0001e80000100800 */
[----:B------:R-:W-:Y:S04]  /*134a70*/  STL [R1+0x74c], R3 ;  /* 0x00074c0301007387 */ /* 0x000fe80000100800 */
[----:B-1----:R-:W2:Y:S04]  /*134a80*/  LDL.LU R17, [R1+0x4c0] ;  /* 0x0004c00001117983 */ /* 0x002ea80000300800 */
[----:B0-----:R-:W2:Y:S04]  /*134a90*/  LDL.LU R7, [R1+0x4b8] ;  /* 0x0004b80001077983 */ /* 0x001ea80000300800 */
[----:B------:R0:W-:Y:S04]  /*134aa0*/  STL [R1+0x51fc], R0 ;  /* 0x0051fc0001007387 */ /* 0x0001e80000100800 */
[----:B------:R-:W2:Y:S01]  /*134ab0*/  LDL.LU R2, [R1+0x4bc] ;  /* 0x0004bc0001027983 */ /* 0x000ea20000300800 */
[----:B0-----:R-:W-:-:S02]  /*134ac0*/  SHF.R.S32.HI R0, RZ, 0x1f, R4 ;  /* 0x0000001fff007819 */ /* 0x001fc40000011404 */
[----:B---3--:R-:W-:Y:S02]  /*134ad0*/  F2FP.SATFINITE.E5M2.F32.PACK_AB_MERGE_C R14, R14, R27, RZ ;  /* 0x0000001b0e0e723e */ /* 0x008fe400048060ff */
[----:B----4-:R-:W-:Y:S01]  /*134ae0*/  IADD3 R24, P1, PT, R4, R29, RZ ;  /* 0x0000001d04187210 */ /* 0x010fe20007f3e0ff */
[----:B------:R0:W-:Y:S04]  /*134af0*/  STL [R1+0x5bf8], R29 ;  /* 0x005bf81d01007387 */ /* 0x0001e80000100800 */
[----:B------:R-:W-:Y:S01]  /*134b00*/  IMAD.X R25, R0, 0x1, R28, P1 ;  /* 0x0000000100197824 */ /* 0x000fe200008e061c */
[----:B0-----:R-:W3:Y:S04]  /*134b10*/  LDL.LU R29, [R1+0x4b4] ;  /* 0x0004b400011d7983 */ /* 0x001ee80000300800 */
[----:B------:R0:W-:Y:S04]  /*134b20*/  STL.64 [R1+0x16c8], R24 ;  /* 0x0016c81801007387 */ /* 0x0001e80000100a00 */
[----:B0-----:R-:W4:Y:S04]  /*134b30*/  LDL.LU.64 R24, [R1+0x5c20] ;  /* 0x005c200001187983 */ /* 0x001f280000300a00 */
[----:B------:R-:W3:Y:S04]  /*134b40*/  LDL.LU R3, [R1+0x4a0] ;  /* 0x0004a00001037983 */ /* 0x000ee80000300800 */
[----:B------:R-:W3:Y:S04]  /*134b50*/  LDL.LU R11, [R1+0x4a4] ;  /* 0x0004a400010b7983 */ /* 0x000ee80000300800 */
[----:B------:R-:W3:Y:S04]  /*134b60*/  LDL.LU R12, [R1+0x4a8] ;  /* 0x0004a800010c7983 */ /* 0x000ee80000300800 */
[----:B------:R-:W3:Y:S04]  /*134b70*/  LDL.LU R5, [R1+0x4ac] ;  /* 0x0004ac0001057983 */ /* 0x000ee80000300800 */
[----:B------:R0:W-:Y:S04]  /*134b80*/  STL [R1+0x5bfc], R28 ;  /* 0x005bfc1c01007387 */ /* 0x0001e80000100800 */
[----:B0-----:R-:W3:Y:S04]  /*134b90*/  LDL.LU R28, [R1+0x4b0] ;  /* 0x0004b000011c7983 */ /* 0x001ee80000300800 */
[----:B------:R-:W3:Y:S01]  /*134ba0*/  LDL.LU R27, [R1+0x5c18] ;  /* 0x005c1800011b7983 */ /* 0x000ee20000300800 */
[----:B--2---:R-:W-:-:S03]  /*134bb0*/  F2FP.SATFINITE.E5M2.F32.PACK_AB_MERGE_C R9, R9, R15, RZ ;  /* 0x0000000f0909723e */ /* 0x004fc600048060ff */
[----:B------:R3:W-:Y:S01]  /*134bc0*/  STL [R1+0x6c8], R14 ;  /* 0x0006c80e01007387 */ /* 0x0007e20000100800 */
[----:B------:R-:W-:-:S03]  /*134bd0*/  F2FP.SATFINITE.E5M2.F32.PACK_AB_MERGE_C R10, R10, R13, RZ ;  /* 0x0000000d0a0a723e */ /* 0x000fc600048060ff */
[----:B------:R-:W-:Y:S01]  /*134be0*/  STL [R1+0x520c], R9 ;  /* 0x00520c0901007387 */ /* 0x000fe20000100800 */
[----:B------:R-:W-:Y:S02]  /*134bf0*/  F2FP.SATFINITE.E5M2.F32.PACK_AB_MERGE_C R6, R6, R8, RZ ;  /* 0x000000080606723e */ /* 0x000fe400048060ff */
[----:B---3--:R-:W-:Y:S01]  /*134c00*/  IADD3 R14, P1, PT, R4, R27, RZ ;  /* 0x0000001b040e7210 */ /* 0x008fe20007f3e0ff */
[----:B------:R0:W-:Y:S04]  /*134c10*/  STL.64 [R1+0x5bf0], R26 ;  /* 0x005bf01a01007387 */ /* 0x0001e80000100a00 */
[----:B------:R-:W-:Y:S02]  /*134c20*/  IMAD.X R15, R0, 0x1, R26, P1 ;  /* 0x00000001000f7824 */ /* 0x000fe400008e061a */
[----:B0-----:R-:W2:Y:S04]  /*134c30*/  LDL.LU R26, [R1+0x4c8] ;  /* 0x0004c800011a7983 */ /* 0x001ea80000300800 */
[----:B------:R-:W2:Y:S04]  /*134c40*/  LDL.LU R27, [R1+0x4cc] ;  /* 0x0004cc00011b7983 */ /* 0x000ea80000300800 */
[----:B------:R4:W-:Y:S04]  /*134c50*/  STL.64 [R1+0x16c0], R14 ;  /* 0x0016c00e01007387 */ /* 0x0009e80000100a00 */
[----:B------:R-:W3:Y:S04]  /*134c60*/  LDL.LU R9, [R1+0x430] ;  /* 0x0004300001097983 */ /* 0x000ee80000300800 */
[----:B------:R0:W-:Y:S04]  /*134c70*/  STL [R1+0x6ac], R10 ;  /* 0x0006ac0a01007387 */ /* 0x0001e80000100800 */
[----:B------:R-:W3:Y:S01]  /*134c80*/  LDL.LU R13, [R1+0x434] ;  /* 0x00043400010d7983 */ /* 0x000ee20000300800 */
[----:B----4-:R-:W-:-:S03]  /*134c90*/  IADD3 R14, P1, PT, R4, R25, RZ ;  /* 0x00000019040e7210 */ /* 0x010fc60007f3e0ff */
[----:B------:R1:W-:Y:S04]  /*134ca0*/  STL [R1+0x5220], R6 ;  /* 0x0052200601007387 */ /* 0x0003e80000100800 */
[----:B0-----:R-:W4:Y:S04]  /*134cb0*/  LDL.LU R10, [R1+0x490] ;  /* 0x00049000010a7983 */ /* 0x001f280000300800 */
[----:B-1----:R-:W4:Y:S04]  /*134cc0*/  LDL.LU R6, [R1+0x494] ;  /* 0x0004940001067983 */ /* 0x002f280000300800 */
[----:B------:R0:W-:Y:S04]  /*134cd0*/  STL [R1+0x5be4], R25 ;  /* 0x005be41901007387 */ /* 0x0001e80000100800 */
[----:B0-----:R-:W2:Y:S01]  /*134ce0*/  LDL.LU R25, [R1+0x4c4] ;  /* 0x0004c40001197983 */ /* 0x001ea20000300800 */
[----:B------:R-:W-:-:S05]  /*134cf0*/  IMAD.X R15, R0, 0x1, R24, P1 ;  /* 0x00000001000f7824 */ /* 0x000fca00008e0618 */
[----:B------:R0:W-:Y:S04]  /*134d00*/  STL.64 [R1+0x16a8], R14 ;  /* 0x0016a80e01007387 */ /* 0x0001e80000100a00 */
[----:B0-----:R-:W3:Y:S04]  /*134d10*/  LDL.LU.64 R14, [R1+0x5c10] ;  /* 0x005c1000010e7983 */ /* 0x001ee80000300a00 */
[----:B------:R-:W3:Y:S04]  /*134d20*/  LDL.LU R8, [R1+0x498] ;  /* 0x0004980001087983 */ /* 0x000ee80000300800 */
[----:B------:R-:W3:Y:S04]  /*134d30*/  LDL.LU R0, [R1+0x49c] ;  /* 0x00049c0001007983 */ /* 0x000ee80000300800 */
[----:B------:R0:W-:Y:S01]  /*134d40*/  STL [R1+0x5c08], R24 ;  /* 0x005c081801007387 */ /* 0x0001e20000100800 */
[----:B--2---:R-:W-:-:S03]  /*134d50*/  F2FP.SATFINITE.E5M2.F32.PACK_AB_MERGE_C R25, R25, R17, RZ ;  /* 0x000000111919723e */ /* 0x004fc600048060ff */
[----:B------:R-:W2:Y:S01]  /*134d60*/  LDL.LU R17, [R1+0x5c0c] ;  /* 0x005c0c0001117983 */ /* 0x000ea20000300800 */
[----:B0-----:R-:W-:-:S03]  /*134d70*/  SHF.R.S32.HI R24, RZ, 0x1f, R4 ;  /* 0x0000001fff187819 */ /* 0x001fc60000011404 */
[----:B------:R0:W-:Y:S02]  /*134d80*/  STL [R1+0x664], R25 ;  /* 0x0006641901007387 */ /* 0x0001e40000100800 */
[----:B0-----:R-:W-:-:S05]  /*134d90*/  F2FP.SATFINITE.E5M2.F32.PACK_AB_MERGE_C R25, R27, R26, RZ ;  /* 0x0000001a1b19723e */ /* 0x001fca00048060ff */
[----:B------:R0:W-:Y:S01]  /*134da0*/  STL [R1+0x522c], R25 ;  /* 0x00522c1901007387 */ /* 0x0001e20000100800 */
[----:B------:R-:W-:Y:S02]  /*134db0*/  F2FP.SATFINITE.E5M2.F32.PACK_AB_MERGE_C R2, R2, R7, RZ ;  /* 0x000000070202723e */ /* 0x000fe400048060ff */
[----:B------:R-:W-:Y:S02]  /*134dc0*/  F2FP.SATFINITE.E5M2.F32.PACK_AB_MERGE_C R3, R11, R3, RZ ;  /* 0x000000030b03723e */ /* 0x000fe400048060ff */
[----:B0-----:R-:W-:Y:S02]  /*134dd0*/  F2FP.SATFINITE.E5M2.F32.PACK_AB_MERGE_C R25, R29, R28, RZ ;  /* 0x0000001c1d19723e */ /* 0x001fe400048060ff */
[----:B--2---:R-:W-:-:S05]  /*134de0*/  IADD3 R26, P1, PT, R4, R17, RZ ;  /* 0x00000011041a7210 */ /* 0x004fca0007f3e0ff */
[----:B---3--:R-:W-:-:S05]  /*134df0*/  IMAD.X R27, R24, 0x1, R15, P1 ;  /* 0x00000001181b7824 */ /* 0x008fca00008e060f */
[----:B------:R0:W-:Y:S04]  /*134e00*/  STL.64 [R1+0x16a0], R26 ;  /* 0x0016a01a01007387 */ /* 0x0001e80000100a00 */
[----:B------:R-:W-:Y:S01]  /*134e10*/  STL [R1+0x4d8], R25 ;  /* 0x0004d81901007387 */ /* 0x000fe20000100800 */
[----:B0-----:R-:W-:-:S03]  /*134e20*/  IADD3 R26, P1, PT, R4, R16, RZ ;  /* 0x00000010041a7210 */ /* 0x001fc60007f3e0ff */
[----:B------:R-:W-:Y:S02]  /*134e30*/  STL.64 [R1+0x5bd8], R16 ;  /* 0x005bd81001007387 */ /* 0x000fe40000100a00 */
[----:B------:R-:W-:Y:S02]  /*134e40*/  IMAD.X R27, R24, 0x1, R14, P1 ;  /* 0x00000001181b7824 */ /* 0x000fe400008e060e */
[----:B------:R0:W-:Y:S04]  /*134e50*/  STL [R1+0x5240], R2 ;  /* 0x0052400201007387 */ /* 0x0001e80000100800 */
[----:B------:R-:W-:Y:S04]  /*134e60*/  STL.64 [R1+0x5be8], R14 ;  /* 0x005be80e01007387 */ /* 0x000fe80000100a00 */
[----:B------:R-:W-:Y:S04]  /*134e70*/  STL.64 [R1+0x1698], R26 ;  /* 0x0016981a01007387 */ /* 0x000fe80000100a00 */
[----:B------:R-:W2:Y:S04]  /*134e80*/  LDL.LU R28, [R1+0x480] ;  /* 0x00048000011c7983 */ /* 0x000ea80000300800 */
[----:B------:R-:W-:Y:S04]  /*134e90*/  STL [R1+0x4d4], R3 ;  /* 0x0004d40301007387 */ /* 0x000fe80000100800 */
[----:B------:R-:W2:Y:S01]  /*134ea0*/  LDL.LU R29, [R1+0x484] ;  /* 0x00048400011d7983 */ /* 0x000ea20000300800 */
[----:B0-----:R-:W-:-:S05]  /*134eb0*/  F2FP.SATFINITE.E5M2.F32.PACK_AB_MERGE_C R2, R5, R12, RZ ;  /* 0x0000000c0502723e */ /* 0x001fca00048060ff */
[----:B------:R0:W-:Y:S02]  /*134ec0*/  STL [R1+0x5244], R2 ;  /* 0x0052440201007387 */ /* 0x0001e40000100800 */
[----:B0-----:R-:W-:-:S05]  /*134ed0*/  IADD3 R2, P1, PT, R4, R23, RZ ;  /* 0x0000001704027210 */ /* 0x001fca0007f3e0ff */
[----:B------:R-:W-:Y:S01]  /*134ee0*/  IMAD.X R3, R24, 0x1, R22, P1 ;  /* 0x0000000118037824 */ /* 0x000fe200008e0616 */
[----:B------:R-:W-:Y:S01]  /*134ef0*/  F2FP.SATFINITE.E5M2.F32.PACK_AB_MERGE_C R0, R0, R8, RZ ;  /* 0x000000080000723e */ /* 0x000fe200048060ff */
[----:B--2---:R-:W-:Y:S04]  /*134f00*/  STL.64 [R1+0x5c00], R28 ;  /* 0x005c001c01007387 */ /* 0x004fe80000100a00 */
[----:B------:R-:W2:Y:S04]  /*134f10*/  LDL.LU R14, [R1+0x488] ;  /* 0x00048800010e7983 */ /* 0x000ea80000300800 */
[----:B------:R-:W2:Y:S04]  /*134f20*/  LDL.LU R26, [R1+0x48c] ;  /* 0x00048c00011a7983 */ /* 0x000ea80000300800 */
[----:B------:R-:W3:Y:S04]  /*134f30*/  LDL.LU R27, [R1+0x470] ;  /* 0x00047000011b7983 */ /* 0x000ee80000300800 */
[----:B------:R-:W3:Y:S04]  /*134f40*/  LDL.LU R5, [R1+0x474] ;  /* 0x0004740001057983 */ /* 0x000ee80000300800 */
[----:B------:R-:W-:Y:S04]  /*134f50*/  STL.64 [R1+0x5bc8], R22 ;  /* 0x005bc81601007387 */ /* 0x000fe80000100a00 */
[----:B------:R0:W-:Y:S04]  /*134f60*/  STL.64 [R1+0x1690], R2 ;  /* 0x0016900201007387 */ /* 0x0001e80000100a00 */
[----:B------:R-:W2:Y:S01]  /*134f70*/  LDL.LU R15, [R1+0x478] ;  /* 0x00047800010f7983 */ /* 0x000ea20000300800 */
[----:B0-----:R-:W-:-:S02]  /*134f80*/  F2FP.SATFINITE.E5M2.F32.PACK_AB_MERGE_C R3, R13, R9, RZ ;  /* 0x000000090d03723e */ /* 0x001fc400048060ff */
[----:B----4-:R-:W-:-:S03]  /*134f90*/  F2FP.SATFINITE.E5M2.F32.PACK_AB_MERGE_C R2, R6, R10, RZ ;  /* 0x0000000a0602723e */ /* 0x010fc600048060ff */
[----:B------:R-:W-:Y:S04]  /*134fa0*/  STL [R1+0x5328], R3 ;  /* 0x0053280301007387 */ /* 0x000fe80000100800 */
[----:B------:R-:W4:Y:S04]  /*134fb0*/  LDL.LU R13, [R1+0x47c] ;  /* 0x00047c00010d7983 */ /* 0x000f280000300800 */
[----:B------:R0:W-:Y:S04]  /*134fc0*/  STL [R1+0x4b4], R2 ;  /* 0x0004b40201007387 */ /* 0x0001e80000100800 */
[----:B------:R-:W2:Y:S04]  /*134fd0*/  LDL.LU R10, [R1+0x460] ;  /* 0x00046000010a7983 */ /* 0x000ea80000300800 */
[----:B------:R-:W2:Y:S01]  /*134fe0*/  LDL.LU R6, [R1+0x464] ;  /* 0x0004640001067983 */ /* 0x000ea20000300800 */
[----:B0-----:R-:W-:-:S03]  /*134ff0*/  IADD3 R2, P1, PT, R4, R21, RZ ;  /* 0x0000001504027210 */ /* 0x001fc60007f3e0ff */
[----:B------:R-:W2:Y:S02]  /*135000*/  LDL.LU R25, [R1+0x468] ;  /* 0x0004680001197983 */ /* 0x000ea40000300800 */
[----:B------:R-:W-:Y:S02]  /*135010*/  IMAD.X R3, R24, 0x1, R19, P1 ;  /* 0x0000000118037824 */ /* 0x000fe400008e0613 */
[----:B------:R-:W2:Y:S04]  /*135020*/  LDL.LU R7, [R1+0x46c] ;  /* 0x00046c0001077983 */ /* 0x000ea80000300800 */
[----:B------:R-:W-:Y:S01]  /*135030*/  STL.64 [R1+0x1678], R2 ;  /* 0x0016780201007387 */ /* 0x000fe20000100a00 */
[----:B------:R-:W-:-:S03]  /*135040*/  IADD3 R28, P1, PT, R4, R20, RZ ;  /* 0x00000014041c7210 */ /* 0x000fc60007f3e0ff */
[----:B------:R0:W-:Y:S04]  /*135050*/  STL [R1+0x5248], R0 ;  /* 0x0052480001007387 */ /* 0x0001e80000100800 */
[----:B------:R-:W2:Y:S04]  /*135060*/  LDL.LU R16, [R1+0x450] ;  /* 0x0004500001107983 */ /* 0x000ea80000300800 */
[----:B------:R-:W2:Y:S04]  /*135070*/  LDL.LU R17, [R1+0x454] ;  /* 0x0004540001117983 */ /* 0x000ea80000300800 */
[----:B------:R-:W2:Y:S04]  /*135080*/  LDL.LU R11, [R1+0x458] ;  /* 0x00045800010b7983 */ /* 0x000ea80000300800 */
[----:B0-----:R-:W2:Y:S01]  /*135090*/  LDL.LU R0, [R1+0x45c] ;  /* 0x00045c0001007983 */ /* 0x001ea20000300800 */
[----:B------:R-:W-:-:S03]  /*1350a0*/  IMAD.X R29, R24, 0x1, R18, P1 ;  /* 0x00000001181d7824 */ /* 0x000fc600008e0612 */
        /* <DEDUP_REMOVED lines=8> */
[----:B------:R0:W-:Y:S04]  /*135130*/  STL.64 [R1+0x1670], R28 ;  /* 0x0016701c01007387 */ /* 0x0001e80000100a00 */
[----:B0-----:R-:W2:Y:S02]  /*135140*/  LDL.LU.64 R28, [R1+0x5c00] ;  /* 0x005c0000011c7983 */ /* 0x001ea40000300a00 */
[----:B--2---:R-:W-:-:S02]  /*135150*/  F2FP.SATFINITE.E5M2.F32.PACK_AB_MERGE_C R29, R29, R28, RZ ;  /* 0x0000001c1d1d723e */ /* 0x004fc400048060ff */
[----:B------:R-:W2:Y:S04]  /*135160*/  LDL.LU R28, [R1+0x5bfc] ;  /* 0x005bfc00011c7983 */ /* 0x000ea80000300800 */
[----:B------:R0:W-:Y:S04]  /*135170*/  STL [R1+0x4ac], R29 ;  /* 0x0004ac1d01007387 */ /* 0x0001e80000100800 */
[----:B0-----:R-:W2:Y:S01]  /*135180*/  LDL.LU R29, [R1+0x5bf8] ;  /* 0x005bf800011d7983 */ /* 0x001ea20000300800 */
[----:B------:R-:W-:Y:S01]  /*135190*/  F2FP.SATFINITE.E5M2.F32.PACK_AB_MERGE_C R26, R26, R14, RZ ;  /* 0x0000000e1a1a723e */ /* 0x000fe200048060ff */
[----:B------:R-:W-:Y:S01]  /*1351a0*/  VIADD R4, R4, UR5 ;  /* 0x0000000504047c36 */ /* 0x000fe20008000000 */
[----:B---3--:R-:W-:Y:S01]  /*1351b0*/  F2FP.SATFINITE.E5M2.F32.PACK_AB_MERGE_C R14, R5, R27, RZ ;  /* 0x0000001b050e723e */ /* 0x008fe200048060ff */
[----:B------:R-:W0:Y:S02]  /*1351c0*/  LDCU UR5, c[0x0][0x3b8] ;  /* 0x00007700ff0577ac */ /* 0x000e240008000800 */
[----:B------:R2:W-:Y:S01]  /*1351d0*/  STL [R1+0x5250], R26 ;  /* 0x0052501a01007387 */ /* 0x0005e20000100800 */
[----:B------:R-:W-:-:S03]  /*1351e0*/  SHF.R.S32.HI R5, RZ, 0x1f, R4 ;  /* 0x0000001fff057819 */ /* 0x000fc60000011404 */
        /* <DEDUP_REMOVED lines=9> */
[----:B-1----:R-:W3:Y:S04]  /*135280*/  LDL.LU R28, [R1+0x448] ;  /* 0x00044800011c7983 */ /* 0x002ee80000300800 */
[----:B------:R-:W3:Y:S04]  /*135290*/  LDL.LU R29, [R1+0x44c] ;  /* 0x00044c00011d7983 */ /* 0x000ee80000300800 */
[----:B------:R-:W-:Y:S04]  /*1352a0*/  STL [R1+0x525c], R13 ;  /* 0x00525c0d01007387 */ /* 0x000fe80000100800 */
[----:B------:R-:W-:Y:S01]  /*1352b0*/  STL [R1+0x48c], R6 ;  /* 0x00048c0601007387 */ /* 0x000fe20000100800 */
[----:B--2---:R-:W-:-:S05]  /*1352c0*/  IADD3 R14, P1, PT, R4, R27, RZ ;  /* 0x0000001b040e7210 */ /* 0x004fca0007f3e0ff */
[----:B------:R-:W-:-:S05]  /*1352d0*/  IMAD.X R15, R5, 0x1, R26, P1 ;  /* 0x00000001050f7824 */ /* 0x000fca00008e061a */
[----:B------:R1:W-:Y:S04]  /*1352e0*/  STL.64 [R1+0x1650], R14 ;  /* 0x0016500e01007387 */ /* 0x0003e80000100a00 */
[----:B-1----:R-:W2:Y:S04]  /*1352f0*/  LDL.LU.64 R14, [R1+0x5be8] ;  /* 0x005be800010e7983 */ /* 0x002ea80000300a00 */
[----:B------:R-:W4:Y:S04]  /*135300*/  LDL.LU R6, [R1+0x23c] ;  /* 0x00023c0001067983 */ /* 0x000f280000300800 */
[----:B------:R-:W2:Y:S04]  /*135310*/  LDL.LU R13, [R1+0xc8] ;  /* 0x0000c800010d7983 */ /* 0x000ea80000300800 */
[----:B------:R-:W2:Y:S04]  /*135320*/  LDL.LU R10, [R1+0x150] ;  /* 0x00015000010a7983 */ /* 0x000ea80000300800 */
[----:B------:R-:W2:Y:S01]  /*135330*/  LDL.LU R25, [R1+0x5be4] ;  /* 0x005be40001197983 */ /* 0x000ea20000300800 */
[----:B------:R-:W-:-:S03]  /*135340*/  F2FP.SATFINITE.E5M2.F32.PACK_AB_MERGE_C R17, R17, R16, RZ ;  /* 0x000000101111723e */ /* 0x000fc600048060ff */
[----:B------:R1:W-:Y:S04]  /*135350*/  STL [R1+0x52ec], R7 ;  /* 0x0052ec0701007387 */ /* 0x0003e80000100800 */
[----:B-1----:R-:W3:Y:S04]  /*135360*/  LDL.LU R7, [R1+0x5be0] ;  /* 0x005be00001077983 */ /* 0x002ee80000300800 */
[----:B------:R1:W-:Y:S01]  /*135370*/  STL [R1+0x474], R17 ;  /* 0x0004741101007387 */ /* 0x0003e20000100800 */
[----:B------:R-:W-:Y:S02]  /*135380*/  F2FP.SATFINITE.E5M2.F32.PACK_AB_MERGE_C R0, R0, R11, RZ ;  /* 0x0000000b0000723e */ /* 0x000fe400048060ff */
[----:B--2---:R-:W-:-:S05]  /*135390*/  IADD3 R16, P1, PT, R4, R25, RZ ;  /* 0x0000001904107210 */ /* 0x004fca0007f3e0ff */
[----:B-1----:R-:W-:-:S05]  /*1353a0*/  IMAD.X R17, R5, 0x1, R24, P1 ;  /* 0x0000000105117824 */ /* 0x002fca00008e0618 */
[----:B------:R1:W-:Y:S04]  /*1353b0*/  STL.64 [R1+0x1648], R16 ;  /* 0x0016481001007387 */ /* 0x0003e80000100a00 */
[----:B-1----:R-:W2:Y:S04]  /*1353c0*/  LDL.LU.64 R16, [R1+0x5bd8] ;  /* 0x005bd80001107983 */ /* 0x002ea80000300a00 */
[----:B------:R-:W4:Y:S04]  /*1353d0*/  LDL.LU R11, [R1+0x5bd4] ;  /* 0x005bd400010b7983 */ /* 0x000f280000300800 */
[----:B------:R1:W-:Y:S04]  /*1353e0*/  STL [R1+0x52f4], R0 ;  /* 0x0052f40001007387 */ /* 0x0003e80000100800 */
[----:B-1----:R-:W4:Y:S01]  /*1353f0*/  LDL.LU R0, [R1+0x5bd0] ;  /* 0x005bd00001007983 */ /* 0x002f220000300800 */
[----:B------:R-:W-:-:S02]  /*135400*/  F2FP.SATFINITE.E5M2.F32.PACK_AB_MERGE_C R23, R23, R22, RZ ;  /* 0x000000161717723e */ /* 0x000fc400048060ff */
[----:B---3--:R-:W-:-:S03]  /*135410*/  F2FP.SATFINITE.E5M2.F32.PACK_AB_MERGE_C R28, R29, R28, RZ ;  /* 0x0000001c1d1c723e */ /* 0x008fc600048060ff */
[----:B------:R1:W-:Y:S01]  /*135420*/  STL [R1+0x5304], R23 ;  /* 0x0053041701007387 */ /* 0x0003e20000100800 */
[----:B------:R-:W-:Y:S02]  /*135430*/  F2FP.SATFINITE.E5M2.F32.PACK_AB_MERGE_C R2, R3, R2, RZ ;  /* 0x000000020302723e */ /* 0x000fe400048060ff */
[----:B------:R-:W-:-:S04]  /*135440*/  LOP3.LUT R12, R12, 0xffff, RZ, 0xc0, !PT ;  /* 0x0000ffff0c0c7812 */ /* 0x000fc800078ec0ff */
[----:B------:R-:W-:Y:S02]  /*135450*/  SHF.R.U32.HI R29, RZ, 0x8, R12 ;  /* 0x00000008ff1d7819 */ /* 0x000fe4000001160c */
[----:B--2---:R-:W-:-:S05]  /*135460*/  IADD3 R22, P1, PT, R4, R17, RZ ;  /* 0x0000001104167210 */ /* 0x004fca0007f3e0ff */
[----:B-1----:R-:W-:-:S05]  /*135470*/  IMAD.X R23, R5, 0x1, R15, P1 ;  /* 0x0000000105177824 */ /* 0x002fca00008e060f */
[----:B------:R1:W-:Y:S04]  /*135480*/  STL.64 [R1+0x1640], R22 ;  /* 0x0016401601007387 */ /* 0x0003e80000100a00 */
[----:B-1----:R-:W2:Y:S04]  /*135490*/  LDL.LU.64 R22, [R1+0x5bc8] ;  /* 0x005bc80001167983 */ /* 0x002ea80000300a00 */
[----:B------:R1:W-:Y:S04]  /*1354a0*/  STL [R1+0x5300], R28 ;  /* 0x0053001c01007387 */ /* 0x0003e80000100800 */
[----:B------:R3:W-:Y:S01]  /*1354b0*/  STL [R1+0x531c], R2 ;  /* 0x00531c0201007387 */ /* 0x0007e20000100800 */
[----:B-1----:R-:W-:-:S02]  /*1354c0*/  LOP3.LUT R28, R9, 0xffff, RZ, 0xc0, !PT ;  /* 0x0000ffff091c7812 */ /* 0x002fc400078ec0ff */
[----:B------:R-:W-:Y:S02]  /*1354d0*/  LOP3.LUT R9, R8, 0xffff, RZ, 0xc0, !PT ;  /* 0x0000ffff08097812 */ /* 0x000fe400078ec0ff */
[----:B----4-:R-:W-:Y:S02]  /*1354e0*/  PRMT R3, R28, 0x3340, R0 ;  /* 0x000033401c037816 */ /* 0x010fe40000000000 */
[----:B---3--:R-:W-:-:S04]  /*1354f0*/  PRMT R2, R12, 0x3340, R9 ;  /* 0x000033400c027816 */ /* 0x008fc80000000009 */
[----:B------:R-:W-:Y:S02]  /*135500*/  PRMT R8, R2, 0x5410, R3 ;  /* 0x0000541002087816 */ /* 0x000fe40000000003 */
[----:B------:R-:W-:-:S05]  /*135510*/  IADD3 R2, P1, PT, R4, R16, RZ ;  /* 0x0000001004027210 */ /* 0x000fca0007f3e0ff */
[----:B------:R-:W-:Y:S01]  /*135520*/  IMAD.X R3, R5, 0x1, R14, P1 ;  /* 0x0000000105037824 */ /* 0x000fe200008e060e */
[----:B------:R-:W-:Y:S04]  /*135530*/  STL [R1+0x5634], R8 ;  /* 0x0056340801007387 */ /* 0x000fe80000100800 */
[----:B------:R1:W-:Y:S04]  /*135540*/  STL.64 [R1+0x1638], R2 ;  /* 0x0016380201007387 */ /* 0x0003e80000100a00 */
[----:B-1----:R-:W3:Y:S04]  /*135550*/  LDL.LU.64 R2, [R1+0x5bc0] ;  /* 0x005bc00001027983 */ /* 0x002ee80000300a00 */
[----:B------:R-:W4:Y:S04]  /*135560*/  LDL.LU R8, [R1+0x1ec] ;  /* 0x0001ec0001087983 */ /* 0x000f280000300800 */
[----:B------:R-:W4:Y:S01]  /*135570*/  LDL.LU R12, [R1+0x110] ;  /* 0x00011000010c7983 */ /* 0x000f220000300800 */
[----:B------:R-:W-:-:S02]  /*135580*/  SHF.R.U32.HI R9, RZ, 0x8, R9 ;  /* 0x00000008ff097819 */ /* 0x000fc40000011609 */
[----:B------:R-:W-:Y:S02]  /*135590*/  SHF.R.U32.HI R28, RZ, 0x8, R28 ;  /* 0x00000008ff1c7819 */ /* 0x000fe4000001161c */
[----:B------:R-:W-:Y:S02]  /*1355a0*/  LOP3.LUT R29, R29, 0xffff, RZ, 0xc0, !PT ;  /* 0x0000ffff1d1d7812 */ /* 0x000fe400078ec0ff */
[----:B------:R-:W-:Y:S02]  /*1355b0*/  LOP3.LUT R9, R9, 0xffff, RZ, 0xc0, !PT ;  /* 0x0000ffff09097812 */ /* 0x000fe400078ec0ff */
[----:B------:R-:W-:Y:S02]  /*1355c0*/  LOP3.LUT R28, R28, 0xffff, RZ, 0xc0, !PT ;  /* 0x0000ffff1c1c7812 */ /* 0x000fe400078ec0ff */
[----:B------:R-:W-:Y:S02]  /*1355d0*/  PRMT R29, R29, 0x3340, R9 ;  /* 0x000033401d1d7816 */ /* 0x000fe40000000009 */
[----:B------:R-:W-:Y:S01]  /*1355e0*/  PRMT R28, R28, 0x3340, R0 ;  /* 0x000033401c1c7816 */ /* 0x000fe20000000000 */
[----:B------:R-:W4:Y:S01]  /*1355f0*/  LDL.LU R9, [R1+0x5bb8] ;  /* 0x005bb80001097983 */ /* 0x000f220000300800 */
[----:B------:R-:W-:-:S02]  /*135600*/  LOP3.LUT R6, R6, 0xffff, RZ, 0xc0, !PT ;  /* 0x0000ffff06067812 */ /* 0x000fc400078ec0ff */
[----:B------:R-:W-:Y:S02]  /*135610*/  LOP3.LUT R13, R13, 0xffff, RZ, 0xc0, !PT ;  /* 0x0000ffff0d0d7812 */ /* 0x000fe400078ec0ff */
[----:B------:R-:W-:Y:S01]  /*135620*/  LOP3.LUT R10, R10, 0xffff, RZ, 0xc0, !PT ;  /* 0x0000ffff0a0a7812 */ /* 0x000fe200078ec0ff */
[----:B------:R1:W-:Y:S04]  /*135630*/  STL [R1+0x5a4], R29 ;  /* 0x0005a41d01007387 */ /* 0x0003e80000100800 */
[----:B------:R0:W-:Y:S01]  /*135640*/  STL [R1+0x28c], R28 ;  /* 0x00028c1c01007387 */ /* 0x0001e20000100800 */
[----:B-1----:R-:W-:Y:S02]  /*135650*/  PRMT R29, R13, 0x3340, R0 ;  /* 0x000033400d1d7816 */ /* 0x002fe40000000000 */
[----:B0-----:R-:W-:-:S02]  /*135660*/  PRMT R28, R6, 0x3340, R10 ;  /* 0x00003340061c7816 */ /* 0x001fc4000000000a */
[----:B------:R-:W-:Y:S02]  /*135670*/  SHF.R.U32.HI R6, RZ, 0x8, R6 ;  /* 0x00000008ff067819 */ /* 0x000fe40000011606 */
[----:B------:R-:W-:Y:S02]  /*135680*/  PRMT R29, R28, 0x5410, R29 ;  /* 0x000054101c1d7816 */ /* 0x000fe4000000001d */
[----:B------:R-:W-:Y:S02]  /*135690*/  SHF.R.U32.HI R10, RZ, 0x8, R10 ;  /* 0x00000008ff0a7819 */ /* 0x000fe4000001160a */
[----:B------:R-:W-:Y:S01]  /*1356a0*/  SHF.R.U32.HI R13, RZ, 0x8, R13 ;  /* 0x00000008ff0d7819 */ /* 0x000fe2000001160d */
[----:B------:R0:W-:Y:S01]  /*1356b0*/  STL [R1+0x5630], R29 ;  /* 0x0056301d01007387 */ /* 0x0001e20000100800 */
[----:B------:R-:W-:Y:S02]  /*1356c0*/  LOP3.LUT R6, R6, 0xffff, RZ, 0xc0, !PT ;  /* 0x0000ffff06067812 */ /* 0x000fe400078ec0ff */
[----:B------:R-:W-:-:S04]  /*1356d0*/  LOP3.LUT R10, R10, 0xffff, RZ, 0xc0, !PT ;  /* 0x0000ffff0a0a7812 */ /* 0x000fc800078ec0ff */
[----:B------:R-:W-:Y:S02]  /*1356e0*/  PRMT R6, R6, 0x3340, R10 ;  /* 0x0000334006067816 */ /* 0x000fe4000000000a */
[----:B--2---:R-:W-:Y:S01]  /*1356f0*/  IADD3 R28, P1, PT, R4, R23, RZ ;  /* 0x00000017041c7210 */ /* 0x004fe20007f3e0ff */
[----:B------:R1:W-:Y:S04]  /*135700*/  STL.64 [R1+0x5b80], R22 ;  /* 0x005b801601007387 */ /* 0x0003e80000100a00 */
[----:B0-----:R-:W-:-:S05]  /*135710*/  IMAD.X R29, R5, 0x1, R22, P1 ;  /* 0x00000001051d7824 */ /* 0x001fca00008e0616 */
[----:B------:R0:W-:Y:S01]  /*135720*/  STL.64 [R1+0x1630], R28 ;  /* 0x0016301c01007387 */ /* 0x0001e20000100a00 */
[----:B-1----:R-:W-:-:S03]  /*135730*/  LOP3.LUT R23, R13, 0xffff, RZ, 0xc0, !PT ;  /* 0x0000ffff0d177812 */ /* 0x002fc600078ec0ff */
[----:B------:R-:W2:Y:S04]  /*135740*/  LDL.LU R13, [R1+0x1f4] ;  /* 0x0001f400010d7983 */ /* 0x000ea80000300800 */
[----:B------:R-:W2:Y:S01]  /*135750*/  LDL.LU R10, [R1+0x114] ;  /* 0x00011400010a7983 */ /* 0x000ea20000300800 */
[----:B0-----:R-:W-:-:S03]  /*135760*/  PRMT R28, R23, 0x3340, R0 ;  /* 0x00003340171c7816 */ /* 0x001fc60000000000 */
[----:B------:R-:W2:Y:S04]  /*135770*/  LDL.LU R22, [R1+0x4ca0] ;  /* 0x004ca00001167983 */ /* 0x000ea80000300800 */
[----:B------:R0:W-:Y:S04]  /*135780*/  STL [R1+0x570], R6 ;  /* 0x0005700601007387 */ /* 0x0001e80000100800 */
[----:B0-----:R-:W2:Y:S04]  /*135790*/  LDL.LU R6, [R1+0x258] ;  /* 0x0002580001067983 */ /* 0x001ea80000300800 */
[----:B------:R-:W2:Y:S04]  /*1357a0*/  LDL.LU R23, [R1+0x270] ;  /* 0x0002700001177983 */ /* 0x000ea80000300800 */
[----:B------:R0:W-:Y:S01]  /*1357b0*/  STL [R1+0x288], R28 ;  /* 0x0002881c01007387 */ /* 0x0001e20000100800 */
[----:B---3--:R-:W-:-:S02]  /*1357c0*/  LOP3.LUT R2, R2, 0xffff, RZ, 0xc0, !PT ;  /* 0x0000ffff02027812 */ /* 0x008fc400078ec0ff */
[----:B----4-:R-:W-:Y:S02]  /*1357d0*/  LOP3.LUT R8, R8, 0xffff, RZ, 0xc0, !PT ;  /* 0x0000ffff08087812 */ /* 0x010fe400078ec0ff */
[----:B------:R-:W-:Y:S02]  /*1357e0*/  LOP3.LUT R12, R12, 0xffff, RZ, 0xc0, !PT ;  /* 0x0000ffff0c0c7812 */ /* 0x000fe400078ec0ff */
[----:B------:R-:W-:Y:S02]  /*1357f0*/  PRMT R29, R2, 0x3340, R0 ;  /* 0x00003340021d7816 */ /* 0x000fe40000000000 */
[----:B0-----:R-:W-:-:S04]  /*135800*/  PRMT R28, R8, 0x3340, R12 ;  /* 0x00003340081c7816 */ /* 0x001fc8000000000c */
[----:B------:R-:W-:Y:S02]  /*135810*/  PRMT R29, R28, 0x5410, R29 ;  /* 0x000054101c1d7816 */ /* 0x000fe4000000001d */
[----:B------:R-:W-:-:S03]  /*135820*/  IADD3 R28, P1, PT, R4, R21, RZ ;  /* 0x00000015041c7210 */ /* 0x000fc60007f3e0ff */
[----:B------:R0:W-:Y:S01]  /*135830*/  STL [R1+0x562c], R29 ;  /* 0x00562c1d01007387 */ /* 0x0001e20000100800 */
[----:B------:R-:W-:Y:S02]  /*135840*/  SHF.R.U32.HI R8, RZ, 0x8, R8 ;  /* 0x00000008ff087819 */ /* 0x000fe40000011608 */
[----:B------:R-:W-:Y:S01]  /*135850*/  SHF.R.U32.HI R12, RZ, 0x8, R12 ;  /* 0x00000008ff0c7819 */ /* 0x000fe2000001160c */
[----:B0-----:R-:W-:Y:S01]  /*135860*/  IMAD.X R29, R5, 0x1, R19, P1 ;  /* 0x00000001051d7824 */ /* 0x001fe200008e0613 */
[----:B------:R-:W-:Y:S02]  /*135870*/  LOP3.LUT R8, R8, 0xffff, RZ, 0xc0, !PT ;  /* 0x0000ffff08087812 */ /* 0x000fe400078ec0ff */
[----:B------:R-:W-:Y:S02]  /*135880*/  LOP3.LUT R12, R12, 0xffff, RZ, 0xc0, !PT ;  /* 0x0000ffff0c0c7812 */ /* 0x000fe400078ec0ff */
[----:B------:R0:W-:Y:S02]  /*135890*/  STL.64 [R1+0x1600], R28 ;  /* 0x0016001c01007387 */ /* 0x0001e40000100a00 */
[----:B------:R-:W-:-:S02]  /*1358a0*/  PRMT R8, R8, 0x3340, R12 ;  /* 0x0000334008087816 */ /* 0x000fc4000000000c */
[----:B------:R-:W-:Y:S01]  /*1358b0*/  STL.64 [R1+0x5b78], R20 ;  /* 0x005b781401007387 */ /* 0x000fe20000100a00 */
[----:B0-----:R-:W-:-:S03]  /*1358c0*/  IADD3 R28, P1, PT, R4, R20, RZ ;  /* 0x00000014041c7210 */ /* 0x001fc60007f3e0ff */
[----:B------:R-:W-:Y:S02]  /*1358d0*/  STL [R1+0x5a0], R8 ;  /* 0x0005a00801007387 */ /* 0x000fe40000100800 */
[----:B------:R-:W-:-:S05]  /*1358e0*/  IMAD.X R29, R5, 0x1, R18, P1 ;  /* 0x00000001051d7824 */ /* 0x000fca00008e0612 */
[----:B------:R0:W-:Y:S04]  /*1358f0*/  STL.64 [R1+0x1608], R28 ;  /* 0x0016081c01007387 */ /* 0x0001e80000100a00 */
[----:B0-----:R-:W3:Y:S04]  /*135900*/  LDL.LU.64 R28, [R1+0x5bb0] ;  /* 0x005bb000011c7983 */ /* 0x001ee80000300a00 */
[----:B------:R0:W-:Y:S04]  /*135910*/  STL.64 [R1+0x5b88], R18 ;  /* 0x005b881201007387 */ /* 0x0001e80000100a00 */
[----:B------:R-:W4:Y:S04]  /*135920*/  LDL.LU R12, [R1+0x250] ;  /* 0x00025000010c7983 */ /* 0x000f280000300800 */
[----:B------:R-:W3:Y:S04]  /*135930*/  LDL.LU R8, [R1+0x4c78] ;  /* 0x004c780001087983 */ /* 0x000ee80000300800 */
[----:B------:R-:W3:Y:S01]  /*135940*/  LDL.LU R5, [R1+0x268] ;  /* 0x0002680001057983 */ /* 0x000ee20000300800 */
[----:B------:R-:W-:-:S04]  /*135950*/  SHF.R.U32.HI R2, RZ, 0x8, R2 ;  /* 0x00000008ff027819 */ /* 0x000fc80000011602 */
[----:B------:R-:W-:Y:S02]  /*135960*/  LOP3.LUT R2, R2, 0xffff, RZ, 0xc0, !PT ;  /* 0x0000ffff02027812 */ /* 0x000fe400078ec0ff */
[----:B0-----:R-:W-:Y:S02]  /*135970*/  LOP3.LUT R18, R7, 0xffff, RZ, 0xc0, !PT ;  /* 0x0000ffff07127812 */ /* 0x001fe400078ec0ff */
[--C-:B------:R-:W-:Y:S02]  /*135980*/  PRMT R2, R2, 0x3340, R0.reuse ;  /* 0x0000334002027816 */ /* 0x100fe40000000000 */
[----:B------:R-:W-:-:S03]  /*135990*/  PRMT R20, R18, 0x3340, R0 ;  /* 0x0000334012147816 */ /* 0x000fc60000000000 */
[----:B------:R0:W-:Y:S04]  /*1359a0*/  STL [R1+0x5980], R2 ;  /* 0x0059800201007387 */ /* 0x0001e80000100800 */
[----:B------:R-:W3:Y:S04]  /*1359b0*/  LDL.LU R7, [R1+0x5ba8] ;  /* 0x005ba80001077983 */ /* 0x000ee80000300800 */
[----:B------:R1:W-:Y:S01]  /*1359c0*/  STL [R1+0x56ec], R18 ;  /* 0x0056ec1201007387 */ /* 0x0003e20000100800 */
[----:B--2---:R-:W-:Y:S02]  /*1359d0*/  LOP3.LUT R13, R13, 0xffff, RZ, 0xc0, !PT ;  /* 0x0000ffff0d0d7812 */ /* 0x004fe400078ec0ff */
[----:B------:R-:W-:-:S04]  /*1359e0*/  LOP3.LUT R10, R10, 0xffff, RZ, 0xc0, !PT ;  /* 0x0000ffff0a0a7812 */ /* 0x000fc800078ec0ff */
[----:B------:R-:W-:Y:S02]  /*1359f0*/  PRMT R19, R13, 0x3340, R10 ;  /* 0x000033400d137816 */ /* 0x000fe4000000000a */
[----:B0-----:R-:W-:Y:S02]  /*135a00*/  LOP3.LUT R2, R22, 0xffff, RZ, 0xc0, !PT ;  /* 0x0000ffff16027812 */ /* 0x001fe400078ec0ff */
[----:B------:R-:W-:Y:S02]  /*135a10*/  PRMT R21, R19, 0x5410, R20 ;  /* 0x0000541013157816 */ /* 0x000fe40000000014 */
[----:B------:R-:W-:Y:S02]  /*135a20*/  LOP3.LUT R6, R6, 0xffff, RZ, 0xc0, !PT ;  /* 0x0000ffff06067812 */ /* 0x000fe400078ec0ff */
[----:B-1----:R-:W-:Y:S02]  /*135a30*/  LOP3.LUT R18, R23, 0xffff, RZ, 0xc0, !PT ;  /* 0x0000ffff17127812 */ /* 0x002fe400078ec0ff */
[----:B------:R-:W-:-:S02]  /*135a40*/  PRMT R20, R6, 0x3340, R0 ;  /* 0x0000334006147816 */ /* 0x000fc40000000000 */
[----:B------:R-:W-:-:S04]  /*135a50*/  PRMT R19, R2, 0x3340, R18 ;  /* 0x0000334002137816 */ /* 0x000fc80000000012 */
[----:B------:R-:W-:Y:S01]  /*135a60*/  PRMT R20, R19, 0x5410, R20 ;  /* 0x0000541013147816 */ /* 0x000fe20000000014 */
[----:B------:R-:W-:Y:S01]  /*135a70*/  STL [R1+0x5628], R21 ;  /* 0x0056281501007387 */ /* 0x000fe20000100800 */
[----:B------:R-:W-:-:S03]  /*135a80*/  SHF.R.U32.HI R19, RZ, 0x8, R13 ;  /* 0x00000008ff137819 */ /* 0x000fc6000001160d */
[----:B------:R0:W-:Y:S01]  /*135a90*/  STL [R1+0x5624], R20 ;  /* 0x0056241401007387 */ /* 0x0001e20000100800 */
[----:B------:R-:W-:-:S03]  /*135aa0*/  SHF.R.U32.HI R2, RZ, 0x8, R2 ;  /* 0x00000008ff027819 */ /* 0x000fc60000011602 */
[----:B------:R-:W2:Y:S01]  /*135ab0*/  LDL.LU R13, [R1+0x4ca4] ;  /* 0x004ca400010d7983 */ /* 0x000ea20000300800 */
[----:B------:R-:W-:Y:S02]  /*135ac0*/  SHF.R.U32.HI R18, RZ, 0x8, R18 ;  /* 0x00000008ff127819 */ /* 0x000fe40000011612 */
[----:B0-----:R-:W-:Y:S02]  /*135ad0*/  SHF.R.U32.HI R20, RZ, 0x8, R10 ;  /* 0x00000008ff147819 */ /* 0x001fe4000001160a */
[----:B------:R-:W2:Y:S01]  /*135ae0*/  LDL.LU R10, [R1+0x25c] ;  /* 0x00025c00010a7983 */ /* 0x000ea20000300800 */
[----:B------:R-:W-:-:S03]  /*135af0*/  LOP3.LUT R19, R19, 0xffff, RZ, 0xc0, !PT ;  /* 0x0000ffff13137812 */ /* 0x000fc600078ec0ff */
[----:B------:R-:W2:Y:S01]  /*135b00*/  LDL.LU R22, [R1+0x274] ;  /* 0x0002740001167983 */ /* 0x000ea20000300800 */
[----:B------:R-:W-:Y:S02]  /*135b10*/  LOP3.LUT R20, R20, 0xffff, RZ, 0xc0, !PT ;  /* 0x0000ffff14147812 */ /* 0x000fe400078ec0ff */
[----:B------:R-:W-:Y:S02]  /*135b20*/  LOP3.LUT R2, R2, 0xffff, RZ, 0xc0, !PT ;  /* 0x0000ffff02027812 */ /* 0x000fe400078ec0ff */
[----:B------:R-:W-:Y:S02]  /*135b30*/  LOP3.LUT R18, R18, 0xffff, RZ, 0xc0, !PT ;  /* 0x0000ffff12127812 */ /* 0x000fe400078ec0ff */
[----:B------:R-:W-:Y:S02]  /*135b40*/  PRMT R20, R19, 0x3340, R20 ;  /* 0x0000334013147816 */ /* 0x000fe40000000014 */
[----:B------:R-:W-:-:S03]  /*135b50*/  PRMT R2, R2, 0x3340, R18 ;  /* 0x0000334002027816 */ /* 0x000fc60000000012 */
[----:B------:R-:W-:Y:S04]  /*135b60*/  STL [R1+0x555c], R20 ;  /* 0x00555c1401007387 */ /* 0x000fe80000100800 */
[----:B------:R0:W-:Y:S02]  /*135b70*/  STL [R1+0x56c], R2 ;  /* 0x00056c0201007387 */ /* 0x0001e40000100800 */
[----:B0-----:R-:W-:Y:S01]  /*135b80*/  VIADD R2, R4, UR5 ;  /* 0x0000000504027c36 */ /* 0x001fe20008000000 */
[----:B------:R-:W-:Y:S01]  /*135b90*/  LOP3.LUT R11, R11, 0xffff, RZ, 0xc0, !PT ;  /* 0x0000ffff0b0b7812 */ /* 0x000fe200078ec0ff */
[----:B------:R-:W0:Y:S01]  /*135ba0*/  LDCU UR5, c[0x0][0x3b8] ;  /* 0x00007700ff0577ac */ /* 0x000e220008000800 */
[----:B----4-:R-:W-:Y:S02]  /*135bb0*/  LOP3.LUT R19, R12, 0xffff, RZ, 0xc0, !PT ;  /* 0x0000ffff0c137812 */ /* 0x010fe400078ec0ff */
[----:B---3--:R-:W-:-:S02]  /*135bc0*/  LOP3.LUT R12, R8, 0xffff, RZ, 0xc0, !PT ;  /* 0x0000ffff080c7812 */ /* 0x008fc400078ec0ff */
[----:B------:R-:W-:Y:S02]  /*135bd0*/  LOP3.LUT R20, R5, 0xffff, RZ, 0xc0, !PT ;  /* 0x0000ffff05147812 */ /* 0x000fe400078ec0ff */
[----:B------:R-:W-:Y:S02]  /*135be0*/  PRMT R5, R19, 0x3340, R0 ;  /* 0x0000334013057816 */ /* 0x000fe40000000000 */
[----:B------:R-:W-:Y:S02]  /*135bf0*/  PRMT R4, R12, 0x3340, R20 ;  /* 0x000033400c047816 */ /* 0x000fe40000000014 */
[----:B------:R-:W-:Y:S02]  /*135c00*/  SHF.R.S32.HI R8, RZ, 0x1f, R2 ;  /* 0x0000001fff087819 */ /* 0x000fe40000011402 */
[----:B------:R-:W-:Y:S02]  /*135c10*/  PRMT R18, R4, 0x5410, R5 ;  /* 0x0000541004127816 */ /* 0x000fe40000000005 */
[----:B------:R-:W-:-:S05]  /*135c20*/  IADD3 R4, P1, PT, R2, R29, RZ ;  /* 0x0000001d02047210 */ /* 0x000fca0007f3e0ff */
[----:B------:R-:W-:Y:S01]  /*135c30*/  IMAD.X R5, R8, 0x1, R28, P1 ;  /* 0x0000000108057824 */ /* 0x000fe200008e061c */
[----:B------:R-:W-:Y:S04]  /*135c40*/  STL [R1+0x5620], R18 ;  /* 0x0056201201007387 */ /* 0x000fe80000100800 */
[----:B------:R1:W-:Y:S04]  /*135c50*/  STL.64 [R1+0x15f8], R4 ;  /* 0x0015f80401007387 */ /* 0x0003e80000100a00 */
[----:B-1----:R-:W3:Y:S01]  /*135c60*/  LDL.LU.64 R4, [R1+0x5ba0] ;  /* 0x005ba00001047983 */ /* 0x002ee20000300a00 */
[----:B------:R-:W-:-:S02]  /*135c70*/  SHF.R.U32.HI R18, RZ, 0x8, R6 ;  /* 0x00000008ff127819 */ /* 0x000fc40000011606 */
[----:B------:R-:W-:Y:S01]  /*135c80*/  SHF.R.U32.HI R12, RZ, 0x8, R12 ;  /* 0x00000008ff0c7819 */ /* 0x000fe2000001160c */
[----:B------:R-:W4:Y:S01]  /*135c90*/  LDL.LU R6, [R1+0x240] ;  /* 0x0002400001067983 */ /* 0x000f220000300800 */
[----:B------:R-:W-:Y:S02]  /*135ca0*/  SHF.R.U32.HI R20, RZ, 0x8, R20 ;  /* 0x00000008ff147819 */ /* 0x000fe40000011614 */
[----:B------:R-:W-:Y:S01]  /*135cb0*/  LOP3.LUT R21, R18, 0xffff, RZ, 0xc0, !PT ;  /* 0x0000ffff12157812 */ /* 0x000fe200078ec0ff */
[----:B------:R-:W4:Y:S01]  /*135cc0*/  LDL.LU R23, [R1+0x4c84] ;  /* 0x004c840001177983 */ /* 0x000f220000300800 */
[----:B------:R-:W-:Y:S02]  /*135cd0*/  LOP3.LUT R18, R12, 0xffff, RZ, 0xc0, !PT ;  /* 0x0000ffff0c127812 */ /* 0x000fe400078ec0ff */
[----:B------:R-:W-:Y:S01]  /*135ce0*/  LOP3.LUT R20, R20, 0xffff, RZ, 0xc0, !PT ;  /* 0x0000ffff14147812 */ /* 0x000fe200078ec0ff */
[----:B------:R-:W4:Y:S01]  /*135cf0*/  LDL.LU R12, [R1+0x26c] ;  /* 0x00026c00010c7983 */ /* 0x000f220000300800 */
[----:B------:R-:W-:-:S02]  /*135d00*/  PRMT R21, R21, 0x3340, R0 ;  /* 0x0000334015157816 */ /* 0x000fc40000000000 */
[----:B------:R-:W-:-:S03]  /*135d10*/  PRMT R18, R18, 0x3340, R20 ;  /* 0x0000334012127816 */ /* 0x000fc60000000014 */
[----:B------:R-:W-:Y:S04]  /*135d20*/  STL [R1+0x278], R21 ;  /* 0x0002781501007387 */ /* 0x000fe80000100800 */
[----:B------:R1:W-:Y:S01]  /*135d30*/  STL [R1+0x59c], R18 ;  /* 0x00059c1201007387 */ /* 0x0003e20000100800 */
[----:B------:R-:W-:-:S04]  /*135d40*/  SHF.R.U32.HI R19, RZ, 0x8, R19 ;  /* 0x00000008ff137819 */ /* 0x000fc80000011613 */
[----:B------:R-:W-:Y:S02]  /*135d50*/  LOP3.LUT R19, R19, 0xffff, RZ, 0xc0, !PT ;  /* 0x0000ffff13137812 */ /* 0x000fe400078ec0ff */
[----:B--2---:R-:W-:Y:S02]  /*135d60*/  LOP3.LUT R13, R13, 0xffff, RZ, 0xc0, !PT ;  /* 0x0000ffff0d0d7812 */ /* 0x004fe400078ec0ff */
[----:B------:R-:W-:Y:S02]  /*135d70*/  LOP3.LUT R10, R10, 0xffff, RZ, 0xc0, !PT ;  /* 0x0000ffff0a0a7812 */ /* 0x000fe400078ec0ff */
[----:B-1----:R-:W-:Y:S02]  /*135d80*/  LOP3.LUT R18, R22, 0xffff, RZ, 0xc0, !PT ;  /* 0x0000ffff16127812 */ /* 0x002fe400078ec0ff */
[----:B------:R-:W-:Y:S02]  /*135d90*/  PRMT R21, R10, 0x3340, R0 ;  /* 0x000033400a157816 */ /* 0x000fe40000000000 */
[----:B------:R-:W-:-:S04]  /*135da0*/  PRMT R20, R13, 0x3340, R18 ;  /* 0x000033400d147816 */ /* 0x000fc80000000012 */
[----:B------:R-:W-:Y:S02]  /*135db0*/  PRMT R22, R20, 0x5410, R21 ;  /* 0x0000541014167816 */ /* 0x000fe40000000015 */
[----:B------:R-:W-:Y:S02]  /*135dc0*/  IADD3 R20, P1, PT, R2, R27, RZ ;  /* 0x0000001b02147210 */ /* 0x000fe40007f3e0ff */
[----:B------:R-:W-:Y:S02]  /*135dd0*/  SHF.R.U32.HI R13, RZ, 0x8, R13 ;  /* 0x00000008ff0d7819 */ /* 0x000fe4000001160d */
[----:B------:R-:W-:Y:S01]  /*135de0*/  SHF.R.U32.HI R18, RZ, 0x8, R18 ;  /* 0x00000008ff127819 */ /* 0x000fe20000011612 */
[----:B------:R-:W-:Y:S01]  /*135df0*/  IMAD.X R21, R8, 0x1, R26, P1 ;  /* 0x0000000108157824 */ /* 0x000fe200008e061a */
[----:B------:R-:W-:Y:S02]  /*135e00*/  LOP3.LUT R13, R13, 0xffff, RZ, 0xc0, !PT ;  /* 0x0000ffff0d0d7812 */ /* 0x000fe400078ec0ff */
[----:B------:R-:W-:Y:S01]  /*135e10*/  LOP3.LUT R18, R18, 0xffff, RZ, 0xc0, !PT ;  /* 0x0000ffff12127812 */ /* 0x000fe200078ec0ff */
[----:B------:R-:W-:Y:S01]  /*135e20*/  STL [R1+0x561c], R22 ;  /* 0x00561c1601007387 */ /* 0x000fe20000100800 */
[----:B------:R-:W-:-:S02]  /*135e30*/  SHF.R.U32.HI R10, RZ, 0x8, R10 ;  /* 0x00000008ff0a7819 */ /* 0x000fc4000001160a */
[----:B------:R-:W-:Y:S01]  /*135e40*/  PRMT R13, R13, 0x3340, R18 ;  /* 0x000033400d0d7816 */ /* 0x000fe20000000012 */
[----:B------:R1:W-:Y:S01]  /*135e50*/  STL.64 [R1+0x15f0], R20 ;  /* 0x0015f01401007387 */ /* 0x0003e20000100a00 */
[----:B------:R-:W-:Y:S02]  /*135e60*/  IADD3 R18, P1, PT, R2, R25, RZ ;  /* 0x0000001902127210 */ /* 0x000fe40007f3e0ff */
[----:B------:R-:W-:Y:S02]  /*135e70*/  LOP3.LUT R10, R10, 0xffff, RZ, 0xc0, !PT ;  /* 0x0000ffff0a0a7812 */ /* 0x000fe400078ec0ff */
[----:B-1----:R-:W-:Y:S01]  /*135e80*/  PRMT R20, R19, 0x3340, R0 ;  /* 0x0000334013147816 */ /* 0x002fe20000000000 */
[----:B------:R-:W-:-:S04]  /*135e90*/  IMAD.X R19, R8, 0x1, R24, P1 ;  /* 0x0000000108137824 */ /* 0x000fc800008e0618 */
[----:B------:R-:W-:Y:S04]  /*135ea0*/  STL [R1+0x280], R20 ;  /* 0x0002801401007387 */ /* 0x000fe80000100800 */
[----:B------:R1:W-:Y:S04]  /*135eb0*/  STL [R1+0x594], R13 ;  /* 0x0005940d01007387 */ /* 0x0003e80000100800 */
[----:B------:R-:W-:Y:S01]  /*135ec0*/  STL.64 [R1+0x15c8], R18 ;  /* 0x0015c81201007387 */ /* 0x000fe20000100a00 */
[----:B-1----:R-:W-:-:S05]  /*135ed0*/  PRMT R13, R10, 0x3340, R0 ;  /* 0x000033400a0d7816 */ /* 0x002fca0000000000 */
[----:B------:R1:W-:Y:S01]  /*135ee0*/  STL [R1+0x27c], R13 ;  /* 0x00027c0d01007387 */ /* 0x0003e20000100800 */
[----:B---3--:R-:W-:-:S03]  /*135ef0*/  LOP3.LUT R10, R4, 0xffff, RZ, 0xc0, !PT ;  /* 0x0000ffff040a7812 */ /* 0x008fc600078ec0ff */
[----:B------:R-:W2:Y:S01]  /*135f00*/  LDL.LU R4, [R1+0x5b98] ;  /* 0x005b980001047983 */ /* 0x000ea20000300800 */
[----:B-1----:R-:W-:Y:S02]  /*135f10*/  LOP3.LUT R13, R5, 0xffff, RZ, 0xc0, !PT ;  /* 0x0000ffff050d7812 */ /* 0x002fe400078ec0ff */
[----:B----4-:R-:W-:Y:S01]  /*135f20*/  LOP3.LUT R6, R6, 0xffff, RZ, 0xc0, !PT ;  /* 0x0000ffff06067812 */ /* 0x010fe200078ec0ff */
[----:B------:R-:W3:Y:S01]  /*135f30*/  LDL.LU R5, [R1+0x5b94] ;  /* 0x005b940001057983 */ /* 0x000ee20000300800 */
[----:B------:R-:W-:Y:S02]  /*135f40*/  PRMT R20, R10, 0x3340, R0 ;  /* 0x000033400a147816 */ /* 0x000fe40000000000 */
[----:B------:R-:W-:Y:S02]  /*135f50*/  PRMT R18, R6, 0x3340, R13 ;  /* 0x0000334006127816 */ /* 0x000fe4000000000d */
[----:B------:R-:W-:Y:S02]  /*135f60*/  LOP3.LUT R19, R23, 0xffff, RZ, 0xc0, !PT ;  /* 0x0000ffff17137812 */ /* 0x000fe400078ec0ff */
[----:B------:R-:W-:-:S02]  /*135f70*/  LOP3.LUT R12, R12, 0xffff, RZ, 0xc0, !PT ;  /* 0x0000ffff0c0c7812 */ /* 0x000fc400078ec0ff */
[----:B------:R-:W-:Y:S02]  /*135f80*/  PRMT R21, R18, 0x5410, R20 ;  /* 0x0000541012157816 */ /* 0x000fe40000000014 */
[----:B------:R-:W-:Y:S02]  /*135f90*/  SHF.R.U32.HI R18, RZ, 0x8, R19 ;  /* 0x00000008ff127819 */ /* 0x000fe40000011613 */
[--C-:B------:R-:W-:Y:S02]  /*135fa0*/  PRMT R20, R19, 0x3340, R12.reuse ;  /* 0x0000334013147816 */ /* 0x100fe4000000000c */
[----:B------:R-:W-:Y:S02]  /*135fb0*/  SHF.R.U32.HI R19, RZ, 0x8, R12 ;  /* 0x00000008ff137819 */ /* 0x000fe4000001160c */
[----:B------:R-:W-:Y:S02]  /*135fc0*/  SHF.R.U32.HI R6, RZ, 0x8, R6 ;  /* 0x00000008ff067819 */ /* 0x000fe40000011606 */
[----:B------:R-:W-:-:S02]  /*135fd0*/  SHF.R.U32.HI R13, RZ, 0x8, R13 ;  /* 0x00000008ff0d7819 */ /* 0x000fc4000001160d */
[----:B------:R-:W-:Y:S02]  /*135fe0*/  LOP3.LUT R18, R18, 0xffff, RZ, 0xc0, !PT ;  /* 0x0000ffff12127812 */ /* 0x000fe400078ec0ff */
[----:B------:R-:W-:Y:S02]  /*135ff0*/  LOP3.LUT R19, R19, 0xffff, RZ, 0xc0, !PT ;  /* 0x0000ffff13137812 */ /* 0x000fe400078ec0ff */
[----:B------:R-:W-:Y:S02]  /*136000*/  LOP3.LUT R6, R6, 0xffff, RZ, 0xc0, !PT ;  /* 0x0000ffff06067812 */ /* 0x000fe400078ec0ff */
[----:B------:R-:W-:Y:S01]  /*136010*/  LOP3.LUT R13, R13, 0xffff, RZ, 0xc0, !PT ;  /* 0x0000ffff0d0d7812 */ /* 0x000fe200078ec0ff */
[----:B------:R-:W-:Y:S01]  /*136020*/  STL [R1+0x860], R21 ;  /* 0x0008601501007387 */ /* 0x000fe20000100800 */
[----:B------:R-:W-:Y:S02]  /*136030*/  PRMT R18, R18, 0x3340, R19 ;  /* 0x0000334012127816 */ /* 0x000fe40000000013 */
[----:B------:R-:W-:Y:S01]  /*136040*/  PRMT R13, R6, 0x3340, R13 ;  /* 0x00003340060d7816 */ /* 0x000fe2000000000d */
[----:B------:R-:W4:Y:S04]  /*136050*/  LDL.LU R22, [R1+0x244] ;  /* 0x0002440001167983 */ /* 0x000f280000300800 */
[----:B------:R2:W-:Y:S04]  /*136060*/  STL [R1+0x5b0], R20 ;  /* 0x0005b01401007387 */ /* 0x0005e80000100800 */
[----:B------:R-:W4:Y:S04]  /*136070*/  LDL.LU R23, [R1+0xd0] ;  /* 0x0000d00001177983 */ /* 0x000f280000300800 */
[----:B------:R-:W4:Y:S04]  /*136080*/  LDL.LU R12, [R1+0x16c] ;  /* 0x00016c00010c7983 */ /* 0x000f280000300800 */
[----:B------:R-:W-:Y:S04]  /*136090*/  STL [R1+0x4ca4], R18 ;  /* 0x004ca41201007387 */ /* 0x000fe80000100800 */
[----:B------:R1:W-:Y:S01]  /*1360a0*/  STL [R1+0x564], R13 ;  /* 0x0005640d01007387 */ /* 0x0003e20000100800 */
[----:B--2---:R-:W-:-:S03]  /*1360b0*/  LOP3.LUT R20, R4, 0xffff, RZ, 0xc0, !PT ;  /* 0x0000ffff04147812 */ /* 0x004fc600078ec0ff */
[----:B------:R-:W2:Y:S01]  /*1360c0*/  LDL.LU R4, [R1+0x5b90] ;  /* 0x005b900001047983 */ /* 0x000ea20000300800 */
[----:B------:R-:W-:Y:S02]  /*1360d0*/  LOP3.LUT R6, R3, 0xffff, RZ, 0xc0, !PT ;  /* 0x0000ffff03067812 */ /* 0x000fe400078ec0ff */
[----:B---3--:R-:W-:Y:S02]  /*1360e0*/  LOP3.LUT R5, R5, 0xffff, RZ, 0xc0, !PT ;  /* 0x0000ffff05057812 */ /* 0x008fe400078ec0ff */
[----:B-1----:R-:W-:Y:S02]  /*1360f0*/  PRMT R13, R6, 0x3340, R0 ;  /* 0x00003340060d7816 */ /* 0x002fe40000000000 */
[----:B------:R-:W-:Y:S02]  /*136100*/  PRMT R3, R5, 0x3340, R20 ;  /* 0x0000334005037816 */ /* 0x000fe40000000014 */
[----:B------:R-:W-:Y:S02]  /*136110*/  IADD3 R18, P1, PT, R2, R17, RZ ;  /* 0x0000001102127210 */ /* 0x000fe40007f3e0ff */
[----:B------:R-:W-:-:S02]  /*136120*/  SHF.R.U32.HI R5, RZ, 0x8, R5 ;  /* 0x00000008ff057819 */ /* 0x000fc40000011605 */
[----:B------:R-:W-:Y:S01]  /*136130*/  SHF.R.U32.HI R20, RZ, 0x8, R20 ;  /* 0x00000008ff147819 */ /* 0x000fe20000011614 */
[----:B------:R-:W-:Y:S01]  /*136140*/  IMAD.X R19, R8, 0x1, R15, P1 ;  /* 0x0000000108137824 */ /* 0x000fe200008e060f */
[----:B------:R-:W-:Y:S02]  /*136150*/  PRMT R13, R3, 0x5410, R13 ;  /* 0x00005410030d7816 */ /* 0x000fe4000000000d */
[----:B------:R-:W-:Y:S01]  /*136160*/  SHF.R.U32.HI R21, RZ, 0x8, R10 ;  /* 0x00000008ff157819 */ /* 0x000fe2000001160a */
[----:B------:R-:W3:Y:S01]  /*136170*/  LDL.LU R3, [R1+0x4ca8] ;  /* 0x004ca80001037983 */ /* 0x000ee20000300800 */
[----:B------:R-:W-:Y:S02]  /*136180*/  LOP3.LUT R5, R5, 0xffff, RZ, 0xc0, !PT ;  /* 0x0000ffff05057812 */ /* 0x000fe400078ec0ff */
[----:B------:R-:W-:Y:S01]  /*136190*/  LOP3.LUT R20, R20, 0xffff, RZ, 0xc0, !PT ;  /* 0x0000ffff14147812 */ /* 0x000fe200078ec0ff */
[----:B------:R-:W-:Y:S01]  /*1361a0*/  STL [R1+0x5618], R13 ;  /* 0x0056180d01007387 */ /* 0x000fe20000100800 */
[----:B------:R-:W-:-:S02]  /*1361b0*/  LOP3.LUT R21, R21, 0xffff, RZ, 0xc0, !PT ;  /* 0x0000ffff15157812 */ /* 0x000fc400078ec0ff */
[----:B------:R-:W-:Y:S01]  /*1361c0*/  PRMT R5, R5, 0x3340, R20 ;  /* 0x0000334005057816 */ /* 0x000fe20000000014 */
[----:B------:R1:W-:Y:S01]  /*1361d0*/  STL.64 [R1+0x15c0], R18 ;  /* 0x0015c01201007387 */ /* 0x0003e20000100a00 */
[----:B------:R-:W-:Y:S02]  /*1361e0*/  PRMT R21, R21, 0x3340, R0 ;  /* 0x0000334015157816 */ /* 0x000fe40000000000 */
[----:B----4-:R-:W-:Y:S01]  /*1361f0*/  LOP3.LUT R20, R22, 0xffff, RZ, 0xc0, !PT ;  /* 0x0000ffff16147812 */ /* 0x010fe200078ec0ff */
[----:B-1----:R-:W4:Y:S04]  /*136200*/  LDL.LU.64 R18, [R1+0x5b88] ;  /* 0x005b880001127983 */ /* 0x002f280000300a00 */
[----:B------:R-:W3:Y:S04]  /*136210*/  LDL.LU R10, [R1+0x260] ;  /* 0x00026000010a7983 */ /* 0x000ee80000300800 */
[----:B------:R-:W3:Y:S01]  /*136220*/  LDL.LU R13, [R1+0x4c48] ;  /* 0x004c4800010d7983 */ /* 0x000ee20000300800 */
[----:B------:R-:W-:-:S02]  /*136230*/  LOP3.LUT R12, R12, 0xffff, RZ, 0xc0, !PT ;  /* 0x0000ffff0c0c7812 */ /* 0x000fc400078ec0ff */
[----:B------:R-:W-:Y:S01]  /*136240*/  IADD3 R22, P1, PT, R2, R16, RZ ;  /* 0x0000001002167210 */ /* 0x000fe20007f3e0ff */
[----:B--2---:R1:W-:Y:S04]  /*136250*/  STL.64 [R1+0x5968], R4 ;  /* 0x0059680401007387 */ /* 0x0043e80000100a00 */
[----:B------:R2:W-:Y:S01]  /*136260*/  STL [R1+0x9c], R21 ;  /* 0x00009c1501007387 */ /* 0x0005e20000100800 */
[----:B-1----:R-:W-:Y:S02]  /*136270*/  LOP3.LUT R4, R23, 0xffff, RZ, 0xc0, !PT ;  /* 0x0000ffff17047812 */ /* 0x002fe400078ec0ff */
[----:B------:R-:W-:Y:S02]  /*136280*/  PRMT R5, R20, 0x3340, R12 ;  /* 0x0000334014057816 */ /* 0x000fe4000000000c */
[----:B--2---:R-:W-:Y:S01]  /*136290*/  PRMT R21, R4, 0x3340, R0 ;  /* 0x0000334004157816 */ /* 0x004fe20000000000 */
[----:B------:R-:W-:-:S03]  /*1362a0*/  IMAD.X R23, R8, 0x1, R14, P1 ;  /* 0x0000000108177824 */ /* 0x000fc600008e060e */
[----:B------:R-:W-:Y:S01]  /*1362b0*/  PRMT R5, R5, 0x5410, R21 ;  /* 0x0000541005057816 */ /* 0x000fe20000000015 */
[----:B------:R-:W-:Y:S04]  /*1362c0*/  STL.64 [R1+0x5b68], R16 ;  /* 0x005b681001007387 */ /* 0x000fe80000100a00 */
[----:B------:R-:W-:Y:S04]  /*1362d0*/  STL [R1+0x858], R5 ;  /* 0x0008580501007387 */ /* 0x000fe80000100800 */
[----:B------:R1:W-:Y:S04]  /*1362e0*/  STL.64 [R1+0x15b8], R22 ;  /* 0x0015b81601007387 */ /* 0x0003e80000100a00 */
[----:B-1----:R-:W2:Y:S01]  /*1362f0*/  LDL.LU.64 R22, [R1+0x5b80] ;  /* 0x005b800001167983 */ /* 0x002ea20000300a00 */
[----:B------:R-:W-:-:S02]  /*136300*/  SHF.R.U32.HI R5, RZ, 0x8, R20 ;  /* 0x00000008ff057819 */ /* 0x000fc40000011614 */
[----:B------:R-:W-:Y:S01]  /*136310*/  SHF.R.U32.HI R12, RZ, 0x8, R12 ;  /* 0x00000008ff0c7819 */ /* 0x000fe2000001160c */
[----:B------:R-:W4:Y:S01]  /*136320*/  LDL.LU R16, [R1+0x210] ;  /* 0x0002100001107983 */ /* 0x000f220000300800 */
[----:B------:R-:W-:Y:S02]  /*136330*/  SHF.R.U32.HI R4, RZ, 0x8, R4 ;  /* 0x00000008ff047819 */ /* 0x000fe40000011604 */
[----:B------:R-:W-:Y:S02]  /*136340*/  LOP3.LUT R5, R5, 0xffff, RZ, 0xc0, !PT ;  /* 0x0000ffff05057812 */ /* 0x000fe400078ec0ff */
[----:B------:R-:W-:Y:S02]  /*136350*/  LOP3.LUT R12, R12, 0xffff, RZ, 0xc0, !PT ;  /* 0x0000ffff0c0c7812 */ /* 0x000fe400078ec0ff */
[----:B------:R-:W-:Y:S02]  /*136360*/  LOP3.LUT R4, R4, 0xffff, RZ, 0xc0, !PT ;  /* 0x0000ffff04047812 */ /* 0x000fe400078ec0ff */
[----:B------:R-:W-:-:S02]  /*136370*/  PRMT R5, R5, 0x3340, R12 ;  /* 0x0000334005057816 */ /* 0x000fc4000000000c */
[----:B---3--:R-:W-:Y:S02]  /*136380*/  LOP3.LUT R12, R3, 0xffff, RZ, 0xc0, !PT ;  /* 0x0000ffff030c7812 */ /* 0x008fe400078ec0ff */
[----:B------:R-:W-:Y:S02]  /*136390*/  LOP3.LUT R10, R10, 0xffff, RZ, 0xc0, !PT ;  /* 0x0000ffff0a0a7812 */ /* 0x000fe400078ec0ff */
[----:B------:R-:W-:Y:S02]  /*1363a0*/  LOP3.LUT R13, R13, 0xffff, RZ, 0xc0, !PT ;  /* 0x0000ffff0d0d7812 */ /* 0x000fe400078ec0ff */
[--C-:B------:R-:W-:Y:S02]  /*1363b0*/  PRMT R4, R4, 0x3340, R0.reuse ;  /* 0x0000334004047816 */ /* 0x100fe40000000000 */
[----:B------:R-:W-:Y:S02]  /*1363c0*/  PRMT R21, R10, 0x3340, R0 ;  /* 0x000033400a157816 */ /* 0x000fe40000000000 */
[----:B------:R-:W-:Y:S01]  /*1363d0*/  PRMT R20, R12, 0x3340, R13 ;  /* 0x000033400c147816 */ /* 0x000fe2000000000d */
[----:B------:R-:W-:Y:S03]  /*1363e0*/  STL [R1+0x584], R5 ;  /* 0x0005840501007387 */ /* 0x000fe60000100800 */
[----:B------:R-:W-:Y:S01]  /*1363f0*/  PRMT R21, R20, 0x5410, R21 ;  /* 0x0000541014157816 */ /* 0x000fe20000000015 */
[----:B------:R1:W-:Y:S04]  /*136400*/  STL [R1+0x270], R4 ;  /* 0x0002700401007387 */ /* 0x0003e80000100800 */
[----:B------:R-:W3:Y:S04]  /*136410*/  LDL.LU R17, [R1+0x11c] ;  /* 0x00011c0001117983 */ /* 0x000ee80000300800 */
[----:B-1----:R-:W3:Y:S04]  /*136420*/  LDL.LU R4, [R1+0x4cb4] ;  /* 0x004cb40001047983 */ /* 0x002ee80000300800 */
[----:B------:R-:W3:Y:S04]  /*136430*/  LDL.LU R3, [R1+0x264] ;  /* 0x0002640001037983 */ /* 0x000ee80000300800 */
[----:B------:R-:W4:Y:S04]  /*136440*/  LDL.LU R5, [R1+0x4c4c] ;  /* 0x004c4c0001057983 */ /* 0x000f280000300800 */
[----:B------:R1:W-:Y:S01]  /*136450*/  STL [R1+0x854], R21 ;  /* 0x0008541501007387 */ /* 0x0003e20000100800 */
[----:B--2---:R-:W-:-:S05]  /*136460*/  IADD3 R20, P1, PT, R2, R23, RZ ;  /* 0x0000001702147210 */ /* 0x004fca0007f3e0ff */
[----:B-1----:R-:W-:-:S05]  /*136470*/  IMAD.X R21, R8, 0x1, R22, P1 ;  /* 0x0000000108157824 */ /* 0x002fca00008e0616 */
[----:B------:R1:W-:Y:S04]  /*136480*/  STL.64 [R1+0x1598], R20 ;  /* 0x0015981401007387 */ /* 0x0003e80000100a00 */
[----:B-1----:R-:W2:Y:S01]  /*136490*/  LDL.LU.64 R20, [R1+0x5b78] ;  /* 0x005b780001147983 */ /* 0x002ea20000300a00 */
[----:B------:R-:W-:-:S04]  /*1364a0*/  SHF.R.U32.HI R6, RZ, 0x8, R6 ;  /* 0x00000008ff067819 */ /* 0x000fc80000011606 */
[----:B------:R-:W-:Y:S02]  /*1364b0*/  LOP3.LUT R6, R6, 0xffff, RZ, 0xc0, !PT ;  /* 0x0000ffff06067812 */ /* 0x000fe400078ec0ff */
[----:B------:R-:W-:Y:S02]  /*1364c0*/  SHF.R.U32.HI R12, RZ, 0x8, R12 ;  /* 0x00000008ff0c7819 */ /* 0x000fe4000001160c */
[----:B------:R-:W-:Y:S02]  /*1364d0*/  PRMT R6, R6, 0x3340, R0 ;  /* 0x0000334006067816 */ /* 0x000fe40000000000 */
[----:B------:R-:W-:Y:S02]  /*1364e0*/  SHF.R.U32.HI R13, RZ, 0x8, R13 ;  /* 0x00000008ff0d7819 */ /* 0x000fe4000001160d */
[----:B------:R-:W-:Y:S01]  /*1364f0*/  LOP3.LUT R12, R12, 0xffff, RZ, 0xc0, !PT ;  /* 0x0000ffff0c0c7812 */ /* 0x000fe200078ec0ff */
[----:B------:R2:W-:Y:S01]  /*136500*/  STL [R1+0x5970], R6 ;  /* 0x0059700601007387 */ /* 0x0005e20000100800 */
[----:B------:R-:W-:-:S03]  /*136510*/  LOP3.LUT R13, R13, 0xffff, RZ, 0xc0, !PT ;  /* 0x0000ffff0d0d7812 */ /* 0x000fc600078ec0ff */
[----:B------:R1:W-:Y:S01]  /*136520*/  STL [R1+0x59ec], R7 ;  /* 0x0059ec0701007387 */ /* 0x0003e20000100800 */
[----:B------:R-:W-:-:S05]  /*136530*/  PRMT R12, R12, 0x3340, R13 ;  /* 0x000033400c0c7816 */ /* 0x000fca000000000d */
[----:B------:R0:W-:Y:S01]  /*136540*/  STL [R1+0x574], R12 ;  /* 0x0005740c01007387 */ /* 0x0001e20000100800 */
[----:B---3--:R-:W-:Y:S02]  /*136550*/  LOP3.LUT R4, R4, 0xffff, RZ, 0xc0, !PT ;  /* 0x0000ffff04047812 */ /* 0x008fe400078ec0ff */
[----:B------:R-:W-:Y:S02]  /*136560*/  LOP3.LUT R3, R3, 0xffff, RZ, 0xc0, !PT ;  /* 0x0000ffff03037812 */ /* 0x000fe400078ec0ff */
[----:B----4-:R-:W-:Y:S02]  /*136570*/  LOP3.LUT R5, R5, 0xffff, RZ, 0xc0, !PT ;  /* 0x0000ffff05057812 */ /* 0x010fe400078ec0ff */
[----:B--2---:R-:W-:-:S05]  /*136580*/  IADD3 R6, P1, PT, R2, R21, RZ ;  /* 0x0000001502067210 */ /* 0x004fca0007f3e0ff */
[----:B-1----:R-:W-:-:S05]  /*136590*/  IMAD.X R7, R8, 0x1, R19, P1 ;  /* 0x0000000108077824 */ /* 0x002fca00008e0613 */
[----:B------:R1:W-:Y:S04]  /*1365a0*/  STL.64 [R1+0x15b0], R6 ;  /* 0x0015b00601007387 */ /* 0x0003e80000100a00 */
[----:B0-----:R-:W2:Y:S04]  /*1365b0*/  LDL.LU R12, [R1+0x4c88] ;  /* 0x004c8800010c7983 */ /* 0x001ea80000300800 */
[----:B------:R-:W3:Y:S01]  /*1365c0*/  LDL.LU R13, [R1+0x254] ;  /* 0x00025400010d7983 */ /* 0x000ee20000300800 */
[----:B-1----:R-:W-:-:S03]  /*1365d0*/  SHF.R.U32.HI R6, RZ, 0x8, R10 ;  /* 0x00000008ff067819 */ /* 0x002fc6000001160a */
[----:B------:R-:W4:Y:S01]  /*1365e0*/  LDL.LU R10, [R1+0x2b18] ;  /* 0x002b1800010a7983 */ /* 0x000f220000300800 */
[----:B------:R-:W-:-:S04]  /*1365f0*/  LOP3.LUT R6, R6, 0xffff, RZ, 0xc0, !PT ;  /* 0x0000ffff06067812 */ /* 0x000fc800078ec0ff */
[----:B------:R-:W-:Y:S02]  /*136600*/  PRMT R7, R6, 0x3340, R0 ;  /* 0x0000334006077816 */ /* 0x000fe40000000000 */
[----:B------:R-:W-:-:S03]  /*136610*/  LOP3.LUT R6, R16, 0xffff, RZ, 0xc0, !PT ;  /* 0x0000ffff10067812 */ /* 0x000fc600078ec0ff */
[----:B------:R0:W-:Y:S01]  /*136620*/  STL [R1+0x274], R7 ;  /* 0x0002740701007387 */ /* 0x0001e20000100800 */
[----:B------:R-:W-:-:S03]  /*136630*/  PRMT R16, R11, 0x3340, R0 ;  /* 0x000033400b107816 */ /* 0x000fc60000000000 */
[----:B------:R1:W-:Y:S01]  /*136640*/  STL [R1+0x56e8], R11 ;  /* 0x0056e80b01007387 */ /* 0x0003e20000100800 */
[----:B0-----:R-:W-:-:S04]  /*136650*/  LOP3.LUT R7, R17, 0xffff, RZ, 0xc0, !PT ;  /* 0x0000ffff11077812 */ /* 0x001fc800078ec0ff */
[----:B-1----:R-:W-:-:S04]  /*136660*/  PRMT R11, R6, 0x3340, R7 ;  /* 0x00003340060b7816 */ /* 0x002fc80000000007 */
[----:B------:R-:W-:Y:S02]  /*136670*/  PRMT R17, R11, 0x5410, R16 ;  /* 0x000054100b117816 */ /* 0x000fe40000000010 */
[----:B------:R-:W-:Y:S02]  /*136680*/  PRMT R16, R3, 0x3340, R0 ;  /* 0x0000334003107816 */ /* 0x000fe40000000000 */
[----:B------:R-:W-:-:S04]  /*136690*/  PRMT R11, R4, 0x3340, R5 ;  /* 0x00003340040b7816 */ /* 0x000fc80000000005 */
[----:B------:R-:W-:Y:S02]  /*1366a0*/  PRMT R11, R11, 0x5410, R16 ;  /* 0x000054100b0b7816 */ /* 0x000fe40000000010 */
[----:B------:R-:W-:Y:S01]  /*1366b0*/  IADD3 R16, P1, PT, R2, R20, RZ ;  /* 0x0000001402107210 */ /* 0x000fe20007f3e0ff */
[----:B------:R0:W-:Y:S04]  /*1366c0*/  STL [R1+0x5614], R17 ;  /* 0x0056141101007387 */ /* 0x0001e80000100800 */
[----:B------:R1:W-:Y:S01]  /*1366d0*/  STL [R1+0x850], R11 ;  /* 0x0008500b01007387 */ /* 0x0003e20000100800 */
[----:B0-----:R-:W-:-:S05]  /*1366e0*/  IMAD.X R17, R8, 0x1, R18, P1 ;  /* 0x0000000108117824 */ /* 0x001fca00008e0612 */
[----:B------:R-:W-:Y:S04]  /*1366f0*/  STL.64 [R1+0x1590], R16 ;  /* 0x0015901001007387 */ /* 0x000fe80000100a00 */
[----:B------:R-:W3:Y:S04]  /*136700*/  LDL.LU R8, [R1+0x4c8c] ;  /* 0x004c8c0001087983 */ /* 0x000ee80000300800 */
[----:B-1----:R-:W3:Y:S01]  /*136710*/  LDL.LU R11, [R1+0x2b1c] ;  /* 0x002b1c00010b7983 */ /* 0x002ee20000300800 */
[----:B------:R-:W-:Y:S02]  /*136720*/  SHF.R.U32.HI R6, RZ, 0x8, R6 ;  /* 0x00000008ff067819 */ /* 0x000fe40000011606 */
[----:B------:R-:W-:-:S02]  /*136730*/  SHF.R.U32.HI R7, RZ, 0x8, R7 ;  /* 0x00000008ff077819 */ /* 0x000fc40000011607 */
[----:B------:R-:W-:Y:S02]  /*136740*/  SHF.R.U32.HI R4, RZ, 0x8, R4 ;  /* 0x00000008ff047819 */ /* 0x000fe40000011604 */
[----:B------:R-:W-:Y:S02]  /*136750*/  SHF.R.U32.HI R5, RZ, 0x8, R5 ;  /* 0x00000008ff057819 */ /* 0x000fe40000011605 */
[----:B------:R-:W-:Y:S02]  /*136760*/  LOP3.LUT R6, R6, 0xffff, RZ, 0xc0, !PT ;  /* 0x0000ffff06067812 */ /* 0x000fe400078ec0ff */
[----:B------:R-:W-:Y:S02]  /*136770*/  LOP3.LUT R7, R7, 0xffff, RZ, 0xc0, !PT ;  /* 0x0000ffff07077812 */ /* 0x000fe400078ec0ff */
[----:B------:R-:W-:Y:S02]  /*136780*/  LOP3.LUT R4, R4, 0xffff, RZ, 0xc0, !PT ;  /* 0x0000ffff04047812 */ /* 0x000fe400078ec0ff */
[----:B------:R-:W-:-:S02]  /*136790*/  LOP3.LUT R5, R5, 0xffff, RZ, 0xc0, !PT ;  /* 0x0000ffff05057812 */ /* 0x000fc400078ec0ff */
[----:B------:R-:W-:Y:S02]  /*1367a0*/  PRMT R6, R6, 0x3340, R7 ;  /* 0x0000334006067816 */ /* 0x000fe40000000007 */
[----:B------:R-:W-:-:S03]  /*1367b0*/  PRMT R4, R4, 0x3340, R5 ;  /* 0x0000334004047816 */ /* 0x000fc60000000005 */
[----:B------:R3:W-:Y:S04]  /*1367c0*/  STL [R1+0x4ca0], R6 ;  /* 0x004ca00601007387 */ /* 0x0007e80000100800 */
[----:B------:R0:W-:Y:S01]  /*1367d0*/  STL [R1+0x568], R4 ;  /* 0x0005680401007387 */ /* 0x0001e20000100800 */
[----:B------:R-:W-:Y:S01]  /*1367e0*/  VIADD R2, R2, UR5 ;  /* 0x0000000502027c36 */ /* 0x000fe20008000000 */
[----:B----4-:R-:W-:Y:S01]  /*1367f0*/  LOP3.LUT R10, R10, 0xffff, RZ, 0xc0, !PT ;  /* 0x0000ffff0a0a7812 */ /* 0x010fe200078ec0ff */
[----:B------:R-:W1:Y:S01]  /*136800*/  LDCU UR5, c[0x0][0x3b8] ;  /* 0x00007700ff0577ac */ /* 0x000e620008000800 */
[----:B--2---:R-:W-:Y:S02]  /*136810*/  LOP3.LUT R7, R12, 0xffff, RZ, 0xc0, !PT ;  /* 0x0000ffff0c077812 */ /* 0x004fe400078ec0ff */
[----:B---3--:R-:W-:-:S02]  /*136820*/  LOP3.LUT R6, R13, 0xffff, RZ, 0xc0, !PT ;  /* 0x0000ffff0d067812 */ /* 0x008fc400078ec0ff */
[----:B0-----:R-:W-:Y:S02]  /*136830*/  PRMT R4, R7, 0x3340, R10 ;  /* 0x0000334007047816 */ /* 0x001fe4000000000a */
[----:B------:R-:W-:Y:S02]  /*136840*/  PRMT R5, R6, 0x3340, R0 ;  /* 0x0000334006057816 */ /* 0x000fe40000000000 */
[----:B------:R-:W-:Y:S02]  /*136850*/  SHF.R.U32.HI R7, RZ, 0x8, R7 ;  /* 0x00000008ff077819 */ /* 0x000fe40000011607 */
[----:B------:R-:W-:Y:S02]  /*136860*/  SHF.R.U32.HI R10, RZ, 0x8, R10 ;  /* 0x00000008ff0a7819 */ /* 0x000fe4000001160a */
[----:B------:R-:W-:Y:S02]  /*136870*/  PRMT R12, R4, 0x5410, R5 ;  /* 0x00005410040c7816 */ /* 0x000fe40000000005 */
[----:B------:R-:W-:Y:S01]  /*136880*/  LOP3.LUT R7, R7, 0xffff, RZ, 0xc0, !PT ;  /* 0x0000ffff07077812 */ /* 0x000fe200078ec0ff */
[----:B------:R-:W2:Y:S01]  /*136890*/  LDL.LU R5, [R1+0x248] ;  /* 0x0002480001057983 */ /* 0x000ea20000300800 */
[----:B------:R-:W-:-:S02]  /*1368a0*/  LOP3.LUT R10, R10, 0xffff, RZ, 0xc0, !PT ;  /* 0x0000ffff0a0a7812 */ /* 0x000fc400078ec0ff */
[----:B------:R-:W-:Y:S01]  /*1368b0*/  SHF.R.U32.HI R6, RZ, 0x8, R6 ;  /* 0x00000008ff067819 */ /* 0x000fe20000011606 */
[----:B------:R-:W3:Y:S01]  /*1368c0*/  LDL.LU R4, [R1+0xdc] ;  /* 0x0000dc0001047983 */ /* 0x000ee20000300800 */
[----:B------:R-:W-:Y:S02]  /*1368d0*/  PRMT R10, R7, 0x3340, R10 ;  /* 0x00003340070a7816 */ /* 0x000fe4000000000a */
[----:B------:R-:W-:Y:S01]  /*1368e0*/  SHF.R.S32.HI R7, RZ, 0x1f, R2 ;  /* 0x0000001fff077819 */ /* 0x000fe20000011402 */
[----:B------:R0:W-:Y:S01]  /*1368f0*/  STL [R1+0x848], R12 ;  /* 0x0008480c01007387 */ /* 0x0001e20000100800 */
[----:B------:R-:W-:-:S03]  /*136900*/  LOP3.LUT R6, R6, 0xffff, RZ, 0xc0, !PT ;  /* 0x0000ffff06067812 */ /* 0x000fc600078ec0ff */
[----:B------:R-:W4:Y:S01]  /*136910*/  LDL.LU R17, [R1+0x174] ;  /* 0x0001740001117983 */ /* 0x000f220000300800 */
[----:B0-----:R-:W-:Y:S02]  /*136920*/  IADD3 R12, P1, PT, R2, R29, RZ ;  /* 0x0000001d020c7210 */ /* 0x001fe40007f3e0ff */
[----:B------:R-:W-:-:S03]  /*136930*/  PRMT R6, R6, 0x3340, R0 ;  /* 0x0000334006067816 */ /* 0x000fc60000000000 */
[----:B------:R-:W-:Y:S01]  /*136940*/  IMAD.X R13, R7, 0x1, R28, P1 ;  /* 0x00000001070d7824 */ /* 0x000fe200008e061c */
[----:B------:R-:W-:Y:S04]  /*136950*/  STL [R1+0x560], R10 ;  /* 0x0005600a01007387 */ /* 0x000fe80000100800 */
[----:B------:R0:W-:Y:S04]  /*136960*/  STL.64 [R1+0x1578], R12 ;  /* 0x0015780c01007387 */ /* 0x0001e80000100a00 */
[----:B------:R1:W-:Y:S04]  /*136970*/  STL [R1+0x258], R6 ;  /* 0x0002580601007387 */ /* 0x0003e80000100800 */
[----:B0-----:R-:W4:Y:S01]  /*136980*/  LDL.LU R12, [R1+0x24c] ;  /* 0x00024c00010c7983 */ /* 0x001f220000300800 */
[----:B------:R-:W-:-:S03]  /*136990*/  LOP3.LUT R8, R8, 0xffff, RZ, 0xc0, !PT ;  /* 0x0000ffff08087812 */ /* 0x000fc600078ec0ff */
[----:B------:R-:W4:Y:S01]  /*1369a0*/  LDL.LU R13, [R1+0xe0] ;  /* 0x0000e000010d7983 */ /* 0x000f220000300800 */
[----:B------:R-:W-:Y:S02]  /*1369b0*/  LOP3.LUT R16, R11, 0xffff, RZ, 0xc0, !PT ;  /* 0x0000ffff0b107812 */ /* 0x000fe400078ec0ff */
[----:B-1----:R-:W-:Y:S01]  /*1369c0*/  SHF.R.U32.HI R6, RZ, 0x8, R8 ;  /* 0x00000008ff067819 */ /* 0x002fe20000011608 */
[----:B------:R-:W4:Y:S01]  /*1369d0*/  LDL.LU R10, [R1+0x178] ;  /* 0x00017800010a7983 */ /* 0x000f220000300800 */
[----:B------:R-:W-:-:S03]  /*1369e0*/  PRMT R8, R8, 0x3340, R16 ;  /* 0x0000334008087816 */ /* 0x000fc60000000010 */
[----:B------:R-:W4:Y:S04]  /*1369f0*/  LDL.LU R11, [R1+0x220] ;  /* 0x00022000010b7983 */ /* 0x000f280000300800 */
[----:B------:R0:W-:Y:S04]  /*136a00*/  STL [R1+0x5a8], R8 ;  /* 0x0005a80801007387 */ /* 0x0001e80000100800 */
[----:B0-----:R-:W4:Y:S01]  /*136a10*/  LDL.LU R8, [R1+0x128] ;  /* 0x0001280001087983 */ /* 0x001f220000300800 */
[----:B------:R-:W-:Y:S02]  /*136a20*/  SHF.R.U32.HI R3, RZ, 0x8, R3 ;  /* 0x00000008ff037819 */ /* 0x000fe40000011603 */
[----:B------:R-:W-:-:S02]  /*136a30*/  SHF.R.U32.HI R16, RZ, 0x8, R16 ;  /* 0x00000008ff107819 */ /* 0x000fc40000011610 */
[----:B------:R-:W-:Y:S02]  /*136a40*/  LOP3.LUT R3, R3, 0xffff, RZ, 0xc0, !PT ;  /* 0x0000ffff03037812 */ /* 0x000fe400078ec0ff */
[----:B------:R-:W-:Y:S02]  /*136a50*/  LOP3.LUT R6, R6, 0xffff, RZ, 0xc0, !PT ;  /* 0x0000ffff06067812 */ /* 0x000fe400078ec0ff */
[----:B------:R-:W-:Y:S02]  /*136a60*/  LOP3.LUT R16, R16, 0xffff, RZ, 0xc0, !PT ;  /* 0x0000ffff10107812 */ /* 0x000fe400078ec0ff */
[----:B------:R-:W-:Y:S02]  /*136a70*/  PRMT R3, R3, 0x3340, R0 ;  /* 0x0000334003037816 */ /* 0x000fe40000000000 */
[----:B------:R-:W-:-:S03]  /*136a80*/  PRMT R6, R6, 0x3340, R16 ;  /* 0x0000334006067816 */ /* 0x000fc60000000010 */
[----:B------:R0:W-:Y:S04]  /*136a90*/  STL [R1+0x268], R3 ;  /* 0x0002680301007387 */ /* 0x0001e80000100800 */
[----:B0-----:R-:W4:Y:S04]  /*136aa0*/  LDL.LU R3, [R1+0x5b70] ;  /* 0x005b700001037983 */ /* 0x001f280000300800 */
[----:B------:R4:W-:Y:S01]  /*136ab0*/  STL [R1+0x4c84], R6 ;  /* 0x004c840601007387 */ /* 0x0009e20000100800 */
[----:B------:R-:W-:Y:S02]  /*136ac0*/  LOP3.LUT R9, R9, 0xffff, RZ, 0xc0, !PT ;  /* 0x0000ffff09097812 */ /* 0x000fe400078ec0ff */
[----:B--2---:R-:W-:-:S02]  /*136ad0*/  LOP3.LUT R5, R5, 0xffff, RZ, 0xc0, !PT ;  /* 0x0000ffff05057812 */ /* 0x004fc400078ec0ff */
[----:B---3--:R-:W-:Y:S02]  /*136ae0*/  LOP3.LUT R4, R4, 0xffff, RZ, 0xc0, !PT ;  /* 0x0000ffff04047812 */ /* 0x008fe400078ec0ff */
[----:B----4-:R-:W-:Y:S02]  /*136af0*/  LOP3.LUT R6, R17, 0xffff, RZ, 0xc0, !PT ;  /* 0x0000ffff11067812 */ /* 0x010fe400078ec0ff */
[----:B------:R-:W-:Y:S02]  /*136b00*/  PRMT R17, R4, 0x3340, R0 ;  /* 0x0000334004117816 */ /* 0x000fe40000000000 */
[--C-:B------:R-:W-:Y:S02]  /*136b10*/  PRMT R16, R5, 0x3340, R6.reuse ;  /* 0x0000334005107816 */ /* 0x100fe40000000006 */
[----:B------:R-:W-:Y:S02]  /*136b20*/  SHF.R.U32.HI R5, RZ, 0x8, R5 ;  /* 0x00000008ff057819 */ /* 0x000fe40000011605 */
[----:B------:R-:W-:-:S02]  /*136b30*/  SHF.R.U32.HI R6, RZ, 0x8, R6 ;  /* 0x00000008ff067819 */ /* 0x000fc40000011606 */
[----:B------:R-:W-:Y:S02]  /*136b40*/  PRMT R17, R16, 0x5410, R17 ;  /* 0x0000541010117816 */ /* 0x000fe40000000011 */
[----:B------:R-:W-:Y:S02]  /*136b50*/  IADD3 R16, P1, PT, R2, R27, RZ ;  /* 0x0000001b02107210 */ /* 0x000fe40007f3e0ff */
[----:B------:R-:W-:Y:S02]  /*136b60*/  SHF.R.U32.HI R4, RZ, 0x8, R4 ;  /* 0x00000008ff047819 */ /* 0x000fe40000011604 */
[----:B------:R-:W-:Y:S02]  /*136b70*/  LOP3.LUT R5, R5, 0xffff, RZ, 0xc0, !PT ;  /* 0x0000ffff05057812 */ /* 0x000fe400078ec0ff */
[----:B------:R-:W-:Y:S01]  /*136b80*/  LOP3.LUT R6, R6, 0xffff, RZ, 0xc0, !PT ;  /* 0x0000ffff06067812 */ /* 0x000fe200078ec0ff */
[----:B------:R0:W-:Y:S01]  /*136b90*/  STL [R1+0x844], R17 ;  /* 0x0008441101007387 */ /* 0x0001e20000100800 */
[----:B------:R-:W-:-:S02]  /*136ba0*/  LOP3.LUT R4, R4, 0xffff, RZ, 0xc0, !PT ;  /* 0x0000ffff04047812 */ /* 0x000fc400078ec0ff */
[----:B------:R-:W-:Y:S01]  /*136bb0*/  PRMT R5, R5, 0x3340, R6 ;  /* 0x0000334005057816 */ /* 0x000fe20000000006 */
[----:B------:R1:W-:Y:S01]  /*136bc0*/  STL.64 [R1+0x5b50], R26 ;  /* 0x005b501a01007387 */ /* 0x0003e20000100a00 */
[----:B------:R-:W-:Y:S02]  /*136bd0*/  PRMT R4, R4, 0x3340, R0 ;  /* 0x0000334004047816 */ /* 0x000fe40000000000 */
[----:B------:R-:W-:Y:S01]  /*136be0*/  LOP3.LUT R6, R12, 0xffff, RZ, 0xc0, !PT ;  /* 0x0000ffff0c067812 */ /* 0x000fe200078ec0ff */
[----:B0-----:R-:W-:-:S05]  /*136bf0*/  IMAD.X R17, R7, 0x1, R26, P1 ;  /* 0x0000000107117824 */ /* 0x001fca00008e061a */
[----:B------:R0:W-:Y:S01]  /*136c00*/  STL.64 [R1+0x1570], R16 ;  /* 0x0015701001007387 */ /* 0x0001e20000100a00 */
[----:B-1----:R-:W-:Y:S02]  /*136c10*/  LOP3.LUT R26, R13, 0xffff, RZ, 0xc0, !PT ;  /* 0x0000ffff0d1a7812 */ /* 0x002fe400078ec0ff */
[----:B------:R-:W-:Y:S02]  /*136c20*/  LOP3.LUT R10, R10, 0xffff, RZ, 0xc0, !PT ;  /* 0x0000ffff0a0a7812 */ /* 0x000fe400078ec0ff */
[----:B------:R-:W-:Y:S01]  /*136c30*/  LOP3.LUT R11, R11, 0xffff, RZ, 0xc0, !PT ;  /* 0x0000ffff0b0b7812 */ /* 0x000fe200078ec0ff */
[----:B------:R1:W-:Y:S01]  /*136c40*/  STL [R1+0x55c], R5 ;  /* 0x00055c0501007387 */ /* 0x0003e20000100800 */
[----:B0-----:R-:W-:-:S03]  /*136c50*/  PRMT R16, R9, 0x3340, R0 ;  /* 0x0000334009107816 */ /* 0x001fc60000000000 */
[----:B------:R0:W-:Y:S01]  /*136c60*/  STL [R1+0x264], R4 ;  /* 0x0002640401007387 */ /* 0x0001e20000100800 */
[----:B------:R-:W-:-:S04]  /*136c70*/  LOP3.LUT R12, R8, 0xffff, RZ, 0xc0, !PT ;  /* 0x0000ffff080c7812 */ /* 0x000fc800078ec0ff */
[----:B------:R-:W-:Y:S02]  /*136c80*/  PRMT R13, R11, 0x3340, R12 ;  /* 0x000033400b0d7816 */ /* 0x000fe4000000000c */
[----:B-1----:R-:W-:Y:S02]  /*136c90*/  PRMT R5, R26, 0x3340, R0 ;  /* 0x000033401a057816 */ /* 0x002fe40000000000 */
[----:B0-----:R-:W-:Y:S02]  /*136ca0*/  PRMT R4, R6, 0x3340, R10 ;  /* 0x0000334006047816 */ /* 0x001fe4000000000a */
[----:B------:R-:W-:Y:S02]  /*136cb0*/  PRMT R13, R13, 0x5410, R16 ;  /* 0x000054100d0d7816 */ /* 0x000fe40000000010 */
[----:B------:R-:W-:Y:S02]  /*136cc0*/  IADD3 R16, P1, PT, R2, R25, RZ ;  /* 0x0000001902107210 */ /* 0x000fe40007f3e0ff */
[----:B------:R-:W-:-:S02]  /*136cd0*/  PRMT R8, R4, 0x5410, R5 ;  /* 0x0000541004087816 */ /* 0x000fc40000000005 */
[----:B------:R-:W2:Y:S01]  /*136ce0*/  LDL.LU R5, [R1+0x4cb8] ;  /* 0x004cb80001057983 */ /* 0x000ea20000300800 */
[----:B------:R-:W-:-:S03]  /*136cf0*/  IMAD.X R17, R7, 0x1, R24, P1 ;  /* 0x0000000107117824 */ /* 0x000fc600008e0618 */
[----:B------:R-:W3:Y:S04]  /*136d00*/  LDL.LU R4, [R1+0x2938] ;  /* 0x0029380001047983 */ /* 0x000ee80000300800 */
[----:B------:R0:W-:Y:S04]  /*136d10*/  STL [R1+0x840], R8 ;  /* 0x0008400801007387 */ /* 0x0001e80000100800 */
[----:B0-----:R-:W4:Y:S04]  /*136d20*/  LDL.LU R8, [R1+0x4c50] ;  /* 0x004c500001087983 */ /* 0x001f280000300800 */
[----:B------:R-:W-:Y:S04]  /*136d30*/  STL [R1+0x838], R13 ;  /* 0x0008380d01007387 */ /* 0x000fe80000100800 */
[----:B------:R0:W-:Y:S04]  /*136d40*/  STL.64 [R1+0x1550], R16 ;  /* 0x0015501001007387 */ /* 0x0001e80000100a00 */
[----:B0-----:R-:W4:Y:S01]  /*136d50*/  LDL.LU.64 R16, [R1+0x5b68] ;  /* 0x005b680001107983 */ /* 0x001f220000300a00 */
[----:B------:R-:W-:-:S02]  /*136d60*/  SHF.R.U32.HI R11, RZ, 0x8, R11 ;  /* 0x00000008ff0b7819 */ /* 0x000fc4000001160b */
[----:B------:R-:W-:Y:S02]  /*136d70*/  SHF.R.U32.HI R12, RZ, 0x8, R12 ;  /* 0x00000008ff0c7819 */ /* 0x000fe4000001160c */
[----:B------:R-:W-:Y:S02]  /*136d80*/  LOP3.LUT R11, R11, 0xffff, RZ, 0xc0, !PT ;  /* 0x0000ffff0b0b7812 */ /* 0x000fe400078ec0ff */
[----:B------:R-:W-:Y:S02]  /*136d90*/  LOP3.LUT R12, R12, 0xffff, RZ, 0xc0, !PT ;  /* 0x0000ffff0c0c7812 */ /* 0x000fe400078ec0ff */
[----:B------:R-:W-:Y:S02]  /*136da0*/  SHF.R.U32.HI R6, RZ, 0x8, R6 ;  /* 0x00000008ff067819 */ /* 0x000fe40000011606 */
[----:B------:R-:W-:Y:S02]  /*136db0*/  PRMT R12, R11, 0x3340, R12 ;  /* 0x000033400b0c7816 */ /* 0x000fe4000000000c */
[----:B------:R-:W-:Y:S01]  /*136dc0*/  SHF.R.U32.HI R10, RZ, 0x8, R10 ;  /* 0x00000008ff0a7819 */ /* 0x000fe2000001160a */
[----:B------:R-:W4:Y:S01]  /*136dd0*/  LDL.LU R11, [R1+0x228] ;  /* 0x00022800010b7983 */ /* 0x000f220000300800 */
[----:B------:R-:W-:-:S02]  /*136de0*/  LOP3.LUT R6, R6, 0xffff, RZ, 0xc0, !PT ;  /* 0x0000ffff06067812 */ /* 0x000fc400078ec0ff */
[----:B------:R-:W-:Y:S01]  /*136df0*/  LOP3.LUT R10, R10, 0xffff, RZ, 0xc0, !PT ;  /* 0x0000ffff0a0a7812 */ /* 0x000fe200078ec0ff */
[----:B------:R4:W-:Y:S03]  /*136e00*/  STL [R1+0x558], R12 ;  /* 0x0005580c01007387 */ /* 0x0009e60000100800 */
[----:B------:R-:W-:-:S05]  /*136e10*/  PRMT R6, R6, 0x3340, R10 ;  /* 0x0000334006067816 */ /* 0x000fca000000000a */
[----:B------:R-:W-:Y:S01]  /*136e20*/  STL [R1+0x554], R6 ;  /* 0x0005540601007387 */ /* 0x000fe20000100800 */
[----:B------:R-:W-:Y:S02]  /*136e30*/  SHF.R.U32.HI R27, RZ, 0x8, R26 ;  /* 0x00000008ff1b7819 */ /* 0x000fe4000001161a */
[----:B------:R-:W-:Y:S02]  /*136e40*/  SHF.R.U32.HI R26, RZ, 0x8, R9 ;  /* 0x00000008ff1a7819 */ /* 0x000fe40000011609 */
[----:B------:R-:W-:Y:S02]  /*136e50*/  LOP3.LUT R27, R27, 0xffff, RZ, 0xc0, !PT ;  /* 0x0000ffff1b1b7812 */ /* 0x000fe400078ec0ff */
[----:B------:R-:W-:Y:S02]  /*136e60*/  LOP3.LUT R26, R26, 0xffff, RZ, 0xc0, !PT ;  /* 0x0000ffff1a1a7812 */ /* 0x000fe400078ec0ff */
[--C-:B------:R-:W-:Y:S02]  /*136e70*/  PRMT R27, R27, 0x3340, R0.reuse ;  /* 0x000033401b1b7816 */ /* 0x100fe40000000000 */
[----:B------:R-:W-:-:S02]  /*136e80*/  PRMT R26, R26, 0x3340, R0 ;  /* 0x000033401a1a7816 */ /* 0x000fc40000000000 */
[----:B--2---:R-:W-:Y:S02]  /*136e90*/  LOP3.LUT R5, R5, 0xffff, RZ, 0xc0, !PT ;  /* 0x0000ffff05057812 */ /* 0x004fe400078ec0ff */
[----:B---3--:R-:W-:Y:S02]  /*136ea0*/  LOP3.LUT R4, R4, 0xffff, RZ, 0xc0, !PT ;  /* 0x0000ffff04047812 */ /* 0x008fe400078ec0ff */
[----:B----4-:R-:W-:-:S05]  /*136eb0*/  IADD3 R12, P1, PT, R2, R17, RZ ;  /* 0x00000011020c7210 */ /* 0x010fca0007f3e0ff */
[----:B------:R-:W-:-:S05]  /*136ec0*/  IMAD.X R13, R7, 0x1, R15, P1 ;  /* 0x00000001070d7824 */ /* 0x000fca00008e060f */
[----:B------:R0:W-:Y:S04]  /*136ed0*/  STL.64 [R1+0x1548], R12 ;  /* 0x0015480c01007387 */ /* 0x0001e80000100a00 */
[----:B0-----:R-:W2:Y:S04]  /*136ee0*/  LDL.LU R12, [R1+0x5b60] ;  /* 0x005b6000010c7983 */ /* 0x001ea80000300800 */
[----:B------:R-:W3:Y:S04]  /*136ef0*/  LDL.LU R10, [R1+0x12c] ;  /* 0x00012c00010a7983 */ /* 0x000ee80000300800 */
[----:B------:R-:W4:Y:S04]  /*136f00*/  LDL.LU R6, [R1+0x4c90] ;  /* 0x004c900001067983 */ /* 0x000f280000300800 */
[----:B------:R-:W4:Y:S04]  /*136f10*/  LDL.LU R13, [R1+0x278c] ;  /* 0x00278c00010d7983 */ /* 0x000f280000300800 */
[----:B------:R-:W4:Y:S01]  /*136f20*/  LDL.LU R9, [R1+0x2b28] ;  /* 0x002b280001097983 */ /* 0x000f220000300800 */
[----:B------:R-:W-:-:S03]  /*136f30*/  LOP3.LUT R8, R8, 0xffff, RZ, 0xc0, !PT ;  /* 0x0000ffff08087812 */ /* 0x000fc600078ec0ff */
[----:B------:R0:W-:Y:S04]  /*136f40*/  STL [R1+0x254], R27 ;  /* 0x0002541b01007387 */ /* 0x0001e80000100800 */
[----:B------:R1:W-:Y:S01]  /*136f50*/  STL [R1+0x25c], R26 ;  /* 0x00025c1a01007387 */ /* 0x0003e20000100800 */
[----:B0-----:R-:W-:Y:S02]  /*136f60*/  PRMT R27, R4, 0x3340, R0 ;  /* 0x00003340041b7816 */ /* 0x001fe40000000000 */
[----:B-1----:R-:W-:Y:S02]  /*136f70*/  PRMT R26, R5, 0x3340, R8 ;  /* 0x00003340051a7816 */ /* 0x002fe40000000008 */
[----:B------:R-:W-:Y:S02]  /*136f80*/  SHF.R.U32.HI R5, RZ, 0x8, R5 ;  /* 0x00000008ff057819 */ /* 0x000fe40000011605 */
[----:B------:R-:W-:-:S02]  /*136f90*/  PRMT R27, R26, 0x5410, R27 ;  /* 0x000054101a1b7816 */ /* 0x000fc4000000001b */
[----:B------:R-:W-:Y:S02]  /*136fa0*/  SHF.R.U32.HI R8, RZ, 0x8, R8 ;  /* 0x00000008ff087819 */ /* 0x000fe40000011608 */
[----:B------:R-:W-:Y:S02]  /*136fb0*/  IADD3 R26, P1, PT, R2, R16, RZ ;  /* 0x00000010021a7210 */ /* 0x000fe40007f3e0ff */
[----:B------:R-:W-:Y:S01]  /*136fc0*/  SHF.R.U32.HI R4, RZ, 0x8, R4 ;  /* 0x00000008ff047819 */ /* 0x000fe20000011604 */
[----:B------:R0:W-:Y:S01]  /*136fd0*/  STL [R1+0x834], R27 ;  /* 0x0008341b01007387 */ /* 0x0001e20000100800 */
[----:B------:R-:W-:Y:S02]  /*136fe0*/  LOP3.LUT R5, R5, 0xffff, RZ, 0xc0, !PT ;  /* 0x0000ffff05057812 */ /* 0x000fe400078ec0ff */
[----:B------:R-:W-:Y:S02]  /*136ff0*/  LOP3.LUT R8, R8, 0xffff, RZ, 0xc0, !PT ;  /* 0x0000ffff08087812 */ /* 0x000fe400078ec0ff */
[----:B------:R-:W-:-:S02]  /*137000*/  LOP3.LUT R4, R4, 0xffff, RZ, 0xc0, !PT ;  /* 0x0000ffff04047812 */ /* 0x000fc400078ec0ff */
[----:B------:R-:W-:Y:S01]  /*137010*/  PRMT R5, R5, 0x3340, R8 ;  /* 0x0000334005057816 */ /* 0x000fe20000000008 */
[----:B0-----:R-:W-:Y:S01]  /*137020*/  IMAD.X R27, R7, 0x1, R14, P1 ;  /* 0x00000001071b7824 */ /* 0x001fe200008e060e */
[----:B------:R-:W-:-:S04]  /*137030*/  PRMT R8, R4, 0x3340, R0 ;  /* 0x0000334004087816 */ /* 0x000fc80000000000 */
[----:B------:R-:W-:Y:S04]  /*137040*/  STL.64 [R1+0x1540], R26 ;  /* 0x0015401a01007387 */ /* 0x000fe80000100a00 */
[----:B------:R-:W4:Y:S04]  /*137050*/  LDL.LU R4, [R1+0x4cc0] ;  /* 0x004cc00001047983 */ /* 0x000f280000300800 */
[----:B------:R0:W-:Y:S04]  /*137060*/  STL [R1+0x550], R5 ;  /* 0x0005500501007387 */ /* 0x0001e80000100800 */
[----:B0-----:R-:W4:Y:S04]  /*137070*/  LDL.LU R5, [R1+0x2928] ;  /* 0x0029280001057983 */ /* 0x001f280000300800 */
[----:B------:R0:W-:Y:S04]  /*137080*/  STL [R1+0x260], R8 ;  /* 0x0002600801007387 */ /* 0x0001e80000100800 */
[----:B0-----:R-:W4:Y:S01]  /*137090*/  LDL.LU R8, [R1+0x4c54] ;  /* 0x004c540001087983 */ /* 0x001f220000300800 */
[----:B------:R-:W-:-:S02]  /*1370a0*/  LOP3.LUT R11, R11, 0xffff, RZ, 0xc0, !PT ;  /* 0x0000ffff0b0b7812 */ /* 0x000fc400078ec0ff */
[----:B--2---:R-:W-:Y:S02]  /*1370b0*/  LOP3.LUT R12, R12, 0xffff, RZ, 0xc0, !PT ;  /* 0x0000ffff0c0c7812 */ /* 0x004fe400078ec0ff */
[----:B---3--:R-:W-:-:S03]  /*1370c0*/  LOP3.LUT R10, R10, 0xffff, RZ, 0xc0, !PT ;  /* 0x0000ffff0a0a7812 */ /* 0x008fc600078ec0ff */
[----:B------:R0:W-:Y:S01]  /*1370d0*/  STL [R1+0x56e4], R12 ;  /* 0x0056e40c01007387 */ /* 0x0001e20000100800 */
[----:B----4-:R-:W-:Y:S02]  /*1370e0*/  LOP3.LUT R6, R6, 0xffff, RZ, 0xc0, !PT ;  /* 0x0000ffff06067812 */ /* 0x010fe400078ec0ff */
[----:B------:R-:W-:Y:S02]  /*1370f0*/  LOP3.LUT R26, R13, 0xffff, RZ, 0xc0, !PT ;  /* 0x0000ffff0d1a7812 */ /* 0x000fe400078ec0ff */
[----:B------:R-:W-:Y:S02]  /*137100*/  PRMT R13, R12, 0x3340, R0 ;  /* 0x000033400c0d7816 */ /* 0x000fe40000000000 */
[----:B0-----:R-:W-:Y:S02]  /*137110*/  PRMT R12, R11, 0x3340, R10 ;  /* 0x000033400b0c7816 */ /* 0x001fe4000000000a */
[----:B------:R-:W-:Y:S02]  /*137120*/  LOP3.LUT R9, R9, 0xffff, RZ, 0xc0, !PT ;  /* 0x0000ffff09097812 */ /* 0x000fe400078ec0ff */
[----:B------:R-:W-:-:S02]  /*137130*/  PRMT R27, R12, 0x5410, R13 ;  /* 0x000054100c1b7816 */ /* 0x000fc4000000000d */
[----:B------:R-:W-:Y:S02]  /*137140*/  PRMT R13, R26, 0x3340, R0 ;  /* 0x000033401a0d7816 */ /* 0x000fe40000000000 */
[----:B------:R-:W-:Y:S01]  /*137150*/  PRMT R12, R6, 0x3340, R9 ;  /* 0x00003340060c7816 */ /* 0x000fe20000000009 */
[----:B------:R0:W-:Y:S03]  /*137160*/  STL [R1+0x4cb8], R27 ;  /* 0x004cb81b01007387 */ /* 0x0001e60000100800 */
[----:B0-----:R-:W-:Y:S02]  /*137170*/  PRMT R27, R12, 0x5410, R13 ;  /* 0x000054100c1b7816 */ /* 0x001fe4000000000d */
[----:B------:R-:W-:-:S05]  /*137180*/  IADD3 R12, P1, PT, R2, R23, RZ ;  /* 0x00000017020c7210 */ /* 0x000fca0007f3e0ff */
[----:B------:R-:W-:Y:S01]  /*137190*/  IMAD.X R13, R7, 0x1, R22, P1 ;  /* 0x00000001070d7824 */ /* 0x000fe200008e0616 */
[----:B------:R0:W-:Y:S04]  /*1371a0*/  STL [R1+0x830], R27 ;  /* 0x0008301b01007387 */ /* 0x0001e80000100800 */
[----:B------:R1:W-:Y:S01]  /*1371b0*/  STL.64 [R1+0x1538], R12 ;  /* 0x0015380c01007387 */ /* 0x0003e20000100a00 */
[----:B------:R-:W-:Y:S02]  /*1371c0*/  SHF.R.U32.HI R6, RZ, 0x8, R6 ;  /* 0x00000008ff067819 */ /* 0x000fe40000011606 */
[----:B0-----:R-:W-:Y:S01]  /*1371d0*/  SHF.R.U32.HI R27, RZ, 0x8, R10 ;  /* 0x00000008ff1b7819 */ /* 0x001fe2000001160a */
[----:B-1----:R-:W2:Y:S04]  /*1371e0*/  LDL.LU R13, [R1+0x5b5c] ;  /* 0x005b5c00010d7983 */ /* 0x002ea80000300800 */
[----:B------:R0:W-:Y:S01]  /*1371f0*/  STL.64 [R1+0x5b40], R22 ;  /* 0x005b401601007387 */ /* 0x0001e20000100a00 */
[----:B------:R-:W-:-:S02]  /*137200*/  LOP3.LUT R27, R27, 0xffff, RZ, 0xc0, !PT ;  /* 0x0000ffff1b1b7812 */ /* 0x000fc400078ec0ff */
[----:B------:R-:W-:Y:S01]  /*137210*/  LOP3.LUT R6, R6, 0xffff, RZ, 0xc0, !PT ;  /* 0x0000ffff06067812 */ /* 0x000fe200078ec0ff */
[----:B------:R-:W3:Y:S01]  /*137220*/  LDL.LU R10, [R1+0x344] ;  /* 0x00034400010a7983 */ /* 0x000ee20000300800 */
[----:B0-----:R-:W-:Y:S02]  /*137230*/  SHF.R.U32.HI R23, RZ, 0x8, R11 ;  /* 0x00000008ff177819 */ /* 0x001fe4000001160b */
[----:B------:R-:W-:Y:S01]  /*137240*/  SHF.R.U32.HI R22, RZ, 0x8, R9 ;  /* 0x00000008ff167819 */ /* 0x000fe20000011609 */
[----:B------:R-:W4:Y:S01]  /*137250*/  LDL.LU R11, [R1+0xec] ;  /* 0x0000ec00010b7983 */ /* 0x000f220000300800 */
[----:B------:R-:W-:Y:S02]  /*137260*/  LOP3.LUT R23, R23, 0xffff, RZ, 0xc0, !PT ;  /* 0x0000ffff17177812 */ /* 0x000fe400078ec0ff */
[----:B------:R-:W-:Y:S01]  /*137270*/  LOP3.LUT R22, R22, 0xffff, RZ, 0xc0, !PT ;  /* 0x0000ffff16167812 */ /* 0x000fe200078ec0ff */
[----:B------:R-:W2:Y:S01]  /*137280*/  LDL.LU R12, [R1+0x1a0] ;  /* 0x0001a000010c7983 */ /* 0x000ea20000300800 */
[----:B------:R-:W-:-:S02]  /*137290*/  PRMT R27, R23, 0x3340, R27 ;  /* 0x00003340171b7816 */ /* 0x000fc4000000001b */
[----:B------:R-:W-:Y:S01]  /*1372a0*/  PRMT R23, R6, 0x3340, R22 ;  /* 0x0000334006177816 */ /* 0x000fe20000000016 */
[----:B------:R-:W2:Y:S01]  /*1372b0*/  LDL.LU R9, [R1+0x5b58] ;  /* 0x005b580001097983 */ /* 0x000ea20000300800 */
[----:B------:R-:W-:-:S03]  /*1372c0*/  LOP3.LUT R22, R4, 0xffff, RZ, 0xc0, !PT ;  /* 0x0000ffff04167812 */ /* 0x000fc600078ec0ff */
[----:B------:R-:W-:Y:S01]  /*1372d0*/  STL [R1+0x4c78], R27 ;  /* 0x004c781b01007387 */ /* 0x000fe20000100800 */
[----:B------:R-:W-:-:S03]  /*1372e0*/  LOP3.LUT R6, R5, 0xffff, RZ, 0xc0, !PT ;  /* 0x0000ffff05067812 */ /* 0x000fc600078ec0ff */
[----:B------:R0:W-:Y:S01]  /*1372f0*/  STL [R1+0x54c], R23 ;  /* 0x00054c1701007387 */ /* 0x0001e20000100800 */
[----:B------:R-:W-:Y:S02]  /*137300*/  PRMT R5, R6, 0x3340, R0 ;  /* 0x0000334006057816 */ /* 0x000fe40000000000 */
[----:B0-----:R-:W-:-:S04]  /*137310*/  LOP3.LUT R23, R8, 0xffff, RZ, 0xc0, !PT ;  /* 0x0000ffff08177812 */ /* 0x001fc800078ec0ff */
[----:B------:R-:W-:-:S04]  /*137320*/  PRMT R4, R22, 0x3340, R23 ;  /* 0x0000334016047816 */ /* 0x000fc80000000017 */
[----:B------:R-:W-:Y:S02]  /*137330*/  PRMT R8, R4, 0x5410, R5 ;  /* 0x0000541004087816 */ /* 0x000fe40000000005 */
[----:B------:R-:W-:-:S05]  /*137340*/  IADD3 R4, P1, PT, R2, R21, RZ ;  /* 0x0000001502047210 */ /* 0x000fca0007f3e0ff */
[----:B------:R-:W-:Y:S01]  /*137350*/  IMAD.X R5, R7, 0x1, R19, P1 ;  /* 0x0000000107057824 */ /* 0x000fe200008e0613 */
[----:B------:R-:W-:Y:S04]  /*137360*/  STL [R1+0x828], R8 ;  /* 0x0008280801007387 */ /* 0x000fe80000100800 */
[----:B------:R0:W-:Y:S04]  /*137370*/  STL.64 [R1+0x1530], R4 ;  /* 0x0015300401007387 */ /* 0x0001e80000100a00 */
[----:B0-----:R-:W2:Y:S04]  /*137380*/  LDL.LU R4, [R1+0xf0] ;  /* 0x0000f00001047983 */ /* 0x001ea80000300800 */
[----:B------:R-:W2:Y:S04]  /*137390*/  LDL.LU R5, [R1+0x354] ;  /* 0x0003540001057983 */ /* 0x000ea80000300800 */
[----:B------:R-:W2:Y:S01]  /*1373a0*/  LDL.LU R8, [R1+0x1b8] ;  /* 0x0001b80001087983 */ /* 0x000ea20000300800 */
[----:B------:R-:W-:-:S02]  /*1373b0*/  SHF.R.U32.HI R22, RZ, 0x8, R22 ;  /* 0x00000008ff167819 */ /* 0x000fc40000011616 */
[----:B------:R-:W-:Y:S02]  /*1373c0*/  SHF.R.U32.HI R23, RZ, 0x8, R23 ;  /* 0x00000008ff177819 */ /* 0x000fe40000011617 */
[----:B------:R-:W-:Y:S02]  /*1373d0*/  LOP3.LUT R22, R22, 0xffff, RZ, 0xc0, !PT ;  /* 0x0000ffff16167812 */ /* 0x000fe400078ec0ff */
[----:B------:R-:W-:Y:S02]  /*1373e0*/  LOP3.LUT R23, R23, 0xffff, RZ, 0xc0, !PT ;  /* 0x0000ffff17177812 */ /* 0x000fe400078ec0ff */
[----:B------:R-:W-:Y:S02]  /*1373f0*/  SHF.R.U32.HI R6, RZ, 0x8, R6 ;  /* 0x00000008ff067819 */ /* 0x000fe40000011606 */
[----:B------:R-:W-:Y:S02]  /*137400*/  PRMT R27, R22, 0x3340, R23 ;  /* 0x00003340161b7816 */ /* 0x000fe40000000017 */
[----:B------:R-:W-:-:S02]  /*137410*/  IADD3 R22, P1, PT, R2, R20, RZ ;  /* 0x0000001402167210 */ /* 0x000fc40007f3e0ff */
[----:B------:R-:W-:-:S03]  /*137420*/  LOP3.LUT R6, R6, 0xffff, RZ, 0xc0, !PT ;  /* 0x0000ffff06067812 */ /* 0x000fc600078ec0ff */
[----:B------:R-:W-:Y:S01]  /*137430*/  IMAD.X R23, R7, 0x1, R18, P1 ;  /* 0x0000000107177824 */ /* 0x000fe200008e0612 */
[----:B------:R-:W-:Y:S01]  /*137440*/  PRMT R7, R6, 0x3340, R0 ;  /* 0x0000334006077816 */ /* 0x000fe20000000000 */
[----:B------:R-:W-:Y:S04]  /*137450*/  STL [R1+0x548], R27 ;  /* 0x0005481b01007387 */ /* 0x000fe80000100800 */
[----:B------:R0:W-:Y:S04]  /*137460*/  STL.64 [R1+0x1558], R22 ;  /* 0x0015581601007387 */ /* 0x0001e80000100a00 */
[----:B------:R2:W-:Y:S01]  /*137470*/  STL [R1+0x250], R7 ;  /* 0x0002500701007387 */ /* 0x0005e20000100800 */
[----:B0-----:R-:W-:-:S04]  /*137480*/  SHF.R.U32.HI R22, RZ, 0x8, R26 ;  /* 0x00000008ff167819 */ /* 0x001fc8000001161a */
[----:B------:R-:W-:-:S04]  /*137490*/  LOP3.LUT R22, R22, 0xffff, RZ, 0xc0, !PT ;  /* 0x0000ffff16167812 */ /* 0x000fc800078ec0ff */
[----:B------:R-:W-:Y:S01]  /*1374a0*/  PRMT R22, R22, 0x3340, R0 ;  /* 0x0000334016167816 */ /* 0x000fe20000000000 */
[----:B------:R-:W-:Y:S01]  /*1374b0*/  VIADD R2, R2, UR5 ;  /* 0x0000000502027c36 */ /* 0x000fe20008000000 */
[----:B------:R-:W-:Y:S01]  /*1374c0*/  LOP3.LUT R3, R3, 0xffff, RZ, 0xc0, !PT ;  /* 0x0000ffff03037812 */ /* 0x000fe200078ec0ff */
[----:B------:R-:W0:Y:S03]  /*1374d0*/  LDCU UR5, c[0x0][0x3b8] ;  /* 0x00007700ff0577ac */ /* 0x000e260008000800 */
[----:B------:R-:W-:Y:S02]  /*1374e0*/  IADD3 R26, P1, PT, R2, R29, RZ ;  /* 0x0000001d021a7210 */ /* 0x000fe40007f3e0ff */
[----:B---3--:R-:W-:Y:S02]  /*1374f0*/  LOP3.LUT R6, R10, 0xffff, RZ, 0xc0, !PT ;  /* 0x0000ffff0a067812 */ /* 0x008fe400078ec0ff */
[----:B----4-:R-:W-:-:S02]  /*137500*/  LOP3.LUT R23, R11, 0xffff, RZ, 0xc0, !PT ;  /* 0x0000ffff0b177812 */ /* 0x010fc400078ec0ff */
[----:B--2---:R-:W-:Y:S02]  /*137510*/  LOP3.LUT R7, R12, 0xffff, RZ, 0xc0, !PT ;  /* 0x0000ffff0c077812 */ /* 0x004fe400078ec0ff */
[----:B------:R-:W-:Y:S02]  /*137520*/  PRMT R11, R23, 0x3340, R0 ;  /* 0x00003340170b7816 */ /* 0x000fe40000000000 */
[--C-:B------:R-:W-:Y:S02]  /*137530*/  PRMT R10, R6, 0x3340, R7.reuse ;  /* 0x00003340060a7816 */ /* 0x100fe40000000007 */
[----:B------:R-:W-:Y:S02]  /*137540*/  SHF.R.U32.HI R6, RZ, 0x8, R6 ;  /* 0x00000008ff067819 */ /* 0x000fe40000011606 */
[----:B------:R-:W-:Y:S02]  /*137550*/  SHF.R.U32.HI R7, RZ, 0x8, R7 ;  /* 0x00000008ff077819 */ /* 0x000fe40000011607 */
[----:B------:R-:W-:-:S02]  /*137560*/  PRMT R12, R10, 0x5410, R11 ;  /* 0x000054100a0c7816 */ /* 0x000fc4000000000b */
[----:B------:R-:W-:Y:S01]  /*137570*/  LOP3.LUT R6, R6, 0xffff, RZ, 0xc0, !PT ;  /* 0x0000ffff06067812 */ /* 0x000fe200078ec0ff */
[----:B------:R-:W2:Y:S01]  /*137580*/  LDL.LU R10, [R1+0x4cc8] ;  /* 0x004cc800010a7983 */ /* 0x000ea20000300800 */
[----:B------:R-:W-:-:S03]  /*137590*/  LOP3.LUT R7, R7, 0xffff, RZ, 0xc0, !PT ;  /* 0x0000ffff07077812 */ /* 0x000fc600078ec0ff */
[----:B------:R-:W3:Y:S01]  /*1375a0*/  LDL.LU R11, [R1+0x2948] ;  /* 0x00294800010b7983 */ /* 0x000ee20000300800 */
[----:B------:R-:W-:-:S03]  /*1375b0*/  PRMT R7, R6, 0x3340, R7 ;  /* 0x0000334006077816 */ /* 0x000fc60000000007 */
[----:B------:R1:W-:Y:S04]  /*1375c0*/  STL [R1+0x824], R12 ;  /* 0x0008240c01007387 */ /* 0x0003e80000100800 */
[----:B-1----:R-:W4:Y:S04]  /*1375d0*/  LDL.LU R12, [R1+0x4c58] ;  /* 0x004c5800010c7983 */ /* 0x002f280000300800 */
[----:B------:R1:W-:Y:S04]  /*1375e0*/  STL [R1+0x24c], R22 ;  /* 0x00024c1601007387 */ /* 0x0003e80000100800 */
[----:B------:R0:W-:Y:S01]  /*1375f0*/  STL [R1+0x544], R7 ;  /* 0x0005440701007387 */ /* 0x0001e20000100800 */
[----:B------:R-:W-:-:S02]  /*137600*/  LOP3.LUT R4, R4, 0xffff, RZ, 0xc0, !PT ;  /* 0x0000ffff04047812 */ /* 0x000fc400078ec0ff */
[----:B------:R-:W-:Y:S02]  /*137610*/  LOP3.LUT R6, R5, 0xffff, RZ, 0xc0, !PT ;  /* 0x0000ffff05067812 */ /* 0x000fe400078ec0ff */
[----:B-1----:R-:W-:Y:S02]  /*137620*/  LOP3.LUT R22, R8, 0xffff, RZ, 0xc0, !PT ;  /* 0x0000ffff08167812 */ /* 0x002fe400078ec0ff */
[----:B0-----:R-:W-:Y:S02]  /*137630*/  PRMT R7, R4, 0x3340, R0 ;  /* 0x0000334004077816 */ /* 0x001fe40000000000 */
[----:B------:R-:W-:-:S04]  /*137640*/  PRMT R5, R6, 0x3340, R22 ;  /* 0x0000334006057816 */ /* 0x000fc80000000016 */
[----:B------:R-:W-:Y:S02]  /*137650*/  PRMT R7, R5, 0x5410, R7 ;  /* 0x0000541005077816 */ /* 0x000fe40000000007 */
[----:B------:R-:W4:Y:S04]  /*137660*/  LDL.LU R5, [R1+0x22c] ;  /* 0x00022c0001057983 */ /* 0x000f280000300800 */
[----:B------:R-:W4:Y:S04]  /*137670*/  LDL.LU R8, [R1+0x138] ;  /* 0x0001380001087983 */ /* 0x000f280000300800 */
[----:B------:R0:W-:Y:S02]  /*137680*/  STL [R1+0x818], R7 ;  /* 0x0008180701007387 */ /* 0x0001e40000100800 */
[----:B0-----:R-:W-:-:S05]  /*137690*/  SHF.R.S32.HI R7, RZ, 0x1f, R2 ;  /* 0x0000001fff077819 */ /* 0x001fca0000011402 */
[----:B------:R-:W-:-:S05]  /*1376a0*/  IMAD.X R27, R7, 0x1, R28, P1 ;  /* 0x00000001071b7824 */ /* 0x000fca00008e061c */
[----:B------:R0:W-:Y:S04]  /*1376b0*/  STL.64 [R1+0x1518], R26 ;  /* 0x0015181a01007387 */ /* 0x0001e80000100a00 */
[----:B0-----:R-:W4:Y:S01]  /*1376c0*/  LDL.LU.64 R26, [R1+0x5b50] ;  /* 0x005b5000011a7983 */ /* 0x001f220000300a00 */
[----:B------:R-:W-:Y:S02]  /*1376d0*/  SHF.R.U32.HI R6, RZ, 0x8, R6 ;  /* 0x00000008ff067819 */ /* 0x000fe40000011606 */
[----:B------:R-:W-:Y:S02]  /*1376e0*/  SHF.R.U32.HI R22, RZ, 0x8, R22 ;  /* 0x00000008ff167819 */ /* 0x000fe40000011616 */
[----:B------:R-:W-:Y:S02]  /*1376f0*/  SHF.R.U32.HI R4, RZ, 0x8, R4 ;  /* 0x00000008ff047819 */ /* 0x000fe40000011604 */
[----:B------:R-:W-:-:S02]  /*137700*/  LOP3.LUT R6, R6, 0xffff, RZ, 0xc0, !PT ;  /* 0x0000ffff06067812 */ /* 0x000fc400078ec0ff */
[----:B------:R-:W-:Y:S02]  /*137710*/  LOP3.LUT R22, R22, 0xffff, RZ, 0xc0, !PT ;  /* 0x0000ffff16167812 */ /* 0x000fe400078ec0ff */
[----:B------:R-:W-:Y:S02]  /*137720*/  LOP3.LUT R4, R4, 0xffff, RZ, 0xc0, !PT ;  /* 0x0000ffff04047812 */ /* 0x000fe400078ec0ff */
[----:B------:R-:W-:Y:S02]  /*137730*/  PRMT R22, R6, 0x3340, R22 ;  /* 0x0000334006167816 */ /* 0x000fe40000000016 */
[----:B------:R-:W-:-:S03]  /*137740*/  PRMT R6, R4, 0x3340, R0 ;  /* 0x0000334004067816 */ /* 0x000fc60000000000 */
[----:B------:R3:W-:Y:S04]  /*137750*/  STL [R1+0x53c], R22 ;  /* 0x00053c1601007387 */ /* 0x0007e80000100800 */
[----:B------:R4:W-:Y:S01]  /*137760*/  STL [R1+0xc8], R6 ;  /* 0x0000c80601007387 */ /* 0x0009e20000100800 */
[----:B------:R-:W-:-:S04]  /*137770*/  SHF.R.U32.HI R23, RZ, 0x8, R23 ;  /* 0x00000008ff177819 */ /* 0x000fc80000011617 */
[----:B------:R-:W-:Y:S02]  /*137780*/  LOP3.LUT R23, R23, 0xffff, RZ, 0xc0, !PT ;  /* 0x0000ffff17177812 */ /* 0x000fe400078ec0ff */
[----:B--2---:R-:W-:Y:S02]  /*137790*/  LOP3.LUT R4, R10, 0xffff, RZ, 0xc0, !PT ;  /* 0x0000ffff0a047812 */ /* 0x004fe400078ec0ff */
[----:B---3--:R-:W-:-:S04]  /*1377a0*/  LOP3.LUT R22, R11, 0xffff, RZ, 0xc0, !PT ;  /* 0x0000ffff0b167812 */ /* 0x008fc800078ec0ff */
[----:B------:R-:W-:Y:S02]  /*1377b0*/  PRMT R11, R22, 0x3340, R0 ;  /* 0x00003340160b7816 */ /* 0x000fe40000000000 */
[----:B----4-:R-:W-:Y:S02]  /*1377c0*/  LOP3.LUT R6, R12, 0xffff, RZ, 0xc0, !PT ;  /* 0x0000ffff0c067812 */ /* 0x010fe400078ec0ff */
[----:B------:R-:W2:Y:S02]  /*1377d0*/  LDL.LU R12, [R1+0x230] ;  /* 0x00023000010c7983 */ /* 0x000ea40000300800 */
[----:B------:R-:W-:-:S04]  /*1377e0*/  PRMT R10, R4, 0x3340, R6 ;  /* 0x00003340040a7816 */ /* 0x000fc80000000006 */
[----:B------:R-:W-:Y:S02]  /*1377f0*/  PRMT R11, R10, 0x5410, R11 ;  /* 0x000054100a0b7816 */ /* 0x000fe4000000000b */
[----:B------:R-:W-:-:S03]  /*137800*/  SHF.R.U32.HI R4, RZ, 0x8, R4 ;  /* 0x00000008ff047819 */ /* 0x000fc60000011604 */
[----:B------:R0:W-:Y:S01]  /*137810*/  STL [R1+0x820], R11 ;  /* 0x0008200b01007387 */ /* 0x0001e20000100800 */
[----:B------:R-:W-:Y:S02]  /*137820*/  SHF.R.U32.HI R6, RZ, 0x8, R6 ;  /* 0x00000008ff067819 */ /* 0x000fe40000011606 */
[----:B------:R-:W-:Y:S02]  /*137830*/  LOP3.LUT R4, R4, 0xffff, RZ, 0xc0, !PT ;  /* 0x0000ffff04047812 */ /* 0x000fe400078ec0ff */
[----:B------:R-:W-:Y:S02]  /*137840*/  LOP3.LUT R6, R6, 0xffff, RZ, 0xc0, !PT ;  /* 0x0000ffff06067812 */ /* 0x000fe400078ec0ff */
[----:B------:R-:W-:-:S05]  /*137850*/  IADD3 R10, P1, PT, R2, R27, RZ ;  /* 0x0000001b020a7210 */ /* 0x000fca0007f3e0ff */
[----:B0-----:R-:W-:-:S05]  /*137860*/  IMAD.X R11, R7, 0x1, R26, P1 ;  /* 0x00000001070b7824 */ /* 0x001fca00008e061a */
[----:B------:R0:W-:Y:S04]  /*137870*/  STL.64 [R1+0x1510], R10 ;  /* 0x0015100a01007387 */ /* 0x0001e80000100a00 */
[----:B0-----:R-:W3:Y:S04]  /*137880*/  LDL.LU.64 R10, [R1+0x5b48] ;  /* 0x005b4800010a7983 */ /* 0x001ee80000300a00 */
[----:B------:R0:W-:Y:S02]  /*137890*/  STL.64 [R1+0x5b30], R26 ;  /* 0x005b301a01007387 */ /* 0x0001e40000100a00 */
[----:B0-----:R-:W-:-:S02]  /*1378a0*/  PRMT R26, R23, 0x3340, R0 ;  /* 0x00003340171a7816 */ /* 0x001fc40000000000 */
[----:B------:R-:W-:-:S03]  /*1378b0*/  PRMT R23, R4, 0x3340, R6 ;  /* 0x0000334004177816 */ /* 0x000fc60000000006 */
[----:B------:R-:W-:Y:S01]  /*1378c0*/  STL [R1+0xcc], R26 ;  /* 0x0000cc1a01007387 */ /* 0x000fe20000100800 */
[----:B------:R-:W-:Y:S02]  /*1378d0*/  LOP3.LUT R6, R5, 0xffff, RZ, 0xc0, !PT ;  /* 0x0000ffff05067812 */ /* 0x000fe400078ec0ff */
[----:B------:R-:W-:Y:S01]  /*1378e0*/  LOP3.LUT R4, R13, 0xffff, RZ, 0xc0, !PT ;  /* 0x0000ffff0d047812 */ /* 0x000fe200078ec0ff */
[----:B------:R0:W-:Y:S02]  /*1378f0*/  STL [R1+0x540], R23 ;  /* 0x0005401701007387 */ /* 0x0001e40000100800 */
[----:B0-----:R-:W-:Y:S02]  /*137900*/  LOP3.LUT R23, R8, 0xffff, RZ, 0xc0, !PT ;  /* 0x0000ffff08177812 */ /* 0x001fe400078ec0ff */
[----:B------:R-:W-:Y:S02]  /*137910*/  PRMT R8, R4, 0x3340, R0 ;  /* 0x0000334004087816 */ /* 0x000fe40000000000 */
[----:B------:R-:W-:-:S04]  /*137920*/  PRMT R5, R6, 0x3340, R23 ;  /* 0x0000334006057816 */ /* 0x000fc80000000017 */
[----:B------:R-:W-:-:S05]  /*137930*/  PRMT R5, R5, 0x5410, R8 ;  /* 0x0000541005057816 */ /* 0x000fca0000000008 */
[----:B------:R0:W-:Y:S04]  /*137940*/  STL [R1+0x810], R5 ;  /* 0x0008100501007387 */ /* 0x0001e80000100800 */
[----:B0-----:R-:W4:Y:S04]  /*137950*/  LDL.LU R5, [R1+0x4ccc] ;  /* 0x004ccc0001057983 */ /* 0x001f280000300800 */
[----:B------:R-:W4:Y:S04]  /*137960*/  LDL.LU R13, [R1+0x293c] ;  /* 0x00293c00010d7983 */ /* 0x000f280000300800 */
[----:B------:R-:W4:Y:S01]  /*137970*/  LDL.LU R8, [R1+0x4c5c] ;  /* 0x004c5c0001087983 */ /* 0x000f220000300800 */
[----:B------:R-:W-:-:S02]  /*137980*/  SHF.R.U32.HI R6, RZ, 0x8, R6 ;  /* 0x00000008ff067819 */ /* 0x000fc40000011606 */
[----:B------:R-:W-:Y:S02]  /*137990*/  SHF.R.U32.HI R23, RZ, 0x8, R23 ;  /* 0x00000008ff177819 */ /* 0x000fe40000011617 */
[----:B------:R-:W-:Y:S02]  /*1379a0*/  SHF.R.U32.HI R4, RZ, 0x8, R4 ;  /* 0x00000008ff047819 */ /* 0x000fe40000011604 */
[----:B------:R-:W-:Y:S02]  /*1379b0*/  IADD3 R26, P1, PT, R2, R25, RZ ;  /* 0x00000019021a7210 */ /* 0x000fe40007f3e0ff */
[----:B------:R-:W-:Y:S02]  /*1379c0*/  LOP3.LUT R6, R6, 0xffff, RZ, 0xc0, !PT ;  /* 0x0000ffff06067812 */ /* 0x000fe400078ec0ff */
[----:B------:R-:W-:Y:S02]  /*1379d0*/  LOP3.LUT R23, R23, 0xffff, RZ, 0xc0, !PT ;  /* 0x0000ffff17177812 */ /* 0x000fe400078ec0ff */
[----:B------:R-:W-:Y:S01]  /*1379e0*/  LOP3.LUT R4, R4, 0xffff, RZ, 0xc0, !PT ;  /* 0x0000ffff04047812 */ /* 0x000fe200078ec0ff */
[----:B------:R-:W-:Y:S01]  /*1379f0*/  IMAD.X R27, R7, 0x1, R24, P1 ;  /* 0x00000001071b7824 */ /* 0x000fe200008e0618 */
[----:B------:R-:W-:-:S02]  /*137a00*/  PRMT R23, R6, 0x3340, R23 ;  /* 0x0000334006177816 */ /* 0x000fc40000000017 */
[----:B------:R-:W-:Y:S02]  /*137a10*/  PRMT R4, R4, 0x3340, R0 ;  /* 0x0000334004047816 */ /* 0x000fe40000000000 */
[----:B------:R0:W-:Y:S04]  /*137a20*/  STL.64 [R1+0x1508], R26 ;  /* 0x0015081a01007387 */ /* 0x0001e80000100a00 */
[----:B------:R-:W-:Y:S04]  /*137a30*/  STL [R1+0x538], R23 ;  /* 0x0005381701007387 */ /* 0x000fe80000100800 */
[----:B------:R1:W-:Y:S04]  /*137a40*/  STL [R1+0xd0], R4 ;  /* 0x0000d00401007387 */ /* 0x0003e80000100800 */
[----:B------:R2:W-:Y:S01]  /*137a50*/  STL [R1+0x56e0], R3 ;  /* 0x0056e00301007387 */ /* 0x0005e20000100800 */
[----:B0-----:R-:W-:-:S02]  /*137a60*/  IADD3 R26, P1, PT, R2, R17, RZ ;  /* 0x00000011021a7210 */ /* 0x001fc40007f3e0ff */
[----:B-1----:R-:W-:Y:S02]  /*137a70*/  PRMT R4, R3, 0x3340, R0 ;  /* 0x0000334003047816 */ /* 0x002fe40000000000 */
[----:B------:R-:W-:Y:S01]  /*137a80*/  SHF.R.U32.HI R22, RZ, 0x8, R22 ;  /* 0x00000008ff167819 */ /* 0x000fe20000011616 */
[----:B------:R-:W-:-:S03]  /*137a90*/  IMAD.X R27, R7, 0x1, R15, P1 ;  /* 0x00000001071b7824 */ /* 0x000fc600008e060f */
[----:B------:R-:W-:-:S04]  /*137aa0*/  LOP3.LUT R22, R22, 0xffff, RZ, 0xc0, !PT ;  /* 0x0000ffff16167812 */ /* 0x000fc800078ec0ff */
[----:B------:R-:W-:Y:S02]  /*137ab0*/  PRMT R22, R22, 0x3340, R0 ;  /* 0x0000334016167816 */ /* 0x000fe40000000000 */
[----:B--2---:R-:W-:Y:S02]  /*137ac0*/  LOP3.LUT R6, R12, 0xffff, RZ, 0xc0, !PT ;  /* 0x0000ffff0c067812 */ /* 0x004fe400078ec0ff */
[----:B---3--:R-:W-:-:S04]  /*137ad0*/  LOP3.LUT R11, R11, 0xffff, RZ, 0xc0, !PT ;  /* 0x0000ffff0b0b7812 */ /* 0x008fc800078ec0ff */
[--C-:B------:R-:W-:Y:S02]  /*137ae0*/  PRMT R3, R6, 0x3340, R11.reuse ;  /* 0x0000334006037816 */ /* 0x100fe4000000000b */
[----:B------:R-:W-:Y:S02]  /*137af0*/  SHF.R.U32.HI R6, RZ, 0x8, R6 ;  /* 0x00000008ff067819 */ /* 0x000fe40000011606 */
[----:B------:R-:W-:Y:S02]  /*137b00*/  PRMT R3, R3, 0x5410, R4 ;  /* 0x0000541003037816 */ /* 0x000fe40000000004 */
[----:B------:R-:W-:Y:S02]  /*137b10*/  SHF.R.U32.HI R11, RZ, 0x8, R11 ;  /* 0x00000008ff0b7819 */ /* 0x000fe4000001160b */
[----:B------:R-:W-:Y:S01]  /*137b20*/  LOP3.LUT R6, R6, 0xffff, RZ, 0xc0, !PT ;  /* 0x0000ffff06067812 */ /* 0x000fe200078ec0ff */
[----:B------:R0:W-:Y:S01]  /*137b30*/  STL [R1+0x4cb4], R3 ;  /* 0x004cb40301007387 */ /* 0x0001e20000100800 */
[----:B------:R-:W-:-:S04]  /*137b40*/  LOP3.LUT R11, R11, 0xffff, RZ, 0xc0, !PT ;  /* 0x0000ffff0b0b7812 */ /* 0x000fc800078ec0ff */
[----:B------:R-:W-:Y:S01]  /*137b50*/  PRMT R11, R6, 0x3340, R11 ;  /* 0x00003340060b7816 */ /* 0x000fe2000000000b */
[----:B0-----:R-:W2:Y:S04]  /*137b60*/  LDL.LU R3, [R1+0x4c9c] ;  /* 0x004c9c0001037983 */ /* 0x001ea80000300800 */
[----:B------:R-:W3:Y:S04]  /*137b70*/  LDL.LU R4, [R1+0x27a8] ;  /* 0x0027a80001047983 */ /* 0x000ee80000300800 */
[----:B------:R-:W3:Y:S04]  /*137b80*/  LDL.LU R12, [R1+0x2b38] ;  /* 0x002b3800010c7983 */ /* 0x000ee80000300800 */
[----:B------:R-:W-:Y:S04]  /*137b90*/  STL.64 [R1+0x1500], R26 ;  /* 0x0015001a01007387 */ /* 0x000fe80000100a00 */
[----:B------:R-:W-:Y:S04]  /*137ba0*/  STL [R1+0x5718], R11 ;  /* 0x0057180b01007387 */ /* 0x000fe80000100800 */
[----:B------:R0:W-:Y:S02]  /*137bb0*/  STL [R1+0x248], R22 ;  /* 0x0002481601007387 */ /* 0x0001e40000100800 */
[----:B0-----:R-:W-:-:S02]  /*137bc0*/  IADD3 R22, P1, PT, R2, R16, RZ ;  /* 0x0000001002167210 */ /* 0x001fc40007f3e0ff */
[----:B----4-:R-:W-:Y:S02]  /*137bd0*/  LOP3.LUT R27, R5, 0xffff, RZ, 0xc0, !PT ;  /* 0x0000ffff051b7812 */ /* 0x010fe400078ec0ff */
[----:B------:R-:W-:Y:S02]  /*137be0*/  LOP3.LUT R6, R13, 0xffff, RZ, 0xc0, !PT ;  /* 0x0000ffff0d067812 */ /* 0x000fe400078ec0ff */
[----:B------:R-:W-:Y:S02]  /*137bf0*/  LOP3.LUT R26, R8, 0xffff, RZ, 0xc0, !PT ;  /* 0x0000ffff081a7812 */ /* 0x000fe400078ec0ff */
[----:B------:R-:W-:Y:S02]  /*137c00*/  PRMT R8, R6, 0x3340, R0 ;  /* 0x0000334006087816 */ /* 0x000fe40000000000 */
[----:B------:R-:W-:Y:S01]  /*137c10*/  PRMT R5, R27, 0x3340, R26 ;  /* 0x000033401b057816 */ /* 0x000fe2000000001a */
[----:B------:R-:W-:-:S03]  /*137c20*/  IMAD.X R23, R7, 0x1, R14, P1 ;  /* 0x0000000107177824 */ /* 0x000fc600008e060e */
[----:B------:R-:W-:Y:S02]  /*137c30*/  PRMT R8, R5, 0x5410, R8 ;  /* 0x0000541005087816 */ /* 0x000fe40000000008 */
[----:B------:R-:W4:Y:S04]  /*137c40*/  LDL.LU R5, [R1+0x370] ;  /* 0x0003700001057983 */ /* 0x000f280000300800 */
[----:B------:R-:W4:Y:S04]  /*137c50*/  LDL.LU R13, [R1+0xfc] ;  /* 0x0000fc00010d7983 */ /* 0x000f280000300800 */
[----:B------:R0:W-:Y:S04]  /*137c60*/  STL [R1+0x814], R8 ;  /* 0x0008140801007387 */ /* 0x0001e80000100800 */
[----:B0-----:R-:W4:Y:S04]  /*137c70*/  LDL.LU R8, [R1+0x1cc] ;  /* 0x0001cc0001087983 */ /* 0x001f280000300800 */
[----:B------:R0:W-:Y:S04]  /*137c80*/  STL.64 [R1+0x14f8], R22 ;  /* 0x0014f81601007387 */ /* 0x0001e80000100a00 */
[----:B0-----:R-:W4:Y:S01]  /*137c90*/  LDL.LU.64 R22, [R1+0x5b40] ;  /* 0x005b400001167983 */ /* 0x001f220000300a00 */
[----:B------:R-:W-:-:S02]  /*137ca0*/  SHF.R.U32.HI R11, RZ, 0x8, R27 ;  /* 0x00000008ff0b7819 */ /* 0x000fc4000001161b */
[----:B------:R-:W-:Y:S02]  /*137cb0*/  SHF.R.U32.HI R26, RZ, 0x8, R26 ;  /* 0x00000008ff1a7819 */ /* 0x000fe4000001161a */
[----:B------:R-:W-:Y:S02]  /*137cc0*/  SHF.R.U32.HI R6, RZ, 0x8, R6 ;  /* 0x00000008ff067819 */ /* 0x000fe40000011606 */
[----:B------:R-:W-:Y:S02]  /*137cd0*/  LOP3.LUT R11, R11, 0xffff, RZ, 0xc0, !PT ;  /* 0x0000ffff0b0b7812 */ /* 0x000fe400078ec0ff */
[----:B------:R-:W-:Y:S02]  /*137ce0*/  LOP3.LUT R26, R26, 0xffff, RZ, 0xc0, !PT ;  /* 0x0000ffff1a1a7812 */ /* 0x000fe400078ec0ff */
[----:B------:R-:W-:Y:S02]  /*137cf0*/  LOP3.LUT R6, R6, 0xffff, RZ, 0xc0, !PT ;  /* 0x0000ffff06067812 */ /* 0x000fe400078ec0ff */
[----:B------:R-:W-:-:S02]  /*137d00*/  PRMT R26, R11, 0x3340, R26 ;  /* 0x000033400b1a7816 */ /* 0x000fc4000000001a */
[----:B------:R-:W-:-:S03]  /*137d10*/  PRMT R11, R6, 0x3340, R0 ;  /* 0x00003340060b7816 */ /* 0x000fc60000000000 */
[----:B------:R-:W-:Y:S04]  /*137d20*/  STL [R1+0x534], R26 ;  /* 0x0005341a01007387 */ /* 0x000fe80000100800 */
[----:B------:R0:W-:Y:S01]  /*137d30*/  STL [R1+0xdc], R11 ;  /* 0x0000dc0b01007387 */ /* 0x0001e20000100800 */
[----:B--2---:R-:W-:Y:S02]  /*137d40*/  LOP3.LUT R3, R3, 0xffff, RZ, 0xc0, !PT ;  /* 0x0000ffff03037812 */ /* 0x004fe400078ec0ff */
[----:B---3--:R-:W-:Y:S02]  /*137d50*/  LOP3.LUT R6, R4, 0xffff, RZ, 0xc0, !PT ;  /* 0x0000ffff04067812 */ /* 0x008fe400078ec0ff */
[----:B------:R-:W2:Y:S01]  /*137d60*/  LDL.LU R4, [R1+0x234] ;  /* 0x0002340001047983 */ /* 0x000ea20000300800 */
[----:B0-----:R-:W-:-:S02]  /*137d70*/  LOP3.LUT R11, R12, 0xffff, RZ, 0xc0, !PT ;  /* 0x0000ffff0c0b7812 */ /* 0x001fc400078ec0ff */
[----:B------:R-:W-:Y:S01]  /*137d80*/  PRMT R27, R6, 0x3340, R0 ;  /* 0x00003340061b7816 */ /* 0x000fe20000000000 */
[----:B------:R-:W3:Y:S01]  /*137d90*/  LDL.LU R12, [R1+0x144] ;  /* 0x00014400010c7983 */ /* 0x000ee20000300800 */
[----:B------:R-:W-:Y:S02]  /*137da0*/  PRMT R26, R3, 0x3340, R11 ;  /* 0x00003340031a7816 */ /* 0x000fe4000000000b */
[----:B------:R-:W-:Y:S02]  /*137db0*/  SHF.R.U32.HI R3, RZ, 0x8, R3 ;  /* 0x00000008ff037819 */ /* 0x000fe40000011603 */
[----:B------:R-:W-:Y:S02]  /*137dc0*/  SHF.R.U32.HI R11, RZ, 0x8, R11 ;  /* 0x00000008ff0b7819 */ /* 0x000fe4000001160b */
[----:B------:R-:W-:Y:S02]  /*137dd0*/  PRMT R27, R26, 0x5410, R27 ;  /* 0x000054101a1b7816 */ /* 0x000fe4000000001b */
[----:B------:R-:W-:-:S02]  /*137de0*/  SHF.R.U32.HI R6, RZ, 0x8, R6 ;  /* 0x00000008ff067819 */ /* 0x000fc40000011606 */
[----:B------:R-:W-:Y:S02]  /*137df0*/  LOP3.LUT R3, R3, 0xffff, RZ, 0xc0, !PT ;  /* 0x0000ffff03037812 */ /* 0x000fe400078ec0ff */
[----:B------:R-:W-:Y:S01]  /*137e00*/  LOP3.LUT R11, R11, 0xffff, RZ, 0xc0, !PT ;  /* 0x0000ffff0b0b7812 */ /* 0x000fe200078ec0ff */
[----:B------:R0:W-:Y:S01]  /*137e10*/  STL [R1+0x7f4], R27 ;  /* 0x0007f41b01007387 */ /* 0x0001e20000100800 */
[----:B------:R-:W-:Y:S02]  /*137e20*/  LOP3.LUT R6, R6, 0xffff, RZ, 0xc0, !PT ;  /* 0x0000ffff06067812 */ /* 0x000fe400078ec0ff */
[----:B------:R-:W-:Y:S02]  /*137e30*/  PRMT R3, R3, 0x3340, R11 ;  /* 0x0000334003037816 */ /* 0x000fe4000000000b */
[----:B------:R-:W-:Y:S02]  /*137e40*/  PRMT R6, R6, 0x3340, R0 ;  /* 0x0000334006067816 */ /* 0x000fe40000000000 */
[----:B----4-:R-:W-:-:S05]  /*137e50*/  IADD3 R26, P1, PT, R2, R23, RZ ;  /* 0x00000017021a7210 */ /* 0x010fca0007f3e0ff */
[----:B0-----:R-:W-:-:S05]  /*137e60*/  IMAD.X R27, R7, 0x1, R22, P1 ;  /* 0x00000001071b7824 */ /* 0x001fca00008e0616 */
[----:B------:R-:W-:Y:S04]  /*137e70*/  STL.64 [R1+0x14f0], R26 ;  /* 0x0014f01a01007387 */ /* 0x000fe80000100a00 */
[----:B------:R0:W-:Y:S04]  /*137e80*/  STL [R1+0x5938], R3 ;  /* 0x0059380301007387 */ /* 0x0001e80000100800 */
[----:B------:R1:W-:Y:S01]  /*137e90*/  STL [R1+0x244], R6 ;  /* 0x0002440601007387 */ /* 0x0003e20000100800 */
[----:B0-----:R-:W-:Y:S02]  /*137ea0*/  LOP3.LUT R3, R5, 0xffff, RZ, 0xc0, !PT ;  /* 0x0000ffff05037812 */ /* 0x001fe400078ec0ff */
[----:B------:R-:W-:-:S02]  /*137eb0*/  LOP3.LUT R5, R13, 0xffff, RZ, 0xc0, !PT ;  /* 0x0000ffff0d057812 */ /* 0x000fc400078ec0ff */
[----:B-1----:R-:W-:Y:S01]  /*137ec0*/  LOP3.LUT R6, R8, 0xffff, RZ, 0xc0, !PT ;  /* 0x0000ffff08067812 */ /* 0x002fe200078ec0ff */
[----:B------:R-:W4:Y:S01]  /*137ed0*/  LDL.LU R13, [R1+0x37c] ;  /* 0x00037c00010d7983 */ /* 0x000f220000300800 */
[----:B------:R-:W-:Y:S02]  /*137ee0*/  PRMT R26, R5, 0x3340, R0 ;  /* 0x00003340051a7816 */ /* 0x000fe40000000000 */
[--C-:B------:R-:W-:Y:S01]  /*137ef0*/  PRMT R11, R3, 0x3340, R6.reuse ;  /* 0x00003340030b7816 */ /* 0x100fe20000000006 */
[----:B------:R-:W4:Y:S01]  /*137f00*/  LDL.LU R8, [R1+0x1dc] ;  /* 0x0001dc0001087983 */ /* 0x000f220000300800 */
[----:B------:R-:W-:Y:S02]  /*137f10*/  SHF.R.U32.HI R3, RZ, 0x8, R3 ;  /* 0x00000008ff037819 */ /* 0x000fe40000011603 */
[----:B------:R-:W-:Y:S02]  /*137f20*/  SHF.R.U32.HI R6, RZ, 0x8, R6 ;  /* 0x00000008ff067819 */ /* 0x000fe40000011606 */
[----:B------:R-:W-:-:S02]  /*137f30*/  PRMT R11, R11, 0x5410, R26 ;  /* 0x000054100b0b7816 */ /* 0x000fc4000000001a */
[----:B------:R-:W-:Y:S02]  /*137f40*/  IADD3 R26, P1, PT, R2, R21, RZ ;  /* 0x00000015021a7210 */ /* 0x000fe40007f3e0ff */
[----:B------:R-:W-:Y:S02]  /*137f50*/  LOP3.LUT R3, R3, 0xffff, RZ, 0xc0, !PT ;  /* 0x0000ffff03037812 */ /* 0x000fe400078ec0ff */
[----:B------:R-:W-:Y:S01]  /*137f60*/  LOP3.LUT R6, R6, 0xffff, RZ, 0xc0, !PT ;  /* 0x0000ffff06067812 */ /* 0x000fe200078ec0ff */
[----:B------:R-:W-:Y:S01]  /*137f70*/  IMAD.X R27, R7, 0x1, R19, P1 ;  /* 0x00000001071b7824 */ /* 0x000fe200008e0613 */
[----:B------:R0:W-:Y:S04]  /*137f80*/  STL [R1+0x7f0], R11 ;  /* 0x0007f00b01007387 */ /* 0x0001e80000100800 */
[----:B------:R1:W-:Y:S01]  /*137f90*/  STL.64 [R1+0x14e8], R26 ;  /* 0x0014e81a01007387 */ /* 0x0003e20000100a00 */
[----:B0-----:R-:W-:-:S02]  /*137fa0*/  PRMT R11, R3, 0x3340, R6 ;  /* 0x00003340030b7816 */ /* 0x001fc40000000006 */
[----:B------:R-:W-:-:S03]  /*137fb0*/  LOP3.LUT R6, R9, 0xffff, RZ, 0xc0, !PT ;  /* 0x0000ffff09067812 */ /* 0x000fc600078ec0ff */
[----:B------:R0:W-:Y:S04]  /*137fc0*/  STL [R1+0x52c], R11 ;  /* 0x00052c0b01007387 */ /* 0x0001e80000100800 */
[----:B------:R-:W4:Y:S01]  /*137fd0*/  LDL.LU R9, [R1+0x5b3c] ;  /* 0x005b3c0001097983 */ /* 0x000f220000300800 */
[----:B------:R-:W-:Y:S02]  /*137fe0*/  SHF.R.U32.HI R5, RZ, 0x8, R5 ;  /* 0x00000008ff057819 */ /* 0x000fe40000011605 */
[----:B-1----:R-:W-:Y:S02]  /*137ff0*/  IADD3 R26, P1, PT, R2, R20, RZ ;  /* 0x00000014021a7210 */ /* 0x002fe40007f3e0ff */
[----:B------:R-:W-:-:S03]  /*138000*/  LOP3.LUT R5, R5, 0xffff, RZ, 0xc0, !PT ;  /* 0x0000ffff05057812 */ /* 0x000fc600078ec0ff */
[----:B------:R-:W-:Y:S01]  /*138010*/  IMAD.X R27, R7, 0x1, R18, P1 ;  /* 0x00000001071b7824 */ /* 0x000fe200008e0612 */
[--C-:B------:R-:W-:Y:S01]  /*138020*/  PRMT R7, R5, 0x3340, R0.reuse ;  /* 0x0000334005077816 */ /* 0x100fe20000000000 */
[----:B------:R-:W-:Y:S01]  /*138030*/  VIADD R2, R2, UR5 ;  /* 0x0000000502027c36 */ /* 0x000fe20008000000 */
[----:B------:R-:W1:Y:S01]  /*138040*/  LDCU UR5, c[0x0][0x3b8] ;  /* 0x00007700ff0577ac */ /* 0x000e620008000800 */
[----:B--2---:R-:W-:Y:S02]  /*138050*/  LOP3.LUT R3, R4, 0xffff, RZ, 0xc0, !PT ;  /* 0x0000ffff04037812 */ /* 0x004fe400078ec0ff */
[----:B---3--:R-:W-:Y:S02]  /*138060*/  LOP3.LUT R4, R12, 0xffff, RZ, 0xc0, !PT ;  /* 0x0000ffff0c047812 */ /* 0x008fe400078ec0ff */
[----:B------:R-:W-:Y:S02]  /*138070*/  PRMT R12, R6, 0x3340, R0 ;  /* 0x00003340060c7816 */ /* 0x000fe40000000000 */
[----:B0-----:R-:W-:-:S02]  /*138080*/  PRMT R11, R3, 0x3340, R4 ;  /* 0x00003340030b7816 */ /* 0x001fc40000000004 */
[----:B------:R-:W-:Y:S02]  /*138090*/  SHF.R.U32.HI R3, RZ, 0x8, R3 ;  /* 0x00000008ff037819 */ /* 0x000fe40000011603 */
[----:B------:R-:W-:Y:S02]  /*1380a0*/  SHF.R.U32.HI R4, RZ, 0x8, R4 ;  /* 0x00000008ff047819 */ /* 0x000fe40000011604 */
[----:B------:R-:W-:Y:S02]  /*1380b0*/  PRMT R11, R11, 0x5410, R12 ;  /* 0x000054100b0b7816 */ /* 0x000fe4000000000c */
[----:B------:R-:W-:Y:S02]  /*1380c0*/  LOP3.LUT R3, R3, 0xffff, RZ, 0xc0, !PT ;  /* 0x0000ffff03037812 */ /* 0x000fe400078ec0ff */
[----:B------:R-:W-:Y:S01]  /*1380d0*/  LOP3.LUT R4, R4, 0xffff, RZ, 0xc0, !PT ;  /* 0x0000ffff04047812 */ /* 0x000fe200078ec0ff */
[----:B------:R-:W-:Y:S03]  /*1380e0*/  STL [R1+0x7f8], R11 ;  /* 0x0007f80b01007387 */ /* 0x000fe60000100800 */
[----:B------:R-:W-:Y:S01]  /*1380f0*/  PRMT R5, R3, 0x3340, R4 ;  /* 0x0000334003057816 */ /* 0x000fe20000000004 */
[----:B------:R-:W-:Y:S04]  /*138100*/  STL.64 [R1+0x14e0], R26 ;  /* 0x0014e01a01007387 */ /* 0x000fe80000100a00 */
[----:B------:R-:W2:Y:S04]  /*138110*/  LDL.LU R4, [R1+0x4cd0] ;  /* 0x004cd00001047983 */ /* 0x000ea80000300800 */
[----:B------:R0:W-:Y:S04]  /*138120*/  STL [R1+0xe0], R7 ;  /* 0x0000e00701007387 */ /* 0x0001e80000100800 */
[----:B------:R-:W3:Y:S04]  /*138130*/  LDL.LU R3, [R1+0x2958] ;  /* 0x0029580001037983 */ /* 0x000ee80000300800 */
[----:B------:R4:W-:Y:S04]  /*138140*/  STL [R1+0x528], R5 ;  /* 0x0005280501007387 */ /* 0x0009e80000100800 */
[----:B0-----:R-:W3:Y:S01]  /*138150*/  LDL.LU R7, [R1+0x4c60] ;  /* 0x004c600001077983 */ /* 0x001ee20000300800 */
[----:B------:R-:W-:-:S02]  /*138160*/  IADD3 R26, P1, PT, R2, R29, RZ ;  /* 0x0000001d021a7210 */ /* 0x000fc40007f3e0ff */
[----:B----4-:R-:W-:Y:S02]  /*138170*/  LOP3.LUT R5, R13, 0xffff, RZ, 0xc0, !PT ;  /* 0x0000ffff0d057812 */ /* 0x010fe400078ec0ff */
[----:B------:R-:W-:-:S04]  /*138180*/  LOP3.LUT R8, R8, 0xffff, RZ, 0xc0, !PT ;  /* 0x0000ffff08087812 */ /* 0x000fc800078ec0ff */
[--C-:B------:R-:W-:Y:S02]  /*138190*/  PRMT R11, R5, 0x3340, R8.reuse ;  /* 0x00003340050b7816 */ /* 0x100fe40000000008 */
[----:B------:R-:W-:Y:S02]  /*1381a0*/  SHF.R.U32.HI R5, RZ, 0x8, R5 ;  /* 0x00000008ff057819 */ /* 0x000fe40000011605 */
[----:B------:R-:W-:Y:S02]  /*1381b0*/  SHF.R.U32.HI R8, RZ, 0x8, R8 ;  /* 0x00000008ff087819 */ /* 0x000fe40000011608 */
[----:B------:R-:W-:Y:S02]  /*1381c0*/  LOP3.LUT R5, R5, 0xffff, RZ, 0xc0, !PT ;  /* 0x0000ffff05057812 */ /* 0x000fe400078ec0ff */
[----:B------:R-:W-:Y:S02]  /*1381d0*/  LOP3.LUT R8, R8, 0xffff, RZ, 0xc0, !PT ;  /* 0x0000ffff08087812 */ /* 0x000fe400078ec0ff */
[----:B------:R-:W-:-:S02]  /*1381e0*/  LOP3.LUT R12, R9, 0xffff, RZ, 0xc0, !PT ;  /* 0x0000ffff090c7812 */ /* 0x000fc400078ec0ff */
[----:B------:R-:W4:Y:S02]  /*1381f0*/  LDL.LU R9, [R1+0x5b38] ;  /* 0x005b380001097983 */ /* 0x000f240000300800 */
[----:B------:R-:W-:-:S04]  /*138200*/  PRMT R13, R12, 0x3340, R0 ;  /* 0x000033400c0d7816 */ /* 0x000fc80000000000 */
[----:B------:R-:W-:-:S05]  /*138210*/  PRMT R11, R11, 0x5410, R13 ;  /* 0x000054100b0b7816 */ /* 0x000fca000000000d */
[----:B------:R0:W-:Y:S02]  /*138220*/  STL [R1+0x7e4], R11 ;  /* 0x0007e40b01007387 */ /* 0x0001e40000100800 */
[----:B0-----:R-:W-:Y:S02]  /*138230*/  PRMT R11, R5, 0x3340, R8 ;  /* 0x00003340050b7816 */ /* 0x001fe40000000008 */
[----:B------:R-:W-:Y:S01]  /*138240*/  SHF.R.S32.HI R8, RZ, 0x1f, R2 ;  /* 0x0000001fff087819 */ /* 0x000fe20000011402 */
[----:B------:R-:W4:Y:S04]  /*138250*/  LDL.LU R5, [R1+0x2ec] ;  /* 0x0002ec0001057983 */ /* 0x000f280000300800 */
[----:B------:R-:W-:Y:S01]  /*138260*/  IMAD.X R27, R8, 0x1, R28, P1 ;  /* 0x00000001081b7824 */ /* 0x000fe200008e061c */
[----:B------:R-:W-:Y:S04]  /*138270*/  STL [R1+0x524], R11 ;  /* 0x0005240b01007387 */ /* 0x000fe80000100800 */
[----:B------:R0:W-:Y:S04]  /*138280*/  STL.64 [R1+0x14d8], R26 ;  /* 0x0014d81a01007387 */ /* 0x0001e80000100a00 */
[----:B0-----:R-:W4:Y:S04]  /*138290*/  LDL.LU.64 R26, [R1+0x5b30] ;  /* 0x005b3000011a7983 */ /* 0x001f280000300a00 */
[----:B------:R-:W4:Y:S01]  /*1382a0*/  LDL.LU R11, [R1+0x154] ;  /* 0x00015400010b7983 */ /* 0x000f220000300800 */
[----:B------:R-:W-:-:S03]  /*1382b0*/  SHF.R.U32.HI R13, RZ, 0x8, R12 ;  /* 0x00000008ff0d7819 */ /* 0x000fc6000001160c */
[----:B------:R0:W-:Y:S02]  /*1382c0*/  STL.64 [R1+0x5af8], R28 ;  /* 0x005af81c01007387 */ /* 0x0001e40000100a00 */
[----:B0-----:R-:W-:Y:S02]  /*1382d0*/  SHF.R.U32.HI R28, RZ, 0x8, R6 ;  /* 0x00000008ff1c7819 */ /* 0x001fe40000011606 */
[----:B------:R-:W4:Y:S01]  /*1382e0*/  LDL.LU R6, [R1+0x4cd4] ;  /* 0x004cd40001067983 */ /* 0x000f220000300800 */
[----:B------:R-:W-:-:S03]  /*1382f0*/  LOP3.LUT R29, R13, 0xffff, RZ, 0xc0, !PT ;  /* 0x0000ffff0d1d7812 */ /* 0x000fc600078ec0ff */
[----:B------:R-:W4:Y:S04]  /*138300*/  LDL.LU R12, [R1+0x294c] ;  /* 0x00294c00010c7983 */ /* 0x000f280000300800 */
[----:B------:R-:W4:Y:S01]  /*138310*/  LDL.LU R13, [R1+0x4c64] ;  /* 0x004c6400010d7983 */ /* 0x000f220000300800 */
[----:B------:R-:W-:Y:S02]  /*138320*/  LOP3.LUT R28, R28, 0xffff, RZ, 0xc0, !PT ;  /* 0x0000ffff1c1c7812 */ /* 0x000fe400078ec0ff */
[--C-:B------:R-:W-:Y:S02]  /*138330*/  PRMT R29, R29, 0x3340, R0.reuse ;  /* 0x000033401d1d7816 */ /* 0x100fe40000000000 */
[----:B------:R-:W-:-:S03]  /*138340*/  PRMT R28, R28, 0x3340, R0 ;  /* 0x000033401c1c7816 */ /* 0x000fc60000000000 */
[----:B------:R0:W-:Y:S04]  /*138350*/  STL [R1+0xec], R29 ;  /* 0x0000ec1d01007387 */ /* 0x0001e80000100800 */
[----:B------:R0:W-:Y:S01]  /*138360*/  STL [R1+0x23c], R28 ;  /* 0x00023c1c01007387 */ /* 0x0001e20000100800 */
[----:B--2---:R-:W-:Y:S02]  /*138370*/  LOP3.LUT R4, R4, 0xffff, RZ, 0xc0, !PT ;  /* 0x0000ffff04047812 */ /* 0x004fe400078ec0ff */
[----:B---3--:R-:W-:-:S04]  /*138380*/  LOP3.LUT R3, R3, 0xffff, RZ, 0xc0, !PT ;  /* 0x0000ffff03037812 */ /* 0x008fc800078ec0ff */
[----:B0-----:R-:W-:Y:S02]  /*138390*/  PRMT R29, R3, 0x3340, R0 ;  /* 0x00003340031d7816 */ /* 0x001fe40000000000 */
[----:B------:R-:W-:-:S04]  /*1383a0*/  LOP3.LUT R7, R7, 0xffff, RZ, 0xc0, !PT ;  /* 0x0000ffff07077812 */ /* 0x000fc800078ec0ff */
[--C-:B------:R-:W-:Y:S02]  /*1383b0*/  PRMT R28, R4, 0x3340, R7.reuse ;  /* 0x00003340041c7816 */ /* 0x100fe40000000007 */
[----:B------:R-:W-:Y:S02]  /*1383c0*/  SHF.R.U32.HI R4, RZ, 0x8, R4 ;  /* 0x00000008ff047819 */ /* 0x000fe40000011604 */
[----:B------:R-:W-:Y:S02]  /*1383d0*/  SHF.R.U32.HI R7, RZ, 0x8, R7 ;  /* 0x00000008ff077819 */ /* 0x000fe40000011607 */
[----:B------:R-:W-:Y:S02]  /*1383e0*/  PRMT R29, R28, 0x5410, R29 ;  /* 0x000054101c1d7816 */ /* 0x000fe4000000001d */
[----:B------:R-:W-:Y:S02]  /*1383f0*/  LOP3.LUT R4, R4, 0xffff, RZ, 0xc0, !PT ;  /* 0x0000ffff04047812 */ /* 0x000fe400078ec0ff */
[----:B------:R-:W-:Y:S01]  /*138400*/  LOP3.LUT R7, R7, 0xffff, RZ, 0xc0, !PT ;  /* 0x0000ffff07077812 */ /* 0x000fe200078ec0ff */
[----:B------:R0:W-:Y:S03]  /*138410*/  STL [R1+0x7e0], R29 ;  /* 0x0007e01d01007387 */ /* 0x0001e60000100800 */
[----:B------:R-:W-:-:S02]  /*138420*/  PRMT R4, R4, 0x3340, R7 ;  /* 0x0000334004047816 */ /* 0x000fc40000000007 */
[----:B----4-:R-:W-:Y:S01]  /*138430*/  IADD3 R28, P1, PT, R2, R27, RZ ;  /* 0x0000001b021c7210 */ /* 0x010fe20007f3e0ff */
[----:B------:R-:W-:Y:S04]  /*138440*/  STL.64 [R1+0x5b08], R26 ;  /* 0x005b081a01007387 */ /* 0x000fe80000100a00 */
[----:B0-----:R-:W-:-:S05]  /*138450*/  IMAD.X R29, R8, 0x1, R26, P1 ;  /* 0x00000001081d7824 */ /* 0x001fca00008e061a */
[----:B------:R-:W-:Y:S04]  /*138460*/  STL.64 [R1+0x14d0], R28 ;  /* 0x0014d01c01007387 */ /* 0x000fe80000100a00 */
[----:B------:R0:W-:Y:S04]  /*138470*/  STL [R1+0x520], R4 ;  /* 0x0005200401007387 */ /* 0x0001e80000100800 */
[----:B0-----:R-:W2:Y:S01]  /*138480*/  LDL.LU R4, [R1+0x4cac] ;  /* 0x004cac0001047983 */ /* 0x001ea20000300800 */
[----:B------:R-:W-:-:S04]  /*138490*/  SHF.R.U32.HI R3, RZ, 0x8, R3 ;  /* 0x00000008ff037819 */ /* 0x000fc80000011603 */
[----:B------:R-:W-:-:S04]  /*1384a0*/  LOP3.LUT R3, R3, 0xffff, RZ, 0xc0, !PT ;  /* 0x0000ffff03037812 */ /* 0x000fc800078ec0ff */
[----:B------:R-:W-:Y:S02]  /*1384b0*/  PRMT R3, R3, 0x3340, R0 ;  /* 0x0000334003037816 */ /* 0x000fe40000000000 */
[----:B------:R-:W-:Y:S02]  /*1384c0*/  LOP3.LUT R7, R10, 0xffff, RZ, 0xc0, !PT ;  /* 0x0000ffff0a077812 */ /* 0x000fe400078ec0ff */
[----:B------:R-:W-:Y:S01]  /*1384d0*/  LOP3.LUT R5, R5, 0xffff, RZ, 0xc0, !PT ;  /* 0x0000ffff05057812 */ /* 0x000fe200078ec0ff */
[----:B------:R0:W-:Y:S04]  /*1384e0*/  STL [R1+0x240], R3 ;  /* 0x0002400301007387 */ /* 0x0001e80000100800 */
[----:B------:R-:W3:Y:S04]  /*1384f0*/  LDL.LU R10, [R1+0x5b28] ;  /* 0x005b2800010a7983 */ /* 0x000ee80000300800 */
[----:B------:R-:W4:Y:S01]  /*138500*/  LDL.LU R27, [R1+0x27bc] ;  /* 0x0027bc00011b7983 */ /* 0x000f220000300800 */
[----:B0-----:R-:W-:-:S03]  /*138510*/  LOP3.LUT R3, R11, 0xffff, RZ, 0xc0, !PT ;  /* 0x0000ffff0b037812 */ /* 0x001fc600078ec0ff */
[----:B------:R-:W3:Y:S01]  /*138520*/  LDL.LU R29, [R1+0x2b48] ;  /* 0x002b4800011d7983 */ /* 0x000ee20000300800 */
[----:B------:R-:W-:-:S03]  /*138530*/  PRMT R11, R7, 0x3340, R0 ;  /* 0x00003340070b7816 */ /* 0x000fc60000000000 */
[----:B------:R0:W-:Y:S01]  /*138540*/  STL [R1+0x56dc], R7 ;  /* 0x0056dc0701007387 */ /* 0x0001e20000100800 */
[----:B------:R-:W-:Y:S02]  /*138550*/  LOP3.LUT R28, R6, 0xffff, RZ, 0xc0, !PT ;  /* 0x0000ffff061c7812 */ /* 0x000fe400078ec0ff */
[----:B------:R-:W-:Y:S02]  /*138560*/  LOP3.LUT R6, R12, 0xffff, RZ, 0xc0, !PT ;  /* 0x0000ffff0c067812 */ /* 0x000fe400078ec0ff */
[----:B0-----:R-:W-:Y:S02]  /*138570*/  PRMT R7, R5, 0x3340, R3 ;  /* 0x0000334005077816 */ /* 0x001fe40000000003 */
[----:B------:R-:W-:Y:S02]  /*138580*/  LOP3.LUT R26, R13, 0xffff, RZ, 0xc0, !PT ;  /* 0x0000ffff0d1a7812 */ /* 0x000fe400078ec0ff */
[----:B------:R-:W-:Y:S02]  /*138590*/  PRMT R12, R7, 0x5410, R11 ;  /* 0x00005410070c7816 */ /* 0x000fe4000000000b */
[----:B------:R-:W-:-:S02]  /*1385a0*/  PRMT R11, R6, 0x3340, R0 ;  /* 0x00003340060b7816 */ /* 0x000fc40000000000 */
[----:B------:R-:W-:Y:S01]  /*1385b0*/  PRMT R7, R28, 0x3340, R26 ;  /* 0x000033401c077816 */ /* 0x000fe2000000001a */
[----:B------:R0:W-:Y:S03]  /*1385c0*/  STL [R1+0x4ca8], R12 ;  /* 0x004ca80c01007387 */ /* 0x0001e60000100800 */
[----:B------:R-:W-:Y:S02]  /*1385d0*/  PRMT R7, R7, 0x5410, R11 ;  /* 0x0000541007077816 */ /* 0x000fe4000000000b */
[----:B0-----:R-:W-:-:S03]  /*1385e0*/  IADD3 R12, P1, PT, R2, R25, RZ ;  /* 0x00000019020c7210 */ /* 0x001fc60007f3e0ff */
[----:B------:R-:W-:Y:S02]  /*1385f0*/  STL [R1+0x7b8], R7 ;  /* 0x0007b80701007387 */ /* 0x000fe40000100800 */
[----:B------:R-:W-:Y:S01]  /*138600*/  IMAD.X R13, R8, 0x1, R24, P1 ;  /* 0x00000001080d7824 */ /* 0x000fe200008e0618 */
[----:B------:R-:W-:Y:S02]  /*138610*/  SHF.R.U32.HI R5, RZ, 0x8, R5 ;  /* 0x00000008ff057819 */ /* 0x000fe40000011605 */
[----:B------:R-:W-:Y:S02]  /*138620*/  SHF.R.U32.HI R11, RZ, 0x8, R3 ;  /* 0x00000008ff0b7819 */ /* 0x000fe40000011603 */
[----:B------:R0:W-:Y:S01]  /*138630*/  STL.64 [R1+0x14c8], R12 ;  /* 0x0014c80c01007387 */ /* 0x0001e20000100a00 */
[----:B------:R-:W-:Y:S02]  /*138640*/  LOP3.LUT R5, R5, 0xffff, RZ, 0xc0, !PT ;  /* 0x0000ffff05057812 */ /* 0x000fe400078ec0ff */
[----:B------:R-:W-:Y:S01]  /*138650*/  LOP3.LUT R11, R11, 0xffff, RZ, 0xc0, !PT ;  /* 0x0000ffff0b0b7812 */ /* 0x000fe200078ec0ff */
[----:B0-----:R-:W3:Y:S04]  /*138660*/  LDL.LU.64 R12, [R1+0x5b20] ;  /* 0x005b2000010c7983 */ /* 0x001ee80000300a00 */
[----:B------:R0:W-:Y:S04]  /*138670*/  STL.64 [R1+0x5af0], R24 ;  /* 0x005af01801007387 */ /* 0x0001e80000100a00 */
[----:B------:R-:W3:Y:S04]  /*138680*/  LDL.LU R3, [R1+0x4cb0] ;  /* 0x004cb00001037983 */ /* 0x000ee80000300800 */
[----:B------:R-:W3:Y:S01]  /*138690*/  LDL.LU R7, [R1+0x2b3c] ;  /* 0x002b3c0001077983 */ /* 0x000ee20000300800 */
[----:B------:R-:W-:-:S02]  /*1386a0*/  PRMT R11, R5, 0x3340, R11 ;  /* 0x00003340050b7816 */ /* 0x000fc4000000000b */
[----:B0-----:R-:W-:Y:S01]  /*1386b0*/  SHF.R.U32.HI R24, RZ, 0x8, R28 ;  /* 0x00000008ff187819 */ /* 0x001fe2000001161c */
[----:B------:R-:W3:Y:S01]  /*1386c0*/  LDL.LU R5, [R1+0x398] ;  /* 0x0003980001057983 */ /* 0x000ee20000300800 */
[----:B------:R-:W-:Y:S02]  /*1386d0*/  SHF.R.U32.HI R25, RZ, 0x8, R26 ;  /* 0x00000008ff197819 */ /* 0x000fe4000001161a */
[----:B------:R-:W-:Y:S02]  /*1386e0*/  LOP3.LUT R24, R24, 0xffff, RZ, 0xc0, !PT ;  /* 0x0000ffff18187812 */ /* 0x000fe400078ec0ff */
[----:B------:R-:W-:Y:S01]  /*1386f0*/  LOP3.LUT R25, R25, 0xffff, RZ, 0xc0, !PT ;  /* 0x0000ffff19197812 */ /* 0x000fe200078ec0ff */
[----:B------:R0:W-:Y:S04]  /*138700*/  STL [R1+0x5720], R11 ;  /* 0x0057200b01007387 */ /* 0x0001e80000100800 */
[----:B------:R-:W3:Y:S01]  /*138710*/  LDL.LU R28, [R1+0x1fc] ;  /* 0x0001fc00011c7983 */ /* 0x000ee20000300800 */
[----:B0-----:R-:W-:-:S05]  /*138720*/  PRMT R11, R24, 0x3340, R25 ;  /* 0x00003340180b7816 */ /* 0x001fca0000000019 */
[----:B------:R4:W-:Y:S01]  /*138730*/  STL [R1+0x51c], R11 ;  /* 0x00051c0b01007387 */ /* 0x0009e20000100800 */
[----:B--2---:R-:W-:-:S03]  /*138740*/  LOP3.LUT R24, R4, 0xffff, RZ, 0xc0, !PT ;  /* 0x0000ffff04187812 */ /* 0x004fc600078ec0ff */
[----:B------:R-:W2:Y:S01]  /*138750*/  LDL.LU R4, [R1+0x394] ;  /* 0x0003940001047983 */ /* 0x000ea20000300800 */
[----:B----4-:R-:W-:Y:S02]  /*138760*/  LOP3.LUT R11, R27, 0xffff, RZ, 0xc0, !PT ;  /* 0x0000ffff1b0b7812 */ /* 0x010fe400078ec0ff */
[----:B---3--:R-:W-:Y:S02]  /*138770*/  LOP3.LUT R25, R29, 0xffff, RZ, 0xc0, !PT ;  /* 0x0000ffff1d197812 */ /* 0x008fe400078ec0ff */
[----:B------:R-:W-:Y:S01]  /*138780*/  PRMT R27, R11, 0x3340, R0 ;  /* 0x000033400b1b7816 */ /* 0x000fe20000000000 */
[----:B------:R-:W3:Y:S01]  /*138790*/  LDL.LU R29, [R1+0x1f8] ;  /* 0x0001f800011d7983 */ /* 0x000ee20000300800 */
[--C-:B------:R-:W-:Y:S02]  /*1387a0*/  PRMT R26, R24, 0x3340, R25.reuse ;  /* 0x00003340181a7816 */ /* 0x100fe40000000019 */
[----:B------:R-:W-:Y:S02]  /*1387b0*/  SHF.R.U32.HI R24, RZ, 0x8, R24 ;  /* 0x00000008ff187819 */ /* 0x000fe40000011618 */
[----:B------:R-:W-:-:S02]  /*1387c0*/  SHF.R.U32.HI R25, RZ, 0x8, R25 ;  /* 0x00000008ff197819 */ /* 0x000fc40000011619 */
[----:B------:R-:W-:Y:S02]  /*1387d0*/  PRMT R27, R26, 0x5410, R27 ;  /* 0x000054101a1b7816 */ /* 0x000fe4000000001b */
[----:B------:R-:W-:Y:S02]  /*1387e0*/  SHF.R.U32.HI R11, RZ, 0x8, R11 ;  /* 0x00000008ff0b7819 */ /* 0x000fe4000001160b */
[----:B------:R-:W-:Y:S02]  /*1387f0*/  IADD3 R26, P1, PT, R2, R17, RZ ;  /* 0x00000011021a7210 */ /* 0x000fe40007f3e0ff */
[----:B------:R-:W-:Y:S02]  /*138800*/  LOP3.LUT R24, R24, 0xffff, RZ, 0xc0, !PT ;  /* 0x0000ffff18187812 */ /* 0x000fe400078ec0ff */
[----:B------:R-:W-:Y:S01]  /*138810*/  LOP3.LUT R25, R25, 0xffff, RZ, 0xc0, !PT ;  /* 0x0000ffff19197812 */ /* 0x000fe200078ec0ff */
[----:B------:R0:W-:Y:S01]  /*138820*/  STL [R1+0x7e8], R27 ;  /* 0x0007e81b01007387 */ /* 0x0001e20000100800 */
[----:B------:R-:W-:-:S02]  /*138830*/  LOP3.LUT R11, R11, 0xffff, RZ, 0xc0, !PT ;  /* 0x0000ffff0b0b7812 */ /* 0x000fc400078ec0ff */
[----:B------:R-:W-:Y:S02]  /*138840*/  PRMT R24, R24, 0x3340, R25 ;  /* 0x0000334018187816 */ /* 0x000fe40000000019 */
[----:B------:R-:W-:Y:S01]  /*138850*/  PRMT R11, R11, 0x3340, R0 ;  /* 0x000033400b0b7816 */ /* 0x000fe20000000000 */
[----:B0-----:R-:W-:-:S05]  /*138860*/  IMAD.X R27, R8, 0x1, R15, P1 ;  /* 0x00000001081b7824 */ /* 0x001fca00008e060f */
[----:B------:R-:W-:Y:S04]  /*138870*/  STL.64 [R1+0x14c0], R26 ;  /* 0x0014c01a01007387 */ /* 0x000fe80000100a00 */
[----:B------:R-:W-:Y:S04]  /*138880*/  STL [R1+0x518], R24 ;  /* 0x0005181801007387 */ /* 0x000fe80000100800 */
[----:B------:R0:W-:Y:S02]  /*138890*/  STL [R1+0xf0], R11 ;  /* 0x0000f00b01007387 */ /* 0x0001e40000100800 */
[----:B0-----:R-:W-:-:S04]  /*1388a0*/  SHF.R.U32.HI R11, RZ, 0x8, R6 ;  /* 0x00000008ff0b7819 */ /* 0x001fc80000011606 */
[----:B------:R-:W-:Y:S02]  /*1388b0*/  LOP3.LUT R11, R11, 0xffff, RZ, 0xc0, !PT ;  /* 0x0000ffff0b0b7812 */ /* 0x000fe400078ec0ff */
[----:B------:R-:W-:Y:S02]  /*1388c0*/  LOP3.LUT R3, R3, 0xffff, RZ, 0xc0, !PT ;  /* 0x0000ffff03037812 */ /* 0x000fe400078ec0ff */
[----:B------:R-:W-:Y:S02]  /*1388d0*/  LOP3.LUT R25, R7, 0xffff, RZ, 0xc0, !PT ;  /* 0x0000ffff07197812 */ /* 0x000fe400078ec0ff */
[----:B------:R-:W-:Y:S02]  /*1388e0*/  SHF.R.U32.HI R6, RZ, 0x8, R3 ;  /* 0x00000008ff067819 */ /* 0x000fe40000011603 */
[----:B------:R-:W-:Y:S02]  /*1388f0*/  SHF.R.U32.HI R7, RZ, 0x8, R25 ;  /* 0x00000008ff077819 */ /* 0x000fe40000011619 */
[----:B------:R-:W-:-:S02]  /*138900*/  LOP3.LUT R6, R6, 0xffff, RZ, 0xc0, !PT ;  /* 0x0000ffff06067812 */ /* 0x000fc400078ec0ff */
[----:B------:R-:W-:Y:S02]  /*138910*/  LOP3.LUT R7, R7, 0xffff, RZ, 0xc0, !PT ;  /* 0x0000ffff07077812 */ /* 0x000fe400078ec0ff */
[----:B------:R-:W-:Y:S02]  /*138920*/  PRMT R24, R11, 0x3340, R0 ;  /* 0x000033400b187816 */ /* 0x000fe40000000000 */
[----:B------:R-:W-:Y:S02]  /*138930*/  PRMT R11, R6, 0x3340, R7 ;  /* 0x00003340060b7816 */ /* 0x000fe40000000007 */
[----:B------:R-:W-:Y:S01]  /*138940*/  LOP3.LUT R6, R10, 0xffff, RZ, 0xc0, !PT ;  /* 0x0000ffff0a067812 */ /* 0x000fe200078ec0ff */
[----:B------:R2:W-:Y:S01]  /*138950*/  STL [R1+0x238], R24 ;  /* 0x0002381801007387 */ /* 0x0005e20000100800 */
[----:B------:R-:W-:-:S03]  /*138960*/  LOP3.LUT R7, R5, 0xffff, RZ, 0xc0, !PT ;  /* 0x0000ffff05077812 */ /* 0x000fc600078ec0ff */
[----:B------:R0:W-:Y:S04]  /*138970*/  STL [R1+0x4c4c], R11 ;  /* 0x004c4c0b01007387 */ /* 0x0001e80000100800 */
[----:B------:R-:W4:Y:S04]  /*138980*/  LDL.LU R10, [R1+0x5b18] ;  /* 0x005b1800010a7983 */ /* 0x000f280000300800 */
[----:B------:R-:W4:Y:S01]  /*138990*/  LDL.LU R5, [R1+0x2fc] ;  /* 0x0002fc0001057983 */ /* 0x000f220000300800 */
[----:B--2---:R-:W-:Y:S02]  /*1389a0*/  LOP3.LUT R24, R4, 0xffff, RZ, 0xc0, !PT ;  /* 0x0000ffff04187812 */ /* 0x004fe400078ec0ff */
[----:B------:R-:W-:-:S02]  /*1389b0*/  LOP3.LUT R4, R9, 0xffff, RZ, 0xc0, !PT ;  /* 0x0000ffff09047812 */ /* 0x000fc400078ec0ff */
[----:B------:R-:W2:Y:S01]  /*1389c0*/  LDL.LU R9, [R1+0x5b14] ;  /* 0x005b140001097983 */ /* 0x000ea20000300800 */
[----:B0-----:R-:W-:Y:S02]  /*1389d0*/  LOP3.LUT R11, R28, 0xffff, RZ, 0xc0, !PT ;  /* 0x0000ffff1c0b7812 */ /* 0x001fe400078ec0ff */
[----:B------:R-:W-:Y:S02]  /*1389e0*/  PRMT R28, R6, 0x3340, R0 ;  /* 0x00003340061c7816 */ /* 0x000fe40000000000 */
[----:B------:R-:W-:Y:S02]  /*1389f0*/  PRMT R27, R7, 0x3340, R11 ;  /* 0x00003340071b7816 */ /* 0x000fe4000000000b */
[----:B------:R-:W-:Y:S02]  /*138a00*/  SHF.R.U32.HI R7, RZ, 0x8, R7 ;  /* 0x00000008ff077819 */ /* 0x000fe40000011607 */
[----:B------:R-:W-:Y:S02]  /*138a10*/  SHF.R.U32.HI R11, RZ, 0x8, R11 ;  /* 0x00000008ff0b7819 */ /* 0x000fe4000001160b */
[----:B------:R-:W-:-:S02]  /*138a20*/  LOP3.LUT R7, R7, 0xffff, RZ, 0xc0, !PT ;  /* 0x0000ffff07077812 */ /* 0x000fc400078ec0ff */
[----:B---3--:R-:W-:Y:S02]  /*138a30*/  LOP3.LUT R26, R29, 0xffff, RZ, 0xc0, !PT ;  /* 0x0000ffff1d1a7812 */ /* 0x008fe400078ec0ff */
[----:B------:R-:W-:Y:S02]  /*138a40*/  PRMT R29, R27, 0x5410, R28 ;  /* 0x000054101b1d7816 */ /* 0x000fe4000000001c */
[----:B------:R-:W-:Y:S02]  /*138a50*/  PRMT R28, R4, 0x3340, R0 ;  /* 0x00003340041c7816 */ /* 0x000fe40000000000 */
[----:B------:R-:W-:Y:S02]  /*138a60*/  PRMT R27, R24, 0x3340, R26 ;  /* 0x00003340181b7816 */ /* 0x000fe4000000001a */
[----:B------:R-:W-:Y:S02]  /*138a70*/  SHF.R.U32.HI R24, RZ, 0x8, R24 ;  /* 0x00000008ff187819 */ /* 0x000fe40000011618 */
[----:B------:R-:W-:-:S02]  /*138a80*/  SHF.R.U32.HI R26, RZ, 0x8, R26 ;  /* 0x00000008ff1a7819 */ /* 0x000fc4000001161a */
[----:B------:R-:W-:Y:S02]  /*138a90*/  PRMT R27, R27, 0x5410, R28 ;  /* 0x000054101b1b7816 */ /* 0x000fe4000000001c */
[----:B------:R-:W-:Y:S02]  /*138aa0*/  IADD3 R28, P1, PT, R2, R16, RZ ;  /* 0x00000010021c7210 */ /* 0x000fe40007f3e0ff */
[----:B------:R-:W-:Y:S02]  /*138ab0*/  LOP3.LUT R24, R24, 0xffff, RZ, 0xc0, !PT ;  /* 0x0000ffff18187812 */ /* 0x000fe400078ec0ff */
[----:B------:R-:W-:Y:S01]  /*138ac0*/  LOP3.LUT R26, R26, 0xffff, RZ, 0xc0, !PT ;  /* 0x0000ffff1a1a7812 */ /* 0x000fe200078ec0ff */
[----:B------:R0:W-:Y:S01]  /*138ad0*/  STL [R1+0x7b0], R29 ;  /* 0x0007b01d01007387 */ /* 0x0001e20000100800 */
[----:B------:R-:W-:Y:S02]  /*138ae0*/  LOP3.LUT R11, R11, 0xffff, RZ, 0xc0, !PT ;  /* 0x0000ffff0b0b7812 */ /* 0x000fe400078ec0ff */
[----:B------:R-:W-:-:S02]  /*138af0*/  SHF.R.U32.HI R6, RZ, 0x8, R6 ;  /* 0x00000008ff067819 */ /* 0x000fc40000011606 */
[----:B------:R-:W-:Y:S02]  /*138b00*/  PRMT R24, R24, 0x3340, R26 ;  /* 0x0000334018187816 */ /* 0x000fe4000000001a */
[----:B------:R-:W-:Y:S01]  /*138b10*/  PRMT R7, R7, 0x3340, R11 ;  /* 0x0000334007077816 */ /* 0x000fe2000000000b */
[----:B0-----:R-:W-:Y:S01]  /*138b20*/  IMAD.X R29, R8, 0x1, R14, P1 ;  /* 0x00000001081d7824 */ /* 0x001fe200008e060e */
[----:B------:R-:W-:Y:S02]  /*138b30*/  IADD3 R26, P1, PT, R2, R23, RZ ;  /* 0x00000017021a7210 */ /* 0x000fe40007f3e0ff */
[----:B------:R-:W-:Y:S01]  /*138b40*/  SHF.R.U32.HI R4, RZ, 0x8, R4 ;  /* 0x00000008ff047819 */ /* 0x000fe20000011604 */
[----:B------:R0:W-:Y:S01]  /*138b50*/  STL [R1+0x7b4], R27 ;  /* 0x0007b41b01007387 */ /* 0x0001e20000100800 */
[----:B------:R-:W-:Y:S02]  /*138b60*/  LOP3.LUT R6, R6, 0xffff, RZ, 0xc0, !PT ;  /* 0x0000ffff06067812 */ /* 0x000fe400078ec0ff */
[----:B------:R-:W-:Y:S01]  /*138b70*/  LOP3.LUT R4, R4, 0xffff, RZ, 0xc0, !PT ;  /* 0x0000ffff04047812 */ /* 0x000fe200078ec0ff */
[----:B------:R-:W-:Y:S04]  /*138b80*/  STL.64 [R1+0x14b8], R28 ;  /* 0x0014b81c01007387 */ /* 0x000fe80000100a00 */
[----:B------:R-:W-:Y:S01]  /*138b90*/  STL [R1+0x514], R24 ;  /* 0x0005141801007387 */ /* 0x000fe20000100800 */
[----:B0-----:R-:W-:-:S03]  /*138ba0*/  IMAD.X R27, R8, 0x1, R22, P1 ;  /* 0x00000001081b7824 */ /* 0x001fc600008e0616 */
[----:B------:R0:W-:Y:S04]  /*138bb0*/  STL [R1+0x50c], R7 ;  /* 0x00050c0701007387 */ /* 0x0001e80000100800 */
[----:B------:R-:W-:Y:S01]  /*138bc0*/  STL.64 [R1+0x14b0], R26 ;  /* 0x0014b01a01007387 */ /* 0x000fe20000100a00 */
[--C-:B0-----:R-:W-:Y:S02]  /*138bd0*/  PRMT R7, R6, 0x3340, R0.reuse ;  /* 0x0000334006077816 */ /* 0x101fe40000000000 */
[----:B------:R-:W-:-:S03]  /*138be0*/  PRMT R6, R4, 0x3340, R0 ;  /* 0x0000334004067816 */ /* 0x000fc60000000000 */
[----:B------:R0:W-:Y:S04]  /*138bf0*/  STL [R1+0xfc], R7 ;  /* 0x0000fc0701007387 */ /* 0x0001e80000100800 */
[----:B0-----:R-:W3:Y:S04]  /*138c00*/  LDL.LU R7, [R1+0x4ce0] ;  /* 0x004ce00001077983 */ /* 0x001ee80000300800 */
[----:B------:R0:W-:Y:S04]  /*138c10*/  STL [R1+0x234], R6 ;  /* 0x0002340601007387 */ /* 0x0001e80000100800 */
[----:B------:R-:W3:Y:S04]  /*138c20*/  LDL.LU R28, [R1+0x295c] ;  /* 0x00295c00011c7983 */ /* 0x000ee80000300800 */
[----:B------:R-:W3:Y:S01]  /*138c30*/  LDL.LU R29, [R1+0x4c68] ;  /* 0x004c6800011d7983 */ /* 0x000ee20000300800 */
[----:B----4-:R-:W-:-:S02]  /*138c40*/  LOP3.LUT R4, R5, 0xffff, RZ, 0xc0, !PT ;  /* 0x0000ffff05047812 */ /* 0x010fc400078ec0ff */
[----:B--2---:R-:W-:Y:S02]  /*138c50*/  LOP3.LUT R5, R9, 0xffff, RZ, 0xc0, !PT ;  /* 0x0000ffff09057812 */ /* 0x004fe400078ec0ff */
[----:B------:R-:W2:Y:S01]  /*138c60*/  LDL.LU R9, [R1+0x5b10] ;  /* 0x005b100001097983 */ /* 0x000ea20000300800 */
[----:B------:R-:W-:Y:S02]  /*138c70*/  LOP3.LUT R13, R13, 0xffff, RZ, 0xc0, !PT ;  /* 0x0000ffff0d0d7812 */ /* 0x000fe400078ec0ff */
[----:B0-----:R-:W-:Y:S02]  /*138c80*/  PRMT R6, R4, 0x3340, R5 ;  /* 0x0000334004067816 */ /* 0x001fe40000000005 */
[----:B------:R-:W-:Y:S02]  /*138c90*/  PRMT R11, R13, 0x3340, R0 ;  /* 0x000033400d0b7816 */ /* 0x000fe40000000000 */
[----:B------:R-:W-:Y:S02]  /*138ca0*/  SHF.R.U32.HI R4, RZ, 0x8, R4 ;  /* 0x00000008ff047819 */ /* 0x000fe40000011604 */
[----:B------:R-:W-:-:S02]  /*138cb0*/  PRMT R6, R6, 0x5410, R11 ;  /* 0x0000541006067816 */ /* 0x000fc4000000000b */
[----:B------:R-:W-:Y:S02]  /*138cc0*/  LOP3.LUT R11, R10, 0xffff, RZ, 0xc0, !PT ;  /* 0x0000ffff0a0b7812 */ /* 0x000fe400078ec0ff */
[----:B------:R-:W-:Y:S02]  /*138cd0*/  SHF.R.U32.HI R5, RZ, 0x8, R5 ;  /* 0x00000008ff057819 */ /* 0x000fe40000011605 */
[----:B------:R-:W-:Y:S02]  /*138ce0*/  IADD3 R26, P1, PT, R2, R21, RZ ;  /* 0x00000015021a7210 */ /* 0x000fe40007f3e0ff */
[----:B------:R-:W-:Y:S02]  /*138cf0*/  LOP3.LUT R4, R4, 0xffff, RZ, 0xc0, !PT ;  /* 0x0000ffff04047812 */ /* 0x000fe400078ec0ff */
[----:B------:R-:W-:Y:S01]  /*138d00*/  LOP3.LUT R5, R5, 0xffff, RZ, 0xc0, !PT ;  /* 0x0000ffff05057812 */ /* 0x000fe200078ec0ff */
[----:B------:R-:W-:Y:S01]  /*138d10*/  IMAD.X R27, R8, 0x1, R19, P1 ;  /* 0x00000001081b7824 */ /* 0x000fe200008e0613 */
[----:B------:R-:W-:Y:S02]  /*138d20*/  STL [R1+0x7a8], R6 ;  /* 0x0007a80601007387 */ /* 0x000fe40000100800 */
[----:B------:R-:W-:-:S02]  /*138d30*/  PRMT R4, R4, 0x3340, R5 ;  /* 0x0000334004047816 */ /* 0x000fc40000000005 */
[----:B------:R-:W-:Y:S01]  /*138d40*/  LOP3.LUT R12, R12, 0xffff, RZ, 0xc0, !PT ;  /* 0x0000ffff0c0c7812 */ /* 0x000fe200078ec0ff */
[----:B------:R0:W-:Y:S04]  /*138d50*/  STL.64 [R1+0x14a8], R26 ;  /* 0x0014a81a01007387 */ /* 0x0001e80000100a00 */
[----:B0-----:R-:W4:Y:S04]  /*138d60*/  LDL.LU.64 R26, [R1+0x5b08] ;  /* 0x005b0800011a7983 */ /* 0x001f280000300a00 */
[----:B------:R0:W-:Y:S04]  /*138d70*/  STL [R1+0x510], R4 ;  /* 0x0005100401007387 */ /* 0x0001e80000100800 */
[----:B------:R-:W4:Y:S04]  /*138d80*/  LDL.LU R6, [R1+0x2968] ;  /* 0x0029680001067983 */ /* 0x000f280000300800 */
[----:B0-----:R-:W4:Y:S04]  /*138d90*/  LDL.LU R4, [R1+0x4cec] ;  /* 0x004cec0001047983 */ /* 0x001f280000300800 */
[----:B------:R-:W4:Y:S01]  /*138da0*/  LDL.LU R5, [R1+0x4c6c] ;  /* 0x004c6c0001057983 */ /* 0x000f220000300800 */
[----:B---3--:R-:W-:-:S02]  /*138db0*/  LOP3.LUT R7, R7, 0xffff, RZ, 0xc0, !PT ;  /* 0x0000ffff07077812 */ /* 0x008fc400078ec0ff */
[----:B--2---:R-:W-:-:S04]  /*138dc0*/  LOP3.LUT R9, R9, 0xffff, RZ, 0xc0, !PT ;  /* 0x0000ffff09097812 */ /* 0x004fc800078ec0ff */
[----:B------:R-:W-:Y:S02]  /*138dd0*/  SHF.R.U32.HI R10, RZ, 0x8, R9 ;  /* 0x00000008ff0a7819 */ /* 0x000fe40000011609 */
[--C-:B------:R-:W-:Y:S02]  /*138de0*/  PRMT R9, R9, 0x3340, R11.reuse ;  /* 0x0000334009097816 */ /* 0x100fe4000000000b */
[----:B------:R-:W-:Y:S02]  /*138df0*/  SHF.R.U32.HI R11, RZ, 0x8, R11 ;  /* 0x00000008ff0b7819 */ /* 0x000fe4000001160b */
[----:B------:R-:W-:Y:S02]  /*138e00*/  LOP3.LUT R10, R10, 0xffff, RZ, 0xc0, !PT ;  /* 0x0000ffff0a0a7812 */ /* 0x000fe400078ec0ff */
[----:B------:R-:W-:-:S04]  /*138e10*/  LOP3.LUT R11, R11, 0xffff, RZ, 0xc0, !PT ;  /* 0x0000ffff0b0b7812 */ /* 0x000fc800078ec0ff */
[----:B------:R-:W-:Y:S02]  /*138e20*/  PRMT R10, R10, 0x3340, R11 ;  /* 0x000033400a0a7816 */ /* 0x000fe4000000000b */
[----:B------:R-:W-:-:S03]  /*138e30*/  SHF.R.U32.HI R11, RZ, 0x8, R12 ;  /* 0x00000008ff0b7819 */ /* 0x000fc6000001160c */
[----:B------:R0:W-:Y:S02]  /*138e40*/  STL [R1+0x5914], R10 ;  /* 0x0059140a01007387 */ /* 0x0001e40000100800 */
[----:B0-----:R-:W-:-:S04]  /*138e50*/  LOP3.LUT R10, R11, 0xffff, RZ, 0xc0, !PT ;  /* 0x0000ffff0b0a7812 */ /* 0x001fc800078ec0ff */
[----:B------:R-:W-:Y:S02]  /*138e60*/  PRMT R11, R10, 0x3340, R0 ;  /* 0x000033400a0b7816 */ /* 0x000fe40000000000 */
        /* <DEDUP_REMOVED lines=9> */
[----:B------:R-:W2:Y:S04]  /*138f00*/  LDL.LU R8, [R1+0x5b00] ;  /* 0x005b000001087983 */ /* 0x000ea80000300800 */
[----:B------:R0:W-:Y:S04]  /*138f10*/  STL.64 [R1+0x14a0], R28 ;  /* 0x0014a01c01007387 */ /* 0x0001e80000100a00 */
[----:B0-----:R-:W3:Y:S01]  /*138f20*/  LDL.LU.64 R28, [R1+0x5af8] ;  /* 0x005af800011c7983 */ /* 0x001ee20000300a00 */
[----:B------:R-:W-:-:S02]  /*138f30*/  SHF.R.U32.HI R24, RZ, 0x8, R13 ;  /* 0x00000008ff187819 */ /* 0x000fc4000001160d */
[----:B------:R-:W-:Y:S01]  /*138f40*/  SHF.R.U32.HI R7, RZ, 0x8, R7 ;  /* 0x00000008ff077819 */ /* 0x000fe20000011607 */
[----:B------:R-:W2:Y:S01]  /*138f50*/  LDL.LU R13, [R1+0x27d8] ;  /* 0x0027d800010d7983 */ /* 0x000ea20000300800 */
[----:B------:R-:W-:Y:S02]  /*138f60*/  LOP3.LUT R24, R24, 0xffff, RZ, 0xc0, !PT ;  /* 0x0000ffff18187812 */ /* 0x000fe400078ec0ff */
[----:B------:R-:W-:Y:S02]  /*138f70*/  SHF.R.U32.HI R11, RZ, 0x8, R11 ;  /* 0x00000008ff0b7819 */ /* 0x000fe4000001160b */
[----:B------:R-:W-:Y:S02]  /*138f80*/  PRMT R24, R24, 0x3340, R0 ;  /* 0x0000334018187816 */ /* 0x000fe40000000000 */
[----:B------:R-:W-:Y:S02]  /*138f90*/  LOP3.LUT R7, R7, 0xffff, RZ, 0xc0, !PT ;  /* 0x0000ffff07077812 */ /* 0x000fe400078ec0ff */
[----:B------:R-:W-:Y:S01]  /*138fa0*/  LOP3.LUT R11, R11, 0xffff, RZ, 0xc0, !PT ;  /* 0x0000ffff0b0b7812 */ /* 0x000fe200078ec0ff */
[----:B------:R0:W-:Y:S03]  /*138fb0*/  STL [R1+0x100], R24 ;  /* 0x0001001801007387 */ /* 0x0001e60000100800 */
[----:B0-----:R-:W-:-:S02]  /*138fc0*/  PRMT R24, R7, 0x3340, R11 ;  /* 0x0000334007187816 */ /* 0x001fc4000000000b */
[----:B----4-:R-:W-:Y:S02]  /*138fd0*/  LOP3.LUT R11, R6, 0xffff, RZ, 0xc0, !PT ;  /* 0x0000ffff060b7812 */ /* 0x010fe400078ec0ff */
[----:B------:R-:W-:Y:S01]  /*138fe0*/  LOP3.LUT R7, R4, 0xffff, RZ, 0xc0, !PT ;  /* 0x0000ffff04077812 */ /* 0x000fe200078ec0ff */
[----:B------:R0:W-:Y:S01]  /*138ff0*/  STL [R1+0x504], R24 ;  /* 0x0005041801007387 */ /* 0x0001e20000100800 */
[----:B-1----:R-:W-:Y:S01]  /*139000*/  VIADD R2, R2, UR5 ;  /* 0x0000000502027c36 */ /* 0x002fe20008000000 */
[----:B------:R-:W-:Y:S01]  /*139010*/  PRMT R3, R3, 0x3340, R25 ;  /* 0x0000334003037816 */ /* 0x000fe20000000019 */
[----:B------:R-:W1:Y:S01]  /*139020*/  LDCU UR5, c[0x0][0x3b8] ;  /* 0x00007700ff0577ac */ /* 0x000e620008000800 */
[----:B0-----:R-:W-:Y:S02]  /*139030*/  LOP3.LUT R24, R5, 0xffff, RZ, 0xc0, !PT ;  /* 0x0000ffff05187812 */ /* 0x001fe400078ec0ff */
[----:B------:R-:W-:Y:S02]  /*139040*/  PRMT R5, R11, 0x3340, R0 ;  /* 0x000033400b057816 */ /* 0x000fe40000000000 */
[----:B------:R-:W-:-:S02]  /*139050*/  PRMT R4, R7, 0x3340, R24 ;  /* 0x0000334007047816 */ /* 0x000fc40000000018 */
[----:B------:R-:W-:Y:S02]  /*139060*/  SHF.R.U32.HI R7, RZ, 0x8, R7 ;  /* 0x00000008ff077819 */ /* 0x000fe40000011607 */
[----:B------:R-:W-:Y:S02]  /*139070*/  SHF.R.U32.HI R24, RZ, 0x8, R24 ;  /* 0x00000008ff187819 */ /* 0x000fe40000011618 */
[----:B------:R-:W-:Y:S02]  /*139080*/  PRMT R6, R4, 0x5410, R5 ;  /* 0x0000541004067816 */ /* 0x000fe40000000005 */
[----:B------:R-:W-:Y:S02]  /*139090*/  LOP3.LUT R7, R7, 0xffff, RZ, 0xc0, !PT ;  /* 0x0000ffff07077812 */ /* 0x000fe400078ec0ff */
[----:B------:R-:W-:-:S04]  /*1390a0*/  LOP3.LUT R24, R24, 0xffff, RZ, 0xc0, !PT ;  /* 0x0000ffff18187812 */ /* 0x000fc800078ec0ff */
[----:B------:R-:W-:Y:S02]  /*1390b0*/  PRMT R7, R7, 0x3340, R24 ;  /* 0x0000334007077816 */ /* 0x000fe40000000018 */
[----:B---3--:R-:W-:Y:S01]  /*1390c0*/  IADD3 R4, P1, PT, R2, R29, RZ ;  /* 0x0000001d02047210 */ /* 0x008fe20007f3e0ff */
[----:B------:R0:W-:Y:S02]  /*1390d0*/  STL [R1+0x5ae8], R29 ;  /* 0x005ae81d01007387 */ /* 0x0001e40000100800 */
[----:B0-----:R-:W-:-:S05]  /*1390e0*/  SHF.R.S32.HI R29, RZ, 0x1f, R2 ;  /* 0x0000001fff1d7819 */ /* 0x001fca0000011402 */
[C---:B------:R-:W-:Y:S01]  /*1390f0*/  IMAD.X R5, R29.reuse, 0x1, R28, P1 ;  /* 0x000000011d057824 */ /* 0x040fe200008e061c */
[----:B------:R-:W-:Y:S01]  /*139100*/  IADD3 R24, P1, PT, R2, R27, RZ ;  /* 0x0000001b02187210 */ /* 0x000fe20007f3e0ff */
[----:B------:R-:W-:Y:S04]  /*139110*/  STL [R1+0x7a0], R6 ;  /* 0x0007a00601007387 */ /* 0x000fe80000100800 */
[----:B------:R0:W-:Y:S01]  /*139120*/  STL.64 [R1+0x1498], R4 ;  /* 0x0014980401007387 */ /* 0x0001e20000100a00 */
[----:B------:R-:W-:-:S03]  /*139130*/  IMAD.X R25, R29, 0x1, R26, P1 ;  /* 0x000000011d197824 */ /* 0x000fc600008e061a */
[----:B0-----:R-:W3:Y:S04]  /*139140*/  LDL.LU R4, [R1+0x4cbc] ;  /* 0x004cbc0001047983 */ /* 0x001ee80000300800 */
[----:B------:R-:W4:Y:S04]  /*139150*/  LDL.LU R6, [R1+0x27dc] ;  /* 0x0027dc0001067983 */ /* 0x000f280000300800 */
[----:B------:R-:W4:Y:S04]  /*139160*/  LDL.LU R5, [R1+0x2b58] ;  /* 0x002b580001057983 */ /* 0x000f280000300800 */
[----:B------:R-:W-:Y:S04]  /*139170*/  STL [R1+0x500], R7 ;  /* 0x0005000701007387 */ /* 0x000fe80000100800 */
[----:B------:R0:W-:Y:S04]  /*139180*/  STL.64 [R1+0x1488], R24 ;  /* 0x0014881801007387 */ /* 0x0001e80000100a00 */
[----:B0-----:R-:W4:Y:S01]  /*139190*/  LDL.LU.64 R24, [R1+0x5af0] ;  /* 0x005af00001187983 */ /* 0x001f220000300a00 */
[----:B--2---:R-:W-:-:S02]  /*1391a0*/  LOP3.LUT R7, R13, 0xffff, RZ, 0xc0, !PT ;  /* 0x0000ffff0d077812 */ /* 0x004fc400078ec0ff */
[----:B------:R-:W-:-:S03]  /*1391b0*/  PRMT R12, R12, 0x3340, R0 ;  /* 0x000033400c0c7816 */ /* 0x000fc60000000000 */
[----:B------:R0:W-:Y:S01]  /*1391c0*/  STL [R1+0x4cd0], R7 ;  /* 0x004cd00701007387 */ /* 0x0001e20000100800 */
[----:B------:R-:W-:Y:S02]  /*1391d0*/  PRMT R9, R9, 0x5410, R12 ;  /* 0x0000541009097816 */ /* 0x000fe4000000000c */
[----:B0-----:R-:W-:-:S04]  /*1391e0*/  PRMT R7, R7, 0x3340, R0 ;  /* 0x0000334007077816 */ /* 0x001fc80000000000 */
[----:B------:R-:W-:Y:S01]  /*1391f0*/  PRMT R3, R3, 0x5410, R7 ;  /* 0x0000541003037816 */ /* 0x000fe20000000007 */
[----:B------:R-:W-:Y:S04]  /*139200*/  STL [R1+0x4c90], R9 ;  /* 0x004c900901007387 */ /* 0x000fe80000100800 */
[----:B------:R0:W-:Y:S04]  /*139210*/  STL [R1+0x4c9c], R3 ;  /* 0x004c9c0301007387 */ /* 0x0001e80000100800 */
[----:B------:R-:W2:Y:S04]  /*139220*/  LDL.LU R7, [R1+0x3b4] ;  /* 0x0003b40001077983 */ /* 0x000ea80000300800 */
[----:B0-----:R-:W2:Y:S01]  /*139230*/  LDL.LU R3, [R1+0x120] ;  /* 0x0001200001037983 */ /* 0x001ea20000300800 */
[----:B------:R-:W-:-:S04]  /*139240*/  SHF.R.U32.HI R10, RZ, 0x8, R10 ;  /* 0x00000008ff0a7819 */ /* 0x000fc8000001160a */
[----:B------:R-:W-:-:S04]  /*139250*/  LOP3.LUT R10, R10, 0xffff, RZ, 0xc0, !PT ;  /* 0x0000ffff0a0a7812 */ /* 0x000fc800078ec0ff */
[----:B------:R-:W-:Y:S02]  /*139260*/  PRMT R10, R10, 0x3340, R0 ;  /* 0x000033400a0a7816 */ /* 0x000fe40000000000 */
[----:B---3--:R-:W-:Y:S02]  /*139270*/  LOP3.LUT R4, R4, 0xffff, RZ, 0xc0, !PT ;  /* 0x0000ffff04047812 */ /* 0x008fe400078ec0ff */
[----:B----4-:R-:W-:-:S05]  /*139280*/  IADD3 R12, P1, PT, R2, R25, RZ ;  /* 0x00000019020c7210 */ /* 0x010fca0007f3e0ff */
[----:B------:R-:W-:-:S05]  /*139290*/  IMAD.X R13, R29, 0x1, R24, P1 ;  /* 0x000000011d0d7824 */ /* 0x000fca00008e0618 */
[----:B------:R0:W-:Y:S04]  /*1392a0*/  STL.64 [R1+0x1490], R12 ;  /* 0x0014900c01007387 */ /* 0x0001e80000100a00 */
[----:B0-----:R-:W3:Y:S04]  /*1392b0*/  LDL.LU R13, [R1+0x218] ;  /* 0x00021800010d7983 */ /* 0x001ee80000300800 */
[----:B------:R-:W4:Y:S04]  /*1392c0*/  LDL.LU R9, [R1+0x4cc4] ;  /* 0x004cc40001097983 */ /* 0x000f280000300800 */
[----:B------:R-:W4:Y:S04]  /*1392d0*/  LDL.LU R12, [R1+0x27e8] ;  /* 0x0027e800010c7983 */ /* 0x000f280000300800 */
[----:B------:R0:W-:Y:S01]  /*1392e0*/  STL.64 [R1+0x5ae0], R24 ;  /* 0x005ae01801007387 */ /* 0x0001e20000100a00 */
[----:B------:R-:W-:-:S02]  /*1392f0*/  LOP3.LUT R6, R6, 0xffff, RZ, 0xc0, !PT ;  /* 0x0000ffff06067812 */ /* 0x000fc400078ec0ff */
[----:B0-----:R-:W-:Y:S02]  /*139300*/  SHF.R.U32.HI R25, RZ, 0x8, R11 ;  /* 0x00000008ff197819 */ /* 0x001fe4000001160b */
[----:B------:R-:W4:Y:S02]  /*139310*/  LDL.LU R11, [R1+0x2b4c] ;  /* 0x002b4c00010b7983 */ /* 0x000f240000300800 */
[----:B------:R-:W-:-:S04]  /*139320*/  LOP3.LUT R24, R25, 0xffff, RZ, 0xc0, !PT ;  /* 0x0000ffff19187812 */ /* 0x000fc800078ec0ff */
[----:B------:R-:W-:Y:S02]  /*139330*/  PRMT R24, R24, 0x3340, R0 ;  /* 0x0000334018187816 */ /* 0x000fe40000000000 */
[----:B------:R-:W-:-:S03]  /*139340*/  LOP3.LUT R5, R5, 0xffff, RZ, 0xc0, !PT ;  /* 0x0000ffff05057812 */ /* 0x000fc600078ec0ff */
[----:B------:R0:W-:Y:S04]  /*139350*/  STL [R1+0x104], R24 ;  /* 0x0001041801007387 */ /* 0x0001e80000100800 */
[----:B------:R1:W-:Y:S01]  /*139360*/  STL [R1+0x108], R10 ;  /* 0x0001080a01007387 */ /* 0x0003e20000100800 */
[----:B0-----:R-:W-:Y:S02]  /*139370*/  PRMT R24, R6, 0x3340, R0 ;  /* 0x0000334006187816 */ /* 0x001fe40000000000 */
[----:B-1----:R-:W-:Y:S02]  /*139380*/  PRMT R10, R4, 0x3340, R5 ;  /* 0x00003340040a7816 */ /* 0x002fe40000000005 */
[----:B------:R-:W-:Y:S02]  /*139390*/  SHF.R.U32.HI R4, RZ, 0x8, R4 ;  /* 0x00000008ff047819 */ /* 0x000fe40000011604 */
[----:B------:R-:W-:-:S02]  /*1393a0*/  PRMT R10, R10, 0x5410, R24 ;  /* 0x000054100a0a7816 */ /* 0x000fc40000000018 */
[----:B------:R-:W-:Y:S02]  /*1393b0*/  IADD3 R24, P1, PT, R2, R17, RZ ;  /* 0x0000001102187210 */ /* 0x000fe40007f3e0ff */
[----:B------:R-:W-:Y:S02]  /*1393c0*/  SHF.R.U32.HI R5, RZ, 0x8, R5 ;  /* 0x00000008ff057819 */ /* 0x000fe40000011605 */
[----:B------:R-:W-:Y:S01]  /*1393d0*/  LOP3.LUT R4, R4, 0xffff, RZ, 0xc0, !PT ;  /* 0x0000ffff04047812 */ /* 0x000fe200078ec0ff */
[----:B------:R-:W-:Y:S01]  /*1393e0*/  IMAD.X R25, R29, 0x1, R15, P1 ;  /* 0x000000011d197824 */ /* 0x000fe200008e060f */
[----:B------:R-:W-:Y:S02]  /*1393f0*/  LOP3.LUT R5, R5, 0xffff, RZ, 0xc0, !PT ;  /* 0x0000ffff05057812 */ /* 0x000fe400078ec0ff */
[----:B------:R-:W-:Y:S01]  /*139400*/  SHF.R.U32.HI R6, RZ, 0x8, R6 ;  /* 0x00000008ff067819 */ /* 0x000fe20000011606 */
[----:B------:R0:W-:Y:S01]  /*139410*/  STL [R1+0x794], R10 ;  /* 0x0007940a01007387 */ /* 0x0001e20000100800 */
[----:B------:R-:W-:-:S03]  /*139420*/  PRMT R5, R4, 0x3340, R5 ;  /* 0x0000334004057816 */ /* 0x000fc60000000005 */
[----:B------:R-:W-:Y:S04]  /*139430*/  STL.64 [R1+0x1480], R24 ;  /* 0x0014801801007387 */ /* 0x000fe80000100a00 */
[----:B------:R-:W4:Y:S01]  /*139440*/  LDL.LU R4, [R1+0x3bc] ;  /* 0x0003bc0001047983 */ /* 0x000f220000300800 */
[----:B0-----:R-:W-:-:S03]  /*139450*/  LOP3.LUT R10, R6, 0xffff, RZ, 0xc0, !PT ;  /* 0x0000ffff060a7812 */ /* 0x001fc600078ec0ff */
[----:B------:R-:W4:Y:S04]  /*139460*/  LDL.LU R6, [R1+0x124] ;  /* 0x0001240001067983 */ /* 0x000f280000300800 */
[----:B------:R0:W-:Y:S04]  /*139470*/  STL [R1+0x4f8], R5 ;  /* 0x0004f80501007387 */ /* 0x0001e80000100800 */
[----:B0-----:R-:W4:Y:S01]  /*139480*/  LDL.LU R5, [R1+0x21c] ;  /* 0x00021c0001057983 */ /* 0x001f220000300800 */
[----:B------:R-:W-:Y:S02]  /*139490*/  PRMT R10, R10, 0x3340, R0 ;  /* 0x000033400a0a7816 */ /* 0x000fe40000000000 */
[----:B--2---:R-:W-:-:S02]  /*1394a0*/  LOP3.LUT R7, R7, 0xffff, RZ, 0xc0, !PT ;  /* 0x0000ffff07077812 */ /* 0x004fc400078ec0ff */
[----:B------:R-:W-:Y:S01]  /*1394b0*/  LOP3.LUT R3, R3, 0xffff, RZ, 0xc0, !PT ;  /* 0x0000ffff03037812 */ /* 0x000fe200078ec0ff */
[----:B------:R3:W-:Y:S03]  /*1394c0*/  STL [R1+0x114], R10 ;  /* 0x0001140a01007387 */ /* 0x0007e60000100800 */
[----:B------:R-:W-:Y:S02]  /*1394d0*/  PRMT R24, R3, 0x3340, R0 ;  /* 0x0000334003187816 */ /* 0x000fe40000000000 */
[----:B---3--:R-:W-:-:S04]  /*1394e0*/  LOP3.LUT R10, R13, 0xffff, RZ, 0xc0, !PT ;  /* 0x0000ffff0d0a7812 */ /* 0x008fc800078ec0ff */
[----:B------:R-:W-:Y:S02]  /*1394f0*/  PRMT R13, R7, 0x3340, R10 ;  /* 0x00003340070d7816 */ /* 0x000fe4000000000a */
[----:B----4-:R-:W-:Y:S02]  /*139500*/  LOP3.LUT R9, R9, 0xffff, RZ, 0xc0, !PT ;  /* 0x0000ffff09097812 */ /* 0x010fe400078ec0ff */
[----:B------:R-:W-:Y:S02]  /*139510*/  LOP3.LUT R12, R12, 0xffff, RZ, 0xc0, !PT ;  /* 0x0000ffff0c0c7812 */ /* 0x000fe400078ec0ff */
[----:B------:R-:W-:Y:S02]  /*139520*/  PRMT R24, R13, 0x5410, R24 ;  /* 0x000054100d187816 */ /* 0x000fe40000000018 */
[----:B------:R-:W-:Y:S01]  /*139530*/  PRMT R13, R12, 0x3340, R0 ;  /* 0x000033400c0d7816 */ /* 0x000fe20000000000 */
[----:B------:R0:W-:Y:S04]  /*139540*/  STL [R1+0x4ccc], R12 ;  /* 0x004ccc0c01007387 */ /* 0x0001e80000100800 */
[----:B------:R1:W-:Y:S01]  /*139550*/  STL [R1+0x808], R24 ;  /* 0x0008081801007387 */ /* 0x0003e20000100800 */
[----:B------:R-:W-:-:S04]  /*139560*/  LOP3.LUT R11, R11, 0xffff, RZ, 0xc0, !PT ;  /* 0x0000ffff0b0b7812 */ /* 0x000fc800078ec0ff */
[----:B0-----:R-:W-:Y:S02]  /*139570*/  PRMT R12, R9, 0x3340, R11 ;  /* 0x00003340090c7816 */ /* 0x001fe4000000000b */
[----:B------:R-:W-:Y:S02]  /*139580*/  SHF.R.U32.HI R9, RZ, 0x8, R9 ;  /* 0x00000008ff097819 */ /* 0x000fe40000011609 */
[----:B-1----:R-:W-:Y:S02]  /*139590*/  PRMT R24, R12, 0x5410, R13 ;  /* 0x000054100c187816 */ /* 0x002fe4000000000d */
[----:B------:R-:W-:Y:S02]  /*1395a0*/  IADD3 R12, P1, PT, R2, R16, RZ ;  /* 0x00000010020c7210 */ /* 0x000fe40007f3e0ff */
[----:B------:R-:W-:Y:S02]  /*1395b0*/  SHF.R.U32.HI R11, RZ, 0x8, R11 ;  /* 0x00000008ff0b7819 */ /* 0x000fe4000001160b */
[----:B------:R-:W-:Y:S01]  /*1395c0*/  LOP3.LUT R9, R9, 0xffff, RZ, 0xc0, !PT ;  /* 0x0000ffff09097812 */ /* 0x000fe200078ec0ff */
[----:B------:R-:W-:Y:S01]  /*1395d0*/  IMAD.X R13, R29, 0x1, R14, P1 ;  /* 0x000000011d0d7824 */ /* 0x000fe200008e060e */
[----:B------:R-:W-:-:S02]  /*1395e0*/  LOP3.LUT R11, R11, 0xffff, RZ, 0xc0, !PT ;  /* 0x0000ffff0b0b7812 */ /* 0x000fc400078ec0ff */
[----:B------:R-:W-:Y:S02]  /*1395f0*/  SHF.R.U32.HI R7, RZ, 0x8, R7 ;  /* 0x00000008ff077819 */ /* 0x000fe40000011607 */
[----:B------:R-:W-:Y:S01]  /*139600*/  SHF.R.U32.HI R10, RZ, 0x8, R10 ;  /* 0x00000008ff0a7819 */ /* 0x000fe2000001160a */
[----:B------:R-:W-:Y:S01]  /*139610*/  STL [R1+0x4c8c], R24 ;  /* 0x004c8c1801007387 */ /* 0x000fe20000100800 */
[----:B------:R-:W-:Y:S02]  /*139620*/  PRMT R9, R9, 0x3340, R11 ;  /* 0x0000334009097816 */ /* 0x000fe4000000000b */
[----:B------:R-:W-:Y:S01]  /*139630*/  LOP3.LUT R7, R7, 0xffff, RZ, 0xc0, !PT ;  /* 0x0000ffff07077812 */ /* 0x000fe200078ec0ff */
[----:B------:R0:W-:Y:S01]  /*139640*/  STL.64 [R1+0x1478], R12 ;  /* 0x0014780c01007387 */ /* 0x0001e20000100a00 */
[----:B------:R-:W-:-:S03]  /*139650*/  LOP3.LUT R10, R10, 0xffff, RZ, 0xc0, !PT ;  /* 0x0000ffff0a0a7812 */ /* 0x000fc600078ec0ff */
[----:B0-----:R-:W2:Y:S04]  /*139660*/  LDL.LU R13, [R1+0x334] ;  /* 0x00033400010d7983 */ /* 0x001ea80000300800 */
[----:B------:R-:W3:Y:S04]  /*139670*/  LDL.LU R12, [R1+0x198] ;  /* 0x00019800010c7983 */ /* 0x000ee80000300800 */
[----:B------:R0:W-:Y:S01]  /*139680*/  STL [R1+0x5724], R9 ;  /* 0x0057240901007387 */ /* 0x0001e20000100800 */
[----:B------:R-:W-:Y:S02]  /*139690*/  LOP3.LUT R4, R4, 0xffff, RZ, 0xc0, !PT ;  /* 0x0000ffff04047812 */ /* 0x000fe400078ec0ff */
[----:B0-----:R-:W-:-:S02]  /*1396a0*/  PRMT R9, R7, 0x3340, R10 ;  /* 0x0000334007097816 */ /* 0x001fc4000000000a */
[----:B------:R-:W-:Y:S02]  /*1396b0*/  LOP3.LUT R7, R6, 0xffff, RZ, 0xc0, !PT ;  /* 0x0000ffff06077812 */ /* 0x000fe400078ec0ff */
[----:B------:R-:W-:Y:S02]  /*1396c0*/  IADD3 R24, P1, PT, R2, R23, RZ ;  /* 0x0000001702187210 */ /* 0x000fe40007f3e0ff */
[----:B------:R-:W-:Y:S02]  /*1396d0*/  PRMT R6, R7, 0x3340, R0 ;  /* 0x0000334007067816 */ /* 0x000fe40000000000 */
[----:B------:R-:W-:-:S04]  /*1396e0*/  LOP3.LUT R10, R5, 0xffff, RZ, 0xc0, !PT ;  /* 0x0000ffff050a7812 */ /* 0x000fc800078ec0ff */
[----:B------:R-:W-:Y:S01]  /*1396f0*/  PRMT R5, R4, 0x3340, R10 ;  /* 0x0000334004057816 */ /* 0x000fe2000000000a */
[----:B------:R-:W-:-:S03]  /*139700*/  IMAD.X R25, R29, 0x1, R22, P1 ;  /* 0x000000011d197824 */ /* 0x000fc600008e0616 */
[----:B------:R-:W-:Y:S01]  /*139710*/  PRMT R5, R5, 0x5410, R6 ;  /* 0x0000541005057816 */ /* 0x000fe20000000006 */
[----:B------:R0:W-:Y:S04]  /*139720*/  STL [R1+0x4fc], R9 ;  /* 0x0004fc0901007387 */ /* 0x0001e80000100800 */
[----:B------:R1:W-:Y:S01]  /*139730*/  STL [R1+0x790], R5 ;  /* 0x0007900501007387 */ /* 0x0003e20000100800 */
[----:B0-----:R-:W-:-:S03]  /*139740*/  SHF.R.U32.HI R9, RZ, 0x8, R4 ;  /* 0x00000008ff097819 */ /* 0x001fc60000011604 */
[----:B-1----:R-:W4:Y:S04]  /*139750*/  LDL.LU R5, [R1+0x33c] ;  /* 0x00033c0001057983 */ /* 0x002f280000300800 */
[----:B------:R-:W4:Y:S04]  /*139760*/  LDL.LU R6, [R1+0xd8] ;  /* 0x0000d80001067983 */ /* 0x000f280000300800 */
[----:B------:R-:W-:Y:S04]  /*139770*/  STL.64 [R1+0x1468], R24 ;  /* 0x0014681801007387 */ /* 0x000fe80000100a00 */
[----:B------:R-:W4:Y:S01]  /*139780*/  LDL.LU R4, [R1+0x19c] ;  /* 0x00019c0001047983 */ /* 0x000f220000300800 */
[----:B------:R-:W-:-:S02]  /*139790*/  SHF.R.U32.HI R10, RZ, 0x8, R10 ;  /* 0x00000008ff0a7819 */ /* 0x000fc4000001160a */
[----:B------:R-:W-:Y:S02]  /*1397a0*/  SHF.R.U32.HI R7, RZ, 0x8, R7 ;  /* 0x00000008ff077819 */ /* 0x000fe40000011607 */
[----:B------:R-:W-:Y:S02]  /*1397b0*/  LOP3.LUT R9, R9, 0xffff, RZ, 0xc0, !PT ;  /* 0x0000ffff09097812 */ /* 0x000fe400078ec0ff */
[----:B------:R-:W-:Y:S02]  /*1397c0*/  LOP3.LUT R10, R10, 0xffff, RZ, 0xc0, !PT ;  /* 0x0000ffff0a0a7812 */ /* 0x000fe400078ec0ff */
[----:B------:R-:W-:Y:S02]  /*1397d0*/  LOP3.LUT R7, R7, 0xffff, RZ, 0xc0, !PT ;  /* 0x0000ffff07077812 */ /* 0x000fe400078ec0ff */
[----:B------:R-:W-:Y:S02]  /*1397e0*/  SHF.R.U32.HI R3, RZ, 0x8, R3 ;  /* 0x00000008ff037819 */ /* 0x000fe40000011603 */
[----:B------:R-:W-:-:S02]  /*1397f0*/  PRMT R9, R9, 0x3340, R10 ;  /* 0x0000334009097816 */ /* 0x000fc4000000000a */
[--C-:B------:R-:W-:Y:S02]  /*139800*/  PRMT R7, R7, 0x3340, R0.reuse ;  /* 0x0000334007077816 */ /* 0x100fe40000000000 */
[----:B------:R-:W-:Y:S02]  /*139810*/  IADD3 R10, P1, PT, R2, R21, RZ ;  /* 0x00000015020a7210 */ /* 0x000fe40007f3e0ff */
[----:B------:R-:W-:Y:S01]  /*139820*/  LOP3.LUT R3, R3, 0xffff, RZ, 0xc0, !PT ;  /* 0x0000ffff03037812 */ /* 0x000fe200078ec0ff */
[----:B------:R-:W-:Y:S02]  /*139830*/  STL [R1+0x4ec], R9 ;  /* 0x0004ec0901007387 */ /* 0x000fe40000100800 */
[----:B------:R-:W-:Y:S02]  /*139840*/  IMAD.X R11, R29, 0x1, R19, P1 ;  /* 0x000000011d0b7824 */ /* 0x000fe400008e0613 */
[----:B------:R0:W-:Y:S04]  /*139850*/  STL [R1+0x110], R7 ;  /* 0x0001100701007387 */ /* 0x0001e80000100800 */
[----:B------:R1:W-:Y:S01]  /*139860*/  STL.64 [R1+0x1470], R10 ;  /* 0x0014700a01007387 */ /* 0x0003e20000100a00 */
[----:B0-----:R-:W-:-:S02]  /*139870*/  PRMT R7, R3, 0x3340, R0 ;  /* 0x0000334003077816 */ /* 0x001fc40000000000 */
[----:B------:R-:W-:-:S03]  /*139880*/  LOP3.LUT R9, R8, 0xffff, RZ, 0xc0, !PT ;  /* 0x0000ffff08097812 */ /* 0x000fc600078ec0ff */
[----:B------:R3:W-:Y:S01]  /*139890*/  STL [R1+0x22c], R7 ;  /* 0x00022c0701007387 */ /* 0x0007e20000100800 */
[----:B-1----:R-:W-:Y:S02]  /*1398a0*/  PRMT R11, R9, 0x3340, R0 ;  /* 0x00003340090b7816 */ /* 0x002fe40000000000 */
[----:B--2---:R-:W-:Y:S02]  /*1398b0*/  LOP3.LUT R3, R13, 0xffff, RZ, 0xc0, !PT ;  /* 0x0000ffff0d037812 */ /* 0x004fe400078ec0ff */
[----:B------:R-:W2:Y:S01]  /*1398c0*/  LDL.LU R13, [R1+0x296c] ;  /* 0x00296c00010d7983 */ /* 0x000ea20000300800 */
[----:B---3--:R-:W-:-:S03]  /*1398d0*/  LOP3.LUT R7, R12, 0xffff, RZ, 0xc0, !PT ;  /* 0x0000ffff0c077812 */ /* 0x008fc600078ec0ff */
[----:B------:R-:W3:Y:S01]  /*1398e0*/  LDL.LU R8, [R1+0x4d00] ;  /* 0x004d000001087983 */ /* 0x000ee20000300800 */
[----:B------:R-:W-:-:S03]  /*1398f0*/  PRMT R10, R3, 0x3340, R7 ;  /* 0x00003340030a7816 */ /* 0x000fc60000000007 */
[----:B------:R-:W3:Y:S01]  /*139900*/  LDL.LU R12, [R1+0x4c70] ;  /* 0x004c7000010c7983 */ /* 0x000ee20000300800 */
[----:B------:R-:W-:Y:S02]  /*139910*/  SHF.R.U32.HI R3, RZ, 0x8, R3 ;  /* 0x00000008ff037819 */ /* 0x000fe40000011603 */
[----:B------:R-:W-:Y:S02]  /*139920*/  SHF.R.U32.HI R7, RZ, 0x8, R7 ;  /* 0x00000008ff077819 */ /* 0x000fe40000011607 */
[----:B------:R-:W-:Y:S02]  /*139930*/  PRMT R24, R10, 0x5410, R11 ;  /* 0x000054100a187816 */ /* 0x000fe4000000000b */
[----:B------:R-:W-:Y:S02]  /*139940*/  IADD3 R10, P1, PT, R2, R20, RZ ;  /* 0x00000014020a7210 */ /* 0x000fe40007f3e0ff */
[----:B------:R-:W-:Y:S02]  /*139950*/  LOP3.LUT R3, R3, 0xffff, RZ, 0xc0, !PT ;  /* 0x0000ffff03037812 */ /* 0x000fe400078ec0ff */
[----:B------:R-:W-:Y:S01]  /*139960*/  LOP3.LUT R7, R7, 0xffff, RZ, 0xc0, !PT ;  /* 0x0000ffff07077812 */ /* 0x000fe200078ec0ff */
[----:B------:R-:W-:Y:S01]  /*139970*/  IMAD.X R11, R29, 0x1, R18, P1 ;  /* 0x000000011d0b7824 */ /* 0x000fe200008e0612 */
[----:B------:R-:W-:Y:S02]  /*139980*/  STL [R1+0x798], R24 ;  /* 0x0007981801007387 */ /* 0x000fe40000100800 */
[----:B------:R-:W-:-:S02]  /*139990*/  PRMT R7, R3, 0x3340, R7 ;  /* 0x0000334003077816 */ /* 0x000fc40000000007 */
[----:B------:R-:W3:Y:S04]  /*1399a0*/  LDL.LU R29, [R1+0x5ae8] ;  /* 0x005ae800011d7983 */ /* 0x000ee80000300800 */
[----:B------:R-:W-:Y:S04]  /*1399b0*/  STL.64 [R1+0x1460], R10 ;  /* 0x0014600a01007387 */ /* 0x000fe80000100a00 */
[----:B------:R0:W-:Y:S01]  /*1399c0*/  STL [R1+0x4f4], R7 ;  /* 0x0004f40701007387 */ /* 0x0001e20000100800 */
[----:B----4-:R-:W-:Y:S02]  /*1399d0*/  LOP3.LUT R5, R5, 0xffff, RZ, 0xc0, !PT ;  /* 0x0000ffff05057812 */ /* 0x010fe400078ec0ff */
[----:B------:R-:W-:-:S04]  /*1399e0*/  LOP3.LUT R3, R6, 0xffff, RZ, 0xc0, !PT ;  /* 0x0000ffff06037812 */ /* 0x000fc800078ec0ff */
[----:B0-----:R-:W-:Y:S02]  /*1399f0*/  PRMT R7, R3, 0x3340, R0 ;  /* 0x0000334003077816 */ /* 0x001fe40000000000 */
[----:B------:R-:W-:-:S04]  /*139a00*/  LOP3.LUT R4, R4, 0xffff, RZ, 0xc0, !PT ;  /* 0x0000ffff04047812 */ /* 0x000fc800078ec0ff */
[----:B------:R-:W-:-:S04]  /*139a10*/  PRMT R6, R5, 0x3340, R4 ;  /* 0x0000334005067816 */ /* 0x000fc80000000004 */
[----:B------:R-:W-:Y:S02]  /*139a20*/  PRMT R6, R6, 0x5410, R7 ;  /* 0x0000541006067816 */ /* 0x000fe40000000007 */
[----:B------:R-:W-:-:S03]  /*139a30*/  SHF.R.U32.HI R10, RZ, 0x8, R4 ;  /* 0x00000008ff0a7819 */ /* 0x000fc60000011604 */
[----:B------:R0:W-:Y:S01]  /*139a40*/  STL [R1+0x4c88], R6 ;  /* 0x004c880601007387 */ /* 0x0001e20000100800 */
[----:B------:R-:W-:-:S03]  /*139a50*/  SHF.R.U32.HI R7, RZ, 0x8, R5 ;  /* 0x00000008ff077819 */ /* 0x000fc60000011605 */
[----:B0-----:R-:W4:Y:S04]  /*139a60*/  LDL.LU R6, [R1+0x4d08] ;  /* 0x004d080001067983 */ /* 0x001f280000300800 */
[----:B------:R-:W4:Y:S04]  /*139a70*/  LDL.LU R4, [R1+0x2978] ;  /* 0x0029780001047983 */ /* 0x000f280000300800 */
[----:B------:R-:W4:Y:S01]  /*139a80*/  LDL.LU R5, [R1+0x4c74] ;  /* 0x004c740001057983 */ /* 0x000f220000300800 */
[----:B------:R-:W-:Y:S02]  /*139a90*/  SHF.R.U32.HI R3, RZ, 0x8, R3 ;  /* 0x00000008ff037819 */ /* 0x000fe40000011603 */
[----:B------:R-:W-:-:S02]  /*139aa0*/  LOP3.LUT R7, R7, 0xffff, RZ, 0xc0, !PT ;  /* 0x0000ffff07077812 */ /* 0x000fc400078ec0ff */
[----:B------:R-:W-:Y:S02]  /*139ab0*/  LOP3.LUT R10, R10, 0xffff, RZ, 0xc0, !PT ;  /* 0x0000ffff0a0a7812 */ /* 0x000fe400078ec0ff */
[----:B------:R-:W-:Y:S02]  /*139ac0*/  LOP3.LUT R3, R3, 0xffff, RZ, 0xc0, !PT ;  /* 0x0000ffff03037812 */ /* 0x000fe400078ec0ff */
[----:B------:R-:W-:Y:S02]  /*139ad0*/  PRMT R10, R7, 0x3340, R10 ;  /* 0x00003340070a7816 */ /* 0x000fe4000000000a */
[----:B------:R-:W-:-:S03]  /*139ae0*/  PRMT R7, R3, 0x3340, R0 ;  /* 0x0000334003077816 */ /* 0x000fc60000000000 */
[----:B------:R-:W-:Y:S04]  /*139af0*/  STL [R1+0x4e4], R10 ;  /* 0x0004e40a01007387 */ /* 0x000fe80000100800 */
[----:B------:R0:W-:Y:S01]  /*139b00*/  STL [R1+0x19c], R7 ;  /* 0x00019c0701007387 */ /* 0x0001e20000100800 */
[----:B------:R-:W-:Y:S01]  /*139b10*/  VIADD R2, R2, UR5 ;  /* 0x0000000502027c36 */ /* 0x000fe20008000000 */
[----:B------:R-:W-:Y:S01]  /*139b20*/  SHF.R.U32.HI R9, RZ, 0x8, R9 ;  /* 0x00000008ff097819 */ /* 0x000fe20000011609 */
[----:B------:R-:W1:Y:S03]  /*139b30*/  LDCU UR5, c[0x0][0x3b8] ;  /* 0x00007700ff0577ac */ /* 0x000e660008000800 */
[----:B------:R-:W-:-:S04]  /*139b40*/  LOP3.LUT R9, R9, 0xffff, RZ, 0xc0, !PT ;  /* 0x0000ffff09097812 */ /* 0x000fc800078ec0ff */
[--C-:B------:R-:W-:Y:S02]  /*139b50*/  PRMT R9, R9, 0x3340, R0.reuse ;  /* 0x0000334009097816 */ /* 0x100fe40000000000 */
[----:B--2---:R-:W-:Y:S02]  /*139b60*/  LOP3.LUT R11, R13, 0xffff, RZ, 0xc0, !PT ;  /* 0x0000ffff0d0b7812 */ /* 0x004fe400078ec0ff */
[----:B------:R-:W2:Y:S01]  /*139b70*/  LDL.LU R13, [R1+0x4cdc] ;  /* 0x004cdc00010d7983 */ /* 0x000ea20000300800 */
[----:B---3--:R-:W-:Y:S02]  /*139b80*/  LOP3.LUT R3, R8, 0xffff, RZ, 0xc0, !PT ;  /* 0x0000ffff08037812 */ /* 0x008fe400078ec0ff */
[----:B0-----:R-:W-:Y:S02]  /*139b90*/  LOP3.LUT R7, R12, 0xffff, RZ, 0xc0, !PT ;  /* 0x0000ffff0c077812 */ /* 0x001fe400078ec0ff */
[----:B------:R-:W-:Y:S02]  /*139ba0*/  PRMT R10, R11, 0x3340, R0 ;  /* 0x000033400b0a7816 */ /* 0x000fe40000000000 */
[----:B------:R-:W-:-:S04]  /*139bb0*/  PRMT R8, R3, 0x3340, R7 ;  /* 0x0000334003087816 */ /* 0x000fc80000000007 */
[----:B------:R-:W-:Y:S02]  /*139bc0*/  PRMT R10, R8, 0x5410, R10 ;  /* 0x00005410080a7816 */ /* 0x000fe4000000000a */
[----:B------:R-:W3:Y:S04]  /*139bd0*/  LDL.LU R8, [R1+0x27f8] ;  /* 0x0027f80001087983 */ /* 0x000ee80000300800 */
[----:B------:R-:W-:Y:S01]  /*139be0*/  STL [R1+0x784], R10 ;  /* 0x0007840a01007387 */ /* 0x000fe20000100800 */
[----:B------:R-:W-:-:S03]  /*139bf0*/  IADD3 R24, P1, PT, R2, R29, RZ ;  /* 0x0000001d02187210 */ /* 0x000fc60007f3e0ff */
[----:B------:R-:W3:Y:S01]  /*139c00*/  LDL.LU R12, [R1+0x2b68] ;  /* 0x002b6800010c7983 */ /* 0x000ee20000300800 */
[----:B------:R-:W-:-:S03]  /*139c10*/  SHF.R.U32.HI R3, RZ, 0x8, R3 ;  /* 0x00000008ff037819 */ /* 0x000fc60000011603 */
[----:B------:R0:W-:Y:S01]  /*139c20*/  STL [R1+0x5ad8], R29 ;  /* 0x005ad81d01007387 */ /* 0x0001e20000100800 */
[----:B------:R-:W-:Y:S02]  /*139c30*/  SHF.R.U32.HI R7, RZ, 0x8, R7 ;  /* 0x00000008ff077819 */ /* 0x000fe40000011607 */
[----:B------:R-:W-:Y:S02]  /*139c40*/  LOP3.LUT R3, R3, 0xffff, RZ, 0xc0, !PT ;  /* 0x0000ffff03037812 */ /* 0x000fe400078ec0ff */
[----:B0-----:R-:W-:Y:S02]  /*139c50*/  SHF.R.S32.HI R29, RZ, 0x1f, R2 ;  /* 0x0000001fff1d7819 */ /* 0x001fe40000011402 */
[----:B------:R-:W-:-:S03]  /*139c60*/  LOP3.LUT R7, R7, 0xffff, RZ, 0xc0, !PT ;  /* 0x0000ffff07077812 */ /* 0x000fc600078ec0ff */
[----:B------:R-:W-:Y:S01]  /*139c70*/  IMAD.X R25, R29, 0x1, R28, P1 ;  /* 0x000000011d197824 */ /* 0x000fe200008e061c */
[----:B------:R-:W-:-:S04]  /*139c80*/  PRMT R3, R3, 0x3340, R7 ;  /* 0x0000334003037816 */ /* 0x000fc80000000007 */
[----:B------:R0:W-:Y:S04]  /*139c90*/  STL.64 [R1+0x1458], R24 ;  /* 0x0014581801007387 */ /* 0x0001e80000100a00 */
[----:B------:R1:W-:Y:S04]  /*139ca0*/  STL [R1+0x118], R9 ;  /* 0x0001180901007387 */ /* 0x0003e80000100800 */
[----:B------:R1:W-:Y:S01]  /*139cb0*/  STL [R1+0x4f0], R3 ;  /* 0x0004f00301007387 */ /* 0x0003e20000100800 */
[----:B0-----:R-:W-:-:S05]  /*139cc0*/  IADD3 R24, P1, PT, R2, R27, RZ ;  /* 0x0000001b02187210 */ /* 0x001fca0007f3e0ff */
[----:B------:R-:W-:Y:S01]  /*139cd0*/  IMAD.X R25, R29, 0x1, R26, P1 ;  /* 0x000000011d197824 */ /* 0x000fe200008e061a */
[----:B----4-:R-:W-:Y:S02]  /*139ce0*/  LOP3.LUT R7, R6, 0xffff, RZ, 0xc0, !PT ;  /* 0x0000ffff06077812 */ /* 0x010fe400078ec0ff */
[----:B------:R-:W-:Y:S02]  /*139cf0*/  LOP3.LUT R4, R4, 0xffff, RZ, 0xc0, !PT ;  /* 0x0000ffff04047812 */ /* 0x000fe400078ec0ff */
[----:B-1----:R-:W-:Y:S02]  /*139d00*/  LOP3.LUT R9, R5, 0xffff, RZ, 0xc0, !PT ;  /* 0x0000ffff05097812 */ /* 0x002fe400078ec0ff */
[----:B------:R-:W-:Y:S02]  /*139d10*/  PRMT R5, R4, 0x3340, R0 ;  /* 0x0000334004057816 */ /* 0x000fe40000000000 */
[----:B------:R-:W-:-:S04]  /*139d20*/  PRMT R3, R7, 0x3340, R9 ;  /* 0x0000334007037816 */ /* 0x000fc80000000009 */
        /* <DEDUP_REMOVED lines=15> */
[----:B------:R0:W-:Y:S04]  /*139e20*/  STL [R1+0x4dc], R10 ;  /* 0x0004dc0a01007387 */ /* 0x0001e80000100800 */
[----:B------:R1:W-:Y:S01]  /*139e30*/  STL [R1+0x11c], R7 ;  /* 0x00011c0701007387 */ /* 0x0003e20000100800 */
[----:B--2---:R-:W-:Y:S02]  /*139e40*/  LOP3.LUT R9, R13, 0xffff, RZ, 0xc0, !PT ;  /* 0x0000ffff0d097812 */ /* 0x004fe400078ec0ff */
[----:B---3--:R-:W-:-:S04]  /*139e50*/  LOP3.LUT R4, R8, 0xffff, RZ, 0xc0, !PT ;  /* 0x0000ffff08047812 */ /* 0x008fc800078ec0ff */
[----:B------:R-:W-:Y:S02]  /*139e60*/  PRMT R8, R4, 0x3340, R0 ;  /* 0x0000334004087816 */ /* 0x000fe40000000000 */
[----:B0-----:R-:W-:-:S04]  /*139e70*/  LOP3.LUT R10, R12, 0xffff, RZ, 0xc0, !PT ;  /* 0x0000ffff0c0a7812 */ /* 0x001fc800078ec0ff */
[----:B-1----:R-:W-:-:S04]  /*139e80*/  PRMT R7, R9, 0x3340, R10 ;  /* 0x0000334009077816 */ /* 0x002fc8000000000a */
[----:B------:R-:W-:-:S05]  /*139e90*/  PRMT R7, R7, 0x5410, R8 ;  /* 0x0000541007077816 */ /* 0x000fca0000000008 */
[----:B------:R-:W-:Y:S01]  /*139ea0*/  STL [R1+0x788], R7 ;  /* 0x0007880701007387 */ /* 0x000fe20000100800 */
[----:B----4-:R-:W-:-:S05]  /*139eb0*/  IADD3 R12, P1, PT, R2, R25, RZ ;  /* 0x00000019020c7210 */ /* 0x010fca0007f3e0ff */
[----:B------:R-:W-:-:S05]  /*139ec0*/  IMAD.X R13, R29, 0x1, R24, P1 ;  /* 0x000000011d0d7824 */ /* 0x000fca00008e0618 */
[----:B------:R0:W-:Y:S04]  /*139ed0*/  STL.64 [R1+0x1448], R12 ;  /* 0x0014480c01007387 */ /* 0x0001e80000100a00 */
[----:B0-----:R-:W2:Y:S04]  /*139ee0*/  LDL.LU R13, [R1+0x5adc] ;  /* 0x005adc00010d7983 */ /* 0x001ea80000300800 */
[----:B------:R-:W3:Y:S04]  /*139ef0*/  LDL.LU R7, [R1+0x3f4] ;  /* 0x0003f40001077983 */ /* 0x000ee80000300800 */
[----:B------:R-:W4:Y:S04]  /*139f00*/  LDL.LU R8, [R1+0x130] ;  /* 0x0001300001087983 */ /* 0x000f280000300800 */
[----:B------:R-:W2:Y:S01]  /*139f10*/  LDL.LU R12, [R1+0x2b4] ;  /* 0x0002b400010c7983 */ /* 0x000ea20000300800 */
[----:B------:R-:W-:-:S02]  /*139f20*/  SHF.R.U32.HI R11, RZ, 0x8, R11 ;  /* 0x00000008ff0b7819 */ /* 0x000fc4000001160b */
[----:B------:R-:W-:Y:S02]  /*139f30*/  SHF.R.U32.HI R9, RZ, 0x8, R9 ;  /* 0x00000008ff097819 */ /* 0x000fe40000011609 */
[----:B------:R-:W-:Y:S02]  /*139f40*/  SHF.R.U32.HI R10, RZ, 0x8, R10 ;  /* 0x00000008ff0a7819 */ /* 0x000fe4000001160a */
[----:B------:R-:W-:Y:S02]  /*139f50*/  LOP3.LUT R11, R11, 0xffff, RZ, 0xc0, !PT ;  /* 0x0000ffff0b0b7812 */ /* 0x000fe400078ec0ff */
[----:B------:R-:W-:Y:S02]  /*139f60*/  LOP3.LUT R9, R9, 0xffff, RZ, 0xc0, !PT ;  /* 0x0000ffff09097812 */ /* 0x000fe400078ec0ff */
[----:B------:R-:W-:Y:S02]  /*139f70*/  LOP3.LUT R10, R10, 0xffff, RZ, 0xc0, !PT ;  /* 0x0000ffff0a0a7812 */ /* 0x000fe400078ec0ff */
[----:B------:R-:W-:-:S02]  /*139f80*/  PRMT R11, R11, 0x3340, R0 ;  /* 0x000033400b0b7816 */ /* 0x000fc40000000000 */
[----:B------:R-:W-:Y:S02]  /*139f90*/  PRMT R9, R9, 0x3340, R10 ;  /* 0x0000334009097816 */ /* 0x000fe4000000000a */
[----:B------:R-:W-:Y:S01]  /*139fa0*/  LOP3.LUT R5, R5, 0xffff, RZ, 0xc0, !PT ;  /* 0x0000ffff05057812 */ /* 0x000fe200078ec0ff */
[----:B------:R-:W-:Y:S01]  /*139fb0*/  STL [R1+0x120], R11 ;  /* 0x0001200b01007387 */ /* 0x000fe20000100800 */
[----:B------:R-:W-:-:S03]  /*139fc0*/  LOP3.LUT R3, R3, 0xffff, RZ, 0xc0, !PT ;  /* 0x0000ffff03037812 */ /* 0x000fc600078ec0ff */
[----:B------:R0:W-:Y:S01]  /*139fd0*/  STL [R1+0x4e0], R9 ;  /* 0x0004e00901007387 */ /* 0x0001e20000100800 */
[----:B------:R-:W-:-:S03]  /*139fe0*/  IADD3 R10, P1, PT, R2, R17, RZ ;  /* 0x00000011020a7210 */ /* 0x000fc60007f3e0ff */
[----:B------:R1:W-:Y:S01]  /*139ff0*/  STL [R1+0x4cc8], R5 ;  /* 0x004cc80501007387 */ /* 0x0003e20000100800 */
[----:B0-----:R-:W-:Y:S02]  /*13a000*/  LOP3.LUT R9, R6, 0xffff, RZ, 0xc0, !PT ;  /* 0x0000ffff06097812 */ /* 0x001fe400078ec0ff */
[----:B------:R-:W-:Y:S02]  /*13a010*/  PRMT R6, R5, 0x3340, R0 ;  /* 0x0000334005067816 */ /* 0x000fe40000000000 */
[----:B-1----:R-:W-:Y:S01]  /*13a020*/  PRMT R5, R3, 0x3340, R9 ;  /* 0x0000334003057816 */ /* 0x002fe20000000009 */
[----:B------:R-:W-:-:S03]  /*13a030*/  IMAD.X R11, R29, 0x1, R15, P1 ;  /* 0x000000011d0b7824 */ /* 0x000fc600008e060f */
[----:B------:R-:W-:Y:S02]  /*13a040*/  PRMT R5, R5, 0x5410, R6 ;  /* 0x0000541005057816 */ /* 0x000fe40000000006 */
[----:B------:R-:W-:Y:S02]  /*13a050*/  SHF.R.U32.HI R3, RZ, 0x8, R3 ;  /* 0x00000008ff037819 */ /* 0x000fe40000011603 */
[----:B------:R-:W-:Y:S01]  /*13a060*/  SHF.R.U32.HI R9, RZ, 0x8, R9 ;  /* 0x00000008ff097819 */ /* 0x000fe20000011609 */
[----:B------:R-:W-:Y:S04]  /*13a070*/  STL [R1+0x4c68], R5 ;  /* 0x004c680501007387 */ /* 0x000fe80000100800 */
[----:B------:R0:W-:Y:S01]  /*13a080*/  STL.64 [R1+0x1440], R10 ;  /* 0x0014400a01007387 */ /* 0x0001e20000100a00 */
[----:B------:R-:W-:-:S02]  /*13a090*/  LOP3.LUT R3, R3, 0xffff, RZ, 0xc0, !PT ;  /* 0x0000ffff03037812 */ /* 0x000fc400078ec0ff */
[----:B------:R-:W-:Y:S02]  /*13a0a0*/  LOP3.LUT R9, R9, 0xffff, RZ, 0xc0, !PT ;  /* 0x0000ffff09097812 */ /* 0x000fe400078ec0ff */
[----:B0-----:R-:W-:Y:S02]  /*13a0b0*/  SHF.R.U32.HI R10, RZ, 0x8, R4 ;  /* 0x00000008ff0a7819 */ /* 0x001fe40000011604 */
[----:B------:R-:W2:Y:S02]  /*13a0c0*/  LDL.LU R4, [R1+0x3fc] ;  /* 0x0003fc0001047983 */ /* 0x000ea40000300800 */
[----:B------:R-:W-:Y:S02]  /*13a0d0*/  LOP3.LUT R10, R10, 0xffff, RZ, 0xc0, !PT ;  /* 0x0000ffff0a0a7812 */ /* 0x000fe400078ec0ff */
[----:B------:R-:W2:Y:S04]  /*13a0e0*/  LDL.LU R6, [R1+0x134] ;  /* 0x0001340001067983 */ /* 0x000ea80000300800 */
[----:B------:R-:W2:Y:S01]  /*13a0f0*/  LDL.LU R5, [R1+0x2bc] ;  /* 0x0002bc0001057983 */ /* 0x000ea20000300800 */
[----:B------:R-:W-:-:S02]  /*13a100*/  PRMT R11, R3, 0x3340, R9 ;  /* 0x00003340030b7816 */ /* 0x000fc40000000009 */
[----:B------:R-:W-:-:S03]  /*13a110*/  PRMT R10, R10, 0x3340, R0 ;  /* 0x000033400a0a7816 */ /* 0x000fc60000000000 */
[----:B------:R-:W-:Y:S04]  /*13a120*/  STL [R1+0x5728], R11 ;  /* 0x0057280b01007387 */ /* 0x000fe80000100800 */
[----:B------:R0:W-:Y:S01]  /*13a130*/  STL [R1+0x124], R10 ;  /* 0x0001240a01007387 */ /* 0x0001e20000100800 */
[----:B---3--:R-:W-:Y:S02]  /*13a140*/  LOP3.LUT R7, R7, 0xffff, RZ, 0xc0, !PT ;  /* 0x0000ffff07077812 */ /* 0x008fe400078ec0ff */
[----:B----4-:R-:W-:Y:S02]  /*13a150*/  LOP3.LUT R3, R8, 0xffff, RZ, 0xc0, !PT ;  /* 0x0000ffff08037812 */ /* 0x010fe400078ec0ff */
[----:B--2---:R-:W-:Y:S02]  /*13a160*/  LOP3.LUT R9, R12, 0xffff, RZ, 0xc0, !PT ;  /* 0x0000ffff0c097812 */ /* 0x004fe400078ec0ff */
[----:B0-----:R-:W-:-:S02]  /*13a170*/  PRMT R10, R3, 0x3340, R0 ;  /* 0x00003340030a7816 */ /* 0x001fc40000000000 */
[----:B------:R-:W-:-:S04]  /*13a180*/  PRMT R8, R7, 0x3340, R9 ;  /* 0x0000334007087816 */ /* 0x000fc80000000009 */
[----:B------:R-:W-:Y:S02]  /*13a190*/  PRMT R10, R8, 0x5410, R10 ;  /* 0x00005410080a7816 */ /* 0x000fe4000000000a */
[----:B------:R-:W2:Y:S04]  /*13a1a0*/  LDL.LU R8, [R1+0x35c] ;  /* 0x00035c0001087983 */ /* 0x000ea80000300800 */
[----:B------:R-:W3:Y:S01]  /*13a1b0*/  LDL.LU R12, [R1+0x1c4] ;  /* 0x0001c400010c7983 */ /* 0x000ee20000300800 */
[----:B------:R-:W-:Y:S02]  /*13a1c0*/  SHF.R.U32.HI R7, RZ, 0x8, R7 ;  /* 0x00000008ff077819 */ /* 0x000fe40000011607 */
[----:B------:R-:W-:Y:S01]  /*13a1d0*/  SHF.R.U32.HI R9, RZ, 0x8, R9 ;  /* 0x00000008ff097819 */ /* 0x000fe20000011609 */
[----:B------:R0:W-:Y:S01]  /*13a1e0*/  STL [R1+0x770], R10 ;  /* 0x0007700a01007387 */ /* 0x0001e20000100800 */
[----:B------:R-:W-:-:S02]  /*13a1f0*/  SHF.R.U32.HI R3, RZ, 0x8, R3 ;  /* 0x00000008ff037819 */ /* 0x000fc40000011603 */
[----:B------:R-:W-:Y:S02]  /*13a200*/  LOP3.LUT R7, R7, 0xffff, RZ, 0xc0, !PT ;  /* 0x0000ffff07077812 */ /* 0x000fe400078ec0ff */
[----:B------:R-:W-:Y:S02]  /*13a210*/  LOP3.LUT R9, R9, 0xffff, RZ, 0xc0, !PT ;  /* 0x0000ffff09097812 */ /* 0x000fe400078ec0ff */
[----:B------:R-:W-:Y:S02]  /*13a220*/  LOP3.LUT R3, R3, 0xffff, RZ, 0xc0, !PT ;  /* 0x0000ffff03037812 */ /* 0x000fe400078ec0ff */
[----:B0-----:R-:W-:Y:S02]  /*13a230*/  IADD3 R10, P1, PT, R2, R16, RZ ;  /* 0x00000010020a7210 */ /* 0x001fe40007f3e0ff */
[----:B------:R-:W-:-:S03]  /*13a240*/  PRMT R9, R7, 0x3340, R9 ;  /* 0x0000334007097816 */ /* 0x000fc60000000009 */
[----:B------:R-:W-:Y:S01]  /*13a250*/  IMAD.X R11, R29, 0x1, R14, P1 ;  /* 0x000000011d0b7824 */ /* 0x000fe200008e060e */
[----:B------:R-:W-:Y:S01]  /*13a260*/  PRMT R7, R3, 0x3340, R0 ;  /* 0x0000334003077816 */ /* 0x000fe20000000000 */
[----:B------:R0:W-:Y:S04]  /*13a270*/  STL [R1+0x5ad0], R16 ;  /* 0x005ad01001007387 */ /* 0x0001e80000100800 */
[----:B------:R-:W-:Y:S04]  /*13a280*/  STL [R1+0x5ad4], R17 ;  /* 0x005ad41101007387 */ /* 0x000fe80000100800 */
[----:B------:R-:W-:Y:S04]  /*13a290*/  STL.64 [R1+0x1438], R10 ;  /* 0x0014380a01007387 */ /* 0x000fe80000100a00 */
[----:B------:R1:W-:Y:S04]  /*13a2a0*/  STL [R1+0x4d0], R9 ;  /* 0x0004d00901007387 */ /* 0x0003e80000100800 */
[----:B------:R4:W-:Y:S01]  /*13a2b0*/  STL [R1+0x128], R7 ;  /* 0x0001280701007387 */ /* 0x0009e20000100800 */
[----:B0-----:R-:W-:-:S03]  /*13a2c0*/  IADD3 R16, P1, PT, R2, R23, RZ ;  /* 0x0000001702107210 */ /* 0x001fc60007f3e0ff */
[----:B-1----:R-:W3:Y:S01]  /*13a2d0*/  LDL.LU R9, [R1+0x360] ;  /* 0x0003600001097983 */ /* 0x002ee20000300800 */
[----:B------:R-:W-:Y:S02]  /*13a2e0*/  LOP3.LUT R4, R4, 0xffff, RZ, 0xc0, !PT ;  /* 0x0000ffff04047812 */ /* 0x000fe400078ec0ff */
[----:B------:R-:W-:Y:S02]  /*13a2f0*/  LOP3.LUT R3, R6, 0xffff, RZ, 0xc0, !PT ;  /* 0x0000ffff06037812 */ /* 0x000fe400078ec0ff */
[----:B------:R-:W-:Y:S02]  /*13a300*/  LOP3.LUT R5, R5, 0xffff, RZ, 0xc0, !PT ;  /* 0x0000ffff05057812 */ /* 0x000fe400078ec0ff */
[----:B----4-:R-:W-:Y:S02]  /*13a310*/  PRMT R7, R3, 0x3340, R0 ;  /* 0x0000334003077816 */ /* 0x010fe40000000000 */
[----:B------:R-:W-:Y:S02]  /*13a320*/  PRMT R6, R4, 0x3340, R5 ;  /* 0x0000334004067816 */ /* 0x000fe40000000005 */
[----:B------:R-:W-:-:S02]  /*13a330*/  SHF.R.U32.HI R4, RZ, 0x8, R4 ;  /* 0x00000008ff047819 */ /* 0x000fc40000011604 */
[----:B------:R-:W-:Y:S02]  /*13a340*/  SHF.R.U32.HI R5, RZ, 0x8, R5 ;  /* 0x00000008ff057819 */ /* 0x000fe40000011605 */
[----:B------:R-:W-:Y:S02]  /*13a350*/  SHF.R.U32.HI R3, RZ, 0x8, R3 ;  /* 0x00000008ff037819 */ /* 0x000fe40000011603 */
[----:B------:R-:W-:Y:S02]  /*13a360*/  PRMT R6, R6, 0x5410, R7 ;  /* 0x0000541006067816 */ /* 0x000fe40000000007 */
[----:B------:R-:W-:Y:S01]  /*13a370*/  LOP3.LUT R4, R4, 0xffff, RZ, 0xc0, !PT ;  /* 0x0000ffff04047812 */ /* 0x000fe200078ec0ff */
[----:B------:R-:W4:Y:S01]  /*13a380*/  LDL.LU R7, [R1+0xe8] ;  /* 0x0000e80001077983 */ /* 0x000f220000300800 */
[----:B------:R-:W-:Y:S02]  /*13a390*/  LOP3.LUT R5, R5, 0xffff, RZ, 0xc0, !PT ;  /* 0x0000ffff05057812 */ /* 0x000fe400078ec0ff */
[----:B------:R-:W-:Y:S01]  /*13a3a0*/  LOP3.LUT R3, R3, 0xffff, RZ, 0xc0, !PT ;  /* 0x0000ffff03037812 */ /* 0x000fe200078ec0ff */
[----:B------:R0:W-:Y:S01]  /*13a3b0*/  STL [R1+0x774], R6 ;  /* 0x0007740601007387 */ /* 0x0001e20000100800 */
[----:B------:R-:W-:-:S03]  /*13a3c0*/  IMAD.X R17, R29, 0x1, R22, P1 ;  /* 0x000000011d117824 */ /* 0x000fc600008e0616 */
[----:B------:R-:W4:Y:S01]  /*13a3d0*/  LDL.LU R10, [R1+0x1c8] ;  /* 0x0001c800010a7983 */ /* 0x000f220000300800 */
[----:B0-----:R-:W-:Y:S02]  /*13a3e0*/  PRMT R6, R4, 0x3340, R5 ;  /* 0x0000334004067816 */ /* 0x001fe40000000005 */
[----:B------:R-:W-:Y:S01]  /*13a3f0*/  PRMT R5, R3, 0x3340, R0 ;  /* 0x0000334003057816 */ /* 0x000fe20000000000 */
[----:B------:R-:W-:Y:S01]  /*13a400*/  STL.64 [R1+0x1430], R16 ;  /* 0x0014301001007387 */ /* 0x000fe20000100a00 */
[----:B------:R-:W-:-:S03]  /*13a410*/  LOP3.LUT R3, R13, 0xffff, RZ, 0xc0, !PT ;  /* 0x0000ffff0d037812 */ /* 0x000fc600078ec0ff */
[----:B------:R0:W-:Y:S04]  /*13a420*/  STL [R1+0x4cc], R6 ;  /* 0x0004cc0601007387 */ /* 0x0001e80000100800 */
[----:B------:R1:W-:Y:S01]  /*13a430*/  STL [R1+0x12c], R5 ;  /* 0x00012c0501007387 */ /* 0x0003e20000100800 */
[----:B0-----:R-:W-:Y:S02]  /*13a440*/  PRMT R6, R3, 0x3340, R0 ;  /* 0x0000334003067816 */ /* 0x001fe40000000000 */
[----:B--2---:R-:W-:Y:S02]  /*13a450*/  LOP3.LUT R4, R8, 0xffff, RZ, 0xc0, !PT ;  /* 0x0000ffff08047812 */ /* 0x004fe400078ec0ff */
[----:B---3--:R-:W-:-:S04]  /*13a460*/  LOP3.LUT R11, R12, 0xffff, RZ, 0xc0, !PT ;  /* 0x0000ffff0c0b7812 */ /* 0x008fc800078ec0ff */
[----:B-1----:R-:W-:-:S04]  /*13a470*/  PRMT R5, R4, 0x3340, R11 ;  /* 0x0000334004057816 */ /* 0x002fc8000000000b */
[----:B------:R-:W-:Y:S02]  /*13a480*/  PRMT R5, R5, 0x5410, R6 ;  /* 0x0000541005057816 */ /* 0x000fe40000000006 */
[----:B------:R-:W-:-:S03]  /*13a490*/  IADD3 R12, P1, PT, R2, R21, RZ ;  /* 0x00000015020c7210 */ /* 0x000fc60007f3e0ff */
[----:B------:R0:W-:Y:S04]  /*13a4a0*/  STL [R1+0x778], R5 ;  /* 0x0007780501007387 */ /* 0x0001e80000100800 */
[----:B------:R-:W2:Y:S01]  /*13a4b0*/  LDL.LU R8, [R1+0x4d10] ;  /* 0x004d100001087983 */ /* 0x000ea20000300800 */
[----:B------:R-:W-:Y:S01]  /*13a4c0*/  IMAD.X R13, R29, 0x1, R19, P1 ;  /* 0x000000011d0d7824 */ /* 0x000fe200008e0613 */
[----:B------:R-:W-:Y:S02]  /*13a4d0*/  SHF.R.U32.HI R4, RZ, 0x8, R4 ;  /* 0x00000008ff047819 */ /* 0x000fe40000011604 */
[----:B0-----:R-:W3:Y:S04]  /*13a4e0*/  LDL.LU R5, [R1+0x2988] ;  /* 0x0029880001057983 */ /* 0x001ee80000300800 */
[----:B------:R-:W3:Y:S01]  /*13a4f0*/  LDL.LU R6, [R1+0x4c80] ;  /* 0x004c800001067983 */ /* 0x000ee20000300800 */
[----:B------:R-:W-:-:S02]  /*13a500*/  SHF.R.U32.HI R16, RZ, 0x8, R11 ;  /* 0x00000008ff107819 */ /* 0x000fc4000001160b */
[----:B------:R-:W-:Y:S01]  /*13a510*/  LOP3.LUT R11, R4, 0xffff, RZ, 0xc0, !PT ;  /* 0x0000ffff040b7812 */ /* 0x000fe200078ec0ff */
[----:B------:R0:W-:Y:S04]  /*13a520*/  STL.64 [R1+0x1428], R12 ;  /* 0x0014280c01007387 */ /* 0x0001e80000100a00 */
[----:B------:R-:W3:Y:S04]  /*13a530*/  LDL.LU R4, [R1+0x297c] ;  /* 0x00297c0001047983 */ /* 0x000ee80000300800 */
[----:B0-----:R-:W3:Y:S04]  /*13a540*/  LDL.LU R13, [R1+0x4d14] ;  /* 0x004d1400010d7983 */ /* 0x001ee80000300800 */
[----:B------:R-:W3:Y:S01]  /*13a550*/  LDL.LU R12, [R1+0x4c7c] ;  /* 0x004c7c00010c7983 */ /* 0x000ee20000300800 */
[----:B------:R-:W-:-:S02]  /*13a560*/  LOP3.LUT R16, R16, 0xffff, RZ, 0xc0, !PT ;  /* 0x0000ffff10107812 */ /* 0x000fc400078ec0ff */
[----:B------:R-:W-:Y:S02]  /*13a570*/  LOP3.LUT R9, R9, 0xffff, RZ, 0xc0, !PT ;  /* 0x0000ffff09097812 */ /* 0x000fe400078ec0ff */
[----:B------:R-:W-:-:S05]  /*13a580*/  PRMT R11, R11, 0x3340, R16 ;  /* 0x000033400b0b7816 */ /* 0x000fca0000000010 */
[----:B------:R0:W-:Y:S01]  /*13a590*/  STL [R1+0x4c8], R11 ;  /* 0x0004c80b01007387 */ /* 0x0001e20000100800 */
[----:B------:R-:W-:Y:S02]  /*13a5a0*/  SHF.R.U32.HI R3, RZ, 0x8, R3 ;  /* 0x00000008ff037819 */ /* 0x000fe40000011603 */
[----:B----4-:R-:W-:-:S04]  /*13a5b0*/  LOP3.LUT R7, R7, 0xffff, RZ, 0xc0, !PT ;  /* 0x0000ffff07077812 */ /* 0x010fc800078ec0ff */
[----:B------:R-:W-:Y:S02]  /*13a5c0*/  PRMT R16, R7, 0x3340, R0 ;  /* 0x0000334007107816 */ /* 0x000fe40000000000 */
[----:B------:R-:W-:-:S04]  /*13a5d0*/  LOP3.LUT R10, R10, 0xffff, RZ, 0xc0, !PT ;  /* 0x0000ffff0a0a7812 */ /* 0x000fc800078ec0ff */
[--C-:B0-----:R-:W-:Y:S02]  /*13a5e0*/  PRMT R11, R9, 0x3340, R10.reuse ;  /* 0x00003340090b7816 */ /* 0x101fe4000000000a */
[----:B------:R-:W-:Y:S02]  /*13a5f0*/  SHF.R.U32.HI R9, RZ, 0x8, R9 ;  /* 0x00000008ff097819 */ /* 0x000fe40000011609 */
[----:B------:R-:W-:Y:S02]  /*13a600*/  SHF.R.U32.HI R10, RZ, 0x8, R10 ;  /* 0x00000008ff0a7819 */ /* 0x000fe4000001160a */
[----:B------:R-:W-:Y:S02]  /*13a610*/  PRMT R11, R11, 0x5410, R16 ;  /* 0x000054100b0b7816 */ /* 0x000fe40000000010 */
[----:B------:R-:W-:Y:S02]  /*13a620*/  SHF.R.U32.HI R7, RZ, 0x8, R7 ;  /* 0x00000008ff077819 */ /* 0x000fe40000011607 */
[----:B------:R-:W-:-:S02]  /*13a630*/  IADD3 R16, P1, PT, R2, R20, RZ ;  /* 0x0000001402107210 */ /* 0x000fc40007f3e0ff */
[----:B------:R-:W-:Y:S02]  /*13a640*/  LOP3.LUT R9, R9, 0xffff, RZ, 0xc0, !PT ;  /* 0x0000ffff09097812 */ /* 0x000fe400078ec0ff */
[----:B------:R-:W-:Y:S02]  /*13a650*/  LOP3.LUT R10, R10, 0xffff, RZ, 0xc0, !PT ;  /* 0x0000ffff0a0a7812 */ /* 0x000fe400078ec0ff */
[----:B------:R-:W-:Y:S01]  /*13a660*/  LOP3.LUT R7, R7, 0xffff, RZ, 0xc0, !PT ;  /* 0x0000ffff07077812 */ /* 0x000fe200078ec0ff */
[----:B------:R-:W-:Y:S01]  /*13a670*/  IMAD.X R17, R29, 0x1, R18, P1 ;  /* 0x000000011d117824 */ /* 0x000fe200008e0612 */
[----:B------:R-:W-:Y:S02]  /*13a680*/  LOP3.LUT R3, R3, 0xffff, RZ, 0xc0, !PT ;  /* 0x0000ffff03037812 */ /* 0x000fe400078ec0ff */
[----:B------:R-:W-:Y:S01]  /*13a690*/  PRMT R9, R9, 0x3340, R10 ;  /* 0x0000334009097816 */ /* 0x000fe2000000000a */
[----:B------:R-:W-:Y:S01]  /*13a6a0*/  STL [R1+0x4c64], R11 ;  /* 0x004c640b01007387 */ /* 0x000fe20000100800 */
[----:B------:R-:W-:-:S02]  /*13a6b0*/  PRMT R7, R7, 0x3340, R0 ;  /* 0x0000334007077816 */ /* 0x000fc40000000000 */
[----:B------:R-:W-:Y:S01]  /*13a6c0*/  PRMT R3, R3, 0x3340, R0 ;  /* 0x0000334003037816 */ /* 0x000fe20000000000 */
[----:B------:R-:W4:Y:S04]  /*13a6d0*/  LDL.LU R29, [R1+0x5ad8] ;  /* 0x005ad800011d7983 */ /* 0x000f280000300800 */
[----:B------:R-:W-:Y:S04]  /*13a6e0*/  STL.64 [R1+0x1420], R16 ;  /* 0x0014201001007387 */ /* 0x000fe80000100a00 */
[----:B------:R-:W-:Y:S04]  /*13a6f0*/  STL [R1+0x4c4], R9 ;  /* 0x0004c40901007387 */ /* 0x000fe80000100800 */
[----:B------:R-:W-:Y:S04]  /*13a700*/  STL [R1+0x134], R7 ;  /* 0x0001340701007387 */ /* 0x000fe80000100800 */
[----:B------:R0:W-:Y:S01]  /*13a710*/  STL [R1+0x130], R3 ;  /* 0x0001300301007387 */ /* 0x0001e20000100800 */
[----:B--2---:R-:W-:-:S02]  /*13a720*/  LOP3.LUT R8, R8, 0xffff, RZ, 0xc0, !PT ;  /* 0x0000ffff08087812 */ /* 0x004fc400078ec0ff */
[----:B---3--:R-:W-:Y:S02]  /*13a730*/  LOP3.LUT R5, R5, 0xffff, RZ, 0xc0, !PT ;  /* 0x0000ffff05057812 */ /* 0x008fe400078ec0ff */
[----:B------:R-:W-:Y:S02]  /*13a740*/  LOP3.LUT R10, R6, 0xffff, RZ, 0xc0, !PT ;  /* 0x0000ffff060a7812 */ /* 0x000fe400078ec0ff */
[----:B------:R-:W-:Y:S02]  /*13a750*/  PRMT R6, R5, 0x3340, R0 ;  /* 0x0000334005067816 */ /* 0x000fe40000000000 */
[----:B0-----:R-:W-:-:S04]  /*13a760*/  PRMT R3, R8, 0x3340, R10 ;  /* 0x0000334008037816 */ /* 0x001fc8000000000a */
[----:B------:R-:W-:Y:S02]  /*13a770*/  PRMT R3, R3, 0x5410, R6 ;  /* 0x0000541003037816 */ /* 0x000fe40000000006 */
[----:B------:R-:W-:-:S03]  /*13a780*/  LOP3.LUT R9, R4, 0xffff, RZ, 0xc0, !PT ;  /* 0x0000ffff04097812 */ /* 0x000fc600078ec0ff */
[----:B------:R0:W-:Y:S01]  /*13a790*/  STL [R1+0x760], R3 ;  /* 0x0007600301007387 */ /* 0x0001e20000100800 */
[----:B------:R-:W-:Y:S02]  /*13a7a0*/  LOP3.LUT R6, R13, 0xffff, RZ, 0xc0, !PT ;  /* 0x0000ffff0d067812 */ /* 0x000fe400078ec0ff */
[----:B------:R-:W-:Y:S02]  /*13a7b0*/  LOP3.LUT R7, R12, 0xffff, RZ, 0xc0, !PT ;  /* 0x0000ffff0c077812 */ /* 0x000fe400078ec0ff */
[----:B------:R-:W-:Y:S02]  /*13a7c0*/  PRMT R4, R9, 0x3340, R0 ;  /* 0x0000334009047816 */ /* 0x000fe40000000000 */
[----:B0-----:R-:W-:-:S04]  /*13a7d0*/  PRMT R3, R6, 0x3340, R7 ;  /* 0x0000334006037816 */ /* 0x001fc80000000007 */
[----:B------:R-:W-:Y:S02]  /*13a7e0*/  PRMT R11, R3, 0x5410, R4 ;  /* 0x00005410030b7816 */ /* 0x000fe40000000004 */
[----:B------:R-:W2:Y:S04]  /*13a7f0*/  LDL.LU R4, [R1+0x4cf8] ;  /* 0x004cf80001047983 */ /* 0x000ea80000300800 */
[----:B------:R-:W3:Y:S04]  /*13a800*/  LDL.LU R3, [R1+0x2808] ;  /* 0x0028080001037983 */ /* 0x000ee80000300800 */
[----:B------:R0:W-:Y:S04]  /*13a810*/  STL [R1+0x764], R11 ;  /* 0x0007640b01007387 */ /* 0x0001e80000100800 */
[----:B------:R-:W3:Y:S01]  /*13a820*/  LDL.LU R13, [R1+0x2b78] ;  /* 0x002b7800010d7983 */ /* 0x000ee20000300800 */
[----:B------:R-:W-:Y:S01]  /*13a830*/  VIADD R2, R2, UR5 ;  /* 0x0000000502027c36 */ /* 0x000fe20008000000 */
[----:B------:R-:W-:Y:S01]  /*13a840*/  SHF.R.U32.HI R8, RZ, 0x8, R8 ;  /* 0x00000008ff087819 */ /* 0x000fe20000011608 */
[----:B------:R-:W1:Y:S01]  /*13a850*/  LDCU UR5, c[0x0][0x3b8] ;  /* 0x00007700ff0577ac */ /* 0x000e620008000800 */
        /* <DEDUP_REMOVED lines=8> */
[----:B------:R-:W-:Y:S02]  /*13a8e0*/  PRMT R8, R6, 0x3340, R7 ;  /* 0x0000334006087816 */ /* 0x000fe40000000007 */
[----:B0-----:R-:W-:Y:S02]  /*13a8f0*/  SHF.R.U32.HI R11, RZ, 0x8, R9 ;  /* 0x00000008ff0b7819 */ /* 0x001fe40000011609 */
[----:B------:R-:W-:Y:S02]  /*13a900*/  SHF.R.U32.HI R9, RZ, 0x8, R5 ;  /* 0x00000008ff097819 */ /* 0x000fe40000011605 */
[----:B------:R-:W-:Y:S02]  /*13a910*/  LOP3.LUT R11, R11, 0xffff, RZ, 0xc0, !PT ;  /* 0x0000ffff0b0b7812 */ /* 0x000fe400078ec0ff */
[----:B----4-:R-:W-:Y:S01]  /*13a920*/  IADD3 R16, P1, PT, R2, R29, RZ ;  /* 0x0000001d02107210 */ /* 0x010fe20007f3e0ff */
[----:B------:R0:W-:Y:S02]  /*13a930*/  STL [R1+0x5ac8], R29 ;  /* 0x005ac81d01007387 */ /* 0x0001e40000100800 */
[----:B0-----:R-:W-:-:S05]  /*13a940*/  SHF.R.S32.HI R29, RZ, 0x1f, R2 ;  /* 0x0000001fff1d7819 */ /* 0x001fca0000011402 */
[----:B------:R-:W-:Y:S01]  /*13a950*/  IMAD.X R17, R29, 0x1, R28, P1 ;  /* 0x000000011d117824 */ /* 0x000fe200008e061c */
[----:B------:R-:W-:Y:S02]  /*13a960*/  IADD3 R6, P1, PT, R2, R27, RZ ;  /* 0x0000001b02067210 */ /* 0x000fe40007f3e0ff */
[----:B------:R-:W-:Y:S02]  /*13a970*/  LOP3.LUT R9, R9, 0xffff, RZ, 0xc0, !PT ;  /* 0x0000ffff09097812 */ /* 0x000fe400078ec0ff */
[----:B------:R-:W-:Y:S01]  /*13a980*/  STL.64 [R1+0x1418], R16 ;  /* 0x0014181001007387 */ /* 0x000fe20000100a00 */
[----:B------:R-:W-:-:S03]  /*13a990*/  IMAD.X R7, R29, 0x1, R26, P1 ;  /* 0x000000011d077824 */ /* 0x000fc600008e061a */
[----:B------:R-:W4:Y:S01]  /*13a9a0*/  LDL.LU R12, [R1+0x418] ;  /* 0x00041800010c7983 */ /* 0x000f220000300800 */
[----:B------:R-:W-:-:S03]  /*13a9b0*/  PRMT R11, R11, 0x3340, R0 ;  /* 0x000033400b0b7816 */ /* 0x000fc60000000000 */
[----:B------:R0:W-:Y:S01]  /*13a9c0*/  STL [R1+0x4c0], R10 ;  /* 0x0004c00a01007387 */ /* 0x0001e20000100800 */
[----:B------:R-:W-:-:S03]  /*13a9d0*/  PRMT R9, R9, 0x3340, R0 ;  /* 0x0000334009097816 */ /* 0x000fc60000000000 */
[----:B------:R-:W-:Y:S04]  /*13a9e0*/  STL [R1+0x4bc], R8 ;  /* 0x0004bc0801007387 */ /* 0x000fe80000100800 */
[----:B0-----:R-:W4:Y:S04]  /*13a9f0*/  LDL.LU R10, [R1+0x140] ;  /* 0x00014000010a7983 */ /* 0x001f280000300800 */
[----:B------:R0:W-:Y:S01]  /*13aa00*/  STL.64 [R1+0x1410], R6 ;  /* 0x0014100601007387 */ /* 0x0001e20000100a00 */
[----:B------:R-:W-:-:S03]  /*13aa10*/  IADD3 R16, P1, PT, R2, R25, RZ ;  /* 0x0000001902107210 */ /* 0x000fc60007f3e0ff */
[----:B0-----:R-:W4:Y:S04]  /*13aa20*/  LDL.LU R7, [R1+0x2d8] ;  /* 0x0002d80001077983 */ /* 0x001f280000300800 */
[----:B------:R-:W4:Y:S04]  /*13aa30*/  LDL.LU R6, [R1+0x4d04] ;  /* 0x004d040001067983 */ /* 0x000f280000300800 */
[----:B------:R-:W4:Y:S04]  /*13aa40*/  LDL.LU R8, [R1+0x280c] ;  /* 0x00280c0001087983 */ /* 0x000f280000300800 */
[----:B------:R-:W4:Y:S04]  /*13aa50*/  LDL.LU R5, [R1+0x2b6c] ;  /* 0x002b6c0001057983 */ /* 0x000f280000300800 */
[----:B------:R-:W-:Y:S04]  /*13aa60*/  STL [R1+0x138], R11 ;  /* 0x0001380b01007387 */ /* 0x000fe80000100800 */
[----:B------:R0:W-:Y:S01]  /*13aa70*/  STL [R1+0x13c], R9 ;  /* 0x00013c0901007387 */ /* 0x0001e20000100800 */
[----:B------:R-:W-:Y:S01]  /*13aa80*/  IMAD.X R17, R29, 0x1, R24, P1 ;  /* 0x000000011d117824 */ /* 0x000fe200008e0618 */
[----:B--2---:R-:W-:-:S02]  /*13aa90*/  LOP3.LUT R4, R4, 0xffff, RZ, 0xc0, !PT ;  /* 0x0000ffff04047812 */ /* 0x004fc400078ec0ff */
[----:B---3--:R-:W-:Y:S02]  /*13aaa0*/  LOP3.LUT R3, R3, 0xffff, RZ, 0xc0, !PT ;  /* 0x0000ffff03037812 */ /* 0x008fe400078ec0ff */
[----:B0-----:R-:W-:Y:S02]  /*13aab0*/  LOP3.LUT R9, R13, 0xffff, RZ, 0xc0, !PT ;  /* 0x0000ffff0d097812 */ /* 0x001fe400078ec0ff */
[----:B------:R-:W-:Y:S02]  /*13aac0*/  PRMT R13, R3, 0x3340, R0 ;  /* 0x00003340030d7816 */ /* 0x000fe40000000000 */
[----:B------:R-:W-:-:S04]  /*13aad0*/  PRMT R11, R4, 0x3340, R9 ;  /* 0x00003340040b7816 */ /* 0x000fc80000000009 */
[----:B------:R-:W-:-:S05]  /*13aae0*/  PRMT R11, R11, 0x5410, R13 ;  /* 0x000054100b0b7816 */ /* 0x000fca000000000d */
[----:B------:R-:W-:Y:S04]  /*13aaf0*/  STL [R1+0x768], R11 ;  /* 0x0007680b01007387 */ /* 0x000fe80000100800 */
[----:B------:R0:W-:Y:S04]  /*13ab00*/  STL.64 [R1+0x1408], R16 ;  /* 0x0014081001007387 */ /* 0x0001e80000100a00 */
[----:B0-----:R-:W2:Y:S01]  /*13ab10*/  LDL.LU R17, [R1+0x5ad4] ;  /* 0x005ad40001117983 */ /* 0x001ea20000300800 */
[----:B------:R-:W-:Y:S02]  /*13ab20*/  SHF.R.U32.HI R4, RZ, 0x8, R4 ;  /* 0x00000008ff047819 */ /* 0x000fe40000011604 */
[----:B------:R-:W-:-:S02]  /*13ab30*/  SHF.R.U32.HI R9, RZ, 0x8, R9 ;  /* 0x00000008ff097819 */ /* 0x000fc40000011609 */
[----:B------:R-:W-:Y:S02]  /*13ab40*/  SHF.R.U32.HI R3, RZ, 0x8, R3 ;  /* 0x00000008ff037819 */ /* 0x000fe40000011603 */
[----:B------:R-:W-:Y:S02]  /*13ab50*/  LOP3.LUT R4, R4, 0xffff, RZ, 0xc0, !PT ;  /* 0x0000ffff04047812 */ /* 0x000fe400078ec0ff */
[----:B------:R-:W-:Y:S02]  /*13ab60*/  LOP3.LUT R9, R9, 0xffff, RZ, 0xc0, !PT ;  /* 0x0000ffff09097812 */ /* 0x000fe400078ec0ff */
[----:B------:R-:W-:Y:S02]  /*13ab70*/  LOP3.LUT R3, R3, 0xffff, RZ, 0xc0, !PT ;  /* 0x0000ffff03037812 */ /* 0x000fe400078ec0ff */
[----:B------:R-:W-:Y:S02]  /*13ab80*/  PRMT R4, R4, 0x3340, R9 ;  /* 0x0000334004047816 */ /* 0x000fe40000000009 */
[----:B------:R-:W-:-:S03]  /*13ab90*/  PRMT R9, R3, 0x3340, R0 ;  /* 0x0000334003097816 */ /* 0x000fc60000000000 */
[----:B------:R0:W-:Y:S04]  /*13aba0*/  STL [R1+0x4b8], R4 ;  /* 0x0004b80401007387 */ /* 0x0001e80000100800 */
[----:B0-----:R-:W3:Y:S01]  /*13abb0*/  LDL.LU R4, [R1+0x420] ;  /* 0x0004200001047983 */ /* 0x001ee20000300800 */
[----:B----4-:R-:W-:-:S03]  /*13abc0*/  LOP3.LUT R3, R12, 0xffff, RZ, 0xc0, !PT ;  /* 0x0000ffff0c037812 */ /* 0x010fc600078ec0ff */
[----:B------:R-:W-:Y:S04]  /*13abd0*/  STL [R1+0x198], R9 ;  /* 0x0001980901007387 */ /* 0x000fe80000100800 */
[----:B------:R-:W4:Y:S04]  /*13abe0*/  LDL.LU R13, [R1+0x148] ;  /* 0x00014800010d7983 */ /* 0x000f280000300800 */
[----:B------:R-:W3:Y:S01]  /*13abf0*/  LDL.LU R12, [R1+0x2e0] ;  /* 0x0002e000010c7983 */ /* 0x000ee20000300800 */
[----:B------:R-:W-:Y:S02]  /*13ac00*/  LOP3.LUT R10, R10, 0xffff, RZ, 0xc0, !PT ;  /* 0x0000ffff0a0a7812 */ /* 0x000fe400078ec0ff */
[----:B------:R-:W-:-:S04]  /*13ac10*/  LOP3.LUT R16, R7, 0xffff, RZ, 0xc0, !PT ;  /* 0x0000ffff07107812 */ /* 0x000fc800078ec0ff */
[----:B------:R-:W-:Y:S02]  /*13ac20*/  PRMT R7, R3, 0x3340, R16 ;  /* 0x0000334003077816 */ /* 0x000fe40000000010 */
[----:B------:R-:W-:Y:S02]  /*13ac30*/  LOP3.LUT R11, R8, 0xffff, RZ, 0xc0, !PT ;  /* 0x0000ffff080b7812 */ /* 0x000fe400078ec0ff */
[----:B------:R-:W-:Y:S02]  /*13ac40*/  PRMT R8, R10, 0x3340, R0 ;  /* 0x000033400a087816 */ /* 0x000fe40000000000 */
[----:B------:R-:W-:Y:S02]  /*13ac50*/  LOP3.LUT R6, R6, 0xffff, RZ, 0xc0, !PT ;  /* 0x0000ffff06067812 */ /* 0x000fe400078ec0ff */
[----:B------:R-:W-:Y:S02]  /*13ac60*/  PRMT R7, R7, 0x5410, R8 ;  /* 0x0000541007077816 */ /* 0x000fe40000000008 */
[----:B------:R-:W-:Y:S01]  /*13ac70*/  LOP3.LUT R5, R5, 0xffff, RZ, 0xc0, !PT ;  /* 0x0000ffff05057812 */ /* 0x000fe200078ec0ff */
[----:B------:R-:W-:Y:S01]  /*13ac80*/  STL [R1+0x57c8], R11 ;  /* 0x0057c80b01007387 */ /* 0x000fe20000100800 */
[----:B------:R-:W-:-:S03]  /*13ac90*/  PRMT R8, R11, 0x3340, R0 ;  /* 0x000033400b087816 */ /* 0x000fc60000000000 */
[----:B------:R0:W-:Y:S02]  /*13aca0*/  STL [R1+0x754], R7 ;  /* 0x0007540701007387 */ /* 0x0001e40000100800 */
[----:B0-----:R-:W-:-:S04]  /*13acb0*/  PRMT R7, R6, 0x3340, R5 ;  /* 0x0000334006077816 */ /* 0x001fc80000000005 */
[----:B------:R-:W-:-:S05]  /*13acc0*/  PRMT R7, R7, 0x5410, R8 ;  /* 0x0000541007077816 */ /* 0x000fca0000000008 */
[----:B------:R0:W-:Y:S01]  /*13acd0*/  STL [R1+0x4c60], R7 ;  /* 0x004c600701007387 */ /* 0x0001e20000100800 */
[----:B------:R-:W-:Y:S02]  /*13ace0*/  SHF.R.U32.HI R11, RZ, 0x8, R16 ;  /* 0x00000008ff0b7819 */ /* 0x000fe40000011610 */
[----:B--2---:R-:W-:-:S05]  /*13acf0*/  IADD3 R8, P1, PT, R2, R17, RZ ;  /* 0x0000001102087210 */ /* 0x004fca0007f3e0ff */
[----:B------:R-:W-:-:S05]  /*13ad00*/  IMAD.X R9, R29, 0x1, R15, P1 ;  /* 0x000000011d097824 */ /* 0x000fca00008e060f */
[----:B------:R2:W-:Y:S04]  /*13ad10*/  STL.64 [R1+0x13f8], R8 ;  /* 0x0013f80801007387 */ /* 0x0005e80000100a00 */
[----:B0-----:R-:W4:Y:S01]  /*13ad20*/  LDL.LU R7, [R1+0x388] ;  /* 0x0003880001077983 */ /* 0x001f220000300800 */
[----:B--2---:R-:W-:Y:S02]  /*13ad30*/  SHF.R.U32.HI R9, RZ, 0x8, R6 ;  /* 0x00000008ff097819 */ /* 0x004fe40000011606 */
[----:B------:R-:W-:Y:S01]  /*13ad40*/  SHF.R.U32.HI R8, RZ, 0x8, R5 ;  /* 0x00000008ff087819 */ /* 0x000fe20000011605 */
[----:B------:R-:W2:Y:S04]  /*13ad50*/  LDL.LU R6, [R1+0xf4] ;  /* 0x0000f40001067983 */ /* 0x000ea80000300800 */
[----:B------:R-:W2:Y:S04]  /*13ad60*/  LDL.LU R5, [R1+0x1e8] ;  /* 0x0001e80001057983 */ /* 0x000ea80000300800 */
[----:B------:R-:W2:Y:S01]  /*13ad70*/  LDL.LU R16, [R1+0x5ad0] ;  /* 0x005ad00001107983 */ /* 0x000ea20000300800 */
[----:B------:R-:W-:-:S02]  /*13ad80*/  LOP3.LUT R9, R9, 0xffff, RZ, 0xc0, !PT ;  /* 0x0000ffff09097812 */ /* 0x000fc400078ec0ff */
[----:B------:R-:W-:Y:S02]  /*13ad90*/  LOP3.LUT R8, R8, 0xffff, RZ, 0xc0, !PT ;  /* 0x0000ffff08087812 */ /* 0x000fe400078ec0ff */
[----:B------:R-:W-:Y:S02]  /*13ada0*/  SHF.R.U32.HI R3, RZ, 0x8, R3 ;  /* 0x00000008ff037819 */ /* 0x000fe40000011603 */
[----:B------:R-:W-:Y:S02]  /*13adb0*/  PRMT R9, R9, 0x3340, R8 ;  /* 0x0000334009097816 */ /* 0x000fe40000000008 */
[----:B------:R-:W-:Y:S01]  /*13adc0*/  LOP3.LUT R3, R3, 0xffff, RZ, 0xc0, !PT ;  /* 0x0000ffff03037812 */ /* 0x000fe200078ec0ff */
[----:B------:R-:W2:Y:S01]  /*13add0*/  LDL.LU R8, [R1+0x5acc] ;  /* 0x005acc0001087983 */ /* 0x000ea20000300800 */
[----:B------:R-:W-:-:S03]  /*13ade0*/  LOP3.LUT R11, R11, 0xffff, RZ, 0xc0, !PT ;  /* 0x0000ffff0b0b7812 */ /* 0x000fc600078ec0ff */
[----:B------:R0:W-:Y:S02]  /*13adf0*/  STL [R1+0x572c], R9 ;  /* 0x00572c0901007387 */ /* 0x0001e40000100800 */
[----:B0-----:R-:W-:Y:S02]  /*13ae00*/  PRMT R9, R3, 0x3340, R11 ;  /* 0x0000334003097816 */ /* 0x001fe4000000000b */
[----:B---3--:R-:W-:Y:S02]  /*13ae10*/  LOP3.LUT R3, R4, 0xffff, RZ, 0xc0, !PT ;  /* 0x0000ffff04037812 */ /* 0x008fe400078ec0ff */
[----:B----4-:R-:W-:Y:S01]  /*13ae20*/  LOP3.LUT R4, R13, 0xffff, RZ, 0xc0, !PT ;  /* 0x0000ffff0d047812 */ /* 0x010fe200078ec0ff */
[----:B------:R0:W-:Y:S02]  /*13ae30*/  STL [R1+0x4b0], R9 ;  /* 0x0004b00901007387 */ /* 0x0001e40000100800 */
[----:B0-----:R-:W-:Y:S02]  /*13ae40*/  LOP3.LUT R9, R12, 0xffff, RZ, 0xc0, !PT ;  /* 0x0000ffff0c097812 */ /* 0x001fe400078ec0ff */
[----:B------:R-:W-:-:S02]  /*13ae50*/  PRMT R12, R4, 0x3340, R0 ;  /* 0x00003340040c7816 */ /* 0x000fc40000000000 */
[----:B------:R-:W-:-:S04]  /*13ae60*/  PRMT R11, R3, 0x3340, R9 ;  /* 0x00003340030b7816 */ /* 0x000fc80000000009 */
[----:B------:R-:W-:Y:S02]  /*13ae70*/  PRMT R11, R11, 0x5410, R12 ;  /* 0x000054100b0b7816 */ /* 0x000fe4000000000c */
[----:B--2---:R-:W-:Y:S01]  /*13ae80*/  IADD3 R12, P1, PT, R2, R16, RZ ;  /* 0x00000010020c7210 */ /* 0x004fe20007f3e0ff */
[----:B------:R-:W-:Y:S04]  /*13ae90*/  STL.64 [R1+0x5ac0], R16 ;  /* 0x005ac01001007387 */ /* 0x000fe80000100a00 */
[----:B------:R-:W-:Y:S01]  /*13aea0*/  IMAD.X R13, R29, 0x1, R14, P1 ;  /* 0x000000011d0d7824 */ /* 0x000fe200008e060e */
[----:B------:R-:W-:Y:S04]  /*13aeb0*/  STL [R1+0x750], R11 ;  /* 0x0007500b01007387 */ /* 0x000fe80000100800 */
[----:B------:R0:W-:Y:S04]  /*13aec0*/  STL.64 [R1+0x1400], R12 ;  /* 0x0014000c01007387 */ /* 0x0001e80000100a00 */
[----:B0-----:R-:W2:Y:S04]  /*13aed0*/  LDL.LU R13, [R1+0x38c] ;  /* 0x00038c00010d7983 */ /* 0x001ea80000300800 */
[----:B------:R-:W3:Y:S01]  /*13aee0*/  LDL.LU R12, [R1+0x1f0] ;  /* 0x0001f000010c7983 */ /* 0x000ee20000300800 */
        /* <DEDUP_REMOVED lines=8> */
[----:B------:R0:W-:Y:S01]  /*13af70*/  STL [R1+0x144], R10 ;  /* 0x0001440a01007387 */ /* 0x0001e20000100800 */
[----:B------:R-:W-:Y:S02]  /*13af80*/  LOP3.LUT R7, R7, 0xffff, RZ, 0xc0, !PT ;  /* 0x0000ffff07077812 */ /* 0x000fe400078ec0ff */
[----:B------:R-:W-:Y:S01]  /*13af90*/  LOP3.LUT R3, R6, 0xffff, RZ, 0xc0, !PT ;  /* 0x0000ffff06037812 */ /* 0x000fe200078ec0ff */
[----:B------:R4:W-:Y:S03]  /*13afa0*/  STL [R1+0x4a8], R9 ;  /* 0x0004a80901007387 */ /* 0x0009e60000100800 */
[----:B------:R-:W-:Y:S02]  /*13afb0*/  PRMT R6, R3, 0x3340, R0 ;  /* 0x0000334003067816 */ /* 0x000fe40000000000 */
[----:B0-----:R-:W-:Y:S02]  /*13afc0*/  IADD3 R10, P1, PT, R2, R23, RZ ;  /* 0x00000017020a7210 */ /* 0x001fe40007f3e0ff */
[----:B----4-:R-:W-:-:S04]  /*13afd0*/  LOP3.LUT R9, R5, 0xffff, RZ, 0xc0, !PT ;  /* 0x0000ffff05097812 */ /* 0x010fc800078ec0ff */
[----:B------:R-:W-:Y:S01]  /*13afe0*/  PRMT R5, R7, 0x3340, R9 ;  /* 0x0000334007057816 */ /* 0x000fe20000000009 */
[----:B------:R-:W-:-:S03]  /*13aff0*/  IMAD.X R11, R29, 0x1, R22, P1 ;  /* 0x000000011d0b7824 */ /* 0x000fc600008e0616 */
[----:B------:R-:W-:-:S05]  /*13b000*/  PRMT R5, R5, 0x5410, R6 ;  /* 0x0000541005057816 */ /* 0x000fca0000000006 */
[----:B------:R-:W-:Y:S04]  /*13b010*/  STL [R1+0x758], R5 ;  /* 0x0007580501007387 */ /* 0x000fe80000100800 */
[----:B------:R0:W-:Y:S01]  /*13b020*/  STL.64 [R1+0x13d8], R10 ;  /* 0x0013d80a01007387 */ /* 0x0001e20000100a00 */
[----:B------:R-:W-:Y:S02]  /*13b030*/  SHF.R.U32.HI R7, RZ, 0x8, R7 ;  /* 0x00000008ff077819 */ /* 0x000fe40000011607 */
[----:B------:R-:W-:Y:S02]  /*13b040*/  SHF.R.U32.HI R9, RZ, 0x8, R9 ;  /* 0x00000008ff097819 */ /* 0x000fe40000011609 */
[----:B------:R-:W-:Y:S02]  /*13b050*/  SHF.R.U32.HI R3, RZ, 0x8, R3 ;  /* 0x00000008ff037819 */ /* 0x000fe40000011603 */
[----:B0-----:R-:W-:-:S02]  /*13b060*/  SHF.R.U32.HI R10, RZ, 0x8, R4 ;  /* 0x00000008ff0a7819 */ /* 0x001fc40000011604 */
[----:B------:R-:W4:Y:S02]  /*13b070*/  LDL.LU R4, [R1+0x4d30] ;  /* 0x004d300001047983 */ /* 0x000f240000300800 */
[----:B------:R-:W-:Y:S02]  /*13b080*/  LOP3.LUT R10, R10, 0xffff, RZ, 0xc0, !PT ;  /* 0x0000ffff0a0a7812 */ /* 0x000fe400078ec0ff */
[----:B------:R-:W4:Y:S01]  /*13b090*/  LDL.LU R6, [R1+0x2998] ;  /* 0x0029980001067983 */ /* 0x000f220000300800 */
[----:B------:R-:W-:Y:S02]  /*13b0a0*/  LOP3.LUT R7, R7, 0xffff, RZ, 0xc0, !PT ;  /* 0x0000ffff07077812 */ /* 0x000fe400078ec0ff */
[----:B------:R-:W-:Y:S01]  /*13b0b0*/  PRMT R16, R10, 0x3340, R0 ;  /* 0x000033400a107816 */ /* 0x000fe20000000000 */
[----:B------:R-:W4:Y:S01]  /*13b0c0*/  LDL.LU R5, [R1+0x4c94] ;  /* 0x004c940001057983 */ /* 0x000f220000300800 */
[----:B------:R-:W-:Y:S02]  /*13b0d0*/  LOP3.LUT R9, R9, 0xffff, RZ, 0xc0, !PT ;  /* 0x0000ffff09097812 */ /* 0x000fe400078ec0ff */
[----:B------:R-:W-:-:S02]  /*13b0e0*/  IADD3 R10, P1, PT, R2, R21, RZ ;  /* 0x00000015020a7210 */ /* 0x000fc40007f3e0ff */
[----:B------:R-:W-:Y:S02]  /*13b0f0*/  LOP3.LUT R3, R3, 0xffff, RZ, 0xc0, !PT ;  /* 0x0000ffff03037812 */ /* 0x000fe400078ec0ff */
[----:B------:R-:W-:Y:S01]  /*13b100*/  PRMT R7, R7, 0x3340, R9 ;  /* 0x0000334007077816 */ /* 0x000fe20000000009 */
[----:B------:R-:W-:Y:S01]  /*13b110*/  IMAD.X R11, R29, 0x1, R19, P1 ;  /* 0x000000011d0b7824 */ /* 0x000fe200008e0613 */
[----:B------:R-:W-:Y:S01]  /*13b120*/  PRMT R9, R3, 0x3340, R0 ;  /* 0x0000334003097816 */ /* 0x000fe20000000000 */
[----:B------:R-:W-:Y:S01]  /*13b130*/  STL [R1+0x140], R16 ;  /* 0x0001401001007387 */ /* 0x000fe20000100800 */
[----:B------:R-:W-:-:S03]  /*13b140*/  LOP3.LUT R3, R8, 0xffff, RZ, 0xc0, !PT ;  /* 0x0000ffff08037812 */ /* 0x000fc600078ec0ff */
[----:B------:R-:W-:Y:S04]  /*13b150*/  STL [R1+0x49c], R7 ;  /* 0x00049c0701007387 */ /* 0x000fe80000100800 */
[----:B------:R0:W-:Y:S04]  /*13b160*/  STL.64 [R1+0x13f0], R10 ;  /* 0x0013f00a01007387 */ /* 0x0001e80000100a00 */
[----:B------:R3:W-:Y:S01]  /*13b170*/  STL [R1+0x148], R9 ;  /* 0x0001480901007387 */ /* 0x0007e20000100800 */
[----:B0-----:R-:W-:Y:S02]  /*13b180*/  PRMT R11, R3, 0x3340, R0 ;  /* 0x00003340030b7816 */ /* 0x001fe40000000000 */
[----:B--2---:R-:W-:-:S02]  /*13b190*/  LOP3.LUT R7, R13, 0xffff, RZ, 0xc0, !PT ;  /* 0x0000ffff0d077812 */ /* 0x004fc400078ec0ff */
[----:B---3--:R-:W-:Y:S02]  /*13b1a0*/  LOP3.LUT R9, R12, 0xffff, RZ, 0xc0, !PT ;  /* 0x0000ffff0c097812 */ /* 0x008fe400078ec0ff */
[----:B------:R-:W2:Y:S02]  /*13b1b0*/  LDL.LU R12, [R1+0x298c] ;  /* 0x00298c00010c7983 */ /* 0x000ea40000300800 */
[----:B------:R-:W-:Y:S02]  /*13b1c0*/  PRMT R10, R7, 0x3340, R9 ;  /* 0x00003340070a7816 */ /* 0x000fe40000000009 */
[----:B------:R-:W3:Y:S02]  /*13b1d0*/  LDL.LU R13, [R1+0x4d38] ;  /* 0x004d3800010d7983 */ /* 0x000ee40000300800 */
[----:B------:R-:W-:Y:S02]  /*13b1e0*/  PRMT R16, R10, 0x5410, R11 ;  /* 0x000054100a107816 */ /* 0x000fe4000000000b */
[----:B------:R-:W3:Y:S01]  /*13b1f0*/  LDL.LU R8, [R1+0x4c98] ;  /* 0x004c980001087983 */ /* 0x000ee20000300800 */
[----:B------:R-:W-:-:S03]  /*13b200*/  IADD3 R10, P1, PT, R2, R20, RZ ;  /* 0x00000014020a7210 */ /* 0x000fc60007f3e0ff */
[----:B------:R-:W-:Y:S02]  /*13b210*/  STL [R1+0x4c5c], R16 ;  /* 0x004c5c1001007387 */ /* 0x000fe40000100800 */
[----:B------:R-:W-:Y:S02]  /*13b220*/  IMAD.X R11, R29, 0x1, R18, P1 ;  /* 0x000000011d0b7824 */ /* 0x000fe400008e0612 */
[----:B------:R-:W3:Y:S01]  /*13b230*/  LDL.LU R29, [R1+0x5ac8] ;  /* 0x005ac800011d7983 */ /* 0x000ee20000300800 */
[----:B------:R-:W-:Y:S02]  /*13b240*/  SHF.R.U32.HI R7, RZ, 0x8, R7 ;  /* 0x00000008ff077819 */ /* 0x000fe40000011607 */
[----:B------:R-:W-:Y:S02]  /*13b250*/  SHF.R.U32.HI R9, RZ, 0x8, R9 ;  /* 0x00000008ff097819 */ /* 0x000fe40000011609 */
[----:B------:R-:W-:Y:S02]  /*13b260*/  LOP3.LUT R7, R7, 0xffff, RZ, 0xc0, !PT ;  /* 0x0000ffff07077812 */ /* 0x000fe400078ec0ff */
[----:B------:R-:W-:Y:S01]  /*13b270*/  LOP3.LUT R9, R9, 0xffff, RZ, 0xc0, !PT ;  /* 0x0000ffff09097812 */ /* 0x000fe200078ec0ff */
[----:B------:R0:W-:Y:S03]  /*13b280*/  STL.64 [R1+0x13d0], R10 ;  /* 0x0013d00a01007387 */ /* 0x0001e60000100a00 */
[----:B------:R-:W-:-:S02]  /*13b290*/  PRMT R7, R7, 0x3340, R9 ;  /* 0x0000334007077816 */ /* 0x000fc40000000009 */
[----:B------:R-:W-:-:S03]  /*13b2a0*/  SHF.R.U32.HI R9, RZ, 0x8, R3 ;  /* 0x00000008ff097819 */ /* 0x000fc60000011603 */
[----:B------:R0:W-:Y:S01]  /*13b2b0*/  STL [R1+0x4a4], R7 ;  /* 0x0004a40701007387 */ /* 0x0001e20000100800 */
[----:B------:R-:W-:-:S04]  /*13b2c0*/  LOP3.LUT R9, R9, 0xffff, RZ, 0xc0, !PT ;  /* 0x0000ffff09097812 */ /* 0x000fc800078ec0ff */
[--C-:B------:R-:W-:Y:S01]  /*13b2d0*/  PRMT R9, R9, 0x3340, R0.reuse ;  /* 0x0000334009097816 */ /* 0x100fe20000000000 */
[----:B-1----:R-:W-:Y:S01]  /*13b2e0*/  VIADD R2, R2, UR5 ;  /* 0x0000000502027c36 */ /* 0x002fe20008000000 */
[----:B------:R-:W1:Y:S01]  /*13b2f0*/  LDCU UR5, c[0x0][0x3b8] ;  /* 0x00007700ff0577ac */ /* 0x000e620008000800 */
[----:B----4-:R-:W-:Y:S02]  /*13b300*/  LOP3.LUT R4, R4, 0xffff, RZ, 0xc0, !PT ;  /* 0x0000ffff04047812 */ /* 0x010fe400078ec0ff */
[----:B0-----:R-:W-:Y:S02]  /*13b310*/  LOP3.LUT R11, R6, 0xffff, RZ, 0xc0, !PT ;  /* 0x0000ffff060b7812 */ /* 0x001fe400078ec0ff */
[----:B------:R-:W-:Y:S02]  /*13b320*/  LOP3.LUT R5, R5, 0xffff, RZ, 0xc0, !PT ;  /* 0x0000ffff05057812 */ /* 0x000fe400078ec0ff */
[----:B------:R-:W-:Y:S02]  /*13b330*/  PRMT R7, R11, 0x3340, R0 ;  /* 0x000033400b077816 */ /* 0x000fe40000000000 */
[----:B------:R-:W-:-:S02]  /*13b340*/  PRMT R6, R4, 0x3340, R5 ;  /* 0x0000334004067816 */ /* 0x000fc40000000005 */
[----:B------:R-:W-:Y:S02]  /*13b350*/  SHF.R.U32.HI R4, RZ, 0x8, R4 ;  /* 0x00000008ff047819 */ /* 0x000fe40000011604 */
[----:B------:R-:W-:Y:S02]  /*13b360*/  PRMT R6, R6, 0x5410, R7 ;  /* 0x0000541006067816 */ /* 0x000fe40000000007 */
[----:B------:R-:W-:Y:S02]  /*13b370*/  SHF.R.U32.HI R5, RZ, 0x8, R5 ;  /* 0x00000008ff057819 */ /* 0x000fe40000011605 */
[----:B------:R-:W-:Y:S01]  /*13b380*/  LOP3.LUT R4, R4, 0xffff, RZ, 0xc0, !PT ;  /* 0x0000ffff04047812 */ /* 0x000fe200078ec0ff */
[----:B------:R0:W-:Y:S01]  /*13b390*/  STL [R1+0x740], R6 ;  /* 0x0007400601007387 */ /* 0x0001e20000100800 */
[----:B------:R-:W-:-:S04]  /*13b3a0*/  LOP3.LUT R5, R5, 0xffff, RZ, 0xc0, !PT ;  /* 0x0000ffff05057812 */ /* 0x000fc800078ec0ff */
[----:B------:R-:W-:Y:S01]  /*13b3b0*/  PRMT R4, R4, 0x3340, R5 ;  /* 0x0000334004047816 */ /* 0x000fe20000000005 */
[----:B0-----:R-:W4:Y:S04]  /*13b3c0*/  LDL.LU R6, [R1+0x4d18] ;  /* 0x004d180001067983 */ /* 0x001f280000300800 */
[----:B------:R-:W4:Y:S04]  /*13b3d0*/  LDL.LU R3, [R1+0x2818] ;  /* 0x0028180001037983 */ /* 0x000f280000300800 */
[----:B------:R-:W4:Y:S04]  /*13b3e0*/  LDL.LU R7, [R1+0x2b88] ;  /* 0x002b880001077983 */ /* 0x000f280000300800 */
[----:B------:R3:W-:Y:S04]  /*13b3f0*/  STL [R1+0x158], R9 ;  /* 0x0001580901007387 */ /* 0x0007e80000100800 */
[----:B------:R0:W-:Y:S01]  /*13b400*/  STL [R1+0x498], R4 ;  /* 0x0004980401007387 */ /* 0x0001e20000100800 */
[----:B--2---:R-:W-:-:S02]  /*13b410*/  LOP3.LUT R12, R12, 0xffff, RZ, 0xc0, !PT ;  /* 0x0000ffff0c0c7812 */ /* 0x004fc400078ec0ff */
[----:B---3--:R-:W-:Y:S02]  /*13b420*/  LOP3.LUT R9, R13, 0xffff, RZ, 0xc0, !PT ;  /* 0x0000ffff0d097812 */ /* 0x008fe400078ec0ff */
[----:B------:R-:W-:Y:S02]  /*13b430*/  LOP3.LUT R10, R8, 0xffff, RZ, 0xc0, !PT ;  /* 0x0000ffff080a7812 */ /* 0x000fe400078ec0ff */
[----:B------:R-:W-:Y:S02]  /*13b440*/  PRMT R5, R12, 0x3340, R0 ;  /* 0x000033400c057816 */ /* 0x000fe40000000000 */
[----:B0-----:R-:W-:Y:S02]  /*13b450*/  PRMT R4, R9, 0x3340, R10 ;  /* 0x0000334009047816 */ /* 0x001fe4000000000a */
[----:B------:R-:W-:Y:S02]  /*13b460*/  SHF.R.S32.HI R8, RZ, 0x1f, R2 ;  /* 0x0000001fff087819 */ /* 0x000fe40000011402 */
[----:B------:R-:W-:-:S02]  /*13b470*/  PRMT R13, R4, 0x5410, R5 ;  /* 0x00005410040d7816 */ /* 0x000fc40000000005 */
[----:B------:R-:W-:-:S05]  /*13b480*/  IADD3 R4, P1, PT, R2, R29, RZ ;  /* 0x0000001d02047210 */ /* 0x000fca0007f3e0ff */
[----:B------:R-:W-:Y:S01]  /*13b490*/  IMAD.X R5, R8, 0x1, R28, P1 ;  /* 0x0000000108057824 */ /* 0x000fe200008e061c */
[----:B------:R-:W-:Y:S04]  /*13b4a0*/  STL [R1+0x744], R13 ;  /* 0x0007440d01007387 */ /* 0x000fe80000100800 */
[----:B------:R0:W-:Y:S04]  /*13b4b0*/  STL.64 [R1+0x13b8], R4 ;  /* 0x0013b80401007387 */ /* 0x0001e80000100a00 */
[----:B0-----:R-:W2:Y:S04]  /*13b4c0*/  LDL.LU R4, [R1+0x4d1c] ;  /* 0x004d1c0001047983 */ /* 0x001ea80000300800 */
[----:B------:R-:W3:Y:S04]  /*13b4d0*/  LDL.LU R5, [R1+0x281c] ;  /* 0x00281c0001057983 */ /* 0x000ee80000300800 */
        /* <DEDUP_REMOVED lines=11> */
[----:B----4-:R-:W-:Y:S02]  /*13b590*/  LOP3.LUT R6, R6, 0xffff, RZ, 0xc0, !PT ;  /* 0x0000ffff06067812 */ /* 0x010fe400078ec0ff */
[----:B------:R-:W-:Y:S02]  /*13b5a0*/  LOP3.LUT R3, R3, 0xffff, RZ, 0xc0, !PT ;  /* 0x0000ffff03037812 */ /* 0x000fe400078ec0ff */
[----:B------:R-:W-:Y:S02]  /*13b5b0*/  LOP3.LUT R7, R7, 0xffff, RZ, 0xc0, !PT ;  /* 0x0000ffff07077812 */ /* 0x000fe400078ec0ff */
[----:B------:R-:W-:-:S02]  /*13b5c0*/  PRMT R10, R3, 0x3340, R0 ;  /* 0x00003340030a7816 */ /* 0x000fc40000000000 */
[--C-:B0-----:R-:W-:Y:S02]  /*13b5d0*/  PRMT R9, R6, 0x3340, R7.reuse ;  /* 0x0000334006097816 */ /* 0x101fe40000000007 */
[----:B------:R-:W-:Y:S02]  /*13b5e0*/  SHF.R.U32.HI R6, RZ, 0x8, R6 ;  /* 0x00000008ff067819 */ /* 0x000fe40000011606 */
[----:B------:R-:W-:Y:S02]  /*13b5f0*/  PRMT R9, R9, 0x5410, R10 ;  /* 0x0000541009097816 */ /* 0x000fe4000000000a */
[----:B------:R-:W-:Y:S02]  /*13b600*/  IADD3 R10, P1, PT, R2, R27, RZ ;  /* 0x0000001b020a7210 */ /* 0x000fe40007f3e0ff */
[----:B------:R-:W-:Y:S02]  /*13b610*/  SHF.R.U32.HI R7, RZ, 0x8, R7 ;  /* 0x00000008ff077819 */ /* 0x000fe40000011607 */
[----:B------:R-:W-:Y:S01]  /*13b620*/  SHF.R.U32.HI R3, RZ, 0x8, R3 ;  /* 0x00000008ff037819 */ /* 0x000fe20000011603 */
[----:B------:R-:W-:Y:S01]  /*13b630*/  IMAD.X R11, R8, 0x1, R26, P1 ;  /* 0x00000001080b7824 */ /* 0x000fe200008e061a */
[----:B------:R-:W-:-:S02]  /*13b640*/  LOP3.LUT R6, R6, 0xffff, RZ, 0xc0, !PT ;  /* 0x0000ffff06067812 */ /* 0x000fc400078ec0ff */
[----:B------:R-:W-:Y:S02]  /*13b650*/  LOP3.LUT R7, R7, 0xffff, RZ, 0xc0, !PT ;  /* 0x0000ffff07077812 */ /* 0x000fe400078ec0ff */
[----:B------:R-:W-:Y:S01]  /*13b660*/  LOP3.LUT R3, R3, 0xffff, RZ, 0xc0, !PT ;  /* 0x0000ffff03037812 */ /* 0x000fe200078ec0ff */
[----:B------:R-:W-:Y:S01]  /*13b670*/  STL [R1+0x748], R9 ;  /* 0x0007480901007387 */ /* 0x000fe20000100800 */
[----:B------:R-:W-:Y:S02]  /*13b680*/  PRMT R7, R6, 0x3340, R7 ;  /* 0x0000334006077816 */ /* 0x000fe40000000007 */
[----:B------:R-:W-:Y:S01]  /*13b690*/  PRMT R6, R3, 0x3340, R0 ;  /* 0x0000334003067816 */ /* 0x000fe20000000000 */
[----:B------:R-:W-:Y:S04]  /*13b6a0*/  STL.64 [R1+0x5ab0], R26 ;  /* 0x005ab01a01007387 */ /* 0x000fe80000100a00 */
[----:B------:R0:W-:Y:S01]  /*13b6b0*/  STL.64 [R1+0x13b0], R10 ;  /* 0x0013b00a01007387 */ /* 0x0001e20000100a00 */
[----:B------:R-:W-:-:S03]  /*13b6c0*/  IADD3 R16, P1, PT, R2, R25, RZ ;  /* 0x0000001902107210 */ /* 0x000fc60007f3e0ff */
[----:B0-----:R-:W4:Y:S04]  /*13b6d0*/  LDL.LU R10, [R1+0xe50] ;  /* 0x000e5000010a7983 */ /* 0x001f280000300800 */
[----:B------:R-:W4:Y:S04]  /*13b6e0*/  LDL.LU R9, [R1+0x164] ;  /* 0x0001640001097983 */ /* 0x000f280000300800 */
[----:B------:R-:W4:Y:S04]  /*13b6f0*/  LDL.LU R11, [R1+0x308] ;  /* 0x00030800010b7983 */ /* 0x000f280000300800 */
[----:B------:R-:W-:Y:S04]  /*13b700*/  STL [R1+0x490], R7 ;  /* 0x0004900701007387 */ /* 0x000fe80000100800 */
[----:B------:R0:W-:Y:S01]  /*13b710*/  STL [R1+0x154], R6 ;  /* 0x0001540601007387 */ /* 0x0001e20000100800 */
[----:B------:R-:W-:Y:S01]  /*13b720*/  IMAD.X R17, R8, 0x1, R24, P1 ;  /* 0x0000000108117824 */ /* 0x000fe200008e0618 */
[----:B--2---:R-:W-:-:S02]  /*13b730*/  LOP3.LUT R26, R4, 0xffff, RZ, 0xc0, !PT ;  /* 0x0000ffff041a7812 */ /* 0x004fc400078ec0ff */
[----:B---3--:R-:W-:Y:S02]  /*13b740*/  LOP3.LUT R3, R5, 0xffff, RZ, 0xc0, !PT ;  /* 0x0000ffff05037812 */ /* 0x008fe400078ec0ff */
[----:B------:R-:W-:-:S03]  /*13b750*/  LOP3.LUT R27, R13, 0xffff, RZ, 0xc0, !PT ;  /* 0x0000ffff0d1b7812 */ /* 0x000fc600078ec0ff */
[----:B------:R2:W-:Y:S01]  /*13b760*/  STL [R1+0x4cc0], R3 ;  /* 0x004cc00301007387 */ /* 0x0005e20000100800 */
[----:B------:R-:W-:-:S03]  /*13b770*/  PRMT R4, R3, 0x3340, R0 ;  /* 0x0000334003047816 */ /* 0x000fc60000000000 */
[----:B0-----:R-:W3:Y:S01]  /*13b780*/  LDL.LU R6, [R1+0xe54] ;  /* 0x000e540001067983 */ /* 0x001ee20000300800 */
[----:B--2---:R-:W-:-:S04]  /*13b790*/  PRMT R3, R26, 0x3340, R27 ;  /* 0x000033401a037816 */ /* 0x004fc8000000001b */
[----:B------:R-:W-:Y:S02]  /*13b7a0*/  PRMT R3, R3, 0x5410, R4 ;  /* 0x0000541003037816 */ /* 0x000fe40000000004 */
[----:B------:R-:W2:Y:S04]  /*13b7b0*/  LDL.LU R4, [R1+0x170] ;  /* 0x0001700001047983 */ /* 0x000ea80000300800 */
[----:B------:R0:W-:Y:S04]  /*13b7c0*/  STL [R1+0x4c58], R3 ;  /* 0x004c580301007387 */ /* 0x0001e80000100800 */
[----:B------:R-:W2:Y:S04]  /*13b7d0*/  LDL.LU R7, [R1+0x30c] ;  /* 0x00030c0001077983 */ /* 0x000ea80000300800 */
[----:B0-----:R-:W2:Y:S04]  /*13b7e0*/  LDL.LU R3, [R1+0x3a8] ;  /* 0x0003a80001037983 */ /* 0x001ea80000300800 */
[----:B------:R-:W2:Y:S04]  /*13b7f0*/  LDL.LU R5, [R1+0x10c] ;  /* 0x00010c0001057983 */ /* 0x000ea80000300800 */
[----:B------:R0:W-:Y:S04]  /*13b800*/  STL.64 [R1+0x1398], R16 ;  /* 0x0013981001007387 */ /* 0x0001e80000100a00 */
[----:B0-----:R-:W2:Y:S01]  /*13b810*/  LDL.LU.64 R16, [R1+0x5ac0] ;  /* 0x005ac00001107983 */ /* 0x001ea20000300a00 */
[----:B------:R-:W-:-:S03]  /*13b820*/  SHF.R.U32.HI R13, RZ, 0x8, R12 ;  /* 0x00000008ff0d7819 */ /* 0x000fc6000001160c */
[----:B------:R-:W2:Y:S01]  /*13b830*/  LDL.LU R12, [R1+0x20c] ;  /* 0x00020c00010c7983 */ /* 0x000ea20000300800 */
        /* <DEDUP_REMOVED lines=8> */
[----:B0-----:R-:W2:Y:S04]  /*13b8c0*/  LDL.LU R13, [R1+0x5abc] ;  /* 0x005abc00010d7983 */ /* 0x001ea80000300800 */
[----:B------:R0:W-:Y:S01]  /*13b8d0*/  STL [R1+0x2b38], R26 ;  /* 0x002b381a01007387 */ /* 0x0001e20000100800 */
[----:B----4-:R-:W-:Y:S02]  /*13b8e0*/  LOP3.LUT R10, R10, 0xffff, RZ, 0xc0, !PT ;  /* 0x0000ffff0a0a7812 */ /* 0x010fe400078ec0ff */
[----:B------:R-:W-:-:S02]  /*13b8f0*/  LOP3.LUT R9, R9, 0xffff, RZ, 0xc0, !PT ;  /* 0x0000ffff09097812 */ /* 0x000fc400078ec0ff */
[----:B------:R-:W-:Y:S02]  /*13b900*/  LOP3.LUT R11, R11, 0xffff, RZ, 0xc0, !PT ;  /* 0x0000ffff0b0b7812 */ /* 0x000fe400078ec0ff */
[----:B------:R-:W-:Y:S02]  /*13b910*/  PRMT R27, R9, 0x3340, R0 ;  /* 0x00003340091b7816 */ /* 0x000fe40000000000 */
[--C-:B0-----:R-:W-:Y:S02]  /*13b920*/  PRMT R26, R10, 0x3340, R11.reuse ;  /* 0x000033400a1a7816 */ /* 0x101fe4000000000b */
[----:B------:R-:W-:Y:S02]  /*13b930*/  SHF.R.U32.HI R10, RZ, 0x8, R10 ;  /* 0x00000008ff0a7819 */ /* 0x000fe4000001160a */
[----:B------:R-:W-:Y:S02]  /*13b940*/  SHF.R.U32.HI R11, RZ, 0x8, R11 ;  /* 0x00000008ff0b7819 */ /* 0x000fe4000001160b */
[----:B------:R-:W-:-:S02]  /*13b950*/  PRMT R27, R26, 0x5410, R27 ;  /* 0x000054101a1b7816 */ /* 0x000fc4000000001b */
[----:B------:R-:W-:Y:S02]  /*13b960*/  SHF.R.U32.HI R9, RZ, 0x8, R9 ;  /* 0x00000008ff097819 */ /* 0x000fe40000011609 */
[----:B------:R-:W-:Y:S02]  /*13b970*/  LOP3.LUT R10, R10, 0xffff, RZ, 0xc0, !PT ;  /* 0x0000ffff0a0a7812 */ /* 0x000fe400078ec0ff */
[----:B------:R-:W-:Y:S01]  /*13b980*/  LOP3.LUT R11, R11, 0xffff, RZ, 0xc0, !PT ;  /* 0x0000ffff0b0b7812 */ /* 0x000fe200078ec0ff */
[----:B------:R0:W-:Y:S01]  /*13b990*/  STL [R1+0x730], R27 ;  /* 0x0007301b01007387 */ /* 0x0001e20000100800 */
[----:B------:R-:W-:Y:S02]  /*13b9a0*/  LOP3.LUT R9, R9, 0xffff, RZ, 0xc0, !PT ;  /* 0x0000ffff09097812 */ /* 0x000fe400078ec0ff */
[----:B------:R-:W-:Y:S02]  /*13b9b0*/  PRMT R10, R10, 0x3340, R11 ;  /* 0x000033400a0a7816 */ /* 0x000fe4000000000b */
[----:B------:R-:W-:-:S02]  /*13b9c0*/  PRMT R9, R9, 0x3340, R0 ;  /* 0x0000334009097816 */ /* 0x000fc40000000000 */
[----:B---3--:R-:W-:Y:S02]  /*13b9d0*/  LOP3.LUT R6, R6, 0xffff, RZ, 0xc0, !PT ;  /* 0x0000ffff06067812 */ /* 0x008fe400078ec0ff */
[----:B--2---:R-:W-:Y:S02]  /*13b9e0*/  LOP3.LUT R4, R4, 0xffff, RZ, 0xc0, !PT ;  /* 0x0000ffff04047812 */ /* 0x004fe400078ec0ff */
[----:B------:R-:W-:Y:S02]  /*13b9f0*/  LOP3.LUT R7, R7, 0xffff, RZ, 0xc0, !PT ;  /* 0x0000ffff07077812 */ /* 0x000fe400078ec0ff */
[----:B------:R-:W-:-:S05]  /*13ba00*/  IADD3 R26, P1, PT, R2, R17, RZ ;  /* 0x00000011021a7210 */ /* 0x000fca0007f3e0ff */
[----:B0-----:R-:W-:-:S05]  /*13ba10*/  IMAD.X R27, R8, 0x1, R15, P1 ;  /* 0x00000001081b7824 */ /* 0x001fca00008e060f */
[----:B------:R-:W-:Y:S04]  /*13ba20*/  STL.64 [R1+0x1390], R26 ;  /* 0x0013901a01007387 */ /* 0x000fe80000100a00 */
[----:B------:R0:W-:Y:S04]  /*13ba30*/  STL [R1+0x488], R10 ;  /* 0x0004880a01007387 */ /* 0x0001e80000100800 */
[----:B------:R2:W-:Y:S01]  /*13ba40*/  STL [R1+0x16c], R9 ;  /* 0x00016c0901007387 */ /* 0x0005e20000100800 */
[----:B------:R-:W-:Y:S02]  /*13ba50*/  LOP3.LUT R11, R12, 0xffff, RZ, 0xc0, !PT ;  /* 0x0000ffff0c0b7812 */ /* 0x000fe400078ec0ff */
[----:B0-----:R-:W-:-:S02]  /*13ba60*/  PRMT R10, R4, 0x3340, R0 ;  /* 0x00003340040a7816 */ /* 0x001fc40000000000 */
[----:B--2---:R-:W-:Y:S02]  /*13ba70*/  LOP3.LUT R9, R3, 0xffff, RZ, 0xc0, !PT ;  /* 0x0000ffff03097812 */ /* 0x004fe400078ec0ff */
[----:B------:R-:W-:Y:S02]  /*13ba80*/  LOP3.LUT R3, R5, 0xffff, RZ, 0xc0, !PT ;  /* 0x0000ffff05037812 */ /* 0x000fe400078ec0ff */
[----:B------:R-:W-:-:S04]  /*13ba90*/  PRMT R5, R6, 0x3340, R7 ;  /* 0x0000334006057816 */ /* 0x000fc80000000007 */
[----:B------:R-:W-:Y:S02]  /*13baa0*/  PRMT R12, R5, 0x5410, R10 ;  /* 0x00005410050c7816 */ /* 0x000fe4000000000a */
[----:B------:R-:W2:Y:S04]  /*13bab0*/  LDL.LU R10, [R1+0x4d4c] ;  /* 0x004d4c00010a7983 */ /* 0x000ea80000300800 */
[----:B------:R-:W3:Y:S04]  /*13bac0*/  LDL.LU R5, [R1+0x29a8] ;  /* 0x0029a80001057983 */ /* 0x000ee80000300800 */
[----:B------:R0:W-:Y:S04]  /*13bad0*/  STL [R1+0x734], R12 ;  /* 0x0007340c01007387 */ /* 0x0001e80000100800 */
[----:B0-----:R-:W4:Y:S01]  /*13bae0*/  LDL.LU R12, [R1+0x4ce8] ;  /* 0x004ce800010c7983 */ /* 0x001f220000300800 */
[----:B------:R-:W-:-:S02]  /*13baf0*/  PRMT R27, R3, 0x3340, R0 ;  /* 0x00003340031b7816 */ /* 0x000fc40000000000 */
[----:B------:R-:W-:Y:S02]  /*13bb00*/  PRMT R26, R9, 0x3340, R11 ;  /* 0x00003340091a7816 */ /* 0x000fe4000000000b */
[----:B------:R-:W-:Y:S02]  /*13bb10*/  SHF.R.U32.HI R9, RZ, 0x8, R9 ;  /* 0x00000008ff097819 */ /* 0x000fe40000011609 */
[----:B------:R-:W-:Y:S02]  /*13bb20*/  SHF.R.U32.HI R11, RZ, 0x8, R11 ;  /* 0x00000008ff0b7819 */ /* 0x000fe4000001160b */
[----:B------:R-:W-:Y:S02]  /*13bb30*/  PRMT R27, R26, 0x5410, R27 ;  /* 0x000054101a1b7816 */ /* 0x000fe4000000001b */
[----:B------:R-:W-:Y:S02]  /*13bb40*/  SHF.R.U32.HI R6, RZ, 0x8, R6 ;  /* 0x00000008ff067819 */ /* 0x000fe40000011606 */
[----:B------:R-:W-:-:S02]  /*13bb50*/  SHF.R.U32.HI R7, RZ, 0x8, R7 ;  /* 0x00000008ff077819 */ /* 0x000fc40000011607 */
[----:B------:R-:W-:Y:S02]  /*13bb60*/  IADD3 R26, P1, PT, R2, R16, RZ ;  /* 0x00000010021a7210 */ /* 0x000fe40007f3e0ff */
[----:B------:R-:W-:Y:S02]  /*13bb70*/  LOP3.LUT R9, R9, 0xffff, RZ, 0xc0, !PT ;  /* 0x0000ffff09097812 */ /* 0x000fe400078ec0ff */
[----:B------:R-:W-:Y:S01]  /*13bb80*/  LOP3.LUT R11, R11, 0xffff, RZ, 0xc0, !PT ;  /* 0x0000ffff0b0b7812 */ /* 0x000fe200078ec0ff */
[----:B------:R0:W-:Y:S01]  /*13bb90*/  STL [R1+0x738], R27 ;  /* 0x0007381b01007387 */ /* 0x0001e20000100800 */
[----:B------:R-:W-:Y:S02]  /*13bba0*/  LOP3.LUT R6, R6, 0xffff, RZ, 0xc0, !PT ;  /* 0x0000ffff06067812 */ /* 0x000fe400078ec0ff */
[----:B------:R-:W-:Y:S02]  /*13bbb0*/  LOP3.LUT R7, R7, 0xffff, RZ, 0xc0, !PT ;  /* 0x0000ffff07077812 */ /* 0x000fe400078ec0ff */
[----:B------:R-:W-:-:S02]  /*13bbc0*/  PRMT R11, R9, 0x3340, R11 ;  /* 0x00003340090b7816 */ /* 0x000fc4000000000b */
[----:B------:R-:W-:Y:S01]  /*13bbd0*/  PRMT R9, R6, 0x3340, R7 ;  /* 0x0000334006097816 */ /* 0x000fe20000000007 */
[----:B0-----:R-:W-:Y:S01]  /*13bbe0*/  IMAD.X R27, R8, 0x1, R14, P1 ;  /* 0x00000001081b7824 */ /* 0x001fe200008e060e */
[----:B------:R-:W-:-:S04]  /*13bbf0*/  IADD3 R6, P1, PT, R2, R23, RZ ;  /* 0x0000001702067210 */ /* 0x000fc80007f3e0ff */
[----:B------:R-:W-:Y:S01]  /*13bc00*/  STL.64 [R1+0x1348], R26 ;  /* 0x0013481a01007387 */ /* 0x000fe20000100a00 */
[----:B------:R-:W-:-:S03]  /*13bc10*/  IMAD.X R7, R8, 0x1, R22, P1 ;  /* 0x0000000108077824 */ /* 0x000fc600008e0616 */
[----:B------:R0:W-:Y:S04]  /*13bc20*/  STL [R1+0x484], R11 ;  /* 0x0004840b01007387 */ /* 0x0001e80000100800 */
[----:B------:R1:W-:Y:S01]  /*13bc30*/  STL [R1+0x480], R9 ;  /* 0x0004800901007387 */ /* 0x0003e20000100800 */
[----:B0-----:R-:W-:-:S03]  /*13bc40*/  SHF.R.U32.HI R11, RZ, 0x8, R4 ;  /* 0x00000008ff0b7819 */ /* 0x001fc60000011604 */
[----:B------:R0:W-:Y:S01]  /*13bc50*/  STL.64 [R1+0x5aa0], R22 ;  /* 0x005aa01601007387 */ /* 0x0001e20000100a00 */
[----:B-1----:R-:W-:-:S03]  /*13bc60*/  SHF.R.U32.HI R9, RZ, 0x8, R3 ;  /* 0x00000008ff097819 */ /* 0x002fc60000011603 */
[----:B------:R1:W-:Y:S01]  /*13bc70*/  STL.64 [R1+0x1378], R6 ;  /* 0x0013780601007387 */ /* 0x0003e20000100a00 */
[----:B0-----:R-:W-:Y:S02]  /*13bc80*/  LOP3.LUT R22, R11, 0xffff, RZ, 0xc0, !PT ;  /* 0x0000ffff0b167812 */ /* 0x001fe400078ec0ff */
[----:B------:R-:W-:Y:S01]  /*13bc90*/  LOP3.LUT R11, R9, 0xffff, RZ, 0xc0, !PT ;  /* 0x0000ffff090b7812 */ /* 0x000fe200078ec0ff */
[----:B-1----:R-:W4:Y:S01]  /*13bca0*/  LDL.LU R6, [R1+0x3b0] ;  /* 0x0003b00001067983 */ /* 0x002f220000300800 */
[--C-:B------:R-:W-:Y:S02]  /*13bcb0*/  PRMT R22, R22, 0x3340, R0.reuse ;  /* 0x0000334016167816 */ /* 0x100fe40000000000 */
[----:B------:R-:W-:Y:S01]  /*13bcc0*/  PRMT R11, R11, 0x3340, R0 ;  /* 0x000033400b0b7816 */ /* 0x000fe20000000000 */
[----:B------:R-:W4:Y:S04]  /*13bcd0*/  LDL.LU R4, [R1+0x214] ;  /* 0x0002140001047983 */ /* 0x000f280000300800 */
[----:B------:R-:W4:Y:S04]  /*13bce0*/  LDL.LU R3, [R1+0x4d54] ;  /* 0x004d540001037983 */ /* 0x000f280000300800 */
[----:B------:R-:W4:Y:S04]  /*13bcf0*/  LDL.LU R7, [R1+0x299c] ;  /* 0x00299c0001077983 */ /* 0x000f280000300800 */
[----:B------:R-:W4:Y:S04]  /*13bd00*/  LDL.LU R9, [R1+0x4cf0] ;  /* 0x004cf00001097983 */ /* 0x000f280000300800 */
[----:B------:R0:W-:Y:S04]  /*13bd10*/  STL [R1+0x15c], R22 ;  /* 0x00015c1601007387 */ /* 0x0001e80000100800 */
[----:B------:R4:W-:Y:S01]  /*13bd20*/  STL [R1+0x160], R11 ;  /* 0x0001600b01007387 */ /* 0x0009e20000100800 */
[----:B--2---:R-:W-:-:S02]  /*13bd30*/  LOP3.LUT R10, R10, 0xffff, RZ, 0xc0, !PT ;  /* 0x0000ffff0a0a7812 */ /* 0x004fc400078ec0ff */
[----:B---3--:R-:W-:-:S04]  /*13bd40*/  LOP3.LUT R5, R5, 0xffff, RZ, 0xc0, !PT ;  /* 0x0000ffff05057812 */ /* 0x008fc800078ec0ff */
[----:B0-----:R-:W-:Y:S02]  /*13bd50*/  PRMT R22, R5, 0x3340, R0 ;  /* 0x0000334005167816 */ /* 0x001fe40000000000 */
[----:B----4-:R-:W-:-:S04]  /*13bd60*/  LOP3.LUT R11, R12, 0xffff, RZ, 0xc0, !PT ;  /* 0x0000ffff0c0b7812 */ /* 0x010fc800078ec0ff */
[--C-:B------:R-:W-:Y:S02]  /*13bd70*/  PRMT R12, R10, 0x3340, R11.reuse ;  /* 0x000033400a0c7816 */ /* 0x100fe4000000000b */
[----:B------:R-:W-:Y:S02]  /*13bd80*/  SHF.R.U32.HI R10, RZ, 0x8, R10 ;  /* 0x00000008ff0a7819 */ /* 0x000fe4000001160a */
[----:B------:R-:W-:Y:S02]  /*13bd90*/  SHF.R.U32.HI R11, RZ, 0x8, R11 ;  /* 0x00000008ff0b7819 */ /* 0x000fe4000001160b */
[----:B------:R-:W-:Y:S02]  /*13bda0*/  PRMT R12, R12, 0x5410, R22 ;  /* 0x000054100c0c7816 */ /* 0x000fe40000000016 */
[----:B------:R-:W-:Y:S02]  /*13bdb0*/  IADD3 R22, P1, PT, R2, R21, RZ ;  /* 0x0000001502167210 */ /* 0x000fe40007f3e0ff */
[----:B------:R-:W-:-:S02]  /*13bdc0*/  LOP3.LUT R10, R10, 0xffff, RZ, 0xc0, !PT ;  /* 0x0000ffff0a0a7812 */ /* 0x000fc400078ec0ff */
[----:B------:R-:W-:Y:S01]  /*13bdd0*/  LOP3.LUT R11, R11, 0xffff, RZ, 0xc0, !PT ;  /* 0x0000ffff0b0b7812 */ /* 0x000fe200078ec0ff */
[----:B------:R0:W-:Y:S01]  /*13bde0*/  STL [R1+0x720], R12 ;  /* 0x0007200c01007387 */ /* 0x0001e20000100800 */
[----:B------:R-:W-:Y:S02]  /*13bdf0*/  IMAD.X R23, R8, 0x1, R19, P1 ;  /* 0x0000000108177824 */ /* 0x000fe400008e0613 */
[----:B0-----:R-:W-:Y:S02]  /*13be00*/  PRMT R12, R10, 0x3340, R11 ;  /* 0x000033400a0c7816 */ /* 0x001fe4000000000b */
[----:B------:R-:W-:Y:S01]  /*13be10*/  IADD3 R10, P1, PT, R2, R20, RZ ;  /* 0x00000014020a7210 */ /* 0x000fe20007f3e0ff */
[----:B------:R-:W-:Y:S04]  /*13be20*/  STL.64 [R1+0x1340], R22 ;  /* 0x0013401601007387 */ /* 0x000fe80000100a00 */
[----:B------:R-:W-:Y:S01]  /*13be30*/  IMAD.X R11, R8, 0x1, R18, P1 ;  /* 0x00000001080b7824 */ /* 0x000fe200008e0612 */
[----:B------:R-:W-:Y:S04]  /*13be40*/  STL [R1+0x47c], R12 ;  /* 0x00047c0c01007387 */ /* 0x000fe80000100800 */
[----:B------:R0:W-:Y:S02]  /*13be50*/  STL.64 [R1+0x1370], R10 ;  /* 0x0013700a01007387 */ /* 0x0001e40000100a00 */
[----:B0-----:R-:W-:-:S02]  /*13be60*/  SHF.R.U32.HI R10, RZ, 0x8, R5 ;  /* 0x00000008ff0a7819 */ /* 0x001fc40000011605 */
[----:B------:R-:W2:Y:S04]  /*13be70*/  LDL.LU R5, [R1+0x2828] ;  /* 0x0028280001057983 */ /* 0x000ea80000300800 */
[----:B------:R-:W3:Y:S04]  /*13be80*/  LDL.LU R8, [R1+0x4d34] ;  /* 0x004d340001087983 */ /* 0x000ee80000300800 */
[----:B------:R-:W4:Y:S01]  /*13be90*/  LDL.LU R12, [R1+0x2b98] ;  /* 0x002b9800010c7983 */ /* 0x000f220000300800 */
[----:B------:R-:W-:-:S04]  /*13bea0*/  LOP3.LUT R10, R10, 0xffff, RZ, 0xc0, !PT ;  /* 0x0000ffff0a0a7812 */ /* 0x000fc800078ec0ff */
[----:B------:R-:W-:Y:S02]  /*13beb0*/  PRMT R11, R10, 0x3340, R0 ;  /* 0x000033400a0b7816 */ /* 0x000fe40000000000 */
[----:B------:R-:W-:Y:S02]  /*13bec0*/  LOP3.LUT R10, R13, 0xffff, RZ, 0xc0, !PT ;  /* 0x0000ffff0d0a7812 */ /* 0x000fe400078ec0ff */
[----:B------:R-:W-:Y:S01]  /*13bed0*/  LOP3.LUT R6, R6, 0xffff, RZ, 0xc0, !PT ;  /* 0x0000ffff06067812 */ /* 0x000fe200078ec0ff */
[----:B------:R0:W-:Y:S01]  /*13bee0*/  STL [R1+0x164], R11 ;  /* 0x0001640b01007387 */ /* 0x0001e20000100800 */
[----:B------:R-:W-:-:S03]  /*13bef0*/  LOP3.LUT R4, R4, 0xffff, RZ, 0xc0, !PT ;  /* 0x0000ffff04047812 */ /* 0x000fc600078ec0ff */
[----:B------:R-:W4:Y:S01]  /*13bf00*/  LDL.LU R13, [R1+0x5ab8] ;  /* 0x005ab800010d7983 */ /* 0x000f220000300800 */
[----:B------:R-:W-:-:S03]  /*13bf10*/  LOP3.LUT R3, R3, 0xffff, RZ, 0xc0, !PT ;  /* 0x0000ffff03037812 */ /* 0x000fc600078ec0ff */
[----:B------:R1:W-:Y:S01]  /*13bf20*/  STL [R1+0x4cbc], R10 ;  /* 0x004cbc0a01007387 */ /* 0x0003e20000100800 */
[----:B0-----:R-:W-:Y:S02]  /*13bf30*/  PRMT R11, R10, 0x3340, R0 ;  /* 0x000033400a0b7816 */ /* 0x001fe40000000000 */
[----:B------:R-:W-:Y:S02]  /*13bf40*/  LOP3.LUT R7, R7, 0xffff, RZ, 0xc0, !PT ;  /* 0x0000ffff07077812 */ /* 0x000fe400078ec0ff */
[----:B------:R-:W-:Y:S02]  /*13bf50*/  LOP3.LUT R9, R9, 0xffff, RZ, 0xc0, !PT ;  /* 0x0000ffff09097812 */ /* 0x000fe400078ec0ff */
[----:B-1----:R-:W-:-:S04]  /*13bf60*/  PRMT R10, R6, 0x3340, R4 ;  /* 0x00003340060a7816 */ /* 0x002fc80000000004 */
[----:B------:R-:W-:Y:S02]  /*13bf70*/  PRMT R22, R10, 0x5410, R11 ;  /* 0x000054100a167816 */ /* 0x000fe4000000000b */
[----:B------:R-:W-:Y:S02]  /*13bf80*/  PRMT R11, R7, 0x3340, R0 ;  /* 0x00003340070b7816 */ /* 0x000fe40000000000 */
[----:B------:R-:W-:Y:S01]  /*13bf90*/  PRMT R10, R3, 0x3340, R9 ;  /* 0x00003340030a7816 */ /* 0x000fe20000000009 */
[----:B------:R0:W-:Y:S03]  /*13bfa0*/  STL [R1+0x2b88], R22 ;  /* 0x002b881601007387 */ /* 0x0001e60000100800 */
[----:B------:R-:W-:Y:S02]  /*13bfb0*/  PRMT R10, R10, 0x5410, R11 ;  /* 0x000054100a0a7816 */ /* 0x000fe4000000000b */
[----:B------:R-:W-:-:S02]  /*13bfc0*/  SHF.R.U32.HI R11, RZ, 0x8, R6 ;  /* 0x00000008ff0b7819 */ /* 0x000fc40000011606 */
[----:B0-----:R-:W-:Y:S02]  /*13bfd0*/  SHF.R.U32.HI R22, RZ, 0x8, R4 ;  /* 0x00000008ff167819 */ /* 0x001fe40000011604 */
[----:B------:R-:W-:Y:S02]  /*13bfe0*/  SHF.R.U32.HI R4, RZ, 0x8, R3 ;  /* 0x00000008ff047819 */ /* 0x000fe40000011603 */
[----:B------:R-:W-:Y:S02]  /*13bff0*/  SHF.R.U32.HI R9, RZ, 0x8, R9 ;  /* 0x00000008ff097819 */ /* 0x000fe40000011609 */
[----:B------:R-:W-:Y:S02]  /*13c000*/  LOP3.LUT R11, R11, 0xffff, RZ, 0xc0, !PT ;  /* 0x0000ffff0b0b7812 */ /* 0x000fe400078ec0ff */
[----:B------:R-:W-:Y:S01]  /*13c010*/  LOP3.LUT R22, R22, 0xffff, RZ, 0xc0, !PT ;  /* 0x0000ffff16167812 */ /* 0x000fe200078ec0ff */
[----:B------:R0:W-:Y:S01]  /*13c020*/  STL [R1+0x724], R10 ;  /* 0x0007240a01007387 */ /* 0x0001e20000100800 */
[----:B------:R-:W-:-:S02]  /*13c030*/  LOP3.LUT R4, R4, 0xffff, RZ, 0xc0, !PT ;  /* 0x0000ffff04047812 */ /* 0x000fc400078ec0ff */
[----:B------:R-:W-:Y:S01]  /*13c040*/  LOP3.LUT R9, R9, 0xffff, RZ, 0xc0, !PT ;  /* 0x0000ffff09097812 */ /* 0x000fe200078ec0ff */
[----:B------:R-:W4:Y:S01]  /*13c050*/  LDL.LU R3, [R1+0x4d3c] ;  /* 0x004d3c0001037983 */ /* 0x000f220000300800 */
[----:B------:R-:W-:Y:S02]  /*13c060*/  PRMT R11, R11, 0x3340, R22 ;  /* 0x000033400b0b7816 */ /* 0x000fe40000000016 */
[----:B------:R-:W-:Y:S01]  /*13c070*/  PRMT R4, R4, 0x3340, R9 ;  /* 0x0000334004047816 */ /* 0x000fe20000000009 */
[----:B0-----:R-:W4:Y:S01]  /*13c080*/  LDL.LU R10, [R1+0x282c] ;  /* 0x00282c00010a7983 */ /* 0x001f220000300800 */
[----:B------:R-:W-:Y:S01]  /*13c090*/  VIADD R2, R2, UR5 ;  /* 0x0000000502027c36 */ /* 0x000fe20008000000 */
[----:B------:R-:W-:Y:S01]  /*13c0a0*/  SHF.R.U32.HI R7, RZ, 0x8, R7 ;  /* 0x00000008ff077819 */ /* 0x000fe20000011607 */
[----:B------:R-:W0:Y:S01]  /*13c0b0*/  LDCU UR5, c[0x0][0x3b8] ;  /* 0x00007700ff0577ac */ /* 0x000e220008000800 */
[----:B------:R-:W4:Y:S04]  /*13c0c0*/  LDL.LU R6, [R1+0x2b8c] ;  /* 0x002b8c0001067983 */ /* 0x000f280000300800 */
[----:B------:R3:W-:Y:S01]  /*13c0d0*/  STL [R1+0x2b28], R11 ;  /* 0x002b280b01007387 */ /* 0x0007e20000100800 */
[----:B------:R-:W-:-:S03]  /*13c0e0*/  IADD3 R26, P1, PT, R2, R29, RZ ;  /* 0x0000001d021a7210 */ /* 0x000fc60007f3e0ff */
[----:B------:R1:W-:Y:S01]  /*13c0f0*/  STL [R1+0x478], R4 ;  /* 0x0004780401007387 */ /* 0x0003e20000100800 */
[----:B--2---:R-:W-:Y:S02]  /*13c100*/  LOP3.LUT R9, R5, 0xffff, RZ, 0xc0, !PT ;  /* 0x0000ffff05097812 */ /* 0x004fe400078ec0ff */
[----:B---3--:R-:W-:Y:S02]  /*13c110*/  LOP3.LUT R11, R8, 0xffff, RZ, 0xc0, !PT ;  /* 0x0000ffff080b7812 */ /* 0x008fe400078ec0ff */
[----:B----4-:R-:W-:Y:S01]  /*13c120*/  LOP3.LUT R22, R12, 0xffff, RZ, 0xc0, !PT ;  /* 0x0000ffff0c167812 */ /* 0x010fe200078ec0ff */
[----:B------:R-:W2:Y:S01]  /*13c130*/  LDL.LU R8, [R1+0x26d8] ;  /* 0x0026d80001087983 */ /* 0x000ea20000300800 */
[----:B------:R-:W-:Y:S02]  /*13c140*/  PRMT R5, R9, 0x3340, R0 ;  /* 0x0000334009057816 */ /* 0x000fe40000000000 */
[----:B-1----:R-:W-:Y:S02]  /*13c150*/  PRMT R4, R11, 0x3340, R22 ;  /* 0x000033400b047816 */ /* 0x002fe40000000016 */
[----:B------:R-:W-:-:S02]  /*13c160*/  SHF.R.S32.HI R12, RZ, 0x1f, R2 ;  /* 0x0000001fff0c7819 */ /* 0x000fc40000011402 */
[----:B------:R-:W-:Y:S02]  /*13c170*/  PRMT R5, R4, 0x5410, R5 ;  /* 0x0000541004057816 */ /* 0x000fe40000000005 */
[----:B------:R-:W3:Y:S01]  /*13c180*/  LDL.LU R4, [R1+0x180] ;  /* 0x0001800001047983 */ /* 0x000ee20000300800 */
[----:B------:R-:W-:-:S03]  /*13c190*/  IMAD.X R27, R12, 0x1, R28, P1 ;  /* 0x000000010c1b7824 */ /* 0x000fc600008e061c */
[----:B------:R1:W-:Y:S04]  /*13c1a0*/  STL [R1+0x728], R5 ;  /* 0x0007280501007387 */ /* 0x0003e80000100800 */
[----:B-1----:R-:W4:Y:S04]  /*13c1b0*/  LDL.LU R5, [R1+0x32c] ;  /* 0x00032c0001057983 */ /* 0x002f280000300800 */
[----:B------:R1:W-:Y:S04]  /*13c1c0*/  STL.64 [R1+0x1328], R26 ;  /* 0x0013281a01007387 */ /* 0x0003e80000100a00 */
[----:B-1----:R-:W4:Y:S01]  /*13c1d0*/  LDL.LU.64 R26, [R1+0x5ab0] ;  /* 0x005ab000011a7983 */ /* 0x002f220000300a00 */
        /* <DEDUP_REMOVED lines=8> */
[----:B------:R-:W-:Y:S01]  /*13c260*/  STL [R1+0x30c], R22 ;  /* 0x00030c1601007387 */ /* 0x000fe20000100800 */
[----:B------:R-:W-:-:S03]  /*13c270*/  LOP3.LUT R3, R3, 0xffff, RZ, 0xc0, !PT ;  /* 0x0000ffff03037812 */ /* 0x000fc600078ec0ff */
[----:B------:R-:W-:Y:S01]  /*13c280*/  STL [R1+0x168], R11 ;  /* 0x0001680b01007387 */ /* 0x000fe20000100800 */
[----:B------:R-:W-:Y:S02]  /*13c290*/  LOP3.LUT R9, R10, 0xffff, RZ, 0xc0, !PT ;  /* 0x0000ffff0a097812 */ /* 0x000fe400078ec0ff */
[----:B------:R-:W-:-:S03]  /*13c2a0*/  LOP3.LUT R6, R6, 0xffff, RZ, 0xc0, !PT ;  /* 0x0000ffff06067812 */ /* 0x000fc600078ec0ff */
[----:B------:R1:W-:Y:S01]  /*13c2b0*/  STL [R1+0x4cb0], R9 ;  /* 0x004cb00901007387 */ /* 0x0003e20000100800 */
[----:B------:R-:W-:Y:S02]  /*13c2c0*/  PRMT R10, R9, 0x3340, R0 ;  /* 0x00003340090a7816 */ /* 0x000fe40000000000 */
[----:B-1----:R-:W-:-:S04]  /*13c2d0*/  PRMT R9, R3, 0x3340, R6 ;  /* 0x0000334003097816 */ /* 0x002fc80000000006 */
[----:B------:R-:W-:-:S05]  /*13c2e0*/  PRMT R9, R9, 0x5410, R10 ;  /* 0x0000541009097816 */ /* 0x000fca000000000a */
[----:B------:R-:W-:Y:S01]  /*13c2f0*/  STL [R1+0x2b7c], R9 ;  /* 0x002b7c0901007387 */ /* 0x000fe20000100800 */
[----:B------:R-:W-:Y:S02]  /*13c300*/  SHF.R.U32.HI R3, RZ, 0x8, R3 ;  /* 0x00000008ff037819 */ /* 0x000fe40000011603 */
[----:B------:R-:W-:Y:S02]  /*13c310*/  SHF.R.U32.HI R6, RZ, 0x8, R6 ;  /* 0x00000008ff067819 */ /* 0x000fe40000011606 */
[----:B------:R-:W-:Y:S02]  /*13c320*/  LOP3.LUT R7, R7, 0xffff, RZ, 0xc0, !PT ;  /* 0x0000ffff07077812 */ /* 0x000fe400078ec0ff */
[----:B------:R-:W-:Y:S02]  /*13c330*/  LOP3.LUT R3, R3, 0xffff, RZ, 0xc0, !PT ;  /* 0x0000ffff03037812 */ /* 0x000fe400078ec0ff */
[----:B------:R-:W-:Y:S02]  /*13c340*/  LOP3.LUT R6, R6, 0xffff, RZ, 0xc0, !PT ;  /* 0x0000ffff06067812 */ /* 0x000fe400078ec0ff */
[----:B------:R-:W-:-:S02]  /*13c350*/  PRMT R7, R7, 0x3340, R0 ;  /* 0x0000334007077816 */ /* 0x000fc40000000000 */
[----:B------:R-:W-:Y:S02]  /*13c360*/  PRMT R3, R3, 0x3340, R6 ;  /* 0x0000334003037816 */ /* 0x000fe40000000006 */
[----:B--2---:R-:W-:Y:S02]  /*13c370*/  LOP3.LUT R8, R8, 0xffff, RZ, 0xc0, !PT ;  /* 0x0000ffff08087812 */ /* 0x004fe400078ec0ff */
[----:B---3--:R-:W-:Y:S02]  /*13c380*/  LOP3.LUT R22, R4, 0xffff, RZ, 0xc0, !PT ;  /* 0x0000ffff04167812 */ /* 0x008fe400078ec0ff */
[----:B----4-:R-:W-:-:S05]  /*13c390*/  IADD3 R10, P1, PT, R2, R27, RZ ;  /* 0x0000001b020a7210 */ /* 0x010fca0007f3e0ff */
[----:B------:R-:W-:-:S05]  /*13c3a0*/  IMAD.X R11, R12, 0x1, R26, P1 ;  /* 0x000000010c0b7824 */ /* 0x000fca00008e061a */
[----:B------:R1:W-:Y:S04]  /*13c3b0*/  STL.64 [R1+0x1320], R10 ;  /* 0x0013200a01007387 */ /* 0x0003e80000100a00 */
[----:B-1----:R-:W2:Y:S04]  /*13c3c0*/  LDL.LU R11, [R1+0x26dc] ;  /* 0x0026dc00010b7983 */ /* 0x002ea80000300800 */
[----:B------:R-:W3:Y:S04]  /*13c3d0*/  LDL.LU R9, [R1+0x188] ;  /* 0x0001880001097983 */ /* 0x000ee80000300800 */
[----:B------:R-:W4:Y:S01]  /*13c3e0*/  LDL.LU R23, [R1+0x330] ;  /* 0x0003300001177983 */ /* 0x000f220000300800 */
[----:B------:R-:W-:-:S03]  /*13c3f0*/  LOP3.LUT R10, R5, 0xffff, RZ, 0xc0, !PT ;  /* 0x0000ffff050a7812 */ /* 0x000fc600078ec0ff */
[----:B------:R-:W-:Y:S01]  /*13c400*/  STL [R1+0x174], R7 ;  /* 0x0001740701007387 */ /* 0x000fe20000100800 */
[----:B------:R-:W-:-:S03]  /*13c410*/  PRMT R4, R22, 0x3340, R0 ;  /* 0x0000334016047816 */ /* 0x000fc60000000000 */
[----:B------:R1:W-:Y:S02]  /*13c420*/  STL [R1+0x2b1c], R3 ;  /* 0x002b1c0301007387 */ /* 0x0003e40000100800 */
[----:B-1----:R-:W-:-:S04]  /*13c430*/  PRMT R3, R8, 0x3340, R10 ;  /* 0x0000334008037816 */ /* 0x002fc8000000000a */
[----:B------:R-:W-:Y:S02]  /*13c440*/  PRMT R3, R3, 0x5410, R4 ;  /* 0x0000541003037816 */ /* 0x000fe40000000004 */
[----:B------:R-:W-:-:S03]  /*13c450*/  IADD3 R4, P1, PT, R2, R25, RZ ;  /* 0x0000001902047210 */ /* 0x000fc60007f3e0ff */
[----:B------:R-:W-:Y:S02]  /*13c460*/  STL [R1+0x710], R3 ;  /* 0x0007100301007387 */ /* 0x000fe40000100800 */
[----:B------:R-:W-:Y:S02]  /*13c470*/  IMAD.X R5, R12, 0x1, R24, P1 ;  /* 0x000000010c057824 */ /* 0x000fe400008e0618 */
[----:B------:R-:W4:Y:S04]  /*13c480*/  LDL.LU R6, [R1+0x3cc] ;  /* 0x0003cc0001067983 */ /* 0x000f280000300800 */
[----:B------:R-:W4:Y:S04]  /*13c490*/  LDL.LU R7, [R1+0x17c] ;  /* 0x00017c0001077983 */ /* 0x000f280000300800 */
[----:B------:R1:W-:Y:S04]  /*13c4a0*/  STL.64 [R1+0x12f8], R4 ;  /* 0x0012f80401007387 */ /* 0x0003e80000100a00 */
[----:B-1----:R-:W4:Y:S04]  /*13c4b0*/  LDL.LU R4, [R1+0x224] ;  /* 0x0002240001047983 */ /* 0x002f280000300800 */
[----:B------:R-:W4:Y:S04]  /*13c4c0*/  LDL.LU R3, [R1+0x4d60] ;  /* 0x004d600001037983 */ /* 0x000f280000300800 */
[----:B------:R-:W4:Y:S04]  /*13c4d0*/  LDL.LU R5, [R1+0x29b8] ;  /* 0x0029b80001057983 */ /* 0x000f280000300800 */
[----:B------:R1:W-:Y:S01]  /*13c4e0*/  STL.64 [R1+0x5a90], R24 ;  /* 0x005a901801007387 */ /* 0x0003e20000100a00 */
[----:B------:R-:W-:-:S02]  /*13c4f0*/  SHF.R.U32.HI R22, RZ, 0x8, R22 ;  /* 0x00000008ff167819 */ /* 0x000fc40000011616 */
[----:B-1----:R-:W-:Y:S02]  /*13c500*/  SHF.R.U32.HI R24, RZ, 0x8, R8 ;  /* 0x00000008ff187819 */ /* 0x002fe40000011608 */
[----:B------:R-:W4:Y:S01]  /*13c510*/  LDL.LU R8, [R1+0x5aa8] ;  /* 0x005aa80001087983 */ /* 0x000f220000300800 */
[----:B------:R-:W-:-:S03]  /*13c520*/  SHF.R.U32.HI R25, RZ, 0x8, R10 ;  /* 0x00000008ff197819 */ /* 0x000fc6000001160a */
[----:B------:R-:W4:Y:S01]  /*13c530*/  LDL.LU R10, [R1+0x4cfc] ;  /* 0x004cfc00010a7983 */ /* 0x000f220000300800 */
[----:B------:R-:W-:Y:S02]  /*13c540*/  LOP3.LUT R24, R24, 0xffff, RZ, 0xc0, !PT ;  /* 0x0000ffff18187812 */ /* 0x000fe400078ec0ff */
[----:B------:R-:W-:Y:S02]  /*13c550*/  LOP3.LUT R25, R25, 0xffff, RZ, 0xc0, !PT ;  /* 0x0000ffff19197812 */ /* 0x000fe400078ec0ff */
[----:B------:R-:W-:Y:S02]  /*13c560*/  LOP3.LUT R22, R22, 0xffff, RZ, 0xc0, !PT ;  /* 0x0000ffff16167812 */ /* 0x000fe400078ec0ff */
[----:B------:R-:W-:Y:S02]  /*13c570*/  PRMT R24, R24, 0x3340, R25 ;  /* 0x0000334018187816 */ /* 0x000fe40000000019 */
[----:B------:R-:W-:-:S03]  /*13c580*/  PRMT R22, R22, 0x3340, R0 ;  /* 0x0000334016167816 */ /* 0x000fc60000000000 */
[----:B------:R4:W-:Y:S04]  /*13c590*/  STL [R1+0x470], R24 ;  /* 0x0004701801007387 */ /* 0x0009e80000100800 */
[----:B------:R1:W-:Y:S01]  /*13c5a0*/  STL [R1+0x170], R22 ;  /* 0x0001701601007387 */ /* 0x0003e20000100800 */
[----:B--2---:R-:W-:Y:S02]  /*13c5b0*/  LOP3.LUT R11, R11, 0xffff, RZ, 0xc0, !PT ;  /* 0x0000ffff0b0b7812 */ /* 0x004fe400078ec0ff */
[----:B---3--:R-:W-:Y:S02]  /*13c5c0*/  LOP3.LUT R9, R9, 0xffff, RZ, 0xc0, !PT ;  /* 0x0000ffff09097812 */ /* 0x008fe400078ec0ff */
[----:B----4-:R-:W-:Y:S02]  /*13c5d0*/  LOP3.LUT R24, R23, 0xffff, RZ, 0xc0, !PT ;  /* 0x0000ffff17187812 */ /* 0x010fe400078ec0ff */
[----:B------:R-:W-:-:S02]  /*13c5e0*/  PRMT R23, R9, 0x3340, R0 ;  /* 0x0000334009177816 */ /* 0x000fc40000000000 */
[----:B-1----:R-:W-:-:S04]  /*13c5f0*/  PRMT R22, R11, 0x3340, R24 ;  /* 0x000033400b167816 */ /* 0x002fc80000000018 */
[----:B------:R-:W-:Y:S02]  /*13c600*/  PRMT R25, R22, 0x5410, R23 ;  /* 0x0000541016197816 */ /* 0x000fe40000000017 */
[----:B------:R-:W-:Y:S02]  /*13c610*/  IADD3 R22, P1, PT, R2, R17, RZ ;  /* 0x0000001102167210 */ /* 0x000fe40007f3e0ff */
[----:B------:R-:W-:-:S03]  /*13c620*/  SHF.R.U32.HI R11, RZ, 0x8, R11 ;  /* 0x00000008ff0b7819 */ /* 0x000fc6000001160b */
[----:B------:R-:W-:Y:S01]  /*13c630*/  IMAD.X R23, R12, 0x1, R15, P1 ;  /* 0x000000010c177824 */ /* 0x000fe200008e060f */
[----:B------:R-:W-:Y:S01]  /*13c640*/  SHF.R.U32.HI R24, RZ, 0x8, R24 ;  /* 0x00000008ff187819 */ /* 0x000fe20000011618 */
[----:B------:R-:W-:Y:S01]  /*13c650*/  STL [R1+0x714], R25 ;  /* 0x0007141901007387 */ /* 0x000fe20000100800 */
[----:B------:R-:W-:-:S03]  /*13c660*/  SHF.R.U32.HI R9, RZ, 0x8, R9 ;  /* 0x00000008ff097819 */ /* 0x000fc60000011609 */
[----:B------:R1:W-:Y:S01]  /*13c670*/  STL.64 [R1+0x12f0], R22 ;  /* 0x0012f01601007387 */ /* 0x0003e20000100a00 */
[----:B------:R-:W-:Y:S02]  /*13c680*/  LOP3.LUT R11, R11, 0xffff, RZ, 0xc0, !PT ;  /* 0x0000ffff0b0b7812 */ /* 0x000fe400078ec0ff */
[----:B------:R-:W-:Y:S02]  /*13c690*/  LOP3.LUT R24, R24, 0xffff, RZ, 0xc0, !PT ;  /* 0x0000ffff18187812 */ /* 0x000fe400078ec0ff */
[----:B------:R-:W-:Y:S02]  /*13c6a0*/  LOP3.LUT R9, R9, 0xffff, RZ, 0xc0, !PT ;  /* 0x0000ffff09097812 */ /* 0x000fe400078ec0ff */
[----:B------:R-:W-:Y:S01]  /*13c6b0*/  PRMT R11, R11, 0x3340, R24 ;  /* 0x000033400b0b7816 */ /* 0x000fe20000000018 */
[----:B-1----:R-:W2:Y:S01]  /*13c6c0*/  LDL.LU.64 R22, [R1+0x5aa0] ;  /* 0x005aa00001167983 */ /* 0x002ea20000300a00 */
[----:B------:R-:W-:-:S03]  /*13c6d0*/  PRMT R9, R9, 0x3340, R0 ;  /* 0x0000334009097816 */ /* 0x000fc60000000000 */
[----:B------:R1:W-:Y:S04]  /*13c6e0*/  STL [R1+0x46c], R11 ;  /* 0x00046c0b01007387 */ /* 0x0003e80000100800 */
[----:B------:R3:W-:Y:S01]  /*13c6f0*/  STL [R1+0x178], R9 ;  /* 0x0001780901007387 */ /* 0x0007e20000100800 */
[----:B-1----:R-:W-:Y:S02]  /*13c700*/  LOP3.LUT R11, R3, 0xffff, RZ, 0xc0, !PT ;  /* 0x0000ffff030b7812 */ /* 0x002fe400078ec0ff */
[----:B------:R-:W-:Y:S02]  /*13c710*/  LOP3.LUT R3, R5, 0xffff, RZ, 0xc0, !PT ;  /* 0x0000ffff05037812 */ /* 0x000fe400078ec0ff */
[----:B------:R-:W4:Y:S01]  /*13c720*/  LDL.LU R5, [R1+0x3e8] ;  /* 0x0003e80001057983 */ /* 0x000f220000300800 */
[----:B------:R-:W-:-:S02]  /*13c730*/  LOP3.LUT R6, R6, 0xffff, RZ, 0xc0, !PT ;  /* 0x0000ffff06067812 */ /* 0x000fc400078ec0ff */
[----:B------:R-:W-:Y:S02]  /*13c740*/  LOP3.LUT R7, R7, 0xffff, RZ, 0xc0, !PT ;  /* 0x0000ffff07077812 */ /* 0x000fe400078ec0ff */
[----:B------:R-:W-:Y:S02]  /*13c750*/  LOP3.LUT R4, R4, 0xffff, RZ, 0xc0, !PT ;  /* 0x0000ffff04047812 */ /* 0x000fe400078ec0ff */
[----:B------:R-:W-:Y:S02]  /*13c760*/  PRMT R24, R7, 0x3340, R0 ;  /* 0x0000334007187816 */ /* 0x000fe40000000000 */
[----:B---3--:R-:W-:-:S04]  /*13c770*/  PRMT R9, R6, 0x3340, R4 ;  /* 0x0000334006097816 */ /* 0x008fc80000000004 */
[----:B------:R-:W-:Y:S02]  /*13c780*/  PRMT R24, R9, 0x5410, R24 ;  /* 0x0000541009187816 */ /* 0x000fe40000000018 */
[----:B------:R-:W3:Y:S01]  /*13c790*/  LDL.LU R9, [R1+0x2ac] ;  /* 0x0002ac0001097983 */ /* 0x000ee20000300800 */
[----:B------:R-:W-:Y:S02]  /*13c7a0*/  PRMT R25, R3, 0x3340, R0 ;  /* 0x0000334003197816 */ /* 0x000fe40000000000 */
[----:B------:R-:W-:Y:S01]  /*13c7b0*/  LOP3.LUT R10, R10, 0xffff, RZ, 0xc0, !PT ;  /* 0x0000ffff0a0a7812 */ /* 0x000fe200078ec0ff */
[----:B------:R1:W-:Y:S03]  /*13c7c0*/  STL [R1+0x718], R24 ;  /* 0x0007181801007387 */ /* 0x0003e60000100800 */
[----:B-1----:R-:W-:-:S04]  /*13c7d0*/  PRMT R24, R11, 0x3340, R10 ;  /* 0x000033400b187816 */ /* 0x002fc8000000000a */
[----:B------:R-:W-:Y:S02]  /*13c7e0*/  PRMT R25, R24, 0x5410, R25 ;  /* 0x0000541018197816 */ /* 0x000fe40000000019 */
[----:B------:R-:W-:-:S03]  /*13c7f0*/  IADD3 R24, P1, PT, R2, R16, RZ ;  /* 0x0000001002187210 */ /* 0x000fc60007f3e0ff */
[----:B------:R1:W-:Y:S01]  /*13c800*/  STL [R1+0x800], R25 ;  /* 0x0008001901007387 */ /* 0x0003e20000100800 */
[----:B------:R-:W-:Y:S02]  /*13c810*/  SHF.R.U32.HI R10, RZ, 0x8, R10 ;  /* 0x00000008ff0a7819 */ /* 0x000fe4000001160a */
[----:B------:R-:W-:Y:S02]  /*13c820*/  SHF.R.U32.HI R11, RZ, 0x8, R11 ;  /* 0x00000008ff0b7819 */ /* 0x000fe4000001160b */
[----:B------:R-:W-:Y:S01]  /*13c830*/  SHF.R.U32.HI R6, RZ, 0x8, R6 ;  /* 0x00000008ff067819 */ /* 0x000fe20000011606 */
[----:B-1----:R-:W-:Y:S01]  /*13c840*/  IMAD.X R25, R12, 0x1, R14, P1 ;  /* 0x000000010c197824 */ /* 0x002fe200008e060e */
[----:B------:R-:W-:-:S04]  /*13c850*/  SHF.R.U32.HI R4, RZ, 0x8, R4 ;  /* 0x00000008ff047819 */ /* 0x000fc80000011604 */
[----:B------:R1:W-:Y:S01]  /*13c860*/  STL.64 [R1+0x12d8], R24 ;  /* 0x0012d81801007387 */ /* 0x0003e20000100a00 */
[----:B------:R-:W-:Y:S02]  /*13c870*/  SHF.R.U32.HI R7, RZ, 0x8, R7 ;  /* 0x00000008ff077819 */ /* 0x000fe40000011607 */
[----:B-1----:R-:W-:Y:S02]  /*13c880*/  LOP3.LUT R25, R10, 0xffff, RZ, 0xc0, !PT ;  /* 0x0000ffff0a197812 */ /* 0x002fe400078ec0ff */
[----:B------:R-:W-:Y:S02]  /*13c890*/  LOP3.LUT R24, R11, 0xffff, RZ, 0xc0, !PT ;  /* 0x0000ffff0b187812 */ /* 0x000fe400078ec0ff */
[----:B------:R-:W-:Y:S02]  /*13c8a0*/  LOP3.LUT R10, R6, 0xffff, RZ, 0xc0, !PT ;  /* 0x0000ffff060a7812 */ /* 0x000fe400078ec0ff */
[----:B------:R-:W-:Y:S01]  /*13c8b0*/  LOP3.LUT R11, R4, 0xffff, RZ, 0xc0, !PT ;  /* 0x0000ffff040b7812 */ /* 0x000fe200078ec0ff */
[----:B------:R-:W3:Y:S01]  /*13c8c0*/  LDL.LU R6, [R1+0x4d74] ;  /* 0x004d740001067983 */ /* 0x000ee20000300800 */
[----:B------:R-:W-:-:S02]  /*13c8d0*/  PRMT R24, R24, 0x3340, R25 ;  /* 0x0000334018187816 */ /* 0x000fc40000000019 */
[----:B------:R-:W-:Y:S01]  /*13c8e0*/  PRMT R11, R10, 0x3340, R11 ;  /* 0x000033400a0b7816 */ /* 0x000fe2000000000b */
[----:B------:R-:W3:Y:S04]  /*13c8f0*/  LDL.LU R4, [R1+0x29ac] ;  /* 0x0029ac0001047983 */ /* 0x000ee80000300800 */
[----:B------:R-:W3:Y:S01]  /*13c900*/  LDL.LU R10, [R1+0x4d0c] ;  /* 0x004d0c00010a7983 */ /* 0x000ee20000300800 */
[----:B------:R-:W-:-:S03]  /*13c910*/  SHF.R.U32.HI R3, RZ, 0x8, R3 ;  /* 0x00000008ff037819 */ /* 0x000fc60000011603 */
[----:B------:R-:W-:Y:S01]  /*13c920*/  STL [R1+0x468], R24 ;  /* 0x0004681801007387 */ /* 0x000fe20000100800 */
[----:B------:R-:W-:Y:S02]  /*13c930*/  LOP3.LUT R7, R7, 0xffff, RZ, 0xc0, !PT ;  /* 0x0000ffff07077812 */ /* 0x000fe400078ec0ff */
[----:B------:R-:W-:Y:S01]  /*13c940*/  LOP3.LUT R3, R3, 0xffff, RZ, 0xc0, !PT ;  /* 0x0000ffff03037812 */ /* 0x000fe200078ec0ff */
[----:B------:R1:W-:Y:S03]  /*13c950*/  STL [R1+0x308], R11 ;  /* 0x0003080b01007387 */ /* 0x0003e60000100800 */
[--C-:B------:R-:W-:Y:S02]  /*13c960*/  PRMT R3, R3, 0x3340, R0.reuse ;  /* 0x0000334003037816 */ /* 0x100fe40000000000 */
[----:B-1----:R-:W-:Y:S02]  /*13c970*/  PRMT R11, R7, 0x3340, R0 ;  /* 0x00003340070b7816 */ /* 0x002fe40000000000 */
[----:B--2---:R-:W-:Y:S01]  /*13c980*/  IADD3 R24, P1, PT, R2, R23, RZ ;  /* 0x0000001702187210 */ /* 0x004fe20007f3e0ff */
[----:B------:R-:W-:Y:S04]  /*13c990*/  STL.64 [R1+0x5a80], R22 ;  /* 0x005a801601007387 */ /* 0x000fe80000100a00 */
[----:B------:R-:W-:-:S05]  /*13c9a0*/  IMAD.X R25, R12, 0x1, R22, P1 ;  /* 0x000000010c197824 */ /* 0x000fca00008e0616 */
[----:B------:R-:W-:Y:S04]  /*13c9b0*/  STL.64 [R1+0x12d0], R24 ;  /* 0x0012d01801007387 */ /* 0x000fe80000100a00 */
[----:B------:R1:W-:Y:S04]  /*13c9c0*/  STL [R1+0x98], R11 ;  /* 0x0000980b01007387 */ /* 0x0003e80000100800 */
[----:B------:R2:W-:Y:S01]  /*13c9d0*/  STL [R1+0x180], R3 ;  /* 0x0001800301007387 */ /* 0x0005e20000100800 */
[----:B-1----:R-:W-:Y:S02]  /*13c9e0*/  LOP3.LUT R11, R13, 0xffff, RZ, 0xc0, !PT ;  /* 0x0000ffff0d0b7812 */ /* 0x002fe400078ec0ff */
[----:B----4-:R-:W-:Y:S01]  /*13c9f0*/  LOP3.LUT R7, R5, 0xffff, RZ, 0xc0, !PT ;  /* 0x0000ffff05077812 */ /* 0x010fe200078ec0ff */
[----:B--2---:R-:W2:Y:S04]  /*13ca00*/  LDL.LU R3, [R1+0x4d58] ;  /* 0x004d580001037983 */ /* 0x004ea80000300800 */
[----:B------:R-:W4:Y:S04]  /*13ca10*/  LDL.LU R5, [R1+0x2838] ;  /* 0x0028380001057983 */ /* 0x000f280000300800 */
[----:B------:R-:W4:Y:S01]  /*13ca20*/  LDL.LU R13, [R1+0x4cd8] ;  /* 0x004cd800010d7983 */ /* 0x000f220000300800 */
[----:B------:R-:W-:-:S02]  /*13ca30*/  PRMT R23, R11, 0x3340, R0 ;  /* 0x000033400b177816 */ /* 0x000fc40000000000 */
[----:B---3--:R-:W-:Y:S01]  /*13ca40*/  LOP3.LUT R9, R9, 0xffff, RZ, 0xc0, !PT ;  /* 0x0000ffff09097812 */ /* 0x008fe200078ec0ff */
[----:B------:R1:W-:Y:S03]  /*13ca50*/  STL [R1+0x57cc], R11 ;  /* 0x0057cc0b01007387 */ /* 0x0003e60000100800 */
[----:B------:R-:W-:Y:S02]  /*13ca60*/  PRMT R22, R7, 0x3340, R9 ;  /* 0x0000334007167816 */ /* 0x000fe40000000009 */
[----:B------:R-:W-:Y:S02]  /*13ca70*/  SHF.R.U32.HI R7, RZ, 0x8, R7 ;  /* 0x00000008ff077819 */ /* 0x000fe40000011607 */
[----:B------:R-:W-:Y:S02]  /*13ca80*/  SHF.R.U32.HI R9, RZ, 0x8, R9 ;  /* 0x00000008ff097819 */ /* 0x000fe40000011609 */
[----:B-1----:R-:W-:-:S02]  /*13ca90*/  PRMT R11, R22, 0x5410, R23 ;  /* 0x00005410160b7816 */ /* 0x002fc40000000017 */
[----:B------:R-:W-:Y:S02]  /*13caa0*/  IADD3 R22, P1, PT, R2, R21, RZ ;  /* 0x0000001502167210 */ /* 0x000fe40007f3e0ff */
[----:B------:R-:W-:Y:S02]  /*13cab0*/  LOP3.LUT R7, R7, 0xffff, RZ, 0xc0, !PT ;  /* 0x0000ffff07077812 */ /* 0x000fe400078ec0ff */
[----:B------:R-:W-:Y:S01]  /*13cac0*/  LOP3.LUT R9, R9, 0xffff, RZ, 0xc0, !PT ;  /* 0x0000ffff09097812 */ /* 0x000fe200078ec0ff */
[----:B------:R-:W-:Y:S01]  /*13cad0*/  IMAD.X R23, R12, 0x1, R19, P1 ;  /* 0x000000010c177824 */ /* 0x000fe200008e0613 */
[----:B------:R-:W-:Y:S02]  /*13cae0*/  STL [R1+0x2b78], R11 ;  /* 0x002b780b01007387 */ /* 0x000fe40000100800 */
[----:B------:R-:W-:Y:S02]  /*13caf0*/  PRMT R7, R7, 0x3340, R9 ;  /* 0x0000334007077816 */ /* 0x000fe40000000009 */
[----:B------:R-:W-:Y:S04]  /*13cb00*/  STL.64 [R1+0x12b8], R22 ;  /* 0x0012b81601007387 */ /* 0x000fe80000100a00 */
[----:B------:R1:W-:Y:S04]  /*13cb10*/  STL [R1+0x2b18], R7 ;  /* 0x002b180701007387 */ /* 0x0003e80000100800 */
[----:B-1----:R-:W3:Y:S01]  /*13cb20*/  LDL.LU R7, [R1+0x1b0] ;  /* 0x0001b00001077983 */ /* 0x002ee20000300800 */
[----:B------:R-:W-:-:S03]  /*13cb30*/  LOP3.LUT R9, R6, 0xffff, RZ, 0xc0, !PT ;  /* 0x0000ffff06097812 */ /* 0x000fc600078ec0ff */
[----:B------:R-:W3:Y:S01]  /*13cb40*/  LDL.LU R6, [R1+0x2704] ;  /* 0x0027040001067983 */ /* 0x000ee20000300800 */
[----:B------:R-:W-:-:S03]  /*13cb50*/  LOP3.LUT R11, R4, 0xffff, RZ, 0xc0, !PT ;  /* 0x0000ffff040b7812 */ /* 0x000fc600078ec0ff */
[----:B------:R-:W3:Y:S01]  /*13cb60*/  LDL.LU R4, [R1+0x350] ;  /* 0x0003500001047983 */ /* 0x000ee20000300800 */
[----:B------:R-:W-:Y:S02]  /*13cb70*/  LOP3.LUT R10, R10, 0xffff, RZ, 0xc0, !PT ;  /* 0x0000ffff0a0a7812 */ /* 0x000fe400078ec0ff */
[----:B------:R-:W-:Y:S02]  /*13cb80*/  PRMT R23, R11, 0x3340, R0 ;  /* 0x000033400b177816 */ /* 0x000fe40000000000 */
[--C-:B------:R-:W-:Y:S02]  /*13cb90*/  PRMT R22, R9, 0x3340, R10.reuse ;  /* 0x0000334009167816 */ /* 0x100fe4000000000a */
[----:B------:R-:W-:Y:S02]  /*13cba0*/  SHF.R.U32.HI R9, RZ, 0x8, R9 ;  /* 0x00000008ff097819 */ /* 0x000fe40000011609 */
[----:B------:R-:W-:Y:S02]  /*13cbb0*/  SHF.R.U32.HI R10, RZ, 0x8, R10 ;  /* 0x00000008ff0a7819 */ /* 0x000fe4000001160a */
[----:B------:R-:W-:-:S02]  /*13cbc0*/  PRMT R24, R22, 0x5410, R23 ;  /* 0x0000541016187816 */ /* 0x000fc40000000017 */
[----:B------:R-:W-:Y:S02]  /*13cbd0*/  IADD3 R22, P1, PT, R2, R20, RZ ;  /* 0x0000001402167210 */ /* 0x000fe40007f3e0ff */
[----:B------:R-:W-:Y:S02]  /*13cbe0*/  LOP3.LUT R9, R9, 0xffff, RZ, 0xc0, !PT ;  /* 0x0000ffff09097812 */ /* 0x000fe400078ec0ff */
[----:B------:R-:W-:Y:S01]  /*13cbf0*/  LOP3.LUT R10, R10, 0xffff, RZ, 0xc0, !PT ;  /* 0x0000ffff0a0a7812 */ /* 0x000fe200078ec0ff */
[----:B------:R-:W-:Y:S01]  /*13cc00*/  IMAD.X R23, R12, 0x1, R18, P1 ;  /* 0x000000010c177824 */ /* 0x000fe200008e0612 */
[----:B------:R-:W-:Y:S02]  /*13cc10*/  STL [R1+0x804], R24 ;  /* 0x0008041801007387 */ /* 0x000fe40000100800 */
[----:B------:R-:W-:Y:S02]  /*13cc20*/  PRMT R10, R9, 0x3340, R10 ;  /* 0x00003340090a7816 */ /* 0x000fe4000000000a */
[----:B------:R-:W3:Y:S04]  /*13cc30*/  LDL.LU R12, [R1+0x5a98] ;  /* 0x005a9800010c7983 */ /* 0x000ee80000300800 */
[----:B------:R-:W-:Y:S04]  /*13cc40*/  STL.64 [R1+0x12b0], R22 ;  /* 0x0012b01601007387 */ /* 0x000fe80000100a00 */
[----:B------:R1:W-:Y:S01]  /*13cc50*/  STL [R1+0x464], R10 ;  /* 0x0004640a01007387 */ /* 0x0003e20000100800 */
[----:B--2---:R-:W-:-:S02]  /*13cc60*/  LOP3.LUT R9, R3, 0xffff, RZ, 0xc0, !PT ;  /* 0x0000ffff03097812 */ /* 0x004fc400078ec0ff */
[----:B----4-:R-:W-:Y:S02]  /*13cc70*/  LOP3.LUT R3, R5, 0xffff, RZ, 0xc0, !PT ;  /* 0x0000ffff05037812 */ /* 0x010fe400078ec0ff */
[----:B-1----:R-:W-:Y:S02]  /*13cc80*/  LOP3.LUT R10, R13, 0xffff, RZ, 0xc0, !PT ;  /* 0x0000ffff0d0a7812 */ /* 0x002fe400078ec0ff */
[----:B------:R-:W-:Y:S02]  /*13cc90*/  PRMT R13, R3, 0x3340, R0 ;  /* 0x00003340030d7816 */ /* 0x000fe40000000000 */
[----:B------:R-:W-:-:S04]  /*13cca0*/  PRMT R5, R9, 0x3340, R10 ;  /* 0x0000334009057816 */ /* 0x000fc8000000000a */
[----:B------:R-:W-:Y:S02]  /*13ccb0*/  PRMT R13, R5, 0x5410, R13 ;  /* 0x00005410050d7816 */ /* 0x000fe4000000000d */
[----:B------:R-:W2:Y:S04]  /*13ccc0*/  LDL.LU R5, [R1+0x400] ;  /* 0x0004000001057983 */ /* 0x000ea80000300800 */
[----:B------:R1:W-:Y:S04]  /*13ccd0*/  STL [R1+0x7d4], R13 ;  /* 0x0007d40d01007387 */ /* 0x0003e80000100800 */
[----:B-1----:R-:W4:Y:S01]  /*13cce0*/  LDL.LU R13, [R1+0x2c0] ;  /* 0x0002c000010d7983 */ /* 0x002f220000300800 */
        /* <DEDUP_REMOVED lines=9> */
[----:B---3--:R-:W-:-:S03]  /*13cd80*/  LOP3.LUT R22, R7, 0xffff, RZ, 0xc0, !PT ;  /* 0x0000ffff07167812 */ /* 0x008fc600078ec0ff */
[----:B------:R1:W-:Y:S01]  /*13cd90*/  STL [R1+0x17c], R9 ;  /* 0x00017c0901007387 */ /* 0x0003e20000100800 */
[----:B0-----:R-:W-:Y:S01]  /*13cda0*/  VIADD R2, R2, UR5 ;  /* 0x0000000502027c36 */ /* 0x001fe20008000000 */
[----:B------:R-:W-:Y:S01]  /*13cdb0*/  SHF.R.U32.HI R11, RZ, 0x8, R11 ;  /* 0x00000008ff0b7819 */ /* 0x000fe2000001160b */
[----:B------:R-:W0:Y:S01]  /*13cdc0*/  LDCU UR5, c[0x0][0x3b8] ;  /* 0x00007700ff0577ac */ /* 0x000e220008000800 */
[----:B------:R-:W3:Y:S02]  /*13cdd0*/  LDL.LU R7, [R1+0x2708] ;  /* 0x0027080001077983 */ /* 0x000ee40000300800 */
[----:B------:R-:W-:Y:S02]  /*13cde0*/  IADD3 R24, P1, PT, R2, R29, RZ ;  /* 0x0000001d02187210 */ /* 0x000fe40007f3e0ff */
[----:B------:R-:W-:Y:S02]  /*13cdf0*/  LOP3.LUT R3, R6, 0xffff, RZ, 0xc0, !PT ;  /* 0x0000ffff06037812 */ /* 0x000fe400078ec0ff */
[----:B-1----:R-:W-:-:S02]  /*13ce00*/  LOP3.LUT R9, R4, 0xffff, RZ, 0xc0, !PT ;  /* 0x0000ffff04097812 */ /* 0x002fc400078ec0ff */
[----:B------:R-:W-:Y:S02]  /*13ce10*/  PRMT R6, R22, 0x3340, R0 ;  /* 0x0000334016067816 */ /* 0x000fe40000000000 */
[----:B------:R-:W-:-:S04]  /*13ce20*/  PRMT R4, R3, 0x3340, R9 ;  /* 0x0000334003047816 */ /* 0x000fc80000000009 */
[----:B------:R-:W-:Y:S02]  /*13ce30*/  PRMT R6, R4, 0x5410, R6 ;  /* 0x0000541004067816 */ /* 0x000fe40000000006 */
[----:B------:R-:W3:Y:S01]  /*13ce40*/  LDL.LU R4, [R1+0x1bc] ;  /* 0x0001bc0001047983 */ /* 0x000ee20000300800 */
[----:B------:R-:W-:Y:S02]  /*13ce50*/  SHF.R.U32.HI R3, RZ, 0x8, R3 ;  /* 0x00000008ff037819 */ /* 0x000fe40000011603 */
[----:B------:R-:W-:Y:S01]  /*13ce60*/  SHF.R.U32.HI R9, RZ, 0x8, R9 ;  /* 0x00000008ff097819 */ /* 0x000fe20000011609 */
[----:B------:R1:W-:Y:S01]  /*13ce70*/  STL [R1+0x7d0], R6 ;  /* 0x0007d00601007387 */ /* 0x0003e20000100800 */
[----:B------:R-:W-:Y:S02]  /*13ce80*/  LOP3.LUT R11, R11, 0xffff, RZ, 0xc0, !PT ;  /* 0x0000ffff0b0b7812 */ /* 0x000fe400078ec0ff */
[----:B------:R-:W-:Y:S01]  /*13ce90*/  LOP3.LUT R3, R3, 0xffff, RZ, 0xc0, !PT ;  /* 0x0000ffff03037812 */ /* 0x000fe200078ec0ff */
[----:B------:R-:W3:Y:S01]  /*13cea0*/  LDL.LU R10, [R1+0x358] ;  /* 0x00035800010a7983 */ /* 0x000ee20000300800 */
[----:B------:R-:W-:-:S02]  /*13ceb0*/  LOP3.LUT R9, R9, 0xffff, RZ, 0xc0, !PT ;  /* 0x0000ffff09097812 */ /* 0x000fc400078ec0ff */
[----:B-1----:R-:W-:Y:S02]  /*13cec0*/  SHF.R.S32.HI R6, RZ, 0x1f, R2 ;  /* 0x0000001fff067819 */ /* 0x002fe40000011402 */
[----:B------:R-:W-:-:S03]  /*13ced0*/  PRMT R23, R11, 0x3340, R0 ;  /* 0x000033400b177816 */ /* 0x000fc60000000000 */
[----:B------:R-:W-:Y:S01]  /*13cee0*/  IMAD.X R25, R6, 0x1, R28, P1 ;  /* 0x0000000106197824 */ /* 0x000fe200008e061c */
[----:B------:R-:W-:-:S04]  /*13cef0*/  PRMT R11, R3, 0x3340, R9 ;  /* 0x00003340030b7816 */ /* 0x000fc80000000009 */
[----:B------:R1:W-:Y:S01]  /*13cf00*/  STL.64 [R1+0x1288], R24 ;  /* 0x0012881801007387 */ /* 0x0003e20000100a00 */
[----:B------:R-:W-:-:S03]  /*13cf10*/  LOP3.LUT R3, R12, 0xffff, RZ, 0xc0, !PT ;  /* 0x0000ffff0c037812 */ /* 0x000fc600078ec0ff */
[----:B------:R-:W-:Y:S04]  /*13cf20*/  STL [R1+0x188], R23 ;  /* 0x0001881701007387 */ /* 0x000fe80000100800 */
[----:B------:R4:W-:Y:S01]  /*13cf30*/  STL [R1+0x304], R11 ;  /* 0x0003040b01007387 */ /* 0x0009e20000100800 */
[----:B------:R-:W-:Y:S02]  /*13cf40*/  PRMT R12, R3, 0x3340, R0 ;  /* 0x00003340030c7816 */ /* 0x000fe40000000000 */
[----:B-1----:R-:W-:-:S05]  /*13cf50*/  IADD3 R24, P1, PT, R2, R27, RZ ;  /* 0x0000001b02187210 */ /* 0x002fca0007f3e0ff */
[----:B------:R-:W-:Y:S01]  /*13cf60*/  IMAD.X R25, R6, 0x1, R26, P1 ;  /* 0x0000000106197824 */ /* 0x000fe200008e061a */
[----:B--2---:R-:W-:Y:S02]  /*13cf70*/  LOP3.LUT R9, R5, 0xffff, RZ, 0xc0, !PT ;  /* 0x0000ffff05097812 */ /* 0x004fe400078ec0ff */
[----:B----4-:R-:W-:-:S04]  /*13cf80*/  LOP3.LUT R11, R13, 0xffff, RZ, 0xc0, !PT ;  /* 0x0000ffff0d0b7812 */ /* 0x010fc800078ec0ff */
[----:B------:R-:W-:-:S04]  /*13cf90*/  PRMT R5, R9, 0x3340, R11 ;  /* 0x0000334009057816 */ /* 0x000fc8000000000b */
[----:B------:R-:W-:Y:S02]  /*13cfa0*/  PRMT R13, R5, 0x5410, R12 ;  /* 0x00005410050d7816 */ /* 0x000fe4000000000c */
[----:B------:R-:W2:Y:S04]  /*13cfb0*/  LDL.LU R5, [R1+0x4d7c] ;  /* 0x004d7c0001057983 */ /* 0x000ea80000300800 */
[----:B------:R-:W4:Y:S04]  /*13cfc0*/  LDL.LU R12, [R1+0x29c8] ;  /* 0x0029c800010c7983 */ /* 0x000f280000300800 */
        /* <DEDUP_REMOVED lines=12> */
[----:B---3--:R-:W-:Y:S02]  /*13d090*/  LOP3.LUT R7, R7, 0xffff, RZ, 0xc0, !PT ;  /* 0x0000ffff07077812 */ /* 0x008fe400078ec0ff */
[----:B------:R-:W-:Y:S02]  /*13d0a0*/  LOP3.LUT R4, R4, 0xffff, RZ, 0xc0, !PT ;  /* 0x0000ffff04047812 */ /* 0x000fe400078ec0ff */
[----:B------:R-:W-:Y:S01]  /*13d0b0*/  LOP3.LUT R10, R10, 0xffff, RZ, 0xc0, !PT ;  /* 0x0000ffff0a0a7812 */ /* 0x000fe200078ec0ff */
[----:B------:R-:W-:Y:S01]  /*13d0c0*/  STL [R1+0x184], R22 ;  /* 0x0001841601007387 */ /* 0x000fe20000100800 */
[----:B------:R-:W-:-:S03]  /*13d0d0*/  PRMT R11, R4, 0x3340, R0 ;  /* 0x00003340040b7816 */ /* 0x000fc60000000000 */
[----:B------:R1:W-:Y:S02]  /*13d0e0*/  STL [R1+0x45c], R9 ;  /* 0x00045c0901007387 */ /* 0x0003e40000100800 */
[----:B-1----:R-:W-:-:S04]  /*13d0f0*/  PRMT R9, R7, 0x3340, R10 ;  /* 0x0000334007097816 */ /* 0x002fc8000000000a */
[----:B------:R-:W-:Y:S02]  /*13d100*/  PRMT R9, R9, 0x5410, R11 ;  /* 0x0000541009097816 */ /* 0x000fe4000000000b */
[----:B------:R-:W-:Y:S02]  /*13d110*/  SHF.R.U32.HI R7, RZ, 0x8, R7 ;  /* 0x00000008ff077819 */ /* 0x000fe40000011607 */
[----:B------:R-:W-:Y:S01]  /*13d120*/  SHF.R.U32.HI R11, RZ, 0x8, R10 ;  /* 0x00000008ff0b7819 */ /* 0x000fe2000001160a */
[----:B------:R1:W-:Y:S01]  /*13d130*/  STL [R1+0x7c0], R9 ;  /* 0x0007c00901007387 */ /* 0x0003e20000100800 */
[----:B------:R-:W-:Y:S02]  /*13d140*/  SHF.R.U32.HI R4, RZ, 0x8, R4 ;  /* 0x00000008ff047819 */ /* 0x000fe40000011604 */
[----:B------:R-:W-:Y:S02]  /*13d150*/  LOP3.LUT R7, R7, 0xffff, RZ, 0xc0, !PT ;  /* 0x0000ffff07077812 */ /* 0x000fe400078ec0ff */
[----:B------:R-:W-:-:S02]  /*13d160*/  LOP3.LUT R11, R11, 0xffff, RZ, 0xc0, !PT ;  /* 0x0000ffff0b0b7812 */ /* 0x000fc400078ec0ff */
[----:B------:R-:W-:Y:S02]  /*13d170*/  LOP3.LUT R4, R4, 0xffff, RZ, 0xc0, !PT ;  /* 0x0000ffff04047812 */ /* 0x000fe400078ec0ff */
[----:B------:R-:W-:Y:S02]  /*13d180*/  PRMT R7, R7, 0x3340, R11 ;  /* 0x0000334007077816 */ /* 0x000fe4000000000b */
[----:B------:R-:W-:Y:S02]  /*13d190*/  PRMT R4, R4, 0x3340, R0 ;  /* 0x0000334004047816 */ /* 0x000fe40000000000 */
[----:B--2---:R-:W-:Y:S02]  /*13d1a0*/  LOP3.LUT R11, R5, 0xffff, RZ, 0xc0, !PT ;  /* 0x0000ffff050b7812 */ /* 0x004fe400078ec0ff */
[----:B----4-:R-:W-:Y:S01]  /*13d1b0*/  IADD3 R22, P1, PT, R2, R25, RZ ;  /* 0x0000001902167210 */ /* 0x010fe20007f3e0ff */
[----:B------:R2:W-:Y:S04]  /*13d1c0*/  STL.64 [R1+0x5a78], R24 ;  /* 0x005a781801007387 */ /* 0x0005e80000100a00 */
[----:B------:R-:W-:Y:S01]  /*13d1d0*/  IMAD.X R23, R6, 0x1, R24, P1 ;  /* 0x0000000106177824 */ /* 0x000fe200008e0618 */
[----:B-1----:R-:W3:Y:S04]  /*13d1e0*/  LDL.LU R9, [R1+0x40c] ;  /* 0x00040c0001097983 */ /* 0x002ee80000300800 */
[----:B------:R-:W-:Y:S04]  /*13d1f0*/  STL.64 [R1+0x1228], R22 ;  /* 0x0012281601007387 */ /* 0x000fe80000100a00 */
[----:B------:R-:W4:Y:S01]  /*13d200*/  LDL.LU R10, [R1+0x2cc] ;  /* 0x0002cc00010a7983 */ /* 0x000f220000300800 */
[----:B--2---:R-:W-:-:S02]  /*13d210*/  LOP3.LUT R24, R12, 0xffff, RZ, 0xc0, !PT ;  /* 0x0000ffff0c187812 */ /* 0x004fc400078ec0ff */
[----:B------:R-:W-:Y:S01]  /*13d220*/  LOP3.LUT R13, R13, 0xffff, RZ, 0xc0, !PT ;  /* 0x0000ffff0d0d7812 */ /* 0x000fe200078ec0ff */
[----:B------:R-:W-:Y:S01]  /*13d230*/  STL [R1+0x458], R7 ;  /* 0x0004580701007387 */ /* 0x000fe20000100800 */
[----:B------:R-:W-:-:S03]  /*13d240*/  PRMT R5, R24, 0x3340, R0 ;  /* 0x0000334018057816 */ /* 0x000fc60000000000 */
[----:B------:R1:W-:Y:S02]  /*13d250*/  STL [R1+0x1a0], R4 ;  /* 0x0001a00401007387 */ /* 0x0003e40000100800 */
[----:B-1----:R-:W-:-:S04]  /*13d260*/  PRMT R4, R11, 0x3340, R13 ;  /* 0x000033400b047816 */ /* 0x002fc8000000000d */
[----:B------:R-:W-:Y:S02]  /*13d270*/  PRMT R7, R4, 0x5410, R5 ;  /* 0x0000541004077816 */ /* 0x000fe40000000005 */
[----:B------:R-:W-:Y:S02]  /*13d280*/  IADD3 R4, P1, PT, R2, R17, RZ ;  /* 0x0000001102047210 */ /* 0x000fe40007f3e0ff */
[----:B------:R-:W-:-:S03]  /*13d290*/  SHF.R.U32.HI R23, RZ, 0x8, R3 ;  /* 0x00000008ff177819 */ /* 0x000fc60000011603 */
[----:B------:R-:W-:Y:S01]  /*13d2a0*/  IMAD.X R5, R6, 0x1, R15, P1 ;  /* 0x0000000106057824 */ /* 0x000fe200008e060f */
[----:B------:R-:W-:Y:S04]  /*13d2b0*/  STL [R1+0x16d0], R7 ;  /* 0x0016d00701007387 */ /* 0x000fe80000100800 */
[----:B------:R-:W2:Y:S04]  /*13d2c0*/  LDL.LU R3, [R1+0x4d8c] ;  /* 0x004d8c0001037983 */ /* 0x000ea80000300800 */
[----:B------:R1:W-:Y:S01]  /*13d2d0*/  STL.64 [R1+0x1218], R4 ;  /* 0x0012180401007387 */ /* 0x0003e20000100a00 */
[----:B------:R-:W-:-:S03]  /*13d2e0*/  SHF.R.U32.HI R22, RZ, 0x8, R13 ;  /* 0x00000008ff167819 */ /* 0x000fc6000001160d */
[----:B-1----:R-:W2:Y:S04]  /*13d2f0*/  LDL.LU R4, [R1+0x29bc] ;  /* 0x0029bc0001047983 */ /* 0x002ea80000300800 */
[----:B------:R-:W2:Y:S04]  /*13d300*/  LDL.LU R7, [R1+0x4d2c] ;  /* 0x004d2c0001077983 */ /* 0x000ea80000300800 */
[----:B------:R-:W2:Y:S04]  /*13d310*/  LDL.LU R5, [R1+0x4d6c] ;  /* 0x004d6c0001057983 */ /* 0x000ea80000300800 */
[----:B------:R-:W2:Y:S04]  /*13d320*/  LDL.LU R12, [R1+0x283c] ;  /* 0x00283c00010c7983 */ /* 0x000ea80000300800 */
[----:B------:R-:W2:Y:S01]  /*13d330*/  LDL.LU R13, [R1+0x4cf4] ;  /* 0x004cf400010d7983 */ /* 0x000ea20000300800 */
[----:B------:R-:W-:-:S02]  /*13d340*/  SHF.R.U32.HI R11, RZ, 0x8, R11 ;  /* 0x00000008ff0b7819 */ /* 0x000fc4000001160b */
[----:B------:R-:W-:Y:S02]  /*13d350*/  LOP3.LUT R23, R23, 0xffff, RZ, 0xc0, !PT ;  /* 0x0000ffff17177812 */ /* 0x000fe400078ec0ff */
[----:B------:R-:W-:Y:S02]  /*13d360*/  LOP3.LUT R22, R22, 0xffff, RZ, 0xc0, !PT ;  /* 0x0000ffff16167812 */ /* 0x000fe400078ec0ff */
[----:B------:R-:W-:Y:S02]  /*13d370*/  LOP3.LUT R11, R11, 0xffff, RZ, 0xc0, !PT ;  /* 0x0000ffff0b0b7812 */ /* 0x000fe400078ec0ff */
[----:B------:R-:W-:Y:S02]  /*13d380*/  PRMT R23, R23, 0x3340, R0 ;  /* 0x0000334017177816 */ /* 0x000fe40000000000 */
[----:B------:R-:W-:Y:S02]  /*13d390*/  PRMT R22, R11, 0x3340, R22 ;  /* 0x000033400b167816 */ /* 0x000fe40000000016 */
[----:B------:R-:W-:Y:S01]  /*13d3a0*/  LOP3.LUT R11, R8, 0xffff, RZ, 0xc0, !PT ;  /* 0x0000ffff080b7812 */ /* 0x000fe200078ec0ff */
[----:B------:R1:W-:Y:S04]  /*13d3b0*/  STL [R1+0x18c], R23 ;  /* 0x00018c1701007387 */ /* 0x0003e80000100800 */
[----:B------:R0:W-:Y:S04]  /*13d3c0*/  STL [R1+0x454], R22 ;  /* 0x0004541601007387 */ /* 0x0001e80000100800 */
[----:B------:R-:W2:Y:S04]  /*13d3d0*/  LDL.LU R8, [R1+0x5a88] ;  /* 0x005a880001087983 */ /* 0x000ea80000300800 */
[----:B------:R0:W-:Y:S01]  /*13d3e0*/  STL [R1+0x57d0], R11 ;  /* 0x0057d00b01007387 */ /* 0x0001e20000100800 */
[----:B-1----:R-:W-:-:S02]  /*13d3f0*/  PRMT R23, R11, 0x3340, R0 ;  /* 0x000033400b177816 */ /* 0x002fc40000000000 */
[----:B---3--:R-:W-:Y:S02]  /*13d400*/  LOP3.LUT R9, R9, 0xffff, RZ, 0xc0, !PT ;  /* 0x0000ffff09097812 */ /* 0x008fe400078ec0ff */
[----:B----4-:R-:W-:-:S04]  /*13d410*/  LOP3.LUT R10, R10, 0xffff, RZ, 0xc0, !PT ;  /* 0x0000ffff0a0a7812 */ /* 0x010fc800078ec0ff */
[----:B0-----:R-:W-:-:S04]  /*13d420*/  PRMT R22, R9, 0x3340, R10 ;  /* 0x0000334009167816 */ /* 0x001fc8000000000a */
[----:B------:R-:W-:Y:S02]  /*13d430*/  PRMT R11, R22, 0x5410, R23 ;  /* 0x00005410160b7816 */ /* 0x000fe40000000017 */
[----:B------:R-:W-:Y:S02]  /*13d440*/  IADD3 R22, P1, PT, R2, R16, RZ ;  /* 0x0000001002167210 */ /* 0x000fe40007f3e0ff */
[----:B------:R-:W-:Y:S02]  /*13d450*/  SHF.R.U32.HI R9, RZ, 0x8, R9 ;  /* 0x00000008ff097819 */ /* 0x000fe40000011609 */
[----:B------:R-:W-:Y:S01]  /*13d460*/  SHF.R.U32.HI R10, RZ, 0x8, R10 ;  /* 0x00000008ff0a7819 */ /* 0x000fe2000001160a */
[----:B------:R0:W-:Y:S01]  /*13d470*/  STL [R1+0x2b6c], R11 ;  /* 0x002b6c0b01007387 */ /* 0x0001e20000100800 */
[----:B------:R-:W-:Y:S01]  /*13d480*/  IMAD.X R23, R6, 0x1, R14, P1 ;  /* 0x0000000106177824 */ /* 0x000fe200008e060e */
[----:B------:R-:W-:Y:S02]  /*13d490*/  LOP3.LUT R9, R9, 0xffff, RZ, 0xc0, !PT ;  /* 0x0000ffff09097812 */ /* 0x000fe400078ec0ff */
[----:B------:R-:W-:-:S02]  /*13d4a0*/  LOP3.LUT R10, R10, 0xffff, RZ, 0xc0, !PT ;  /* 0x0000ffff0a0a7812 */ /* 0x000fc400078ec0ff */
[----:B0-----:R-:W-:Y:S01]  /*13d4b0*/  SHF.R.U32.HI R11, RZ, 0x8, R24 ;  /* 0x00000008ff0b7819 */ /* 0x001fe20000011618 */
[----:B------:R0:W-:Y:S03]  /*13d4c0*/  STL.64 [R1+0x1210], R22 ;  /* 0x0012101601007387 */ /* 0x0001e60000100a00 */
[----:B------:R-:W-:Y:S02]  /*13d4d0*/  LOP3.LUT R11, R11, 0xffff, RZ, 0xc0, !PT ;  /* 0x0000ffff0b0b7812 */ /* 0x000fe400078ec0ff */
[----:B------:R-:W-:Y:S02]  /*13d4e0*/  PRMT R9, R9, 0x3340, R10 ;  /* 0x0000334009097816 */ /* 0x000fe4000000000a */
[----:B------:R-:W-:Y:S01]  /*13d4f0*/  PRMT R11, R11, 0x3340, R0 ;  /* 0x000033400b0b7816 */ /* 0x000fe20000000000 */
[----:B0-----:R-:W3:Y:S04]  /*13d500*/  LDL.LU.64 R22, [R1+0x5a80] ;  /* 0x005a800001167983 */ /* 0x001ee80000300a00 */
[----:B------:R-:W-:Y:S04]  /*13d510*/  STL [R1+0x5748], R9 ;  /* 0x0057480901007387 */ /* 0x000fe80000100800 */
[----:B------:R0:W-:Y:S01]  /*13d520*/  STL [R1+0x218], R11 ;  /* 0x0002180b01007387 */ /* 0x0001e20000100800 */
[----:B--2---:R-:W-:-:S02]  /*13d530*/  LOP3.LUT R10, R3, 0xffff, RZ, 0xc0, !PT ;  /* 0x0000ffff030a7812 */ /* 0x004fc400078ec0ff */
[----:B------:R-:W-:Y:S02]  /*13d540*/  LOP3.LUT R4, R4, 0xffff, RZ, 0xc0, !PT ;  /* 0x0000ffff04047812 */ /* 0x000fe400078ec0ff */
[----:B0-----:R-:W-:Y:S02]  /*13d550*/  LOP3.LUT R11, R7, 0xffff, RZ, 0xc0, !PT ;  /* 0x0000ffff070b7812 */ /* 0x001fe400078ec0ff */
[----:B------:R-:W-:Y:S02]  /*13d560*/  LOP3.LUT R3, R5, 0xffff, RZ, 0xc0, !PT ;  /* 0x0000ffff05037812 */ /* 0x000fe400078ec0ff */
[----:B------:R-:W-:Y:S02]  /*13d570*/  LOP3.LUT R9, R12, 0xffff, RZ, 0xc0, !PT ;  /* 0x0000ffff0c097812 */ /* 0x000fe400078ec0ff */
[----:B------:R-:W-:Y:S02]  /*13d580*/  PRMT R12, R4, 0x3340, R0 ;  /* 0x00003340040c7816 */ /* 0x000fe40000000000 */
[----:B------:R-:W-:-:S02]  /*13d590*/  PRMT R5, R10, 0x3340, R11 ;  /* 0x000033400a057816 */ /* 0x000fc4000000000b */
[----:B------:R-:W-:Y:S02]  /*13d5a0*/  LOP3.LUT R7, R13, 0xffff, RZ, 0xc0, !PT ;  /* 0x0000ffff0d077812 */ /* 0x000fe400078ec0ff */
[----:B------:R-:W-:Y:S02]  /*13d5b0*/  PRMT R13, R5, 0x5410, R12 ;  /* 0x00005410050d7816 */ /* 0x000fe4000000000c */
[----:B------:R-:W2:Y:S04]  /*13d5c0*/  LDL.LU R5, [R1+0x273c] ;  /* 0x00273c0001057983 */ /* 0x000ea80000300800 */
[----:B------:R-:W4:Y:S04]  /*13d5d0*/  LDL.LU R12, [R1+0x1e4] ;  /* 0x0001e400010c7983 */ /* 0x000f280000300800 */
        /* <DEDUP_REMOVED lines=9> */
[----:B------:R-:W-:Y:S02]  /*13d670*/  LOP3.LUT R10, R10, 0xffff, RZ, 0xc0, !PT ;  /* 0x0000ffff0a0a7812 */ /* 0x000fe400078ec0ff */
[----:B------:R-:W-:Y:S01]  /*13d680*/  LOP3.LUT R11, R11, 0xffff, RZ, 0xc0, !PT ;  /* 0x0000ffff0b0b7812 */ /* 0x000fe200078ec0ff */
[----:B------:R0:W-:Y:S01]  /*13d690*/  STL [R1+0x7c8], R25 ;  /* 0x0007c81901007387 */ /* 0x0001e20000100800 */
[----:B------:R-:W-:Y:S02]  /*13d6a0*/  LOP3.LUT R3, R3, 0xffff, RZ, 0xc0, !PT ;  /* 0x0000ffff03037812 */ /* 0x000fe400078ec0ff */
[----:B------:R-:W-:Y:S02]  /*13d6b0*/  LOP3.LUT R7, R7, 0xffff, RZ, 0xc0, !PT ;  /* 0x0000ffff07077812 */ /* 0x000fe400078ec0ff */
[----:B------:R-:W-:Y:S02]  /*13d6c0*/  SHF.R.U32.HI R9, RZ, 0x8, R9 ;  /* 0x00000008ff097819 */ /* 0x000fe40000011609 */
[----:B------:R-:W-:-:S02]  /*13d6d0*/  PRMT R3, R3, 0x3340, R7 ;  /* 0x0000334003037816 */ /* 0x000fc40000000007 */
[----:B------:R-:W-:Y:S02]  /*13d6e0*/  LOP3.LUT R9, R9, 0xffff, RZ, 0xc0, !PT ;  /* 0x0000ffff09097812 */ /* 0x000fe400078ec0ff */
[----:B------:R-:W-:Y:S02]  /*13d6f0*/  SHF.R.U32.HI R4, RZ, 0x8, R4 ;  /* 0x00000008ff047819 */ /* 0x000fe40000011604 */
[----:B------:R-:W-:Y:S02]  /*13d700*/  PRMT R9, R9, 0x3340, R0 ;  /* 0x0000334009097816 */ /* 0x000fe40000000000 */
[----:B------:R-:W-:Y:S02]  /*13d710*/  LOP3.LUT R4, R4, 0xffff, RZ, 0xc0, !PT ;  /* 0x0000ffff04047812 */ /* 0x000fe400078ec0ff */
[----:B---3--:R-:W-:Y:S01]  /*13d720*/  IADD3 R24, P1, PT, R2, R23, RZ ;  /* 0x0000001702187210 */ /* 0x008fe20007f3e0ff */
[----:B------:R1:W-:Y:S04]  /*13d730*/  STL.64 [R1+0x5a70], R22 ;  /* 0x005a701601007387 */ /* 0x0003e80000100a00 */
[----:B0-----:R-:W-:Y:S01]  /*13d740*/  IMAD.X R25, R6, 0x1, R22, P1 ;  /* 0x0000000106197824 */ /* 0x001fe200008e0616 */
[----:B-1----:R-:W-:-:S02]  /*13d750*/  PRMT R22, R10, 0x3340, R11 ;  /* 0x000033400a167816 */ /* 0x002fc4000000000b */
[----:B------:R-:W-:Y:S02]  /*13d760*/  IADD3 R10, P1, PT, R2, R21, RZ ;  /* 0x00000015020a7210 */ /* 0x000fe40007f3e0ff */
[----:B------:R-:W-:Y:S04]  /*13d770*/  STL.64 [R1+0x11f8], R24 ;  /* 0x0011f81801007387 */ /* 0x000fe80000100a00 */
[----:B------:R0:W-:Y:S01]  /*13d780*/  STL [R1+0x44c], R22 ;  /* 0x00044c1601007387 */ /* 0x0001e20000100800 */
[----:B------:R-:W-:-:S03]  /*13d790*/  IMAD.X R11, R6, 0x1, R19, P1 ;  /* 0x00000001060b7824 */ /* 0x000fc600008e0613 */
[----:B------:R1:W-:Y:S01]  /*13d7a0*/  STL [R1+0x448], R3 ;  /* 0x0004480301007387 */ /* 0x0003e20000100800 */
[----:B0-----:R-:W-:-:S03]  /*13d7b0*/  IADD3 R22, P1, PT, R2, R20, RZ ;  /* 0x0000001402167210 */ /* 0x001fc60007f3e0ff */
[----:B-1----:R-:W3:Y:S04]  /*13d7c0*/  LDL.LU R3, [R1+0x1e0] ;  /* 0x0001e00001037983 */ /* 0x002ee80000300800 */
[----:B------:R-:W3:Y:S04]  /*13d7d0*/  LDL.LU R7, [R1+0x2738] ;  /* 0x0027380001077983 */ /* 0x000ee80000300800 */
[----:B------:R0:W-:Y:S01]  /*13d7e0*/  STL.64 [R1+0x11f0], R10 ;  /* 0x0011f00a01007387 */ /* 0x0001e20000100a00 */
[----:B------:R-:W-:Y:S01]  /*13d7f0*/  IMAD.X R23, R6, 0x1, R18, P1 ;  /* 0x0000000106177824 */ /* 0x000fe200008e0612 */
[----:B------:R-:W-:-:S02]  /*13d800*/  PRMT R6, R4, 0x3340, R0 ;  /* 0x0000334004067816 */ /* 0x000fc40000000000 */
[----:B--2---:R-:W-:Y:S01]  /*13d810*/  LOP3.LUT R4, R5, 0xffff, RZ, 0xc0, !PT ;  /* 0x0000ffff05047812 */ /* 0x004fe200078ec0ff */
[----:B0-----:R-:W2:Y:S04]  /*13d820*/  LDL.LU R10, [R1+0x380] ;  /* 0x00038000010a7983 */ /* 0x001ea80000300800 */
[----:B------:R0:W-:Y:S01]  /*13d830*/  STL [R1+0x214], R9 ;  /* 0x0002140901007387 */ /* 0x0001e20000100800 */
[----:B----4-:R-:W-:-:S03]  /*13d840*/  LOP3.LUT R13, R13, 0xffff, RZ, 0xc0, !PT ;  /* 0x0000ffff0d0d7812 */ /* 0x010fc600078ec0ff */
[----:B------:R-:W-:Y:S04]  /*13d850*/  STL.64 [R1+0x1220], R22 ;  /* 0x0012201601007387 */ /* 0x000fe80000100a00 */
[----:B------:R1:W-:Y:S01]  /*13d860*/  STL [R1+0x20c], R6 ;  /* 0x00020c0601007387 */ /* 0x0003e20000100800 */
[----:B------:R-:W-:Y:S02]  /*13d870*/  PRMT R5, R4, 0x3340, R13 ;  /* 0x0000334004057816 */ /* 0x000fe4000000000d */
[----:B0-----:R-:W-:-:S04]  /*13d880*/  LOP3.LUT R9, R12, 0xffff, RZ, 0xc0, !PT ;  /* 0x0000ffff0c097812 */ /* 0x001fc800078ec0ff */
[----:B-1----:R-:W-:-:S04]  /*13d890*/  PRMT R6, R9, 0x3340, R0 ;  /* 0x0000334009067816 */ /* 0x002fc80000000000 */
[----:B------:R-:W-:Y:S02]  /*13d8a0*/  PRMT R5, R5, 0x5410, R6 ;  /* 0x0000541005057816 */ /* 0x000fe40000000006 */
[----:B------:R-:W4:Y:S04]  /*13d8b0*/  LDL.LU R6, [R1+0x424] ;  /* 0x0004240001067983 */ /* 0x000f280000300800 */
[----:B------:R0:W-:Y:S04]  /*13d8c0*/  STL [R1+0x99c], R5 ;  /* 0x00099c0501007387 */ /* 0x0001e80000100800 */
[----:B------:R-:W4:Y:S01]  /*13d8d0*/  LDL.LU R12, [R1+0x2e4] ;  /* 0x0002e400010c7983 */ /* 0x000f220000300800 */
[----:B------:R-:W-:-:S03]  /*13d8e0*/  SHF.R.U32.HI R11, RZ, 0x8, R4 ;  /* 0x00000008ff0b7819 */ /* 0x000fc60000011604 */
[----:B------:R-:W4:Y:S04]  /*13d8f0*/  LDL.LU R4, [R1+0x4d94] ;  /* 0x004d940001047983 */ /* 0x000f280000300800 */
[----:B0-----:R-:W4:Y:S01]  /*13d900*/  LDL.LU R5, [R1+0x29d8] ;  /* 0x0029d80001057983 */ /* 0x001f220000300800 */
[----:B------:R-:W-:-:S03]  /*13d910*/  SHF.R.U32.HI R22, RZ, 0x8, R13 ;  /* 0x00000008ff167819 */ /* 0x000fc6000001160d */
[----:B------:R-:W4:Y:S01]  /*13d920*/  LDL.LU R13, [R1+0x4d40] ;  /* 0x004d4000010d7983 */ /* 0x000f220000300800 */
[----:B------:R-:W-:Y:S02]  /*13d930*/  SHF.R.U32.HI R9, RZ, 0x8, R9 ;  /* 0x00000008ff097819 */ /* 0x000fe40000011609 */
[----:B------:R-:W-:Y:S02]  /*13d940*/  LOP3.LUT R11, R11, 0xffff, RZ, 0xc0, !PT ;  /* 0x0000ffff0b0b7812 */ /* 0x000fe400078ec0ff */
[----:B------:R-:W-:Y:S02]  /*13d950*/  LOP3.LUT R22, R22, 0xffff, RZ, 0xc0, !PT ;  /* 0x0000ffff16167812 */ /* 0x000fe400078ec0ff */
[----:B------:R-:W-:Y:S02]  /*13d960*/  LOP3.LUT R9, R9, 0xffff, RZ, 0xc0, !PT ;  /* 0x0000ffff09097812 */ /* 0x000fe400078ec0ff */
[----:B------:R-:W-:Y:S02]  /*13d970*/  PRMT R11, R11, 0x3340, R22 ;  /* 0x000033400b0b7816 */ /* 0x000fe40000000016 */
[----:B------:R-:W-:Y:S01]  /*13d980*/  PRMT R9, R9, 0x3340, R0 ;  /* 0x0000334009097816 */ /* 0x000fe20000000000 */
[----:B------:R-:W-:Y:S01]  /*13d990*/  VIADD R2, R2, UR5 ;  /* 0x0000000502027c36 */ /* 0x000fe20008000000 */
[----:B------:R-:W-:Y:S01]  /*13d9a0*/  LOP3.LUT R8, R8, 0xffff, RZ, 0xc0, !PT ;  /* 0x0000ffff08087812 */ /* 0x000fe200078ec0ff */
[----:B------:R0:W-:Y:S04]  /*13d9b0*/  STL [R1+0x450], R11 ;  /* 0x0004500b01007387 */ /* 0x0001e80000100800 */
[----:B------:R1:W-:Y:S01]  /*13d9c0*/  STL [R1+0x228], R9 ;  /* 0x0002280901007387 */ /* 0x0003e20000100800 */
[----:B------:R-:W0:Y:S01]  /*13d9d0*/  LDCU UR5, c[0x0][0x3b8] ;  /* 0x00007700ff0577ac */ /* 0x000e220008000800 */
[----:B------:R-:W-:-:S02]  /*13d9e0*/  IADD3 R22, P1, PT, R2, R29, RZ ;  /* 0x0000001d02167210 */ /* 0x000fc40007f3e0ff */
[----:B---3--:R-:W-:Y:S02]  /*13d9f0*/  LOP3.LUT R3, R3, 0xffff, RZ, 0xc0, !PT ;  /* 0x0000ffff03037812 */ /* 0x008fe400078ec0ff */
[----:B------:R-:W-:Y:S02]  /*13da00*/  LOP3.LUT R7, R7, 0xffff, RZ, 0xc0, !PT ;  /* 0x0000ffff07077812 */ /* 0x000fe400078ec0ff */
[----:B0-----:R-:W-:Y:S02]  /*13da10*/  PRMT R11, R3, 0x3340, R0 ;  /* 0x00003340030b7816 */ /* 0x001fe40000000000 */
[----:B------:R-:W-:Y:S02]  /*13da20*/  SHF.R.U32.HI R3, RZ, 0x8, R3 ;  /* 0x00000008ff037819 */ /* 0x000fe40000011603 */
[----:B--2---:R-:W-:-:S04]  /*13da30*/  LOP3.LUT R10, R10, 0xffff, RZ, 0xc0, !PT ;  /* 0x0000ffff0a0a7812 */ /* 0x004fc800078ec0ff */
[--C-:B-1----:R-:W-:Y:S02]  /*13da40*/  PRMT R9, R7, 0x3340, R10.reuse ;  /* 0x0000334007097816 */ /* 0x102fe4000000000a */
[----:B------:R-:W-:Y:S02]  /*13da50*/  SHF.R.U32.HI R7, RZ, 0x8, R7 ;  /* 0x00000008ff077819 */ /* 0x000fe40000011607 */
[----:B------:R-:W-:Y:S02]  /*13da60*/  SHF.R.U32.HI R10, RZ, 0x8, R10 ;  /* 0x00000008ff0a7819 */ /* 0x000fe4000001160a */
[----:B------:R-:W-:Y:S02]  /*13da70*/  PRMT R11, R9, 0x5410, R11 ;  /* 0x00005410090b7816 */ /* 0x000fe4000000000b */
[----:B------:R-:W-:Y:S02]  /*13da80*/  SHF.R.S32.HI R9, RZ, 0x1f, R2 ;  /* 0x0000001fff097819 */ /* 0x000fe40000011402 */
[----:B------:R-:W-:-:S02]  /*13da90*/  LOP3.LUT R7, R7, 0xffff, RZ, 0xc0, !PT ;  /* 0x0000ffff07077812 */ /* 0x000fc400078ec0ff */
[----:B------:R-:W-:Y:S02]  /*13daa0*/  LOP3.LUT R10, R10, 0xffff, RZ, 0xc0, !PT ;  /* 0x0000ffff0a0a7812 */ /* 0x000fe400078ec0ff */
[----:B------:R-:W-:Y:S01]  /*13dab0*/  LOP3.LUT R3, R3, 0xffff, RZ, 0xc0, !PT ;  /* 0x0000ffff03037812 */ /* 0x000fe200078ec0ff */
[----:B------:R-:W-:Y:S01]  /*13dac0*/  IMAD.X R23, R9, 0x1, R28, P1 ;  /* 0x0000000109177824 */ /* 0x000fe200008e061c */
[----:B------:R-:W-:Y:S02]  /*13dad0*/  PRMT R7, R7, 0x3340, R10 ;  /* 0x0000334007077816 */ /* 0x000fe4000000000a */
[----:B------:R-:W-:Y:S01]  /*13dae0*/  PRMT R3, R3, 0x3340, R0 ;  /* 0x0000334003037816 */ /* 0x000fe20000000000 */
[----:B------:R0:W-:Y:S04]  /*13daf0*/  STL [R1+0x98c], R11 ;  /* 0x00098c0b01007387 */ /* 0x0001e80000100800 */
[----:B------:R1:W-:Y:S04]  /*13db00*/  STL.64 [R1+0x11d8], R22 ;  /* 0x0011d81601007387 */ /* 0x0003e80000100a00 */
[----:B------:R-:W-:Y:S01]  /*13db10*/  STL [R1+0x444], R7 ;  /* 0x0004440701007387 */ /* 0x000fe20000100800 */
[----:B----4-:R-:W-:-:S03]  /*13db20*/  LOP3.LUT R12, R12, 0xffff, RZ, 0xc0, !PT ;  /* 0x0000ffff0c0c7812 */ /* 0x010fc600078ec0ff */
[----:B------:R2:W-:Y:S01]  /*13db30*/  STL [R1+0x224], R3 ;  /* 0x0002240301007387 */ /* 0x0005e20000100800 */
[----:B0-----:R-:W-:Y:S02]  /*13db40*/  LOP3.LUT R11, R6, 0xffff, RZ, 0xc0, !PT ;  /* 0x0000ffff060b7812 */ /* 0x001fe400078ec0ff */
[----:B-1----:R-:W-:Y:S02]  /*13db50*/  LOP3.LUT R22, R4, 0xffff, RZ, 0xc0, !PT ;  /* 0x0000ffff04167812 */ /* 0x002fe400078ec0ff */
[----:B------:R-:W-:Y:S02]  /*13db60*/  LOP3.LUT R4, R5, 0xffff, RZ, 0xc0, !PT ;  /* 0x0000ffff05047812 */ /* 0x000fe400078ec0ff */
[----:B------:R-:W-:Y:S02]  /*13db70*/  PRMT R5, R8, 0x3340, R0 ;  /* 0x0000334008057816 */ /* 0x000fe40000000000 */
[----:B--2---:R-:W-:Y:S02]  /*13db80*/  PRMT R3, R11, 0x3340, R12 ;  /* 0x000033400b037816 */ /* 0x004fe4000000000c */
[----:B------:R-:W-:-:S02]  /*13db90*/  LOP3.LUT R23, R13, 0xffff, RZ, 0xc0, !PT ;  /* 0x0000ffff0d177812 */ /* 0x000fc400078ec0ff */
[----:B------:R-:W-:Y:S02]  /*13dba0*/  PRMT R5, R3, 0x5410, R5 ;  /* 0x0000541003057816 */ /* 0x000fe40000000005 */
[----:B------:R-:W2:Y:S04]  /*13dbb0*/  LDL.LU R3, [R1+0x4d9c] ;  /* 0x004d9c0001037983 */ /* 0x000ea80000300800 */
[----:B------:R-:W3:Y:S04]  /*13dbc0*/  LDL.LU R13, [R1+0x29cc] ;  /* 0x0029cc00010d7983 */ /* 0x000ee80000300800 */
[----:B------:R0:W-:Y:S01]  /*13dbd0*/  STL [R1+0x96c], R5 ;  /* 0x00096c0501007387 */ /* 0x0001e20000100800 */
[----:B------:R-:W-:-:S03]  /*13dbe0*/  PRMT R24, R4, 0x3340, R0 ;  /* 0x0000334004187816 */ /* 0x000fc60000000000 */
[----:B------:R-:W4:Y:S04]  /*13dbf0*/  LDL.LU R7, [R1+0x4d44] ;  /* 0x004d440001077983 */ /* 0x000f280000300800 */
[----:B------:R-:W2:Y:S04]  /*13dc00*/  LDL.LU R6, [R1+0x42c] ;  /* 0x00042c0001067983 */ /* 0x000ea80000300800 */
[----:B------:R-:W2:Y:S01]  /*13dc10*/  LDL.LU R10, [R1+0x1a4] ;  /* 0x0001a400010a7983 */ /* 0x000ea20000300800 */
[----:B0-----:R-:W-:-:S04]  /*13dc20*/  PRMT R5, R22, 0x3340, R23 ;  /* 0x0000334016057816 */ /* 0x001fc80000000017 */
[----:B------:R-:W-:Y:S02]  /*13dc30*/  PRMT R25, R5, 0x5410, R24 ;  /* 0x0000541005197816 */ /* 0x000fe40000000018 */
[----:B------:R-:W-:Y:S01]  /*13dc40*/  IADD3 R24, P1, PT, R2, R27, RZ ;  /* 0x0000001b02187210 */ /* 0x000fe20007f3e0ff */
[----:B------:R-:W2:Y:S04]  /*13dc50*/  LDL.LU R5, [R1+0x2f0] ;  /* 0x0002f00001057983 */ /* 0x000ea80000300800 */
[----:B------:R0:W-:Y:S02]  /*13dc60*/  STL [R1+0x97c], R25 ;  /* 0x00097c1901007387 */ /* 0x0001e40000100800 */
[----:B0-----:R-:W-:-:S05]  /*13dc70*/  IMAD.X R25, R9, 0x1, R26, P1 ;  /* 0x0000000109197824 */ /* 0x001fca00008e061a */
[----:B------:R0:W-:Y:S04]  /*13dc80*/  STL.64 [R1+0x11d0], R24 ;  /* 0x0011d01801007387 */ /* 0x0001e80000100a00 */
[----:B0-----:R-:W2:Y:S01]  /*13dc90*/  LDL.LU.64 R24, [R1+0x5a78] ;  /* 0x005a780001187983 */ /* 0x001ea20000300a00 */
[----:B------:R-:W-:Y:S02]  /*13dca0*/  SHF.R.U32.HI R22, RZ, 0x8, R22 ;  /* 0x00000008ff167819 */ /* 0x000fe40000011616 */
[----:B------:R-:W-:Y:S02]  /*13dcb0*/  SHF.R.U32.HI R23, RZ, 0x8, R23 ;  /* 0x00000008ff177819 */ /* 0x000fe40000011617 */
[----:B------:R-:W-:Y:S02]  /*13dcc0*/  SHF.R.U32.HI R11, RZ, 0x8, R11 ;  /* 0x00000008ff0b7819 */ /* 0x000fe4000001160b */
[----:B------:R-:W-:-:S02]  /*13dcd0*/  SHF.R.U32.HI R12, RZ, 0x8, R12 ;  /* 0x00000008ff0c7819 */ /* 0x000fc4000001160c */
[----:B------:R-:W-:Y:S02]  /*13dce0*/  LOP3.LUT R22, R22, 0xffff, RZ, 0xc0, !PT ;  /* 0x0000ffff16167812 */ /* 0x000fe400078ec0ff */
[----:B------:R-:W-:Y:S02]  /*13dcf0*/  LOP3.LUT R23, R23, 0xffff, RZ, 0xc0, !PT ;  /* 0x0000ffff17177812 */ /* 0x000fe400078ec0ff */
[----:B------:R-:W-:Y:S02]  /*13dd00*/  LOP3.LUT R11, R11, 0xffff, RZ, 0xc0, !PT ;  /* 0x0000ffff0b0b7812 */ /* 0x000fe400078ec0ff */
[----:B------:R-:W-:Y:S02]  /*13dd10*/  LOP3.LUT R12, R12, 0xffff, RZ, 0xc0, !PT ;  /* 0x0000ffff0c0c7812 */ /* 0x000fe400078ec0ff */
[----:B------:R-:W-:Y:S02]  /*13dd20*/  SHF.R.U32.HI R8, RZ, 0x8, R8 ;  /* 0x00000008ff087819 */ /* 0x000fe40000011608 */
[----:B------:R-:W-:-:S02]  /*13dd30*/  PRMT R23, R22, 0x3340, R23 ;  /* 0x0000334016177816 */ /* 0x000fc40000000017 */
[----:B------:R-:W-:Y:S02]  /*13dd40*/  SHF.R.U32.HI R4, RZ, 0x8, R4 ;  /* 0x00000008ff047819 */ /* 0x000fe40000011604 */
[----:B------:R-:W-:Y:S02]  /*13dd50*/  PRMT R11, R11, 0x3340, R12 ;  /* 0x000033400b0b7816 */ /* 0x000fe4000000000c */
[----:B------:R-:W-:Y:S01]  /*13dd60*/  LOP3.LUT R8, R8, 0xffff, RZ, 0xc0, !PT ;  /* 0x0000ffff08087812 */ /* 0x000fe200078ec0ff */
[----:B------:R-:W-:Y:S01]  /*13dd70*/  STL [R1+0x440], R23 ;  /* 0x0004401701007387 */ /* 0x000fe20000100800 */
[----:B------:R-:W-:Y:S02]  /*13dd80*/  LOP3.LUT R4, R4, 0xffff, RZ, 0xc0, !PT ;  /* 0x0000ffff04047812 */ /* 0x000fe400078ec0ff */
[--C-:B------:R-:W-:Y:S01]  /*13dd90*/  PRMT R12, R8, 0x3340, R0.reuse ;  /* 0x00003340080c7816 */ /* 0x100fe20000000000 */
[----:B------:R0:W-:Y:S02]  /*13dda0*/  STL [R1+0x2fc], R11 ;  /* 0x0002fc0b01007387 */ /* 0x0001e40000100800 */
[----:B0-----:R-:W-:-:S02]  /*13ddb0*/  PRMT R11, R4, 0x3340, R0 ;  /* 0x00003340040b7816 */ /* 0x001fc40000000000 */
[----:B--2---:R-:W-:-:S05]  /*13ddc0*/  IADD3 R22, P1, PT, R2, R25, RZ ;  /* 0x0000001902167210 */ /* 0x004fca0007f3e0ff */
[----:B------:R-:W-:-:S05]  /*13ddd0*/  IMAD.X R23, R9, 0x1, R24, P1 ;  /* 0x0000000109177824 */ /* 0x000fca00008e0618 */
[----:B------:R-:W-:Y:S04]  /*13dde0*/  STL.64 [R1+0xec8], R22 ;  /* 0x000ec81601007387 */ /* 0x000fe80000100a00 */
[----:B------:R-:W2:Y:S04]  /*13ddf0*/  LDL.LU R8, [R1+0x4d84] ;  /* 0x004d840001087983 */ /* 0x000ea80000300800 */
[----:B------:R0:W-:Y:S04]  /*13de00*/  STL [R1+0x21c], R12 ;  /* 0x00021c0c01007387 */ /* 0x0001e80000100800 */
[----:B------:R-:W2:Y:S04]  /*13de10*/  LDL.LU R4, [R1+0x2848] ;  /* 0x0028480001047983 */ /* 0x000ea80000300800 */
[----:B------:R1:W-:Y:S04]  /*13de20*/  STL [R1+0x220], R11 ;  /* 0x0002200b01007387 */ /* 0x0003e80000100800 */
[----:B0-----:R-:W2:Y:S01]  /*13de30*/  LDL.LU R12, [R1+0x4d24] ;  /* 0x004d2400010c7983 */ /* 0x001ea20000300800 */
[----:B------:R-:W-:-:S02]  /*13de40*/  LOP3.LUT R3, R3, 0xffff, RZ, 0xc0, !PT ;  /* 0x0000ffff03037812 */ /* 0x000fc400078ec0ff */
[----:B---3--:R-:W-:Y:S02]  /*13de50*/  LOP3.LUT R13, R13, 0xffff, RZ, 0xc0, !PT ;  /* 0x0000ffff0d0d7812 */ /* 0x008fe400078ec0ff */
[----:B----4-:R-:W-:Y:S02]  /*13de60*/  LOP3.LUT R7, R7, 0xffff, RZ, 0xc0, !PT ;  /* 0x0000ffff07077812 */ /* 0x010fe400078ec0ff */
[----:B-1----:R-:W-:Y:S02]  /*13de70*/  LOP3.LUT R11, R10, 0xffff, RZ, 0xc0, !PT ;  /* 0x0000ffff0a0b7812 */ /* 0x002fe400078ec0ff */
[----:B------:R-:W-:Y:S02]  /*13de80*/  PRMT R22, R13, 0x3340, R0 ;  /* 0x000033400d167816 */ /* 0x000fe40000000000 */
[----:B------:R-:W-:Y:S02]  /*13de90*/  PRMT R10, R3, 0x3340, R7 ;  /* 0x00003340030a7816 */ /* 0x000fe40000000007 */
[----:B------:R-:W-:-:S02]  /*13dea0*/  LOP3.LUT R6, R6, 0xffff, RZ, 0xc0, !PT ;  /* 0x0000ffff06067812 */ /* 0x000fc400078ec0ff */
[----:B------:R-:W-:Y:S02]  /*13deb0*/  LOP3.LUT R5, R5, 0xffff, RZ, 0xc0, !PT ;  /* 0x0000ffff05057812 */ /* 0x000fe400078ec0ff */
[----:B------:R-:W-:Y:S01]  /*13dec0*/  PRMT R10, R10, 0x5410, R22 ;  /* 0x000054100a0a7816 */ /* 0x000fe20000000016 */
[----:B------:R-:W-:Y:S01]  /*13ded0*/  STL [R1+0x57d4], R11 ;  /* 0x0057d40b01007387 */ /* 0x000fe20000100800 */
[----:B------:R-:W-:-:S03]  /*13dee0*/  PRMT R22, R11, 0x3340, R0 ;  /* 0x000033400b167816 */ /* 0x000fc60000000000 */
[----:B------:R0:W-:Y:S02]  /*13def0*/  STL [R1+0x89c], R10 ;  /* 0x00089c0a01007387 */ /* 0x0001e40000100800 */
[----:B0-----:R-:W-:-:S04]  /*13df00*/  PRMT R10, R6, 0x3340, R5 ;  /* 0x00003340060a7816 */ /* 0x001fc80000000005 */
[----:B------:R-:W-:Y:S02]  /*13df10*/  PRMT R22, R10, 0x5410, R22 ;  /* 0x000054100a167816 */ /* 0x000fe40000000016 */
[----:B------:R-:W-:-:S05]  /*13df20*/  IADD3 R10, P1, PT, R2, R17, RZ ;  /* 0x00000011020a7210 */ /* 0x000fca0007f3e0ff */
[----:B------:R-:W-:Y:S01]  /*13df30*/  IMAD.X R11, R9, 0x1, R15, P1 ;  /* 0x00000001090b7824 */ /* 0x000fe200008e060f */
[----:B------:R0:W-:Y:S04]  /*13df40*/  STL [R1+0x2b68], R22 ;  /* 0x002b681601007387 */ /* 0x0001e80000100800 */
[----:B------:R1:W-:Y:S01]  /*13df50*/  STL.64 [R1+0xeb8], R10 ;  /* 0x000eb80a01007387 */ /* 0x0003e20000100a00 */
[----:B------:R-:W-:Y:S02]  /*13df60*/  SHF.R.U32.HI R7, RZ, 0x8, R7 ;  /* 0x00000008ff077819 */ /* 0x000fe40000011607 */
[----:B0-----:R-:W-:Y:S02]  /*13df70*/  SHF.R.U32.HI R22, RZ, 0x8, R5 ;  /* 0x00000008ff167819 */ /* 0x001fe40000011605 */
[----:B-1----:R-:W-:-:S02]  /*13df80*/  SHF.R.U32.HI R11, RZ, 0x8, R6 ;  /* 0x00000008ff0b7819 */ /* 0x002fc40000011606 */
[----:B------:R-:W-:Y:S02]  /*13df90*/  SHF.R.U32.HI R6, RZ, 0x8, R3 ;  /* 0x00000008ff067819 */ /* 0x000fe40000011603 */
[----:B------:R-:W-:Y:S01]  /*13dfa0*/  LOP3.LUT R22, R22, 0xffff, RZ, 0xc0, !PT ;  /* 0x0000ffff16167812 */ /* 0x000fe200078ec0ff */
[----:B------:R-:W3:Y:S01]  /*13dfb0*/  LDL.LU R10, [R1+0x4d90] ;  /* 0x004d9000010a7983 */ /* 0x000ee20000300800 */
[----:B------:R-:W-:Y:S02]  /*13dfc0*/  LOP3.LUT R11, R11, 0xffff, RZ, 0xc0, !PT ;  /* 0x0000ffff0b0b7812 */ /* 0x000fe400078ec0ff */
[----:B------:R-:W-:Y:S02]  /*13dfd0*/  LOP3.LUT R6, R6, 0xffff, RZ, 0xc0, !PT ;  /* 0x0000ffff06067812 */ /* 0x000fe400078ec0ff */
[----:B------:R-:W-:Y:S01]  /*13dfe0*/  LOP3.LUT R7, R7, 0xffff, RZ, 0xc0, !PT ;  /* 0x0000ffff07077812 */ /* 0x000fe200078ec0ff */
[----:B------:R-:W4:Y:S01]  /*13dff0*/  LDL.LU R5, [R1+0x284c] ;  /* 0x00284c0001057983 */ /* 0x000f220000300800 */
[----:B------:R-:W-:-:S03]  /*13e000*/  PRMT R11, R11, 0x3340, R22 ;  /* 0x000033400b0b7816 */ /* 0x000fc60000000016 */
[----:B------:R-:W4:Y:S01]  /*13e010*/  LDL.LU R3, [R1+0x4d28] ;  /* 0x004d280001037983 */ /* 0x000f220000300800 */
[----:B------:R-:W-:-:S03]  /*13e020*/  PRMT R6, R6, 0x3340, R7 ;  /* 0x0000334006067816 */ /* 0x000fc60000000007 */
[----:B------:R0:W-:Y:S04]  /*13e030*/  STL [R1+0x298c], R11 ;  /* 0x00298c0b01007387 */ /* 0x0001e80000100800 */
[----:B------:R1:W-:Y:S01]  /*13e040*/  STL [R1+0x43c], R6 ;  /* 0x00043c0601007387 */ /* 0x0003e20000100800 */
[----:B------:R-:W-:-:S05]  /*13e050*/  IADD3 R22, P1, PT, R2, R16, RZ ;  /* 0x0000001002167210 */ /* 0x000fca0007f3e0ff */
[----:B------:R-:W-:Y:S01]  /*13e060*/  IMAD.X R23, R9, 0x1, R14, P1 ;  /* 0x0000000109177824 */ /* 0x000fe200008e060e */
[----:B--2---:R-:W-:Y:S02]  /*13e070*/  LOP3.LUT R8, R8, 0xffff, RZ, 0xc0, !PT ;  /* 0x0000ffff08087812 */ /* 0x004fe400078ec0ff */
[----:B0-----:R-:W-:-:S04]  /*13e080*/  LOP3.LUT R11, R4, 0xffff, RZ, 0xc0, !PT ;  /* 0x0000ffff040b7812 */ /* 0x001fc800078ec0ff */
[----:B-1----:R-:W-:Y:S02]  /*13e090*/  PRMT R6, R11, 0x3340, R0 ;  /* 0x000033400b067816 */ /* 0x002fe40000000000 */
[----:B------:R-:W-:-:S04]  /*13e0a0*/  LOP3.LUT R12, R12, 0xffff, RZ, 0xc0, !PT ;  /* 0x0000ffff0c0c7812 */ /* 0x000fc800078ec0ff */
[----:B------:R-:W-:-:S04]  /*13e0b0*/  PRMT R4, R8, 0x3340, R12 ;  /* 0x0000334008047816 */ /* 0x000fc8000000000c */
[----:B------:R-:W-:Y:S02]  /*13e0c0*/  PRMT R4, R4, 0x5410, R6 ;  /* 0x0000541004047816 */ /* 0x000fe40000000006 */
[----:B------:R-:W2:Y:S04]  /*13e0d0*/  LDL.LU R6, [R1+0x2758] ;  /* 0x0027580001067983 */ /* 0x000ea80000300800 */
[----:B------:R-:W2:Y:S04]  /*13e0e0*/  LDL.LU R7, [R1+0x200] ;  /* 0x0002000001077983 */ /* 0x000ea80000300800 */
[----:B------:R0:W-:Y:S04]  /*13e0f0*/  STL [R1+0x898], R4 ;  /* 0x0008980401007387 */ /* 0x0001e80000100800 */
[----:B0-----:R-:W2:Y:S04]  /*13e100*/  LDL.LU R4, [R1+0x3a0] ;  /* 0x0003a00001047983 */ /* 0x001ea80000300800 */
[----:B------:R-:W-:Y:S04]  /*13e110*/  STL.64 [R1+0x5a50], R16 ;  /* 0x005a501001007387 */ /* 0x000fe80000100a00 */
[----:B------:R0:W-:Y:S04]  /*13e120*/  STL.64 [R1+0xec0], R22 ;  /* 0x000ec01601007387 */ /* 0x0001e80000100a00 */
[----:B0-----:R-:W2:Y:S01]  /*13e130*/  LDL.LU.64 R22, [R1+0x5a70] ;  /* 0x005a700001167983 */ /* 0x001ea20000300a00 */
[----:B------:R-:W-:-:S02]  /*13e140*/  SHF.R.U32.HI R16, RZ, 0x8, R8 ;  /* 0x00000008ff107819 */ /* 0x000fc40000011608 */
[----:B------:R-:W-:Y:S02]  /*13e150*/  SHF.R.U32.HI R17, RZ, 0x8, R12 ;  /* 0x00000008ff117819 */ /* 0x000fe4000001160c */
[----:B------:R-:W-:Y:S01]  /*13e160*/  SHF.R.U32.HI R11, RZ, 0x8, R11 ;  /* 0x00000008ff0b7819 */ /* 0x000fe2000001160b */
[----:B------:R-:W2:Y:S01]  /*13e170*/  LDL.LU R8, [R1+0x5a68] ;  /* 0x005a680001087983 */ /* 0x000ea20000300800 */
[----:B------:R-:W-:Y:S02]  /*13e180*/  LOP3.LUT R16, R16, 0xffff, RZ, 0xc0, !PT ;  /* 0x0000ffff10107812 */ /* 0x000fe400078ec0ff */
[----:B------:R-:W-:Y:S02]  /*13e190*/  LOP3.LUT R17, R17, 0xffff, RZ, 0xc0, !PT ;  /* 0x0000ffff11117812 */ /* 0x000fe400078ec0ff */
[----:B------:R-:W-:Y:S01]  /*13e1a0*/  LOP3.LUT R11, R11, 0xffff, RZ, 0xc0, !PT ;  /* 0x0000ffff0b0b7812 */ /* 0x000fe200078ec0ff */
[----:B------:R-:W2:Y:S01]  /*13e1b0*/  LDL.LU R12, [R1+0x5a64] ;  /* 0x005a6400010c7983 */ /* 0x000ea20000300800 */
[----:B------:R-:W-:-:S02]  /*13e1c0*/  PRMT R16, R16, 0x3340, R17 ;  /* 0x0000334010107816 */ /* 0x000fc40000000011 */
[----:B------:R-:W-:-:S03]  /*13e1d0*/  PRMT R11, R11, 0x3340, R0 ;  /* 0x000033400b0b7816 */ /* 0x000fc60000000000 */
[----:B------:R4:W-:Y:S04]  /*13e1e0*/  STL [R1+0x438], R16 ;  /* 0x0004381001007387 */ /* 0x0009e80000100800 */
[----:B------:R0:W-:Y:S01]  /*13e1f0*/  STL [R1+0x210], R11 ;  /* 0x0002100b01007387 */ /* 0x0001e20000100800 */
[----:B---3--:R-:W-:Y:S02]  /*13e200*/  LOP3.LUT R10, R10, 0xffff, RZ, 0xc0, !PT ;  /* 0x0000ffff0a0a7812 */ /* 0x008fe400078ec0ff */
[----:B----4-:R-:W-:Y:S02]  /*13e210*/  LOP3.LUT R16, R5, 0xffff, RZ, 0xc0, !PT ;  /* 0x0000ffff05107812 */ /* 0x010fe400078ec0ff */
[----:B0-----:R-:W-:Y:S01]  /*13e220*/  LOP3.LUT R11, R3, 0xffff, RZ, 0xc0, !PT ;  /* 0x0000ffff030b7812 */ /* 0x001fe200078ec0ff */
[----:B------:R-:W3:Y:S04]  /*13e230*/  LDL.LU R5, [R1+0x275c] ;  /* 0x00275c0001057983 */ /* 0x000ee80000300800 */
[----:B------:R-:W4:Y:S04]  /*13e240*/  LDL.LU R3, [R1+0x3a4] ;  /* 0x0003a40001037983 */ /* 0x000f280000300800 */
[----:B------:R0:W-:Y:S01]  /*13e250*/  STL [R1+0x4c80], R16 ;  /* 0x004c801001007387 */ /* 0x0001e20000100800 */
[----:B------:R-:W-:-:S02]  /*13e260*/  PRMT R17, R16, 0x3340, R0 ;  /* 0x0000334010117816 */ /* 0x000fc40000000000 */
[----:B0-----:R-:W-:-:S04]  /*13e270*/  PRMT R16, R10, 0x3340, R11 ;  /* 0x000033400a107816 */ /* 0x001fc8000000000b */
[----:B------:R-:W-:-:S05]  /*13e280*/  PRMT R17, R16, 0x5410, R17 ;  /* 0x0000541010117816 */ /* 0x000fca0000000011 */
[----:B------:R0:W-:Y:S01]  /*13e290*/  STL [R1+0x2b58], R17 ;  /* 0x002b581101007387 */ /* 0x0001e20000100800 */
[----:B--2---:R-:W-:-:S03]  /*13e2a0*/  IADD3 R16, P1, PT, R2, R23, RZ ;  /* 0x0000001702107210 */ /* 0x004fc60007f3e0ff */
[----:B------:R-:W-:Y:S02]  /*13e2b0*/  STL.64 [R1+0x5a48], R22 ;  /* 0x005a481601007387 */ /* 0x000fe40000100a00 */
[----:B0-----:R-:W-:-:S05]  /*13e2c0*/  IMAD.X R17, R9, 0x1, R22, P1 ;  /* 0x0000000109117824 */ /* 0x001fca00008e0616 */
[----:B------:R0:W-:Y:S02]  /*13e2d0*/  STL.64 [R1+0xeb0], R16 ;  /* 0x000eb01001007387 */ /* 0x0001e40000100a00 */
[----:B0-----:R-:W-:Y:S02]  /*13e2e0*/  SHF.R.U32.HI R16, RZ, 0x8, R13 ;  /* 0x00000008ff107819 */ /* 0x001fe4000001160d */
[----:B------:R-:W2:Y:S01]  /*13e2f0*/  LDL.LU R13, [R1+0x5a60] ;  /* 0x005a6000010d7983 */ /* 0x000ea20000300800 */
[----:B------:R-:W-:Y:S02]  /*13e300*/  SHF.R.U32.HI R10, RZ, 0x8, R10 ;  /* 0x00000008ff0a7819 */ /* 0x000fe4000001160a */
[----:B------:R-:W-:Y:S02]  /*13e310*/  SHF.R.U32.HI R11, RZ, 0x8, R11 ;  /* 0x00000008ff0b7819 */ /* 0x000fe4000001160b */
[----:B------:R-:W-:Y:S02]  /*13e320*/  LOP3.LUT R16, R16, 0xffff, RZ, 0xc0, !PT ;  /* 0x0000ffff10107812 */ /* 0x000fe400078ec0ff */
[----:B------:R-:W-:-:S02]  /*13e330*/  LOP3.LUT R10, R10, 0xffff, RZ, 0xc0, !PT ;  /* 0x0000ffff0a0a7812 */ /* 0x000fc400078ec0ff */
[----:B------:R-:W-:Y:S02]  /*13e340*/  LOP3.LUT R11, R11, 0xffff, RZ, 0xc0, !PT ;  /* 0x0000ffff0b0b7812 */ /* 0x000fe400078ec0ff */
[----:B------:R-:W-:Y:S02]  /*13e350*/  PRMT R16, R16, 0x3340, R0 ;  /* 0x0000334010107816 */ /* 0x000fe40000000000 */
[----:B------:R-:W-:-:S03]  /*13e360*/  PRMT R10, R10, 0x3340, R11 ;  /* 0x000033400a0a7816 */ /* 0x000fc6000000000b */
[----:B------:R-:W-:Y:S04]  /*13e370*/  STL [R1+0x208], R16 ;  /* 0x0002081001007387 */ /* 0x000fe80000100800 */
[----:B------:R0:W-:Y:S01]  /*13e380*/  STL [R1+0x2978], R10 ;  /* 0x0029780a01007387 */ /* 0x0001e20000100800 */
[----:B------:R-:W-:Y:S02]  /*13e390*/  LOP3.LUT R6, R6, 0xffff, RZ, 0xc0, !PT ;  /* 0x0000ffff06067812 */ /* 0x000fe400078ec0ff */
[----:B------:R-:W-:Y:S02]  /*13e3a0*/  LOP3.LUT R7, R7, 0xffff, RZ, 0xc0, !PT ;  /* 0x0000ffff07077812 */ /* 0x000fe400078ec0ff */
[----:B0-----:R-:W-:Y:S02]  /*13e3b0*/  LOP3.LUT R10, R4, 0xffff, RZ, 0xc0, !PT ;  /* 0x0000ffff040a7812 */ /* 0x001fe400078ec0ff */
[----:B------:R-:W-:Y:S01]  /*13e3c0*/  PRMT R16, R7, 0x3340, R0 ;  /* 0x0000334007107816 */ /* 0x000fe20000000000 */
[----:B------:R-:W4:Y:S01]  /*13e3d0*/  LDL.LU R4, [R1+0x26a8] ;  /* 0x0026a80001047983 */ /* 0x000f220000300800 */
[----:B------:R-:W-:-:S02]  /*13e3e0*/  PRMT R11, R6, 0x3340, R10 ;  /* 0x00003340060b7816 */ /* 0x000fc4000000000a */
[----:B------:R-:W-:Y:S02]  /*13e3f0*/  SHF.R.U32.HI R6, RZ, 0x8, R6 ;  /* 0x00000008ff067819 */ /* 0x000fe40000011606 */
[----:B------:R-:W-:Y:S02]  /*13e400*/  SHF.R.U32.HI R10, RZ, 0x8, R10 ;  /* 0x00000008ff0a7819 */ /* 0x000fe4000001160a */
[----:B------:R-:W-:Y:S02]  /*13e410*/  PRMT R11, R11, 0x5410, R16 ;  /* 0x000054100b0b7816 */ /* 0x000fe40000000010 */
[----:B------:R-:W-:Y:S02]  /*13e420*/  IADD3 R16, P1, PT, R2, R21, RZ ;  /* 0x0000001502107210 */ /* 0x000fe40007f3e0ff */
[----:B------:R-:W-:Y:S02]  /*13e430*/  LOP3.LUT R6, R6, 0xffff, RZ, 0xc0, !PT ;  /* 0x0000ffff06067812 */ /* 0x000fe400078ec0ff */
[----:B------:R-:W-:Y:S01]  /*13e440*/  LOP3.LUT R10, R10, 0xffff, RZ, 0xc0, !PT ;  /* 0x0000ffff0a0a7812 */ /* 0x000fe200078ec0ff */
[----:B------:R-:W-:-:S03]  /*13e450*/  IMAD.X R17, R9, 0x1, R19, P1 ;  /* 0x0000000109117824 */ /* 0x000fc600008e0613 */
[----:B------:R-:W-:Y:S01]  /*13e460*/  PRMT R10, R6, 0x3340, R10 ;  /* 0x00003340060a7816 */ /* 0x000fe2000000000a */
[----:B------:R0:W-:Y:S04]  /*13e470*/  STL [R1+0x82c], R11 ;  /* 0x00082c0b01007387 */ /* 0x0001e80000100800 */
[----:B------:R-:W-:Y:S04]  /*13e480*/  STL.64 [R1+0xe88], R16 ;  /* 0x000e881001007387 */ /* 0x000fe80000100a00 */
[----:B------:R1:W-:Y:S01]  /*13e490*/  STL [R1+0x434], R10 ;  /* 0x0004340a01007387 */ /* 0x0003e20000100800 */
[----:B--2---:R-:W-:-:S03]  /*13e4a0*/  LOP3.LUT R6, R13, 0xffff, RZ, 0xc0, !PT ;  /* 0x0000ffff0d067812 */ /* 0x004fc600078ec0ff */
[----:B------:R-:W2:Y:S01]  /*13e4b0*/  LDL.LU R13, [R1+0x5a5c] ;  /* 0x005a5c00010d7983 */ /* 0x000ea20000300800 */
[----:B---3--:R-:W-:Y:S02]  /*13e4c0*/  LOP3.LUT R5, R5, 0xffff, RZ, 0xc0, !PT ;  /* 0x0000ffff05057812 */ /* 0x008fe400078ec0ff */
[----:B----4-:R-:W-:Y:S02]  /*13e4d0*/  LOP3.LUT R3, R3, 0xffff, RZ, 0xc0, !PT ;  /* 0x0000ffff03037812 */ /* 0x010fe400078ec0ff */
[----:B0-----:R-:W-:Y:S02]  /*13e4e0*/  PRMT R11, R6, 0x3340, R0 ;  /* 0x00003340060b7816 */ /* 0x001fe40000000000 */
[----:B-1----:R-:W-:-:S04]  /*13e4f0*/  PRMT R10, R5, 0x3340, R3 ;  /* 0x00003340050a7816 */ /* 0x002fc80000000003 */
[----:B------:R-:W-:Y:S02]  /*13e500*/  PRMT R16, R10, 0x5410, R11 ;  /* 0x000054100a107816 */ /* 0x000fe4000000000b */
[----:B------:R-:W-:Y:S02]  /*13e510*/  IADD3 R10, P1, PT, R2, R20, RZ ;  /* 0x00000014020a7210 */ /* 0x000fe40007f3e0ff */
[----:B------:R-:W-:Y:S02]  /*13e520*/  SHF.R.U32.HI R7, RZ, 0x8, R7 ;  /* 0x00000008ff077819 */ /* 0x000fe40000011607 */
[----:B------:R-:W-:Y:S01]  /*13e530*/  SHF.R.U32.HI R5, RZ, 0x8, R5 ;  /* 0x00000008ff057819 */ /* 0x000fe20000011605 */
[----:B------:R-:W-:Y:S01]  /*13e540*/  IMAD.X R11, R9, 0x1, R18, P1 ;  /* 0x00000001090b7824 */ /* 0x000fe200008e0612 */
[----:B------:R-:W-:Y:S01]  /*13e550*/  SHF.R.U32.HI R3, RZ, 0x8, R3 ;  /* 0x00000008ff037819 */ /* 0x000fe20000011603 */
[----:B------:R-:W-:Y:S04]  /*13e560*/  STL [R1+0x7fc], R16 ;  /* 0x0007fc1001007387 */ /* 0x000fe80000100800 */
[----:B------:R0:W-:Y:S01]  /*13e570*/  STL.64 [R1+0xe80], R10 ;  /* 0x000e800a01007387 */ /* 0x0001e20000100a00 */
[----:B------:R-:W-:-:S03]  /*13e580*/  LOP3.LUT R9, R3, 0xffff, RZ, 0xc0, !PT ;  /* 0x0000ffff03097812 */ /* 0x000fc600078ec0ff */
[----:B------:R-:W3:Y:S01]  /*13e590*/  LDL.LU R3, [R1+0x4dc0] ;  /* 0x004dc00001037983 */ /* 0x000ee20000300800 */
[----:B0-----:R-:W-:Y:S02]  /*13e5a0*/  LOP3.LUT R11, R7, 0xffff, RZ, 0xc0, !PT ;  /* 0x0000ffff070b7812 */ /* 0x001fe400078ec0ff */
[----:B------:R-:W-:Y:S01]  /*13e5b0*/  LOP3.LUT R7, R5, 0xffff, RZ, 0xc0, !PT ;  /* 0x0000ffff05077812 */ /* 0x000fe200078ec0ff */
[----:B------:R-:W4:Y:S04]  /*13e5c0*/  LDL.LU R10, [R1+0x29e8] ;  /* 0x0029e800010a7983 */ /* 0x000f280000300800 */
[----:B------:R-:W3:Y:S01]  /*13e5d0*/  LDL.LU R5, [R1+0x4d5c] ;  /* 0x004d5c0001057983 */ /* 0x000ee20000300800 */
[----:B------:R-:W-:Y:S02]  /*13e5e0*/  PRMT R11, R11, 0x3340, R0 ;  /* 0x000033400b0b7816 */ /* 0x000fe40000000000 */
[----:B------:R-:W-:-:S02]  /*13e5f0*/  PRMT R7, R7, 0x3340, R9 ;  /* 0x0000334007077816 */ /* 0x000fc40000000009 */
[----:B------:R-:W-:Y:S01]  /*13e600*/  LOP3.LUT R9, R4, 0xffff, RZ, 0xc0, !PT ;  /* 0x0000ffff04097812 */ /* 0x000fe200078ec0ff */
[----:B------:R-:W-:Y:S04]  /*13e610*/  STL [R1+0x204], R11 ;  /* 0x0002040b01007387 */ /* 0x000fe80000100800 */
[----:B------:R0:W-:Y:S04]  /*13e620*/  STL [R1+0x430], R7 ;  /* 0x0004300701007387 */ /* 0x0001e80000100800 */
[----:B------:R-:W3:Y:S01]  /*13e630*/  LDL.LU R4, [R1+0x318] ;  /* 0x0003180001047983 */ /* 0x000ee20000300800 */
[----:B------:R-:W-:Y:S01]  /*13e640*/  VIADD R2, R2, UR5 ;  /* 0x0000000502027c36 */ /* 0x000fe20008000000 */
[----:B------:R-:W-:-:S02]  /*13e650*/  SHF.R.U32.HI R6, RZ, 0x8, R6 ;  /* 0x00000008ff067819 */ /* 0x000fc40000011606 */
[----:B------:R-:W-:Y:S01]  /*13e660*/  LOP3.LUT R8, R8, 0xffff, RZ, 0xc0, !PT ;  /* 0x0000ffff08087812 */ /* 0x000fe200078ec0ff */
[----:B------:R-:W1:Y:S01]  /*13e670*/  LDCU UR5, c[0x0][0x3b8] ;  /* 0x00007700ff0577ac */ /* 0x000e620008000800 */
[----:B0-----:R-:W-:-:S04]  /*13e680*/  LOP3.LUT R7, R12, 0xffff, RZ, 0xc0, !PT ;  /* 0x0000ffff0c077812 */ /* 0x001fc800078ec0ff */
[----:B------:R-:W-:Y:S02]  /*13e690*/  PRMT R16, R7, 0x3340, R0 ;  /* 0x0000334007107816 */ /* 0x000fe40000000000 */
[----:B------:R-:W-:Y:S02]  /*13e6a0*/  SHF.R.U32.HI R7, RZ, 0x8, R7 ;  /* 0x00000008ff077819 */ /* 0x000fe40000011607 */
[----:B------:R-:W-:Y:S02]  /*13e6b0*/  LOP3.LUT R6, R6, 0xffff, RZ, 0xc0, !PT ;  /* 0x0000ffff06067812 */ /* 0x000fe400078ec0ff */
[----:B------:R-:W-:Y:S02]  /*13e6c0*/  LOP3.LUT R7, R7, 0xffff, RZ, 0xc0, !PT ;  /* 0x0000ffff07077812 */ /* 0x000fe400078ec0ff */
[----:B--2---:R-:W-:Y:S02]  /*13e6d0*/  LOP3.LUT R11, R13, 0xffff, RZ, 0xc0, !PT ;  /* 0x0000ffff0d0b7812 */ /* 0x004fe400078ec0ff */
[----:B------:R-:W2:Y:S02]  /*13e6e0*/  LDL.LU R13, [R1+0x5a58] ;  /* 0x005a5800010d7983 */ /* 0x000ea40000300800 */
[----:B------:R-:W-:-:S02]  /*13e6f0*/  PRMT R12, R9, 0x3340, R11 ;  /* 0x00003340090c7816 */ /* 0x000fc4000000000b */
[----:B------:R-:W-:Y:S02]  /*13e700*/  SHF.R.U32.HI R9, RZ, 0x8, R9 ;  /* 0x00000008ff097819 */ /* 0x000fe40000011609 */
[----:B------:R-:W-:Y:S02]  /*13e710*/  SHF.R.U32.HI R11, RZ, 0x8, R11 ;  /* 0x00000008ff0b7819 */ /* 0x000fe4000001160b */
[----:B------:R-:W-:Y:S02]  /*13e720*/  LOP3.LUT R9, R9, 0xffff, RZ, 0xc0, !PT ;  /* 0x0000ffff09097812 */ /* 0x000fe400078ec0ff */
[----:B------:R-:W-:Y:S02]  /*13e730*/  LOP3.LUT R11, R11, 0xffff, RZ, 0xc0, !PT ;  /* 0x0000ffff0b0b7812 */ /* 0x000fe400078ec0ff */
[----:B------:R-:W-:Y:S02]  /*13e740*/  PRMT R12, R12, 0x5410, R16 ;  /* 0x000054100c0c7816 */ /* 0x000fe40000000010 */
[----:B------:R-:W-:-:S02]  /*13e750*/  IADD3 R16, P1, PT, R2, R29, RZ ;  /* 0x0000001d02107210 */ /* 0x000fc40007f3e0ff */
[----:B------:R-:W-:Y:S02]  /*13e760*/  PRMT R11, R9, 0x3340, R11 ;  /* 0x00003340090b7816 */ /* 0x000fe4000000000b */
[----:B------:R-:W-:Y:S01]  /*13e770*/  SHF.R.S32.HI R9, RZ, 0x1f, R2 ;  /* 0x0000001fff097819 */ /* 0x000fe20000011402 */
[----:B------:R0:W-:Y:S04]  /*13e780*/  STL [R1+0x7bc], R12 ;  /* 0x0007bc0c01007387 */ /* 0x0001e80000100800 */
[----:B------:R1:W-:Y:S01]  /*13e790*/  STL [R1+0x42c], R11 ;  /* 0x00042c0b01007387 */ /* 0x0003e20000100800 */
[----:B------:R-:W-:-:S05]  /*13e7a0*/  IMAD.X R17, R9, 0x1, R28, P1 ;  /* 0x0000000109117824 */ /* 0x000fca00008e061c */
[----:B------:R-:W-:Y:S01]  /*13e7b0*/  STL.64 [R1+0xe78], R16 ;  /* 0x000e781001007387 */ /* 0x000fe20000100a00 */
[--C-:B0-----:R-:W-:Y:S02]  /*13e7c0*/  PRMT R12, R7, 0x3340, R0.reuse ;  /* 0x00003340070c7816 */ /* 0x101fe40000000000 */
[----:B-1----:R-:W-:Y:S01]  /*13e7d0*/  PRMT R11, R6, 0x3340, R0 ;  /* 0x00003340060b7816 */ /* 0x002fe20000000000 */
[----:B------:R-:W2:Y:S04]  /*13e7e0*/  LDL.LU R7, [R1+0x4dd0] ;  /* 0x004dd00001077983 */ /* 0x000ea80000300800 */
[----:B------:R0:W-:Y:S04]  /*13e7f0*/  STL [R1+0x200], R12 ;  /* 0x0002000c01007387 */ /* 0x0001e80000100800 */
[----:B------:R-:W2:Y:S04]  /*13e800*/  LDL.LU R6, [R1+0x29dc] ;  /* 0x0029dc0001067983 */ /* 0x000ea80000300800 */
[----:B------:R1:W-:Y:S04]  /*13e810*/  STL [R1+0x1fc], R11 ;  /* 0x0001fc0b01007387 */ /* 0x0003e80000100800 */
[----:B0-----:R-:W2:Y:S01]  /*13e820*/  LDL.LU R12, [R1+0x4d68] ;  /* 0x004d6800010c7983 */ /* 0x001ea20000300800 */
[----:B----4-:R-:W-:-:S02]  /*13e830*/  LOP3.LUT R22, R10, 0xffff, RZ, 0xc0, !PT ;  /* 0x0000ffff0a167812 */ /* 0x010fc400078ec0ff */
[----:B---3--:R-:W-:Y:S02]  /*13e840*/  LOP3.LUT R3, R3, 0xffff, RZ, 0xc0, !PT ;  /* 0x0000ffff03037812 */ /* 0x008fe400078ec0ff */
[----:B------:R-:W-:Y:S02]  /*13e850*/  LOP3.LUT R10, R5, 0xffff, RZ, 0xc0, !PT ;  /* 0x0000ffff050a7812 */ /* 0x000fe400078ec0ff */
[----:B------:R-:W-:Y:S02]  /*13e860*/  LOP3.LUT R4, R4, 0xffff, RZ, 0xc0, !PT ;  /* 0x0000ffff04047812 */ /* 0x000fe400078ec0ff */
[----:B-1----:R-:W-:Y:S01]  /*13e870*/  PRMT R11, R3, 0x3340, R10 ;  /* 0x00003340030b7816 */ /* 0x002fe2000000000a */
[----:B------:R0:W-:Y:S01]  /*13e880*/  STL [R1+0x4c7c], R8 ;  /* 0x004c7c0801007387 */ /* 0x0001e20000100800 */
[----:B------:R-:W-:Y:S02]  /*13e890*/  IADD3 R16, P1, PT, R2, R27, RZ ;  /* 0x0000001b02107210 */ /* 0x000fe40007f3e0ff */
[----:B------:R-:W-:-:S02]  /*13e8a0*/  SHF.R.U32.HI R3, RZ, 0x8, R3 ;  /* 0x00000008ff037819 */ /* 0x000fc40000011603 */
[----:B------:R-:W-:Y:S01]  /*13e8b0*/  SHF.R.U32.HI R10, RZ, 0x8, R10 ;  /* 0x00000008ff0a7819 */ /* 0x000fe2000001160a */
[----:B------:R-:W-:Y:S01]  /*13e8c0*/  IMAD.X R17, R9, 0x1, R26, P1 ;  /* 0x0000000109117824 */ /* 0x000fe200008e061a */
[----:B------:R-:W-:Y:S02]  /*13e8d0*/  LOP3.LUT R3, R3, 0xffff, RZ, 0xc0, !PT ;  /* 0x0000ffff03037812 */ /* 0x000fe400078ec0ff */
[----:B------:R-:W-:-:S04]  /*13e8e0*/  LOP3.LUT R10, R10, 0xffff, RZ, 0xc0, !PT ;  /* 0x0000ffff0a0a7812 */ /* 0x000fc800078ec0ff */
[----:B------:R-:W-:Y:S02]  /*13e8f0*/  PRMT R10, R3, 0x3340, R10 ;  /* 0x00003340030a7816 */ /* 0x000fe4000000000a */
[----:B--2---:R-:W-:Y:S02]  /*13e900*/  LOP3.LUT R5, R13, 0xffff, RZ, 0xc0, !PT ;  /* 0x0000ffff0d057812 */ /* 0x004fe400078ec0ff */
[----:B------:R-:W-:-:S04]  /*13e910*/  PRMT R13, R22, 0x3340, R0 ;  /* 0x00003340160d7816 */ /* 0x000fc80000000000 */
[----:B------:R-:W-:Y:S02]  /*13e920*/  PRMT R13, R11, 0x5410, R13 ;  /* 0x000054100b0d7816 */ /* 0x000fe4000000000d */
[----:B------:R-:W-:Y:S02]  /*13e930*/  PRMT R11, R8, 0x3340, R0 ;  /* 0x00003340080b7816 */ /* 0x000fe40000000000 */
[----:B0-----:R-:W-:Y:S01]  /*13e940*/  PRMT R8, R5, 0x3340, R4 ;  /* 0x0000334005087816 */ /* 0x001fe20000000004 */
[----:B------:R0:W-:Y:S03]  /*13e950*/  STL [R1+0x7ec], R13 ;  /* 0x0007ec0d01007387 */ /* 0x0001e60000100800 */
[----:B------:R-:W-:Y:S02]  /*13e960*/  PRMT R8, R8, 0x5410, R11 ;  /* 0x0000541008087816 */ /* 0x000fe4000000000b */
[----:B------:R-:W-:-:S04]  /*13e970*/  SHF.R.U32.HI R11, RZ, 0x8, R5 ;  /* 0x00000008ff0b7819 */ /* 0x000fc80000011605 */
[----:B------:R-:W-:Y:S02]  /*13e980*/  LOP3.LUT R11, R11, 0xffff, RZ, 0xc0, !PT ;  /* 0x0000ffff0b0b7812 */ /* 0x000fe400078ec0ff */
[----:B0-----:R-:W-:-:S04]  /*13e990*/  SHF.R.U32.HI R13, RZ, 0x8, R4 ;  /* 0x00000008ff0d7819 */ /* 0x001fc80000011604 */
[----:B------:R-:W-:Y:S01]  /*13e9a0*/  LOP3.LUT R13, R13, 0xffff, RZ, 0xc0, !PT ;  /* 0x0000ffff0d0d7812 */ /* 0x000fe200078ec0ff */
[----:B------:R0:W-:Y:S04]  /*13e9b0*/  STL [R1+0x2b4c], R8 ;  /* 0x002b4c0801007387 */ /* 0x0001e80000100800 */
[----:B------:R1:W-:Y:S04]  /*13e9c0*/  STL.64 [R1+0xe70], R16 ;  /* 0x000e701001007387 */ /* 0x0003e80000100a00 */
[----:B------:R-:W2:Y:S01]  /*13e9d0*/  LDL.LU R4, [R1+0x4da4] ;  /* 0x004da40001047983 */ /* 0x000ea20000300800 */
[----:B------:R-:W-:-:S03]  /*13e9e0*/  PRMT R13, R11, 0x3340, R13 ;  /* 0x000033400b0d7816 */ /* 0x000fc6000000000d */
[----:B------:R-:W3:Y:S01]  /*13e9f0*/  LDL.LU R5, [R1+0x2858] ;  /* 0x0028580001057983 */ /* 0x000ee20000300800 */
[----:B------:R-:W-:Y:S02]  /*13ea00*/  LOP3.LUT R3, R7, 0xffff, RZ, 0xc0, !PT ;  /* 0x0000ffff07037812 */ /* 0x000fe400078ec0ff */
[----:B------:R-:W-:Y:S01]  /*13ea10*/  LOP3.LUT R11, R6, 0xffff, RZ, 0xc0, !PT ;  /* 0x0000ffff060b7812 */ /* 0x000fe200078ec0ff */
[----:B0-----:R-:W4:Y:S04]  /*13ea20*/  LDL.LU R8, [R1+0x4d48] ;  /* 0x004d480001087983 */ /* 0x001f280000300800 */
[----:B------:R-:W-:Y:S04]  /*13ea30*/  STL [R1+0x5750], R13 ;  /* 0x0057500d01007387 */ /* 0x000fe80000100800 */
[----:B------:R0:W-:Y:S01]  /*13ea40*/  STL [R1+0x424], R10 ;  /* 0x0004240a01007387 */ /* 0x0001e20000100800 */
[----:B------:R-:W-:-:S02]  /*13ea50*/  PRMT R7, R11, 0x3340, R0 ;  /* 0x000033400b077816 */ /* 0x000fc40000000000 */
[----:B-1----:R-:W-:Y:S02]  /*13ea60*/  IADD3 R16, P1, PT, R2, R25, RZ ;  /* 0x0000001902107210 */ /* 0x002fe40007f3e0ff */
[----:B0-----:R-:W-:-:S04]  /*13ea70*/  LOP3.LUT R10, R12, 0xffff, RZ, 0xc0, !PT ;  /* 0x0000ffff0c0a7812 */ /* 0x001fc800078ec0ff */
[----:B------:R-:W-:Y:S01]  /*13ea80*/  PRMT R6, R3, 0x3340, R10 ;  /* 0x0000334003067816 */ /* 0x000fe2000000000a */
[----:B------:R-:W-:-:S03]  /*13ea90*/  IMAD.X R17, R9, 0x1, R24, P1 ;  /* 0x0000000109117824 */ /* 0x000fc600008e0618 */
[----:B------:R-:W-:Y:S02]  /*13eaa0*/  PRMT R12, R6, 0x5410, R7 ;  /* 0x00005410060c7816 */ /* 0x000fe40000000007 */
[----:B------:R-:W4:Y:S04]  /*13eab0*/  LDL.LU R7, [R1+0x4db0] ;  /* 0x004db00001077983 */ /* 0x000f280000300800 */
[----:B------:R-:W4:Y:S04]  /*13eac0*/  LDL.LU R6, [R1+0x285c] ;  /* 0x00285c0001067983 */ /* 0x000f280000300800 */
[----:B------:R0:W-:Y:S04]  /*13ead0*/  STL [R1+0x77c], R12 ;  /* 0x00077c0c01007387 */ /* 0x0001e80000100800 */
[----:B0-----:R-:W4:Y:S04]  /*13eae0*/  LDL.LU R12, [R1+0x4d50] ;  /* 0x004d5000010c7983 */ /* 0x001f280000300800 */
[----:B------:R-:W-:Y:S04]  /*13eaf0*/  STL [R1+0x5a3c], R25 ;  /* 0x005a3c1901007387 */ /* 0x000fe80000100800 */
        /* <DEDUP_REMOVED lines=14> */
[----:B----4-:R-:W-:Y:S02]  /*13ebe0*/  LOP3.LUT R13, R8, 0xffff, RZ, 0xc0, !PT ;  /* 0x0000ffff080d7812 */ /* 0x010fe400078ec0ff */
[----:B------:R-:W-:-:S02]  /*13ebf0*/  PRMT R5, R3, 0x3340, R0 ;  /* 0x0000334003057816 */ /* 0x000fc40000000000 */
[--C-:B------:R-:W-:Y:S02]  /*13ec00*/  PRMT R4, R10, 0x3340, R13.reuse ;  /* 0x000033400a047816 */ /* 0x100fe4000000000d */
[----:B------:R-:W-:Y:S02]  /*13ec10*/  SHF.R.U32.HI R10, RZ, 0x8, R10 ;  /* 0x00000008ff0a7819 */ /* 0x000fe4000001160a */
[----:B------:R-:W-:Y:S02]  /*13ec20*/  SHF.R.U32.HI R13, RZ, 0x8, R13 ;  /* 0x00000008ff0d7819 */ /* 0x000fe4000001160d */
[----:B------:R-:W-:Y:S02]  /*13ec30*/  PRMT R8, R4, 0x5410, R5 ;  /* 0x0000541004087816 */ /* 0x000fe40000000005 */
[----:B------:R-:W-:Y:S02]  /*13ec40*/  SHF.R.U32.HI R3, RZ, 0x8, R3 ;  /* 0x00000008ff037819 */ /* 0x000fe40000011603 */
[----:B------:R-:W-:-:S02]  /*13ec50*/  LOP3.LUT R10, R10, 0xffff, RZ, 0xc0, !PT ;  /* 0x0000ffff0a0a7812 */ /* 0x000fc400078ec0ff */
[----:B------:R-:W-:Y:S02]  /*13ec60*/  LOP3.LUT R13, R13, 0xffff, RZ, 0xc0, !PT ;  /* 0x0000ffff0d0d7812 */ /* 0x000fe400078ec0ff */
[----:B------:R-:W-:Y:S01]  /*13ec70*/  LOP3.LUT R3, R3, 0xffff, RZ, 0xc0, !PT ;  /* 0x0000ffff03037812 */ /* 0x000fe200078ec0ff */
[----:B------:R-:W-:Y:S01]  /*13ec80*/  STL [R1+0x75c], R8 ;  /* 0x00075c0801007387 */ /* 0x000fe20000100800 */
[----:B------:R-:W-:Y:S02]  /*13ec90*/  PRMT R13, R10, 0x3340, R13 ;  /* 0x000033400a0d7816 */ /* 0x000fe4000000000d */
[----:B------:R-:W-:Y:S02]  /*13eca0*/  PRMT R10, R3, 0x3340, R0 ;  /* 0x00003340030a7816 */ /* 0x000fe40000000000 */
[----:B------:R-:W-:Y:S02]  /*13ecb0*/  LOP3.LUT R6, R6, 0xffff, RZ, 0xc0, !PT ;  /* 0x0000ffff06067812 */ /* 0x000fe400078ec0ff */
[----:B------:R-:W-:-:S02]  /*13ecc0*/  LOP3.LUT R3, R7, 0xffff, RZ, 0xc0, !PT ;  /* 0x0000ffff07037812 */ /* 0x000fc400078ec0ff */
[----:B------:R-:W-:Y:S02]  /*13ecd0*/  PRMT R7, R6, 0x3340, R0 ;  /* 0x0000334006077816 */ /* 0x000fe40000000000 */
[----:B------:R-:W-:-:S05]  /*13ece0*/  IADD3 R4, P1, PT, R2, R17, RZ ;  /* 0x0000001102047210 */ /* 0x000fca0007f3e0ff */
[----:B------:R-:W-:-:S05]  /*13ecf0*/  IMAD.X R5, R9, 0x1, R15, P1 ;  /* 0x0000000109057824 */ /* 0x000fca00008e060f */
[----:B------:R0:W-:Y:S01]  /*13ed00*/  STL.64 [R1+0xe40], R4 ;  /* 0x000e400401007387 */ /* 0x0001e20000100a00 */
[----:B------:R-:W-:-:S03]  /*13ed10*/  IADD3 R22, P1, PT, R2, R16, RZ ;  /* 0x0000001002167210 */ /* 0x000fc60007f3e0ff */
[----:B0-----:R-:W2:Y:S04]  /*13ed20*/  LDL.LU R4, [R1+0x276c] ;  /* 0x00276c0001047983 */ /* 0x001ea80000300800 */
[----:B------:R-:W3:Y:S04]  /*13ed30*/  LDL.LU R5, [R1+0x29c] ;  /* 0x00029c0001057983 */ /* 0x000ee80000300800 */
[----:B------:R-:W4:Y:S04]  /*13ed40*/  LDL.LU R8, [R1+0x3b8] ;  /* 0x0003b80001087983 */ /* 0x000f280000300800 */
[----:B------:R-:W-:Y:S04]  /*13ed50*/  STL [R1+0x418], R13 ;  /* 0x0004180d01007387 */ /* 0x000fe80000100800 */
[----:B------:R0:W-:Y:S04]  /*13ed60*/  STL [R1+0x1ac], R10 ;  /* 0x0001ac0a01007387 */ /* 0x0001e80000100800 */
[----:B------:R1:W-:Y:S01]  /*13ed70*/  STL [R1+0x4c74], R6 ;  /* 0x004c740601007387 */ /* 0x0003e20000100800 */
[----:B0-----:R-:W-:-:S04]  /*13ed80*/  LOP3.LUT R10, R12, 0xffff, RZ, 0xc0, !PT ;  /* 0x0000ffff0c0a7812 */ /* 0x001fc800078ec0ff */
[----:B-1----:R-:W-:Y:S01]  /*13ed90*/  PRMT R6, R3, 0x3340, R10 ;  /* 0x0000334003067816 */ /* 0x002fe2000000000a */
[----:B------:R-:W-:-:S03]  /*13eda0*/  IMAD.X R23, R9, 0x1, R14, P1 ;  /* 0x0000000109177824 */ /* 0x000fc600008e060e */
[----:B------:R-:W-:Y:S02]  /*13edb0*/  PRMT R12, R6, 0x5410, R7 ;  /* 0x00005410060c7816 */ /* 0x000fe40000000007 */
[----:B------:R-:W4:Y:S04]  /*13edc0*/  LDL.LU R6, [R1+0x26cc] ;  /* 0x0026cc0001067983 */ /* 0x000f280000300800 */
[----:B------:R-:W4:Y:S04]  /*13edd0*/  LDL.LU R7, [R1+0x1b4] ;  /* 0x0001b40001077983 */ /* 0x000f280000300800 */
[----:B------:R0:W-:Y:S04]  /*13ede0*/  STL [R1+0x2b3c], R12 ;  /* 0x002b3c0c01007387 */ /* 0x0001e80000100800 */
[----:B0-----:R-:W4:Y:S04]  /*13edf0*/  LDL.LU R12, [R1+0x328] ;  /* 0x00032800010c7983 */ /* 0x001f280000300800 */
[----:B------:R-:W-:Y:S04]  /*13ee00*/  STL.64 [R1+0x5a40], R16 ;  /* 0x005a401001007387 */ /* 0x000fe80000100a00 */
        /* <DEDUP_REMOVED lines=13> */
[----:B---3--:R-:W-:Y:S02]  /*13eee0*/  LOP3.LUT R3, R5, 0xffff, RZ, 0xc0, !PT ;  /* 0x0000ffff05037812 */ /* 0x008fe400078ec0ff */
[----:B----4-:R-:W-:Y:S02]  /*13eef0*/  LOP3.LUT R11, R8, 0xffff, RZ, 0xc0, !PT ;  /* 0x0000ffff080b7812 */ /* 0x010fe400078ec0ff */
[----:B------:R-:W-:-:S02]  /*13ef00*/  PRMT R8, R3, 0x3340, R0 ;  /* 0x0000334003087816 */ /* 0x000fc40000000000 */
[----:B------:R-:W-:-:S04]  /*13ef10*/  PRMT R5, R4, 0x3340, R11 ;  /* 0x0000334004057816 */ /* 0x000fc8000000000b */
[----:B------:R-:W-:Y:S02]  /*13ef20*/  PRMT R5, R5, 0x5410, R8 ;  /* 0x0000541005057816 */ /* 0x000fe40000000008 */
[----:B0-----:R-:W-:-:S03]  /*13ef30*/  SHF.R.U32.HI R10, RZ, 0x8, R4 ;  /* 0x00000008ff0a7819 */ /* 0x001fc60000011604 */
[----:B------:R0:W-:Y:S04]  /*13ef40*/  STL [R1+0x70c], R5 ;  /* 0x00070c0501007387 */ /* 0x0001e80000100800 */
[----:B0-----:R-:W2:Y:S04]  /*13ef50*/  LDL.LU R5, [R1+0x277c] ;  /* 0x00277c0001057983 */ /* 0x001ea80000300800 */
[----:B------:R-:W3:Y:S01]  /*13ef60*/  LDL.LU R4, [R1+0x2a4] ;  /* 0x0002a40001047983 */ /* 0x000ee20000300800 */
[----:B------:R-:W-:-:S05]  /*13ef70*/  IADD3 R16, P1, PT, R2, R23, RZ ;  /* 0x0000001702107210 */ /* 0x000fca0007f3e0ff */
[----:B------:R-:W-:-:S05]  /*13ef80*/  IMAD.X R17, R9, 0x1, R22, P1 ;  /* 0x0000000109117824 */ /* 0x000fca00008e0616 */
[----:B------:R-:W-:Y:S04]  /*13ef90*/  STL.64 [R1+0xe38], R16 ;  /* 0x000e381001007387 */ /* 0x000fe80000100a00 */
[----:B------:R-:W4:Y:S01]  /*13efa0*/  LDL.LU R8, [R1+0x3c4] ;  /* 0x0003c40001087983 */ /* 0x000f220000300800 */
[----:B------:R-:W-:Y:S02]  /*13efb0*/  SHF.R.U32.HI R11, RZ, 0x8, R11 ;  /* 0x00000008ff0b7819 */ /* 0x000fe4000001160b */
[----:B------:R-:W-:Y:S02]  /*13efc0*/  SHF.R.U32.HI R3, RZ, 0x8, R3 ;  /* 0x00000008ff037819 */ /* 0x000fe40000011603 */
[----:B------:R-:W-:Y:S02]  /*13efd0*/  LOP3.LUT R10, R10, 0xffff, RZ, 0xc0, !PT ;  /* 0x0000ffff0a0a7812 */ /* 0x000fe400078ec0ff */
[----:B------:R-:W-:-:S02]  /*13efe0*/  LOP3.LUT R11, R11, 0xffff, RZ, 0xc0, !PT ;  /* 0x0000ffff0b0b7812 */ /* 0x000fc400078ec0ff */
[----:B------:R-:W-:Y:S02]  /*13eff0*/  LOP3.LUT R3, R3, 0xffff, RZ, 0xc0, !PT ;  /* 0x0000ffff03037812 */ /* 0x000fe400078ec0ff */
[----:B------:R-:W-:Y:S02]  /*13f000*/  PRMT R11, R10, 0x3340, R11 ;  /* 0x000033400a0b7816 */ /* 0x000fe4000000000b */
[--C-:B------:R-:W-:Y:S02]  /*13f010*/  PRMT R10, R3, 0x3340, R0.reuse ;  /* 0x00003340030a7816 */ /* 0x100fe40000000000 */
[----:B------:R-:W-:Y:S02]  /*13f020*/  LOP3.LUT R3, R7, 0xffff, RZ, 0xc0, !PT ;  /* 0x0000ffff07037812 */ /* 0x000fe400078ec0ff */
[----:B------:R-:W-:Y:S02]  /*13f030*/  LOP3.LUT R6, R6, 0xffff, RZ, 0xc0, !PT ;  /* 0x0000ffff06067812 */ /* 0x000fe400078ec0ff */
[----:B------:R-:W-:Y:S01]  /*13f040*/  LOP3.LUT R7, R12, 0xffff, RZ, 0xc0, !PT ;  /* 0x0000ffff0c077812 */ /* 0x000fe200078ec0ff */
[----:B------:R0:W-:Y:S04]  /*13f050*/  STL [R1+0x2f0], R11 ;  /* 0x0002f00b01007387 */ /* 0x0001e80000100800 */
[----:B------:R1:W-:Y:S01]  /*13f060*/  STL [R1+0x1b0], R10 ;  /* 0x0001b00a01007387 */ /* 0x0003e20000100800 */
[----:B0-----:R-:W-:-:S02]  /*13f070*/  PRMT R11, R3, 0x3340, R0 ;  /* 0x00003340030b7816 */ /* 0x001fc40000000000 */
[----:B-1----:R-:W-:-:S04]  /*13f080*/  PRMT R10, R6, 0x3340, R7 ;  /* 0x00003340060a7816 */ /* 0x002fc80000000007 */
[----:B------:R-:W-:Y:S02]  /*13f090*/  PRMT R12, R10, 0x5410, R11 ;  /* 0x000054100a0c7816 */ /* 0x000fe4000000000b */
[----:B------:R-:W-:-:S05]  /*13f0a0*/  IADD3 R10, P1, PT, R2, R21, RZ ;  /* 0x00000015020a7210 */ /* 0x000fca0007f3e0ff */
[----:B------:R-:W-:Y:S01]  /*13f0b0*/  IMAD.X R11, R9, 0x1, R19, P1 ;  /* 0x00000001090b7824 */ /* 0x000fe200008e0613 */
[----:B------:R-:W-:Y:S01]  /*13f0c0*/  STL [R1+0x71c], R12 ;  /* 0x00071c0c01007387 */ /* 0x000fe20000100800 */
[----:B------:R-:W-:-:S03]  /*13f0d0*/  SHF.R.U32.HI R6, RZ, 0x8, R6 ;  /* 0x00000008ff067819 */ /* 0x000fc60000011606 */
[----:B------:R0:W-:Y:S01]  /*13f0e0*/  STL.64 [R1+0xe30], R10 ;  /* 0x000e300a01007387 */ /* 0x0001e20000100a00 */
[----:B------:R-:W-:Y:S02]  /*13f0f0*/  SHF.R.U32.HI R3, RZ, 0x8, R3 ;  /* 0x00000008ff037819 */ /* 0x000fe40000011603 */
[----:B0-----:R-:W-:Y:S02]  /*13f100*/  SHF.R.U32.HI R11, RZ, 0x8, R7 ;  /* 0x00000008ff0b7819 */ /* 0x001fe40000011607 */
[----:B------:R-:W-:Y:S02]  /*13f110*/  LOP3.LUT R10, R6, 0xffff, RZ, 0xc0, !PT ;  /* 0x0000ffff060a7812 */ /* 0x000fe400078ec0ff */
[----:B------:R-:W-:Y:S01]  /*13f120*/  LOP3.LUT R3, R3, 0xffff, RZ, 0xc0, !PT ;  /* 0x0000ffff03037812 */ /* 0x000fe200078ec0ff */
[----:B------:R-:W4:Y:S01]  /*13f130*/  LDL.LU R7, [R1+0x29f8] ;  /* 0x0029f80001077983 */ /* 0x000f220000300800 */
[----:B------:R-:W-:-:S03]  /*13f140*/  LOP3.LUT R11, R11, 0xffff, RZ, 0xc0, !PT ;  /* 0x0000ffff0b0b7812 */ /* 0x000fc600078ec0ff */
[----:B------:R-:W4:Y:S04]  /*13f150*/  LDL.LU R6, [R1+0x4e00] ;  /* 0x004e000001067983 */ /* 0x000f280000300800 */
[----:B------:R-:W4:Y:S01]  /*13f160*/  LDL.LU R12, [R1+0x4d78] ;  /* 0x004d7800010c7983 */ /* 0x000f220000300800 */
[----:B------:R-:W-:Y:S02]  /*13f170*/  PRMT R13, R10, 0x3340, R11 ;  /* 0x000033400a0d7816 */ /* 0x000fe4000000000b */
[----:B------:R-:W-:-:S05]  /*13f180*/  IADD3 R10, P1, PT, R2, R20, RZ ;  /* 0x00000014020a7210 */ /* 0x000fca0007f3e0ff */
[----:B------:R-:W-:Y:S01]  /*13f190*/  IMAD.X R11, R9, 0x1, R18, P1 ;  /* 0x00000001090b7824 */ /* 0x000fe200008e0612 */
[----:B------:R-:W-:Y:S01]  /*13f1a0*/  PRMT R9, R3, 0x3340, R0 ;  /* 0x0000334003097816 */ /* 0x000fe20000000000 */
[----:B------:R-:W-:Y:S04]  /*13f1b0*/  STL [R1+0x40c], R13 ;  /* 0x00040c0d01007387 */ /* 0x000fe80000100800 */
[----:B------:R-:W-:Y:S04]  /*13f1c0*/  STL.64 [R1+0xe28], R10 ;  /* 0x000e280a01007387 */ /* 0x000fe80000100a00 */
[----:B------:R0:W-:Y:S01]  /*13f1d0*/  STL [R1+0x1b8], R9 ;  /* 0x0001b80901007387 */ /* 0x0001e20000100800 */
[----:B--2---:R-:W-:-:S02]  /*13f1e0*/  LOP3.LUT R5, R5, 0xffff, RZ, 0xc0, !PT ;  /* 0x0000ffff05057812 */ /* 0x004fc400078ec0ff */
[----:B---3--:R-:W-:-:S04]  /*13f1f0*/  LOP3.LUT R3, R4, 0xffff, RZ, 0xc0, !PT ;  /* 0x0000ffff04037812 */ /* 0x008fc800078ec0ff */
[----:B0-----:R-:W-:Y:S02]  /*13f200*/  PRMT R9, R3, 0x3340, R0 ;  /* 0x0000334003097816 */ /* 0x001fe40000000000 */
[----:B----4-:R-:W-:-:S04]  /*13f210*/  LOP3.LUT R4, R8, 0xffff, RZ, 0xc0, !PT ;  /* 0x0000ffff08047812 */ /* 0x010fc800078ec0ff */
[----:B------:R-:W-:-:S04]  /*13f220*/  PRMT R8, R5, 0x3340, R4 ;  /* 0x0000334005087816 */ /* 0x000fc80000000004 */
[----:B------:R-:W-:Y:S02]  /*13f230*/  PRMT R9, R8, 0x5410, R9 ;  /* 0x0000541008097816 */ /* 0x000fe40000000009 */
[----:B------:R-:W-:Y:S02]  /*13f240*/  SHF.R.U32.HI R8, RZ, 0x8, R5 ;  /* 0x00000008ff087819 */ /* 0x000fe40000011605 */
[----:B------:R-:W-:Y:S01]  /*13f250*/  SHF.R.U32.HI R5, RZ, 0x8, R4 ;  /* 0x00000008ff057819 */ /* 0x000fe20000011604 */
[----:B------:R0:W-:Y:S04]  /*13f260*/  STL [R1+0x704], R9 ;  /* 0x0007040901007387 */ /* 0x0001e80000100800 */
[----:B------:R-:W2:Y:S01]  /*13f270*/  LDL.LU R4, [R1+0x26e8] ;  /* 0x0026e80001047983 */ /* 0x000ea20000300800 */
[----:B------:R-:W-:-:S03]  /*13f280*/  LOP3.LUT R11, R5, 0xffff, RZ, 0xc0, !PT ;  /* 0x0000ffff050b7812 */ /* 0x000fc600078ec0ff */
[----:B------:R-:W3:Y:S04]  /*13f290*/  LDL.LU R13, [R1+0x1c0] ;  /* 0x0001c000010d7983 */ /* 0x000ee80000300800 */
[----:B------:R-:W4:Y:S04]  /*13f2a0*/  LDL.LU R10, [R1+0x340] ;  /* 0x00034000010a7983 */ /* 0x000f280000300800 */
[----:B------:R-:W4:Y:S01]  /*13f2b0*/  LDL.LU R5, [R1+0x4e18] ;  /* 0x004e180001057983 */ /* 0x000f220000300800 */
[----:B0-----:R-:W-:-:S03]  /*13f2c0*/  LOP3.LUT R9, R8, 0xffff, RZ, 0xc0, !PT ;  /* 0x0000ffff08097812 */ /* 0x001fc600078ec0ff */
[----:B------:R-:W4:Y:S01]  /*13f2d0*/  LDL.LU R8, [R1+0x29ec] ;  /* 0x0029ec0001087983 */ /* 0x000f220000300800 */
[----:B------:R-:W-:-:S03]  /*13f2e0*/  PRMT R16, R9, 0x3340, R11 ;  /* 0x0000334009107816 */ /* 0x000fc6000000000b */
[----:B------:R-:W4:Y:S01]  /*13f2f0*/  LDL.LU R11, [R1+0x4d88] ;  /* 0x004d8800010b7983 */ /* 0x000f220000300800 */
[----:B------:R-:W-:-:S04]  /*13f300*/  SHF.R.U32.HI R3, RZ, 0x8, R3 ;  /* 0x00000008ff037819 */ /* 0x000fc80000011603 */
[----:B------:R-:W-:-:S04]  /*13f310*/  LOP3.LUT R3, R3, 0xffff, RZ, 0xc0, !PT ;  /* 0x0000ffff03037812 */ /* 0x000fc800078ec0ff */
[----:B------:R-:W-:Y:S01]  /*13f320*/  PRMT R9, R3, 0x3340, R0 ;  /* 0x0000334003097816 */ /* 0x000fe20000000000 */
[----:B------:R-:W-:Y:S01]  /*13f330*/  STL [R1+0x2ec], R16 ;  /* 0x0002ec1001007387 */ /* 0x000fe20000100800 */
[----:B------:R-:W-:Y:S01]  /*13f340*/  VIADD R2, R2, UR5 ;  /* 0x0000000502027c36 */ /* 0x000fe20008000000 */
[----:B------:R-:W0:Y:S02]  /*13f350*/  LDCU UR5, c[0x0][0x3b8] ;  /* 0x00007700ff0577ac */ /* 0x000e240008000800 */
[----:B------:R1:W-:Y:S01]  /*13f360*/  STL [R1+0x1b4], R9 ;  /* 0x0001b40901007387 */ /* 0x0003e20000100800 */
[----:B------:R-:W-:Y:S02]  /*13f370*/  LOP3.LUT R3, R7, 0xffff, RZ, 0xc0, !PT ;  /* 0x0000ffff07037812 */ /* 0x000fe400078ec0ff */
[----:B------:R-:W-:Y:S02]  /*13f380*/  LOP3.LUT R6, R6, 0xffff, RZ, 0xc0, !PT ;  /* 0x0000ffff06067812 */ /* 0x000fe400078ec0ff */
[----:B------:R-:W-:-:S02]  /*13f390*/  LOP3.LUT R7, R12, 0xffff, RZ, 0xc0, !PT ;  /* 0x0000ffff0c077812 */ /* 0x000fc400078ec0ff */
[----:B------:R-:W-:Y:S02]  /*13f3a0*/  PRMT R12, R3, 0x3340, R0 ;  /* 0x00003340030c7816 */ /* 0x000fe40000000000 */
[--C-:B-1----:R-:W-:Y:S02]  /*13f3b0*/  PRMT R9, R6, 0x3340, R7.reuse ;  /* 0x0000334006097816 */ /* 0x102fe40000000007 */
[----:B------:R-:W-:Y:S02]  /*13f3c0*/  SHF.R.U32.HI R6, RZ, 0x8, R6 ;  /* 0x00000008ff067819 */ /* 0x000fe40000011606 */
[----:B------:R-:W-:Y:S02]  /*13f3d0*/  SHF.R.U32.HI R7, RZ, 0x8, R7 ;  /* 0x00000008ff077819 */ /* 0x000fe40000011607 */
[----:B------:R-:W-:Y:S02]  /*13f3e0*/  IADD3 R16, P1, PT, R2, R29, RZ ;  /* 0x0000001d02107210 */ /* 0x000fe40007f3e0ff */
[----:B------:R-:W-:-:S02]  /*13f3f0*/  PRMT R9, R9, 0x5410, R12 ;  /* 0x0000541009097816 */ /* 0x000fc4000000000c */
[----:B------:R-:W-:Y:S02]  /*13f400*/  SHF.R.S32.HI R12, RZ, 0x1f, R2 ;  /* 0x0000001fff0c7819 */ /* 0x000fe40000011402 */
[----:B------:R-:W-:Y:S02]  /*13f410*/  SHF.R.U32.HI R3, RZ, 0x8, R3 ;  /* 0x00000008ff037819 */ /* 0x000fe40000011603 */
[----:B------:R-:W-:Y:S02]  /*13f420*/  LOP3.LUT R6, R6, 0xffff, RZ, 0xc0, !PT ;  /* 0x0000ffff06067812 */ /* 0x000fe400078ec0ff */
[----:B------:R-:W-:Y:S01]  /*13f430*/  LOP3.LUT R7, R7, 0xffff, RZ, 0xc0, !PT ;  /* 0x0000ffff07077812 */ /* 0x000fe200078ec0ff */
[----:B------:R1:W-:Y:S01]  /*13f440*/  STL [R1+0x6f4], R9 ;  /* 0x0006f40901007387 */ /* 0x0003e20000100800 */
[----:B------:R-:W-:Y:S01]  /*13f450*/  LOP3.LUT R3, R3, 0xffff, RZ, 0xc0, !PT ;  /* 0x0000ffff03037812 */ /* 0x000fe200078ec0ff */
[----:B------:R-:W-:Y:S01]  /*13f460*/  IMAD.X R17, R12, 0x1, R28, P1 ;  /* 0x000000010c117824 */ /* 0x000fe200008e061c */
[----:B-1----:R-:W-:-:S02]  /*13f470*/  PRMT R9, R6, 0x3340, R7 ;  /* 0x0000334006097816 */ /* 0x002fc40000000007 */
[----:B------:R-:W-:Y:S02]  /*13f480*/  PRMT R6, R3, 0x3340, R0 ;  /* 0x0000334003067816 */ /* 0x000fe40000000000 */
[----:B------:R-:W-:Y:S04]  /*13f490*/  STL.64 [R1+0xe20], R16 ;  /* 0x000e201001007387 */ /* 0x000fe80000100a00 */
[----:B------:R-:W-:Y:S04]  /*13f4a0*/  STL [R1+0x5860], R9 ;  /* 0x0058600901007387 */ /* 0x000fe80000100800 */
[----:B------:R-:W4:Y:S04]  /*13f4b0*/  LDL.LU R7, [R1+0x4dd8] ;  /* 0x004dd80001077983 */ /* 0x000f280000300800 */
[----:B------:R1:W-:Y:S04]  /*13f4c0*/  STL [R1+0x1bc], R6 ;  /* 0x0001bc0601007387 */ /* 0x0003e80000100800 */
[----:B-1----:R-:W4:Y:S01]  /*13f4d0*/  LDL.LU R6, [R1+0x288c] ;  /* 0x00288c0001067983 */ /* 0x002f220000300800 */
[----:B------:R-:W-:-:S05]  /*13f4e0*/  IADD3 R16, P1, PT, R2, R27, RZ ;  /* 0x0000001b02107210 */ /* 0x000fca0007f3e0ff */
[----:B------:R-:W-:Y:S01]  /*13f4f0*/  IMAD.X R17, R12, 0x1, R26, P1 ;  /* 0x000000010c117824 */ /* 0x000fe200008e061a */
[----:B--2---:R-:W-:Y:S02]  /*13f500*/  LOP3.LUT R3, R4, 0xffff, RZ, 0xc0, !PT ;  /* 0x0000ffff04037812 */ /* 0x004fe400078ec0ff */
[----:B---3--:R-:W-:Y:S02]  /*13f510*/  LOP3.LUT R13, R13, 0xffff, RZ, 0xc0, !PT ;  /* 0x0000ffff0d0d7812 */ /* 0x008fe400078ec0ff */
[----:B----4-:R-:W-:Y:S02]  /*13f520*/  LOP3.LUT R25, R10, 0xffff, RZ, 0xc0, !PT ;  /* 0x0000ffff0a197812 */ /* 0x010fe400078ec0ff */
[----:B------:R-:W-:Y:S01]  /*13f530*/  LOP3.LUT R9, R5, 0xffff, RZ, 0xc0, !PT ;  /* 0x0000ffff05097812 */ /* 0x000fe200078ec0ff */
[----:B------:R-:W2:Y:S01]  /*13f540*/  LDL.LU R4, [R1+0x4d64] ;  /* 0x004d640001047983 */ /* 0x000ea20000300800 */
[----:B------:R-:W-:Y:S02]  /*13f550*/  PRMT R10, R13, 0x3340, R0 ;  /* 0x000033400d0a7816 */ /* 0x000fe40000000000 */
[----:B------:R-:W-:Y:S01]  /*13f560*/  PRMT R5, R3, 0x3340, R25 ;  /* 0x0000334003057816 */ /* 0x000fe20000000019 */
[----:B------:R1:W-:Y:S01]  /*13f570*/  STL [R1+0x57dc], R13 ;  /* 0x0057dc0d01007387 */ /* 0x0003e20000100800 */
[----:B------:R-:W-:-:S02]  /*13f580*/  LOP3.LUT R8, R8, 0xffff, RZ, 0xc0, !PT ;  /* 0x0000ffff08087812 */ /* 0x000fc400078ec0ff */
[----:B------:R-:W-:Y:S02]  /*13f590*/  LOP3.LUT R11, R11, 0xffff, RZ, 0xc0, !PT ;  /* 0x0000ffff0b0b7812 */ /* 0x000fe400078ec0ff */
[----:B-1----:R-:W-:Y:S02]  /*13f5a0*/  PRMT R13, R5, 0x5410, R10 ;  /* 0x00005410050d7816 */ /* 0x002fe4000000000a */
[----:B------:R-:W-:Y:S02]  /*13f5b0*/  PRMT R10, R8, 0x3340, R0 ;  /* 0x00003340080a7816 */ /* 0x000fe40000000000 */
[----:B------:R-:W-:-:S04]  /*13f5c0*/  PRMT R5, R9, 0x3340, R11 ;  /* 0x0000334009057816 */ /* 0x000fc8000000000b */
[----:B------:R-:W-:Y:S01]  /*13f5d0*/  PRMT R5, R5, 0x5410, R10 ;  /* 0x0000541005057816 */ /* 0x000fe2000000000a */
[----:B------:R1:W-:Y:S04]  /*13f5e0*/  STL [R1+0x29e8], R13 ;  /* 0x0029e80d01007387 */ /* 0x0003e80000100800 */
[----:B------:R-:W-:Y:S04]  /*13f5f0*/  STL [R1+0x6ec], R5 ;  /* 0x0006ec0501007387 */ /* 0x000fe80000100800 */
[----:B------:R3:W-:Y:S01]  /*13f600*/  STL.64 [R1+0xe00], R16 ;  /* 0x000e001001007387 */ /* 0x0007e20000100a00 */
[----:B-1----:R-:W-:-:S03]  /*13f610*/  SHF.R.U32.HI R13, RZ, 0x8, R3 ;  /* 0x00000008ff0d7819 */ /* 0x002fc60000011603 */
[----:B---3--:R-:W3:Y:S04]  /*13f620*/  LDL.LU.64 R16, [R1+0x5a40] ;  /* 0x005a400001107983 */ /* 0x008ee80000300a00 */
[----:B------:R1:W-:Y:S04]  /*13f630*/  STL.64 [R1+0x5a28], R26 ;  /* 0x005a281a01007387 */ /* 0x0003e80000100a00 */
[----:B------:R-:W4:Y:S04]  /*13f640*/  LDL.LU R10, [R1+0x4ddc] ;  /* 0x004ddc00010a7983 */ /* 0x000f280000300800 */
[----:B------:R-:W3:Y:S04]  /*13f650*/  LDL.LU R3, [R1+0x2898] ;  /* 0x0028980001037983 */ /* 0x000ee80000300800 */
[----:B------:R-:W3:Y:S01]  /*13f660*/  LDL.LU R5, [R1+0x4d70] ;  /* 0x004d700001057983 */ /* 0x000ee20000300800 */
[----:B-1----:R-:W-:-:S03]  /*13f670*/  SHF.R.U32.HI R26, RZ, 0x8, R25 ;  /* 0x00000008ff1a7819 */ /* 0x002fc60000011619 */
[----:B------:R-:W3:Y:S01]  /*13f680*/  LDL.LU R25, [R1+0x5a3c] ;  /* 0x005a3c0001197983 */ /* 0x000ee20000300800 */
        /* <DEDUP_REMOVED lines=8> */
[----:B------:R-:W-:Y:S04]  /*13f710*/  STL [R1+0x2928], R26 ;  /* 0x0029281a01007387 */ /* 0x000fe80000100800 */
[----:B------:R2:W-:Y:S01]  /*13f720*/  STL [R1+0x3fc], R13 ;  /* 0x0003fc0d01007387 */ /* 0x0005e20000100800 */
[----:B------:R-:W-:Y:S02]  /*13f730*/  LOP3.LUT R11, R7, 0xffff, RZ, 0xc0, !PT ;  /* 0x0000ffff070b7812 */ /* 0x000fe400078ec0ff */
[----:B------:R-:W-:-:S04]  /*13f740*/  LOP3.LUT R9, R6, 0xffff, RZ, 0xc0, !PT ;  /* 0x0000ffff06097812 */ /* 0x000fc800078ec0ff */
[----:B------:R-:W-:Y:S02]  /*13f750*/  PRMT R6, R9, 0x3340, R0 ;  /* 0x0000334009067816 */ /* 0x000fe40000000000 */
[----:B------:R-:W-:-:S04]  /*13f760*/  SHF.R.U32.HI R9, RZ, 0x8, R9 ;  /* 0x00000008ff097819 */ /* 0x000fc80000011609 */
[----:B------:R-:W-:Y:S02]  /*13f770*/  LOP3.LUT R9, R9, 0xffff, RZ, 0xc0, !PT ;  /* 0x0000ffff09097812 */ /* 0x000fe400078ec0ff */
[----:B--2---:R-:W-:-:S04]  /*13f780*/  LOP3.LUT R13, R4, 0xffff, RZ, 0xc0, !PT ;  /* 0x0000ffff040d7812 */ /* 0x004fc800078ec0ff */
[----:B------:R-:W-:Y:S02]  /*13f790*/  PRMT R4, R11, 0x3340, R13 ;  /* 0x000033400b047816 */ /* 0x000fe4000000000d */
[----:B------:R-:W-:Y:S02]  /*13f7a0*/  SHF.R.U32.HI R11, RZ, 0x8, R11 ;  /* 0x00000008ff0b7819 */ /* 0x000fe4000001160b */
[----:B------:R-:W-:Y:S02]  /*13f7b0*/  SHF.R.U32.HI R13, RZ, 0x8, R13 ;  /* 0x00000008ff0d7819 */ /* 0x000fe4000001160d */
[----:B------:R-:W-:Y:S02]  /*13f7c0*/  PRMT R4, R4, 0x5410, R6 ;  /* 0x0000541004047816 */ /* 0x000fe40000000006 */
[----:B------:R-:W-:Y:S02]  /*13f7d0*/  LOP3.LUT R11, R11, 0xffff, RZ, 0xc0, !PT ;  /* 0x0000ffff0b0b7812 */ /* 0x000fe400078ec0ff */
[----:B------:R-:W-:Y:S01]  /*13f7e0*/  LOP3.LUT R13, R13, 0xffff, RZ, 0xc0, !PT ;  /* 0x0000ffff0d0d7812 */ /* 0x000fe200078ec0ff */
[----:B------:R-:W-:Y:S03]  /*13f7f0*/  STL [R1+0x6e8], R4 ;  /* 0x0006e80401007387 */ /* 0x000fe60000100800 */
[----:B------:R-:W-:-:S02]  /*13f800*/  PRMT R11, R11, 0x3340, R13 ;  /* 0x000033400b0b7816 */ /* 0x000fc4000000000d */
[----:B------:R-:W-:Y:S02]  /*13f810*/  PRMT R13, R9, 0x3340, R0 ;  /* 0x00003340090d7816 */ /* 0x000fe40000000000 */
[----:B---3--:R-:W-:-:S05]  /*13f820*/  IADD3 R6, P1, PT, R2, R25, RZ ;  /* 0x0000001902067210 */ /* 0x008fca0007f3e0ff */
[----:B------:R-:W-:-:S05]  /*13f830*/  IMAD.X R7, R12, 0x1, R24, P1 ;  /* 0x000000010c077824 */ /* 0x000fca00008e0618 */
[----:B------:R1:W-:Y:S01]  /*13f840*/  STL.64 [R1+0xe08], R6 ;  /* 0x000e080601007387 */ /* 0x0003e20000100a00 */
[----:B----4-:R-:W-:Y:S02]  /*13f850*/  LOP3.LUT R9, R10, 0xffff, RZ, 0xc0, !PT ;  /* 0x0000ffff0a097812 */ /* 0x010fe400078ec0ff */
[----:B------:R-:W-:Y:S01]  /*13f860*/  LOP3.LUT R26, R5, 0xffff, RZ, 0xc0, !PT ;  /* 0x0000ffff051a7812 */ /* 0x000fe200078ec0ff */
[----:B-1----:R-:W2:Y:S04]  /*13f870*/  LDL.LU R7, [R1+0x2798] ;  /* 0x0027980001077983 */ /* 0x002ea80000300800 */
[----:B------:R-:W3:Y:S04]  /*13f880*/  LDL.LU R6, [R1+0x2b0] ;  /* 0x0002b00001067983 */ /* 0x000ee80000300800 */
[----:B------:R-:W4:Y:S04]  /*13f890*/  LDL.LU R4, [R1+0x3f0] ;  /* 0x0003f00001047983 */ /* 0x000f280000300800 */
[----:B------:R1:W-:Y:S04]  /*13f8a0*/  STL [R1+0x3f4], R11 ;  /* 0x0003f40b01007387 */ /* 0x0003e80000100800 */
[----:B------:R-:W-:Y:S01]  /*13f8b0*/  STL [R1+0x1cc], R13 ;  /* 0x0001cc0d01007387 */ /* 0x000fe20000100800 */
[----:B-1----:R-:W-:-:S02]  /*13f8c0*/  LOP3.LUT R11, R3, 0xffff, RZ, 0xc0, !PT ;  /* 0x0000ffff030b7812 */ /* 0x002fc400078ec0ff */
[----:B------:R-:W-:Y:S02]  /*13f8d0*/  PRMT R3, R9, 0x3340, R26 ;  /* 0x0000334009037816 */ /* 0x000fe4000000001a */
[----:B------:R-:W-:Y:S01]  /*13f8e0*/  PRMT R5, R11, 0x3340, R0 ;  /* 0x000033400b057816 */ /* 0x000fe20000000000 */
[----:B------:R-:W-:Y:S03]  /*13f8f0*/  STL [R1+0x57e0], R11 ;  /* 0x0057e00b01007387 */ /* 0x000fe60000100800 */
[----:B------:R-:W-:Y:S02]  /*13f900*/  PRMT R10, R3, 0x5410, R5 ;  /* 0x00005410030a7816 */ /* 0x000fe40000000005 */
[----:B------:R-:W4:Y:S04]  /*13f910*/  LDL.LU R3, [R1+0x279c] ;  /* 0x00279c0001037983 */ /* 0x000f280000300800 */
[----:B------:R-:W4:Y:S04]  /*13f920*/  LDL.LU R5, [R1+0x2b8] ;  /* 0x0002b80001057983 */ /* 0x000f280000300800 */
[----:B------:R1:W-:Y:S02]  /*13f930*/  STL [R1+0x29dc], R10 ;  /* 0x0029dc0a01007387 */ /* 0x0003e40000100800 */
[----:B-1----:R-:W-:-:S05]  /*13f940*/  IADD3 R10, P1, PT, R2, R17, RZ ;  /* 0x00000011020a7210 */ /* 0x002fca0007f3e0ff */
[----:B------:R-:W-:-:S05]  /*13f950*/  IMAD.X R11, R12, 0x1, R15, P1 ;  /* 0x000000010c0b7824 */ /* 0x000fca00008e060f */
[----:B------:R1:W-:Y:S04]  /*13f960*/  STL.64 [R1+0xdf8], R10 ;  /* 0x000df80a01007387 */ /* 0x0003e80000100a00 */
[----:B-1----:R-:W4:Y:S01]  /*13f970*/  LDL.LU R10, [R1+0x3f8] ;  /* 0x0003f800010a7983 */ /* 0x002f220000300800 */
[----:B------:R-:W-:Y:S02]  /*13f980*/  SHF.R.U32.HI R13, RZ, 0x8, R8 ;  /* 0x00000008ff0d7819 */ /* 0x000fe40000011608 */
[----:B------:R-:W-:Y:S02]  /*13f990*/  SHF.R.U32.HI R9, RZ, 0x8, R9 ;  /* 0x00000008ff097819 */ /* 0x000fe40000011609 */
[----:B------:R-:W-:Y:S01]  /*13f9a0*/  SHF.R.U32.HI R11, RZ, 0x8, R26 ;  /* 0x00000008ff0b7819 */ /* 0x000fe2000001161a */
[----:B------:R-:W4:Y:S01]  /*13f9b0*/  LDL.LU R8, [R1+0x5a38] ;  /* 0x005a380001087983 */ /* 0x000f220000300800 */
[----:B------:R-:W-:-:S02]  /*13f9c0*/  LOP3.LUT R13, R13, 0xffff, RZ, 0xc0, !PT ;  /* 0x0000ffff0d0d7812 */ /* 0x000fc400078ec0ff */
[----:B------:R-:W-:Y:S02]  /*13f9d0*/  LOP3.LUT R9, R9, 0xffff, RZ, 0xc0, !PT ;  /* 0x0000ffff09097812 */ /* 0x000fe400078ec0ff */
[----:B------:R-:W-:Y:S02]  /*13f9e0*/  LOP3.LUT R11, R11, 0xffff, RZ, 0xc0, !PT ;  /* 0x0000ffff0b0b7812 */ /* 0x000fe400078ec0ff */
[----:B------:R-:W-:Y:S02]  /*13f9f0*/  PRMT R26, R13, 0x3340, R0 ;  /* 0x000033400d1a7816 */ /* 0x000fe40000000000 */
[----:B------:R-:W-:-:S03]  /*13fa00*/  PRMT R13, R9, 0x3340, R11 ;  /* 0x00003340090d7816 */ /* 0x000fc6000000000b */
[----:B------:R1:W-:Y:S04]  /*13fa10*/  STL [R1+0x1c8], R26 ;  /* 0x0001c81a01007387 */ /* 0x0003e80000100800 */
[----:B------:R4:W-:Y:S01]  /*13fa20*/  STL [R1+0x288c], R13 ;  /* 0x00288c0d01007387 */ /* 0x0009e20000100800 */
[----:B-1----:R-:W-:-:S05]  /*13fa30*/  IADD3 R26, P1, PT, R2, R16, RZ ;  /* 0x00000010021a7210 */ /* 0x002fca0007f3e0ff */
[----:B------:R-:W-:Y:S01]  /*13fa40*/  IMAD.X R27, R12, 0x1, R14, P1 ;  /* 0x000000010c1b7824 */ /* 0x000fe200008e060e */
[----:B--2---:R-:W-:Y:S02]  /*13fa50*/  LOP3.LUT R11, R7, 0xffff, RZ, 0xc0, !PT ;  /* 0x0000ffff070b7812 */ /* 0x004fe400078ec0ff */
[----:B---3--:R-:W-:Y:S02]  /*13fa60*/  LOP3.LUT R9, R6, 0xffff, RZ, 0xc0, !PT ;  /* 0x0000ffff06097812 */ /* 0x008fe400078ec0ff */
[----:B----4-:R-:W-:Y:S01]  /*13fa70*/  LOP3.LUT R13, R4, 0xffff, RZ, 0xc0, !PT ;  /* 0x0000ffff040d7812 */ /* 0x010fe200078ec0ff */
[----:B------:R-:W2:Y:S01]  /*13fa80*/  LDL.LU R7, [R1+0x4e44] ;  /* 0x004e440001077983 */ /* 0x000ea20000300800 */
[----:B------:R-:W-:Y:S02]  /*13fa90*/  PRMT R6, R9, 0x3340, R0 ;  /* 0x0000334009067816 */ /* 0x000fe40000000000 */
[----:B------:R-:W-:Y:S02]  /*13faa0*/  PRMT R4, R11, 0x3340, R13 ;  /* 0x000033400b047816 */ /* 0x000fe4000000000d */
[----:B------:R-:W-:-:S02]  /*13fab0*/  SHF.R.U32.HI R11, RZ, 0x8, R11 ;  /* 0x00000008ff0b7819 */ /* 0x000fc4000001160b */
[----:B------:R-:W-:Y:S02]  /*13fac0*/  SHF.R.U32.HI R13, RZ, 0x8, R13 ;  /* 0x00000008ff0d7819 */ /* 0x000fe4000001160d */
[----:B------:R-:W-:Y:S02]  /*13fad0*/  SHF.R.U32.HI R9, RZ, 0x8, R9 ;  /* 0x00000008ff097819 */ /* 0x000fe40000011609 */
[----:B------:R-:W-:Y:S02]  /*13fae0*/  PRMT R6, R4, 0x5410, R6 ;  /* 0x0000541004067816 */ /* 0x000fe40000000006 */
[----:B------:R-:W-:Y:S01]  /*13faf0*/  LOP3.LUT R11, R11, 0xffff, RZ, 0xc0, !PT ;  /* 0x0000ffff0b0b7812 */ /* 0x000fe200078ec0ff */
[----:B------:R-:W3:Y:S01]  /*13fb00*/  LDL.LU R4, [R1+0x2a08] ;  /* 0x002a080001047983 */ /* 0x000ee20000300800 */
[----:B------:R-:W-:-:S03]  /*13fb10*/  LOP3.LUT R13, R13, 0xffff, RZ, 0xc0, !PT ;  /* 0x0000ffff0d0d7812 */ /* 0x000fc600078ec0ff */
[----:B------:R1:W-:Y:S01]  /*13fb20*/  STL [R1+0x6cc], R6 ;  /* 0x0006cc0601007387 */ /* 0x0003e20000100800 */
[----:B------:R-:W-:Y:S02]  /*13fb30*/  LOP3.LUT R9, R9, 0xffff, RZ, 0xc0, !PT ;  /* 0x0000ffff09097812 */ /* 0x000fe400078ec0ff */
[----:B------:R-:W-:Y:S02]  /*13fb40*/  PRMT R13, R11, 0x3340, R13 ;  /* 0x000033400b0d7816 */ /* 0x000fe4000000000d */
[--C-:B------:R-:W-:Y:S01]  /*13fb50*/  PRMT R11, R9, 0x3340, R0.reuse ;  /* 0x00003340090b7816 */ /* 0x100fe20000000000 */
[----:B-1----:R-:W4:Y:S01]  /*13fb60*/  LDL.LU R6, [R1+0x4d98] ;  /* 0x004d980001067983 */ /* 0x002f220000300800 */
[----:B------:R-:W-:Y:S02]  /*13fb70*/  LOP3.LUT R9, R3, 0xffff, RZ, 0xc0, !PT ;  /* 0x0000ffff03097812 */ /* 0x000fe400078ec0ff */
[----:B------:R-:W-:Y:S01]  /*13fb80*/  LOP3.LUT R3, R5, 0xffff, RZ, 0xc0, !PT ;  /* 0x0000ffff05037812 */ /* 0x000fe200078ec0ff */
[----:B------:R-:W-:Y:S04]  /*13fb90*/  STL.64 [R1+0xdf0], R26 ;  /* 0x000df01a01007387 */ /* 0x000fe80000100a00 */
[----:B------:R1:W-:Y:S04]  /*13fba0*/  STL [R1+0x3e8], R13 ;  /* 0x0003e80d01007387 */ /* 0x0003e80000100800 */
[----:B------:R0:W-:Y:S04]  /*13fbb0*/  STL [R1+0x1dc], R11 ;  /* 0x0001dc0b01007387 */ /* 0x0001e80000100800 */
[----:B------:R-:W4:Y:S01]  /*13fbc0*/  LDL.LU R5, [R1+0x270c] ;  /* 0x00270c0001057983 */ /* 0x000f220000300800 */
[----:B-1----:R-:W-:-:S02]  /*13fbd0*/  PRMT R13, R3, 0x3340, R0 ;  /* 0x00003340030d7816 */ /* 0x002fc40000000000 */
[----:B------:R-:W-:-:S04]  /*13fbe0*/  LOP3.LUT R10, R10, 0xffff, RZ, 0xc0, !PT ;  /* 0x0000ffff0a0a7812 */ /* 0x000fc800078ec0ff */
[----:B0-----:R-:W-:-:S04]  /*13fbf0*/  PRMT R11, R9, 0x3340, R10 ;  /* 0x00003340090b7816 */ /* 0x001fc8000000000a */
[----:B------:R-:W-:Y:S02]  /*13fc00*/  PRMT R11, R11, 0x5410, R13 ;  /* 0x000054100b0b7816 */ /* 0x000fe4000000000d */
[----:B------:R-:W4:Y:S01]  /*13fc10*/  LDL.LU R13, [R1+0x364] ;  /* 0x00036400010d7983 */ /* 0x000f220000300800 */
[----:B------:R-:W-:Y:S02]  /*13fc20*/  SHF.R.U32.HI R9, RZ, 0x8, R9 ;  /* 0x00000008ff097819 */ /* 0x000fe40000011609 */
[----:B------:R-:W-:Y:S02]  /*13fc30*/  SHF.R.U32.HI R10, RZ, 0x8, R10 ;  /* 0x00000008ff0a7819 */ /* 0x000fe4000001160a */
[----:B------:R-:W-:Y:S02]  /*13fc40*/  SHF.R.U32.HI R3, RZ, 0x8, R3 ;  /* 0x00000008ff037819 */ /* 0x000fe40000011603 */
[----:B------:R-:W-:Y:S02]  /*13fc50*/  IADD3 R26, P1, PT, R2, R23, RZ ;  /* 0x00000017021a7210 */ /* 0x000fe40007f3e0ff */
[----:B------:R-:W-:-:S02]  /*13fc60*/  LOP3.LUT R9, R9, 0xffff, RZ, 0xc0, !PT ;  /* 0x0000ffff09097812 */ /* 0x000fc400078ec0ff */
[----:B------:R-:W-:Y:S02]  /*13fc70*/  LOP3.LUT R10, R10, 0xffff, RZ, 0xc0, !PT ;  /* 0x0000ffff0a0a7812 */ /* 0x000fe400078ec0ff */
[----:B------:R-:W-:Y:S01]  /*13fc80*/  LOP3.LUT R3, R3, 0xffff, RZ, 0xc0, !PT ;  /* 0x0000ffff03037812 */ /* 0x000fe200078ec0ff */
[----:B------:R-:W-:Y:S01]  /*13fc90*/  IMAD.X R27, R12, 0x1, R22, P1 ;  /* 0x000000010c1b7824 */ /* 0x000fe200008e0616 */
[----:B------:R-:W-:Y:S02]  /*13fca0*/  PRMT R10, R9, 0x3340, R10 ;  /* 0x00003340090a7816 */ /* 0x000fe4000000000a */
[----:B------:R-:W-:Y:S01]  /*13fcb0*/  PRMT R9, R3, 0x3340, R0 ;  /* 0x0000334003097816 */ /* 0x000fe20000000000 */
[----:B------:R-:W-:Y:S04]  /*13fcc0*/  STL [R1+0x6d8], R11 ;  /* 0x0006d80b01007387 */ /* 0x000fe80000100800 */
[----:B------:R-:W-:Y:S04]  /*13fcd0*/  STL.64 [R1+0xde8], R26 ;  /* 0x000de81a01007387 */ /* 0x000fe80000100a00 */
[----:B------:R0:W-:Y:S04]  /*13fce0*/  STL [R1+0x2e4], R10 ;  /* 0x0002e40a01007387 */ /* 0x0001e80000100800 */
[----:B------:R1:W-:Y:S01]  /*13fcf0*/  STL [R1+0x1ec], R9 ;  /* 0x0001ec0901007387 */ /* 0x0003e20000100800 */
[----:B0-----:R-:W-:-:S05]  /*13fd00*/  IADD3 R10, P1, PT, R2, R21, RZ ;  /* 0x00000015020a7210 */ /* 0x001fca0007f3e0ff */
[----:B------:R-:W-:Y:S01]  /*13fd10*/  IMAD.X R11, R12, 0x1, R19, P1 ;  /* 0x000000010c0b7824 */ /* 0x000fe200008e0613 */
[----:B--2---:R-:W-:Y:S02]  /*13fd20*/  LOP3.LUT R3, R7, 0xffff, RZ, 0xc0, !PT ;  /* 0x0000ffff07037812 */ /* 0x004fe400078ec0ff */
[----:B---3--:R-:W-:-:S04]  /*13fd30*/  LOP3.LUT R4, R4, 0xffff, RZ, 0xc0, !PT ;  /* 0x0000ffff04047812 */ /* 0x008fc800078ec0ff */
[----:B-1----:R-:W-:Y:S02]  /*13fd40*/  PRMT R9, R4, 0x3340, R0 ;  /* 0x0000334004097816 */ /* 0x002fe40000000000 */
[----:B----4-:R-:W-:-:S04]  /*13fd50*/  LOP3.LUT R6, R6, 0xffff, RZ, 0xc0, !PT ;  /* 0x0000ffff06067812 */ /* 0x010fc800078ec0ff */
[--C-:B------:R-:W-:Y:S02]  /*13fd60*/  PRMT R7, R3, 0x3340, R6.reuse ;  /* 0x0000334003077816 */ /* 0x100fe40000000006 */
[----:B------:R-:W-:Y:S02]  /*13fd70*/  SHF.R.U32.HI R3, RZ, 0x8, R3 ;  /* 0x00000008ff037819 */ /* 0x000fe40000011603 */
[----:B------:R-:W-:Y:S02]  /*13fd80*/  SHF.R.U32.HI R6, RZ, 0x8, R6 ;  /* 0x00000008ff067819 */ /* 0x000fe40000011606 */
[----:B------:R-:W-:Y:S02]  /*13fd90*/  PRMT R7, R7, 0x5410, R9 ;  /* 0x0000541007077816 */ /* 0x000fe40000000009 */
[----:B------:R-:W-:Y:S02]  /*13fda0*/  LOP3.LUT R3, R3, 0xffff, RZ, 0xc0, !PT ;  /* 0x0000ffff03037812 */ /* 0x000fe400078ec0ff */
[----:B------:R-:W-:Y:S01]  /*13fdb0*/  LOP3.LUT R6, R6, 0xffff, RZ, 0xc0, !PT ;  /* 0x0000ffff06067812 */ /* 0x000fe200078ec0ff */
[----:B------:R0:W-:Y:S04]  /*13fdc0*/  STL [R1+0x6bc], R7 ;  /* 0x0006bc0701007387 */ /* 0x0001e80000100800 */
[----:B------:R1:W-:Y:S01]  /*13fdd0*/  STL.64 [R1+0xde0], R10 ;  /* 0x000de00a01007387 */ /* 0x0003e20000100a00 */
[----:B------:R-:W-:-:S02]  /*13fde0*/  PRMT R3, R3, 0x3340, R6 ;  /* 0x0000334003037816 */ /* 0x000fc40000000006 */
[----:B------:R-:W-:Y:S01]  /*13fdf0*/  LOP3.LUT R6, R8, 0xffff, RZ, 0xc0, !PT ;  /* 0x0000ffff08067812 */ /* 0x000fe200078ec0ff */
[----:B------:R-:W2:Y:S01]  /*13fe00*/  LDL.LU R9, [R1+0x2718] ;  /* 0x0027180001097983 */ /* 0x000ea20000300800 */
[----:B0-----:R-:W-:Y:S02]  /*13fe10*/  LOP3.LUT R7, R5, 0xffff, RZ, 0xc0, !PT ;  /* 0x0000ffff05077812 */ /* 0x001fe400078ec0ff */
[----:B------:R-:W-:Y:S01]  /*13fe20*/  PRMT R26, R6, 0x3340, R0 ;  /* 0x00003340061a7816 */ /* 0x000fe20000000000 */
[----:B-1----:R-:W3:Y:S04]  /*13fe30*/  LDL.LU R10, [R1+0x368] ;  /* 0x00036800010a7983 */ /* 0x002ee80000300800 */
[----:B------:R0:W-:Y:S04]  /*13fe40*/  STL [R1+0x2e0], R3 ;  /* 0x0002e00301007387 */ /* 0x0001e80000100800 */
[----:B0-----:R-:W4:Y:S04]  /*13fe50*/  LDL.LU R3, [R1+0x29fc] ;  /* 0x0029fc0001037983 */ /* 0x001f280000300800 */
[----:B------:R-:W4:Y:S04]  /*13fe60*/  LDL.LU R5, [R1+0x4e60] ;  /* 0x004e600001057983 */ /* 0x000f280000300800 */
[----:B------:R-:W4:Y:S01]  /*13fe70*/  LDL.LU R8, [R1+0x4da8] ;  /* 0x004da80001087983 */ /* 0x000f220000300800 */
[----:B------:R-:W-:-:S04]  /*13fe80*/  LOP3.LUT R11, R13, 0xffff, RZ, 0xc0, !PT ;  /* 0x0000ffff0d0b7812 */ /* 0x000fc800078ec0ff */
[----:B------:R-:W-:-:S04]  /*13fe90*/  PRMT R13, R7, 0x3340, R11 ;  /* 0x00003340070d7816 */ /* 0x000fc8000000000b */
[----:B------:R-:W-:Y:S02]  /*13fea0*/  PRMT R13, R13, 0x5410, R26 ;  /* 0x000054100d0d7816 */ /* 0x000fe4000000001a */
[----:B------:R-:W-:Y:S01]  /*13feb0*/  IADD3 R26, P1, PT, R2, R20, RZ ;  /* 0x00000014021a7210 */ /* 0x000fe20007f3e0ff */
[----:B------:R-:W-:Y:S04]  /*13fec0*/  STL.64 [R1+0x5a10], R20 ;  /* 0x005a101401007387 */ /* 0x000fe80000100a00 */
[----:B------:R-:W-:Y:S01]  /*13fed0*/  STL [R1+0x6b8], R13 ;  /* 0x0006b80d01007387 */ /* 0x000fe20000100800 */
[----:B------:R-:W-:-:S03]  /*13fee0*/  IMAD.X R27, R12, 0x1, R18, P1 ;  /* 0x000000010c1b7824 */ /* 0x000fc600008e0612 */
[----:B------:R-:W4:Y:S01]  /*13fef0*/  LDL.LU R12, [R1+0x5a34] ;  /* 0x005a3400010c7983 */ /* 0x000f220000300800 */
[----:B------:R-:W-:Y:S02]  /*13ff00*/  SHF.R.U32.HI R7, RZ, 0x8, R7 ;  /* 0x00000008ff077819 */ /* 0x000fe40000011607 */
[----:B------:R-:W-:Y:S02]  /*13ff10*/  SHF.R.U32.HI R11, RZ, 0x8, R11 ;  /* 0x00000008ff0b7819 */ /* 0x000fe4000001160b */
[----:B------:R-:W-:Y:S02]  /*13ff20*/  SHF.R.U32.HI R6, RZ, 0x8, R6 ;  /* 0x00000008ff067819 */ /* 0x000fe40000011606 */
[----:B------:R-:W-:Y:S02]  /*13ff30*/  SHF.R.U32.HI R4, RZ, 0x8, R4 ;  /* 0x00000008ff047819 */ /* 0x000fe40000011604 */
[----:B------:R-:W-:Y:S02]  /*13ff40*/  LOP3.LUT R7, R7, 0xffff, RZ, 0xc0, !PT ;  /* 0x0000ffff07077812 */ /* 0x000fe400078ec0ff */
[----:B------:R-:W-:-:S02]  /*13ff50*/  LOP3.LUT R11, R11, 0xffff, RZ, 0xc0, !PT ;  /* 0x0000ffff0b0b7812 */ /* 0x000fc400078ec0ff */
[----:B------:R-:W-:Y:S02]  /*13ff60*/  LOP3.LUT R6, R6, 0xffff, RZ, 0xc0, !PT ;  /* 0x0000ffff06067812 */ /* 0x000fe400078ec0ff */
[----:B------:R-:W-:Y:S02]  /*13ff70*/  LOP3.LUT R4, R4, 0xffff, RZ, 0xc0, !PT ;  /* 0x0000ffff04047812 */ /* 0x000fe400078ec0ff */
[----:B------:R-:W-:Y:S02]  /*13ff80*/  PRMT R7, R7, 0x3340, R11 ;  /* 0x0000334007077816 */ /* 0x000fe4000000000b */
[--C-:B------:R-:W-:Y:S01]  /*13ff90*/  PRMT R6, R6, 0x3340, R0.reuse ;  /* 0x0000334006067816 */ /* 0x100fe20000000000 */
[----:B------:R-:W-:Y:S01]  /*13ffa0*/  STL.64 [R1+0xdc8], R26 ;  /* 0x000dc81a01007387 */ /* 0x000fe20000100a00 */
[----:B------:R-:W-:-:S03]  /*13ffb0*/  PRMT R4, R4, 0x3340, R0 ;  /* 0x0000334004047816 */ /* 0x000fc60000000000 */
[----:B------:R0:W-:Y:S04]  /*13ffc0*/  STL [R1+0x2d8], R7 ;  /* 0x0002d80701007387 */ /* 0x0001e80000100800 */
[----:B0-----:R-:W4:Y:S04]  /*13ffd0*/  LDL.LU R7, [R1+0x4e20] ;  /* 0x004e200001077983 */ /* 0x001f280000300800 */
[----:B------:R0:W-:Y:S04]  /*13ffe0*/  STL [R1+0x1f8], R6 ;  /* 0x0001f80601007387 */ /* 0x0001e80000100800 */
[----:B0-----:R-:W4:Y:S04]  /*13fff0*/  LDL.LU R6, [R1+0x28d8] ;  /* 0x0028d80001067983 */ /* 0x001f280000300800 */
[----:B------:R0:W-:Y:S04]  /*140000*/  STL [R1+0x1f4], R4 ;  /* 0x0001f40401007387 */ /* 0x0001e80000100800 */
[----:B0-----:R-:W4:Y:S01]  /*140010*/  LDL.LU R4, [R1+0x4d80] ;  /* 0x004d800001047983 */ /* 0x001f220000300800 */
[----:B------:R-:W-:Y:S01]  /*140020*/  VIADD R2, R2, UR5 ;  /* 0x0000000502027c36 */ /* 0x000fe20008000000 */
[----:B------:R-:W0:Y:S04]  /*140030*/  LDCU UR5, c[0x0][0x3b8] ;  /* 0x00007700ff0577ac */ /* 0x000e280008000800 */
[----:B------:R-:W-:-:S02]  /*140040*/  SHF.R.S32.HI R11, RZ, 0x1f, R2 ;  /* 0x0000001fff0b7819 */ /* 0x000fc40000011402 */
[----:B------:R-:W-:-:S05]  /*140050*/  IADD3 R26, P1, PT, R2, R29, RZ ;  /* 0x0000001d021a7210 */ /* 0x000fca0007f3e0ff */
[----:B------:R-:W-:Y:S01]  /*140060*/  IMAD.X R27, R11, 0x1, R28, P1 ;  /* 0x000000010b1b7824 */ /* 0x000fe200008e061c */
[----:B--2---:R-:W-:Y:S02]  /*140070*/  LOP3.LUT R13, R9, 0xffff, RZ, 0xc0, !PT ;  /* 0x0000ffff090d7812 */ /* 0x004fe400078ec0ff */
[----:B---3--:R-:W-:Y:S02]  /*140080*/  LOP3.LUT R20, R10, 0xffff, RZ, 0xc0, !PT ;  /* 0x0000ffff0a147812 */ /* 0x008fe400078ec0ff */
[----:B----4-:R-:W-:Y:S02]  /*140090*/  LOP3.LUT R9, R12, 0xffff, RZ, 0xc0, !PT ;  /* 0x0000ffff0c097812 */ /* 0x010fe400078ec0ff */
[----:B------:R-:W2:Y:S04]  /*1400a0*/  LDL.LU R12, [R1+0x5a30] ;  /* 0x005a3000010c7983 */ /* 0x000ea80000300800 */
[----:B------:R1:W-:Y:S01]  /*1400b0*/  STL [R1+0x2b98], R9 ;  /* 0x002b980901007387 */ /* 0x0003e20000100800 */
[----:B------:R-:W-:-:S02]  /*1400c0*/  PRMT R10, R9, 0x3340, R0 ;  /* 0x00003340090a7816 */ /* 0x000fc40000000000 */
[----:B-1----:R-:W-:-:S04]  /*1400d0*/  PRMT R9, R13, 0x3340, R20 ;  /* 0x000033400d097816 */ /* 0x002fc80000000014 */
[----:B------:R-:W-:Y:S02]  /*1400e0*/  PRMT R9, R9, 0x5410, R10 ;  /* 0x0000541009097816 */ /* 0x000fe4000000000a */
[----:B------:R-:W-:Y:S02]  /*1400f0*/  LOP3.LUT R10, R3, 0xffff, RZ, 0xc0, !PT ;  /* 0x0000ffff030a7812 */ /* 0x000fe400078ec0ff */
[----:B------:R-:W-:Y:S01]  /*140100*/  LOP3.LUT R3, R5, 0xffff, RZ, 0xc0, !PT ;  /* 0x0000ffff05037812 */ /* 0x000fe200078ec0ff */
[----:B------:R1:W-:Y:S02]  /*140110*/  STL [R1+0x29d8], R9 ;  /* 0x0029d80901007387 */ /* 0x0003e40000100800 */
[----:B-1----:R-:W-:Y:S02]  /*140120*/  LOP3.LUT R9, R8, 0xffff, RZ, 0xc0, !PT ;  /* 0x0000ffff08097812 */ /* 0x002fe400078ec0ff */
[----:B------:R-:W-:Y:S02]  /*140130*/  PRMT R8, R10, 0x3340, R0 ;  /* 0x000033400a087816 */ /* 0x000fe40000000000 */
[----:B------:R-:W-:-:S04]  /*140140*/  PRMT R5, R3, 0x3340, R9 ;  /* 0x0000334003057816 */ /* 0x000fc80000000009 */
[----:B------:R-:W-:Y:S02]  /*140150*/  PRMT R8, R5, 0x5410, R8 ;  /* 0x0000541005087816 */ /* 0x000fe40000000008 */
[----:B------:R-:W3:Y:S04]  /*140160*/  LDL.LU R5, [R1+0x27ac] ;  /* 0x0027ac0001057983 */ /* 0x000ee80000300800 */
[----:B------:R-:W-:Y:S04]  /*140170*/  STL [R1+0x68c], R8 ;  /* 0x00068c0801007387 */ /* 0x000fe80000100800 */
[----:B------:R1:W-:Y:S04]  /*140180*/  STL.64 [R1+0xdc0], R26 ;  /* 0x000dc01a01007387 */ /* 0x0003e80000100a00 */
[----:B-1----:R-:W4:Y:S01]  /*140190*/  LDL.LU.64 R26, [R1+0x5a28] ;  /* 0x005a2800011a7983 */ /* 0x002f220000300a00 */
[----:B------:R-:W-:-:S02]  /*1401a0*/  SHF.R.U32.HI R13, RZ, 0x8, R13 ;  /* 0x00000008ff0d7819 */ /* 0x000fc4000001160d */
[----:B------:R-:W-:Y:S02]  /*1401b0*/  SHF.R.U32.HI R20, RZ, 0x8, R20 ;  /* 0x00000008ff147819 */ /* 0x000fe40000011614 */
[----:B------:R-:W-:Y:S02]  /*1401c0*/  SHF.R.U32.HI R3, RZ, 0x8, R3 ;  /* 0x00000008ff037819 */ /* 0x000fe40000011603 */
[----:B------:R-:W-:Y:S02]  /*1401d0*/  SHF.R.U32.HI R9, RZ, 0x8, R9 ;  /* 0x00000008ff097819 */ /* 0x000fe40000011609 */
[----:B------:R-:W-:Y:S02]  /*1401e0*/  LOP3.LUT R13, R13, 0xffff, RZ, 0xc0, !PT ;  /* 0x0000ffff0d0d7812 */ /* 0x000fe400078ec0ff */
[----:B------:R-:W-:Y:S02]  /*1401f0*/  LOP3.LUT R20, R20, 0xffff, RZ, 0xc0, !PT ;  /* 0x0000ffff14147812 */ /* 0x000fe400078ec0ff */
[----:B------:R-:W-:-:S02]  /*140200*/  LOP3.LUT R3, R3, 0xffff, RZ, 0xc0, !PT ;  /* 0x0000ffff03037812 */ /* 0x000fc400078ec0ff */
[----:B------:R-:W-:Y:S01]  /*140210*/  LOP3.LUT R9, R9, 0xffff, RZ, 0xc0, !PT ;  /* 0x0000ffff09097812 */ /* 0x000fe200078ec0ff */
[----:B------:R-:W2:Y:S01]  /*140220*/  LDL.LU R8, [R1+0x410] ;  /* 0x0004100001087983 */ /* 0x000ea20000300800 */
[----:B------:R-:W-:Y:S02]  /*140230*/  PRMT R13, R13, 0x3340, R20 ;  /* 0x000033400d0d7816 */ /* 0x000fe40000000014 */
[----:B------:R-:W-:Y:S02]  /*140240*/  PRMT R9, R3, 0x3340, R9 ;  /* 0x0000334003097816 */ /* 0x000fe40000000009 */
[----:B------:R-:W-:Y:S01]  /*140250*/  LOP3.LUT R7, R7, 0xffff, RZ, 0xc0, !PT ;  /* 0x0000ffff07077812 */ /* 0x000fe200078ec0ff */
[----:B------:R-:W-:Y:S04]  /*140260*/  STL [R1+0x283c], R13 ;  /* 0x00283c0d01007387 */ /* 0x000fe80000100800 */
[----:B------:R1:W-:Y:S01]  /*140270*/  STL [R1+0x2cc], R9 ;  /* 0x0002cc0901007387 */ /* 0x0003e20000100800 */
[----:B------:R-:W-:-:S04]  /*140280*/  LOP3.LUT R3, R6, 0xffff, RZ, 0xc0, !PT ;  /* 0x0000ffff06037812 */ /* 0x000fc800078ec0ff */
[----:B------:R-:W-:Y:S02]  /*140290*/  PRMT R6, R3, 0x3340, R0 ;  /* 0x0000334003067816 */ /* 0x000fe40000000000 */
[----:B-1----:R-:W-:Y:S02]  /*1402a0*/  LOP3.LUT R9, R4, 0xffff, RZ, 0xc0, !PT ;  /* 0x0000ffff04097812 */ /* 0x002fe400078ec0ff */
[----:B------:R-:W-:Y:S02]  /*1402b0*/  SHF.R.U32.HI R3, RZ, 0x8, R3 ;  /* 0x00000008ff037819 */ /* 0x000fe40000011603 */
[----:B------:R-:W-:Y:S02]  /*1402c0*/  PRMT R4, R7, 0x3340, R9 ;  /* 0x0000334007047816 */ /* 0x000fe40000000009 */
[----:B------:R-:W-:Y:S02]  /*1402d0*/  SHF.R.U32.HI R7, RZ, 0x8, R7 ;  /* 0x00000008ff077819 */ /* 0x000fe40000011607 */
[----:B------:R-:W-:-:S02]  /*1402e0*/  SHF.R.U32.HI R9, RZ, 0x8, R9 ;  /* 0x00000008ff097819 */ /* 0x000fc40000011609 */
[----:B------:R-:W-:Y:S02]  /*1402f0*/  LOP3.LUT R3, R3, 0xffff, RZ, 0xc0, !PT ;  /* 0x0000ffff03037812 */ /* 0x000fe400078ec0ff */
[----:B------:R-:W-:Y:S02]  /*140300*/  LOP3.LUT R7, R7, 0xffff, RZ, 0xc0, !PT ;  /* 0x0000ffff07077812 */ /* 0x000fe400078ec0ff */
[----:B------:R-:W-:Y:S02]  /*140310*/  LOP3.LUT R9, R9, 0xffff, RZ, 0xc0, !PT ;  /* 0x0000ffff09097812 */ /* 0x000fe400078ec0ff */
[----:B------:R-:W-:Y:S02]  /*140320*/  PRMT R13, R4, 0x5410, R6 ;  /* 0x00005410040d7816 */ /* 0x000fe40000000006 */
[----:B------:R-:W3:Y:S01]  /*140330*/  LDL.LU R4, [R1+0x272c] ;  /* 0x00272c0001047983 */ /* 0x000ee20000300800 */
[----:B------:R-:W-:Y:S02]  /*140340*/  PRMT R9, R7, 0x3340, R9 ;  /* 0x0000334007097816 */ /* 0x000fe40000000009 */
[----:B------:R-:W-:Y:S01]  /*140350*/  PRMT R7, R3, 0x3340, R0 ;  /* 0x0000334003077816 */ /* 0x000fe20000000000 */
[----:B------:R-:W3:Y:S04]  /*140360*/  LDL.LU R6, [R1+0x1d8] ;  /* 0x0001d80001067983 */ /* 0x000ee80000300800 */
[----:B------:R-:W-:Y:S01]  /*140370*/  STL [R1+0x69c], R13 ;  /* 0x00069c0d01007387 */ /* 0x000fe20000100800 */
[----:B----4-:R-:W-:-:S05]  /*140380*/  IADD3 R20, P1, PT, R2, R27, RZ ;  /* 0x0000001b02147210 */ /* 0x010fca0007f3e0ff */
[----:B------:R-:W-:-:S05]  /*140390*/  IMAD.X R21, R11, 0x1, R26, P1 ;  /* 0x000000010b157824 */ /* 0x000fca00008e061a */
[----:B------:R-:W-:Y:S04]  /*1403a0*/  STL.64 [R1+0xdb8], R20 ;  /* 0x000db81401007387 */ /* 0x000fe80000100a00 */
[----:B------:R2:W-:Y:S04]  /*1403b0*/  STL [R1+0x2c0], R9 ;  /* 0x0002c00901007387 */ /* 0x0005e80000100800 */
[----:B------:R1:W-:Y:S01]  /*1403c0*/  STL [R1+0x1f0], R7 ;  /* 0x0001f00701007387 */ /* 0x0003e20000100800 */
[----:B--2---:R-:W-:-:S03]  /*1403d0*/  LOP3.LUT R9, R12, 0xffff, RZ, 0xc0, !PT ;  /* 0x0000ffff0c097812 */ /* 0x004fc600078ec0ff */
[----:B------:R-:W2:Y:S01]  /*1403e0*/  LDL.LU R12, [R1+0x5a20] ;  /* 0x005a2000010c7983 */ /* 0x000ea20000300800 */
[----:B---3--:R-:W-:Y:S02]  /*1403f0*/  LOP3.LUT R3, R5, 0xffff, RZ, 0xc0, !PT ;  /* 0x0000ffff05037812 */ /* 0x008fe400078ec0ff */
[----:B-1----:R-:W-:Y:S02]  /*140400*/  LOP3.LUT R7, R8, 0xffff, RZ, 0xc0, !PT ;  /* 0x0000ffff08077812 */ /* 0x002fe400078ec0ff */
[----:B------:R-:W-:Y:S02]  /*140410*/  PRMT R8, R9, 0x3340, R0 ;  /* 0x0000334009087816 */ /* 0x000fe40000000000 */
[----:B------:R-:W-:Y:S02]  /*140420*/  SHF.R.U32.HI R10, RZ, 0x8, R10 ;  /* 0x00000008ff0a7819 */ /* 0x000fe4000001160a */
[----:B------:R-:W-:Y:S02]  /*140430*/  PRMT R5, R3, 0x3340, R7 ;  /* 0x0000334003057816 */ /* 0x000fe40000000007 */
[----:B------:R-:W-:-:S02]  /*140440*/  SHF.R.U32.HI R3, RZ, 0x8, R3 ;  /* 0x00000008ff037819 */ /* 0x000fc40000011603 */
[----:B------:R-:W-:Y:S02]  /*140450*/  SHF.R.U32.HI R7, RZ, 0x8, R7 ;  /* 0x00000008ff077819 */ /* 0x000fe40000011607 */
[----:B------:R-:W-:Y:S02]  /*140460*/  IADD3 R20, P1, PT, R2, R25, RZ ;  /* 0x0000001902147210 */ /* 0x000fe40007f3e0ff */
[----:B------:R-:W-:Y:S02]  /*140470*/  PRMT R13, R5, 0x5410, R8 ;  /* 0x00005410050d7816 */ /* 0x000fe40000000008 */
[----:B------:R-:W-:Y:S02]  /*140480*/  LOP3.LUT R10, R10, 0xffff, RZ, 0xc0, !PT ;  /* 0x0000ffff0a0a7812 */ /* 0x000fe400078ec0ff */
[----:B------:R-:W-:Y:S02]  /*140490*/  LOP3.LUT R3, R3, 0xffff, RZ, 0xc0, !PT ;  /* 0x0000ffff03037812 */ /* 0x000fe400078ec0ff */
[----:B------:R-:W-:Y:S01]  /*1404a0*/  LOP3.LUT R7, R7, 0xffff, RZ, 0xc0, !PT ;  /* 0x0000ffff07077812 */ /* 0x000fe200078ec0ff */
[----:B------:R-:W3:Y:S01]  /*1404b0*/  LDL.LU R5, [R1+0x27b8] ;  /* 0x0027b80001057983 */ /* 0x000ee20000300800 */
[----:B------:R-:W-:-:S03]  /*1404c0*/  IMAD.X R21, R11, 0x1, R24, P1 ;  /* 0x000000010b157824 */ /* 0x000fc600008e0618 */
[----:B------:R-:W4:Y:S01]  /*1404d0*/  LDL.LU R8, [R1+0x2dc] ;  /* 0x0002dc0001087983 */ /* 0x000f220000300800 */
[----:B------:R-:W-:-:S03]  /*1404e0*/  PRMT R10, R10, 0x3340, R0 ;  /* 0x000033400a0a7816 */ /* 0x000fc60000000000 */
[----:B------:R-:W-:Y:S01]  /*1404f0*/  STL [R1+0x688], R13 ;  /* 0x0006880d01007387 */ /* 0x000fe20000100800 */
[----:B------:R-:W-:-:S03]  /*140500*/  PRMT R3, R3, 0x3340, R7 ;  /* 0x0000334003037816 */ /* 0x000fc60000000007 */
[----:B------:R-:W-:Y:S04]  /*140510*/  STL [R1+0x5a04], R25 ;  /* 0x005a041901007387 */ /* 0x000fe80000100800 */
[----:B------:R1:W-:Y:S04]  /*140520*/  STL [R1+0x5a08], R24 ;  /* 0x005a081801007387 */ /* 0x0003e80000100800 */
[----:B------:R-:W-:Y:S04]  /*140530*/  STL.64 [R1+0xdb0], R20 ;  /* 0x000db01401007387 */ /* 0x000fe80000100a00 */
[----:B------:R-:W-:Y:S04]  /*140540*/  STL [R1+0x1e8], R10 ;  /* 0x0001e80a01007387 */ /* 0x000fe80000100800 */
[----:B------:R0:W-:Y:S01]  /*140550*/  STL [R1+0x2bc], R3 ;  /* 0x0002bc0301007387 */ /* 0x0001e20000100800 */
[----:B-1----:R-:W-:-:S02]  /*140560*/  LOP3.LUT R24, R6, 0xffff, RZ, 0xc0, !PT ;  /* 0x0000ffff06187812 */ /* 0x002fc400078ec0ff */
[----:B--2---:R-:W-:Y:S02]  /*140570*/  LOP3.LUT R6, R12, 0xffff, RZ, 0xc0, !PT ;  /* 0x0000ffff0c067812 */ /* 0x004fe400078ec0ff */
[----:B------:R-:W2:Y:S01]  /*140580*/  LDL.LU R12, [R1+0x5a1c] ;  /* 0x005a1c00010c7983 */ /* 0x000ea20000300800 */
[----:B------:R-:W-:Y:S02]  /*140590*/  LOP3.LUT R4, R4, 0xffff, RZ, 0xc0, !PT ;  /* 0x0000ffff04047812 */ /* 0x000fe400078ec0ff */
[----:B------:R-:W-:Y:S02]  /*1405a0*/  PRMT R7, R24, 0x3340, R0 ;  /* 0x0000334018077816 */ /* 0x000fe40000000000 */
[----:B------:R-:W-:Y:S02]  /*1405b0*/  SHF.R.U32.HI R9, RZ, 0x8, R9 ;  /* 0x00000008ff097819 */ /* 0x000fe40000011609 */
[----:B0-----:R-:W-:Y:S02]  /*1405c0*/  PRMT R3, R4, 0x3340, R6 ;  /* 0x0000334004037816 */ /* 0x001fe40000000006 */
[----:B------:R-:W-:-:S02]  /*1405d0*/  SHF.R.U32.HI R4, RZ, 0x8, R4 ;  /* 0x00000008ff047819 */ /* 0x000fc40000011604 */
[----:B------:R-:W-:Y:S02]  /*1405e0*/  SHF.R.U32.HI R6, RZ, 0x8, R6 ;  /* 0x00000008ff067819 */ /* 0x000fe40000011606 */
[----:B------:R-:W-:Y:S02]  /*1405f0*/  IADD3 R20, P1, PT, R2, R17, RZ ;  /* 0x0000001102147210 */ /* 0x000fe40007f3e0ff */
[----:B------:R-:W-:Y:S02]  /*140600*/  PRMT R3, R3, 0x5410, R7 ;  /* 0x0000541003037816 */ /* 0x000fe40000000007 */
[----:B------:R-:W-:Y:S02]  /*140610*/  LOP3.LUT R9, R9, 0xffff, RZ, 0xc0, !PT ;  /* 0x0000ffff09097812 */ /* 0x000fe400078ec0ff */
[----:B------:R-:W-:Y:S02]  /*140620*/  LOP3.LUT R4, R4, 0xffff, RZ, 0xc0, !PT ;  /* 0x0000ffff04047812 */ /* 0x000fe400078ec0ff */
[----:B------:R-:W-:Y:S01]  /*140630*/  LOP3.LUT R6, R6, 0xffff, RZ, 0xc0, !PT ;  /* 0x0000ffff06067812 */ /* 0x000fe200078ec0ff */
[----:B------:R-:W-:Y:S01]  /*140640*/  IMAD.X R21, R11, 0x1, R15, P1 ;  /* 0x000000010b157824 */ /* 0x000fe200008e060f */
[----:B------:R-:W-:Y:S01]  /*140650*/  PRMT R9, R9, 0x3340, R0 ;  /* 0x0000334009097816 */ /* 0x000fe20000000000 */
[----:B------:R0:W-:Y:S01]  /*140660*/  STL [R1+0x67c], R3 ;  /* 0x00067c0301007387 */ /* 0x0001e20000100800 */
[----:B------:R-:W-:-:S03]  /*140670*/  PRMT R4, R4, 0x3340, R6 ;  /* 0x0000334004047816 */ /* 0x000fc60000000006 */
[----:B------:R-:W2:Y:S04]  /*140680*/  LDL.LU R7, [R1+0x4e90] ;  /* 0x004e900001077983 */ /* 0x000ea80000300800 */
[----:B0-----:R-:W2:Y:S04]  /*140690*/  LDL.LU R3, [R1+0x2a48] ;  /* 0x002a480001037983 */ /* 0x001ea80000300800 */
[----:B------:R-:W-:Y:S04]  /*1406a0*/  STL.64 [R1+0xda8], R20 ;  /* 0x000da81401007387 */ /* 0x000fe80000100a00 */
[----:B------:R-:W-:Y:S04]  /*1406b0*/  STL [R1+0x1e4], R9 ;  /* 0x0001e40901007387 */ /* 0x000fe80000100800 */
[----:B------:R2:W-:Y:S01]  /*1406c0*/  STL [R1+0x2b8], R4 ;  /* 0x0002b80401007387 */ /* 0x0005e20000100800 */
[----:B---3--:R-:W-:-:S02]  /*1406d0*/  LOP3.LUT R5, R5, 0xffff, RZ, 0xc0, !PT ;  /* 0x0000ffff05057812 */ /* 0x008fc400078ec0ff */
[----:B----4-:R-:W-:Y:S02]  /*1406e0*/  LOP3.LUT R6, R8, 0xffff, RZ, 0xc0, !PT ;  /* 0x0000ffff08067812 */ /* 0x010fe400078ec0ff */
[----:B--2---:R-:W-:Y:S02]  /*1406f0*/  LOP3.LUT R4, R12, 0xffff, RZ, 0xc0, !PT ;  /* 0x0000ffff0c047812 */ /* 0x004fe400078ec0ff */
[----:B------:R-:W2:Y:S01]  /*140700*/  LDL.LU R12, [R1+0x5a18] ;  /* 0x005a1800010c7983 */ /* 0x000ea20000300800 */
[----:B------:R-:W-:Y:S02]  /*140710*/  PRMT R9, R6, 0x3340, R0 ;  /* 0x0000334006097816 */ /* 0x000fe40000000000 */
[----:B------:R-:W-:-:S04]  /*140720*/  PRMT R8, R5, 0x3340, R4 ;  /* 0x0000334005087816 */ /* 0x000fc80000000004 */
[----:B------:R-:W-:Y:S02]  /*140730*/  PRMT R10, R8, 0x5410, R9 ;  /* 0x00005410080a7816 */ /* 0x000fe40000000009 */
[----:B------:R-:W-:Y:S02]  /*140740*/  IADD3 R8, P1, PT, R2, R16, RZ ;  /* 0x0000001002087210 */ /* 0x000fe40007f3e0ff */
[----:B------:R-:W-:-:S03]  /*140750*/  SHF.R.U32.HI R5, RZ, 0x8, R5 ;  /* 0x00000008ff057819 */ /* 0x000fc60000011605 */
[----:B------:R-:W-:Y:S01]  /*140760*/  IMAD.X R9, R11, 0x1, R14, P1 ;  /* 0x000000010b097824 */ /* 0x000fe200008e060e */
[----:B------:R0:W-:Y:S01]  /*140770*/  STL [R1+0x660], R10 ;  /* 0x0006600a01007387 */ /* 0x0001e20000100800 */
[----:B------:R-:W-:-:S03]  /*140780*/  SHF.R.U32.HI R4, RZ, 0x8, R4 ;  /* 0x00000008ff047819 */ /* 0x000fc60000011604 */
[----:B------:R1:W-:Y:S01]  /*140790*/  STL.64 [R1+0xda0], R8 ;  /* 0x000da00801007387 */ /* 0x0003e20000100a00 */
[----:B0-----:R-:W-:Y:S02]  /*1407a0*/  LOP3.LUT R10, R4, 0xffff, RZ, 0xc0, !PT ;  /* 0x0000ffff040a7812 */ /* 0x001fe400078ec0ff */
[----:B-1----:R-:W-:Y:S02]  /*1407b0*/  SHF.R.U32.HI R9, RZ, 0x8, R6 ;  /* 0x00000008ff097819 */ /* 0x002fe40000011606 */
[----:B------:R-:W-:Y:S01]  /*1407c0*/  LOP3.LUT R8, R5, 0xffff, RZ, 0xc0, !PT ;  /* 0x0000ffff05087812 */ /* 0x000fe200078ec0ff */
[----:B------:R-:W3:Y:S04]  /*1407d0*/  LDL.LU R6, [R1+0x4e9c] ;  /* 0x004e9c0001067983 */ /* 0x000ee80000300800 */
[----:B------:R-:W4:Y:S01]  /*1407e0*/  LDL.LU R4, [R1+0x2a58] ;  /* 0x002a580001047983 */ /* 0x000f220000300800 */
[----:B------:R-:W-:-:S02]  /*1407f0*/  LOP3.LUT R9, R9, 0xffff, RZ, 0xc0, !PT ;  /* 0x0000ffff09097812 */ /* 0x000fc400078ec0ff */
[----:B------:R-:W-:Y:S01]  /*140800*/  PRMT R10, R8, 0x3340, R10 ;  /* 0x00003340080a7816 */ /* 0x000fe2000000000a */
[----:B------:R-:W3:Y:S04]  /*140810*/  LDL.LU R5, [R1+0x4dc8] ;  /* 0x004dc80001057983 */ /* 0x000ee80000300800 */
[----:B------:R-:W3:Y:S01]  /*140820*/  LDL.LU R8, [R1+0x2748] ;  /* 0x0027480001087983 */ /* 0x000ee20000300800 */
[----:B------:R-:W-:-:S03]  /*140830*/  PRMT R9, R9, 0x3340, R0 ;  /* 0x0000334009097816 */ /* 0x000fc60000000000 */
[----:B------:R0:W-:Y:S04]  /*140840*/  STL [R1+0x2b4], R10 ;  /* 0x0002b40a01007387 */ /* 0x0001e80000100800 */
[----:B------:R-:W3:Y:S04]  /*140850*/  LDL.LU R13, [R1+0x290] ;  /* 0x00029000010d7983 */ /* 0x000ee80000300800 */
[----:B------:R2:W-:Y:S01]  /*140860*/  STL [R1+0x1e0], R9 ;  /* 0x0001e00901007387 */ /* 0x0005e20000100800 */
[----:B------:R-:W-:Y:S02]  /*140870*/  LOP3.LUT R7, R7, 0xffff, RZ, 0xc0, !PT ;  /* 0x0000ffff07077812 */ /* 0x000fe400078ec0ff */
[----:B------:R-:W-:-:S04]  /*140880*/  LOP3.LUT R3, R3, 0xffff, RZ, 0xc0, !PT ;  /* 0x0000ffff03037812 */ /* 0x000fc800078ec0ff */
[----:B------:R-:W-:Y:S01]  /*140890*/  PRMT R20, R3, 0x3340, R0 ;  /* 0x0000334003147816 */ /* 0x000fe20000000000 */
[----:B0-----:R-:W3:Y:S01]  /*1408a0*/  LDL.LU R10, [R1+0x390] ;  /* 0x00039000010a7983 */ /* 0x001ee20000300800 */
[----:B--2---:R-:W-:-:S04]  /*1408b0*/  LOP3.LUT R9, R12, 0xffff, RZ, 0xc0, !PT ;  /* 0x0000ffff0c097812 */ /* 0x004fc800078ec0ff */
[----:B------:R-:W-:-:S04]  /*1408c0*/  PRMT R12, R7, 0x3340, R9 ;  /* 0x00003340070c7816 */ /* 0x000fc80000000009 */
[----:B------:R-:W-:Y:S02]  /*1408d0*/  PRMT R12, R12, 0x5410, R20 ;  /* 0x000054100c0c7816 */ /* 0x000fe40000000014 */
[----:B------:R-:W-:-:S05]  /*1408e0*/  IADD3 R20, P1, PT, R2, R23, RZ ;  /* 0x0000001702147210 */ /* 0x000fca0007f3e0ff */
[----:B------:R-:W-:Y:S01]  /*1408f0*/  IMAD.X R21, R11, 0x1, R22, P1 ;  /* 0x000000010b157824 */ /* 0x000fe200008e0616 */
[----:B------:R-:W-:Y:S04]  /*140900*/  STL [R1+0x5828], R12 ;  /* 0x0058280c01007387 */ /* 0x000fe80000100800 */
[----:B------:R0:W-:Y:S04]  /*140910*/  STL.64 [R1+0xd70], R20 ;  /* 0x000d701401007387 */ /* 0x0001e80000100a00 */
[----:B0-----:R-:W2:Y:S01]  /*140920*/  LDL.LU.64 R20, [R1+0x5a10] ;  /* 0x005a100001147983 */ /* 0x001ea20000300a00 */
[----:B------:R-:W-:-:S02]  /*140930*/  SHF.R.U32.HI R12, RZ, 0x8, R24 ;  /* 0x00000008ff0c7819 */ /* 0x000fc40000011618 */
[----:B------:R-:W-:Y:S02]  /*140940*/  SHF.R.U32.HI R7, RZ, 0x8, R7 ;  /* 0x00000008ff077819 */ /* 0x000fe40000011607 */
[----:B------:R-:W-:Y:S02]  /*140950*/  SHF.R.U32.HI R9, RZ, 0x8, R9 ;  /* 0x00000008ff097819 */ /* 0x000fe40000011609 */
[----:B------:R-:W-:Y:S02]  /*140960*/  LOP3.LUT R12, R12, 0xffff, RZ, 0xc0, !PT ;  /* 0x0000ffff0c0c7812 */ /* 0x000fe400078ec0ff */
[----:B------:R-:W-:Y:S02]  /*140970*/  LOP3.LUT R7, R7, 0xffff, RZ, 0xc0, !PT ;  /* 0x0000ffff07077812 */ /* 0x000fe400078ec0ff */
[----:B------:R-:W-:Y:S02]  /*140980*/  LOP3.LUT R9, R9, 0xffff, RZ, 0xc0, !PT ;  /* 0x0000ffff09097812 */ /* 0x000fe400078ec0ff */
[----:B------:R-:W-:-:S02]  /*140990*/  SHF.R.U32.HI R3, RZ, 0x8, R3 ;  /* 0x00000008ff037819 */ /* 0x000fc40000011603 */
[----:B------:R-:W-:Y:S02]  /*1409a0*/  PRMT R12, R12, 0x3340, R0 ;  /* 0x000033400c0c7816 */ /* 0x000fe40000000000 */
[----:B------:R-:W-:Y:S02]  /*1409b0*/  PRMT R7, R7, 0x3340, R9 ;  /* 0x0000334007077816 */ /* 0x000fe40000000009 */
[----:B------:R-:W-:Y:S01]  /*1409c0*/  LOP3.LUT R3, R3, 0xffff, RZ, 0xc0, !PT ;  /* 0x0000ffff03037812 */ /* 0x000fe200078ec0ff */
[----:B------:R-:W-:Y:S04]  /*1409d0*/  STL [R1+0x1d8], R12 ;  /* 0x0001d80c01007387 */ /* 0x000fe80000100800 */
[----:B------:R0:W-:Y:S01]  /*1409e0*/  STL [R1+0x2b0], R7 ;  /* 0x0002b00701007387 */ /* 0x0001e20000100800 */
[----:B----4-:R-:W-:-:S02]  /*1409f0*/  LOP3.LUT R4, R4, 0xffff, RZ, 0xc0, !PT ;  /* 0x0000ffff04047812 */ /* 0x010fc400078ec0ff */
[----:B---3--:R-:W-:Y:S02]  /*140a00*/  LOP3.LUT R5, R5, 0xffff, RZ, 0xc0, !PT ;  /* 0x0000ffff05057812 */ /* 0x008fe400078ec0ff */
[----:B0-----:R-:W-:Y:S02]  /*140a10*/  PRMT R7, R3, 0x3340, R0 ;  /* 0x0000334003077816 */ /* 0x001fe40000000000 */
[----:B------:R-:W-:Y:S02]  /*140a20*/  LOP3.LUT R3, R6, 0xffff, RZ, 0xc0, !PT ;  /* 0x0000ffff06037812 */ /* 0x000fe400078ec0ff */
[----:B------:R-:W-:Y:S02]  /*140a30*/  LOP3.LUT R13, R13, 0xffff, RZ, 0xc0, !PT ;  /* 0x0000ffff0d0d7812 */ /* 0x000fe400078ec0ff */
[----:B------:R-:W-:Y:S02]  /*140a40*/  PRMT R12, R3, 0x3340, R5 ;  /* 0x00003340030c7816 */ /* 0x000fe40000000005 */
[----:B------:R-:W-:-:S02]  /*140a50*/  LOP3.LUT R9, R8, 0xffff, RZ, 0xc0, !PT ;  /* 0x0000ffff08097812 */ /* 0x000fc400078ec0ff */
[----:B------:R-:W-:Y:S02]  /*140a60*/  LOP3.LUT R10, R10, 0xffff, RZ, 0xc0, !PT ;  /* 0x0000ffff0a0a7812 */ /* 0x000fe400078ec0ff */
[----:B------:R-:W-:Y:S02]  /*140a70*/  SHF.R.U32.HI R3, RZ, 0x8, R3 ;  /* 0x00000008ff037819 */ /* 0x000fe40000011603 */
[----:B------:R-:W-:Y:S02]  /*140a80*/  SHF.R.U32.HI R5, RZ, 0x8, R5 ;  /* 0x00000008ff057819 */ /* 0x000fe40000011605 */
[----:B------:R-:W-:Y:S02]  /*140a90*/  LOP3.LUT R3, R3, 0xffff, RZ, 0xc0, !PT ;  /* 0x0000ffff03037812 */ /* 0x000fe400078ec0ff */
[----:B------:R-:W-:-:S04]  /*140aa0*/  LOP3.LUT R5, R5, 0xffff, RZ, 0xc0, !PT ;  /* 0x0000ffff05057812 */ /* 0x000fc800078ec0ff */
[----:B------:R-:W-:Y:S02]  /*140ab0*/  PRMT R3, R3, 0x3340, R5 ;  /* 0x0000334003037816 */ /* 0x000fe40000000005 */
[----:B--2---:R-:W-:-:S05]  /*140ac0*/  IADD3 R24, P1, PT, R2, R21, RZ ;  /* 0x0000001502187210 */ /* 0x004fca0007f3e0ff */
[----:B------:R-:W-:-:S05]  /*140ad0*/  IMAD.X R25, R11, 0x1, R19, P1 ;  /* 0x000000010b197824 */ /* 0x000fca00008e0613 */
[----:B------:R-:W-:Y:S04]  /*140ae0*/  STL.64 [R1+0xd78], R24 ;  /* 0x000d781801007387 */ /* 0x000fe80000100a00 */
[----:B------:R0:W-:Y:S04]  /*140af0*/  STL [R1+0x1d4], R7 ;  /* 0x0001d40701007387 */ /* 0x0001e80000100800 */
[----:B0-----:R-:W2:Y:S01]  /*140b00*/  LDL.LU R7, [R1+0x4e64] ;  /* 0x004e640001077983 */ /* 0x001ea20000300800 */
[----:B------:R-:W-:-:S03]  /*140b10*/  PRMT R24, R4, 0x3340, R0 ;  /* 0x0000334004187816 */ /* 0x000fc60000000000 */
[----:B------:R-:W3:Y:S04]  /*140b20*/  LDL.LU R6, [R1+0x2918] ;  /* 0x0029180001067983 */ /* 0x000ee80000300800 */
[----:B------:R-:W4:Y:S01]  /*140b30*/  LDL.LU R8, [R1+0x4da0] ;  /* 0x004da00001087983 */ /* 0x000f220000300800 */
[----:B------:R-:W-:-:S03]  /*140b40*/  PRMT R12, R12, 0x5410, R24 ;  /* 0x000054100c0c7816 */ /* 0x000fc60000000018 */
[----:B------:R-:W-:Y:S01]  /*140b50*/  STL [R1+0x57e4], R13 ;  /* 0x0057e40d01007387 */ /* 0x000fe20000100800 */
[----:B------:R-:W-:-:S03]  /*140b60*/  PRMT R24, R13, 0x3340, R0 ;  /* 0x000033400d187816 */ /* 0x000fc60000000000 */
[----:B------:R0:W-:Y:S02]  /*140b70*/  STL [R1+0x5e0], R12 ;  /* 0x0005e00c01007387 */ /* 0x0001e40000100800 */
[--C-:B0-----:R-:W-:Y:S02]  /*140b80*/  PRMT R12, R9, 0x3340, R10.reuse ;  /* 0x00003340090c7816 */ /* 0x101fe4000000000a */
[----:B------:R-:W-:Y:S02]  /*140b90*/  SHF.R.U32.HI R9, RZ, 0x8, R9 ;  /* 0x00000008ff097819 */ /* 0x000fe40000011609 */
[----:B------:R-:W-:Y:S02]  /*140ba0*/  SHF.R.U32.HI R10, RZ, 0x8, R10 ;  /* 0x00000008ff0a7819 */ /* 0x000fe4000001160a */
[----:B------:R-:W-:Y:S02]  /*140bb0*/  PRMT R24, R12, 0x5410, R24 ;  /* 0x000054100c187816 */ /* 0x000fe40000000018 */
[----:B------:R-:W-:-:S02]  /*140bc0*/  IADD3 R12, P1, PT, R2, R20, RZ ;  /* 0x00000014020c7210 */ /* 0x000fc40007f3e0ff */
[----:B------:R-:W-:Y:S02]  /*140bd0*/  LOP3.LUT R9, R9, 0xffff, RZ, 0xc0, !PT ;  /* 0x0000ffff09097812 */ /* 0x000fe400078ec0ff */
[----:B------:R-:W-:Y:S01]  /*140be0*/  LOP3.LUT R10, R10, 0xffff, RZ, 0xc0, !PT ;  /* 0x0000ffff0a0a7812 */ /* 0x000fe200078ec0ff */
[----:B------:R-:W-:-:S03]  /*140bf0*/  IMAD.X R13, R11, 0x1, R18, P1 ;  /* 0x000000010b0d7824 */ /* 0x000fc600008e0612 */
[----:B------:R-:W-:Y:S01]  /*140c00*/  PRMT R9, R9, 0x3340, R10 ;  /* 0x0000334009097816 */ /* 0x000fe2000000000a */
[----:B------:R-:W-:Y:S04]  /*140c10*/  STL [R1+0x29cc], R24 ;  /* 0x0029cc1801007387 */ /* 0x000fe80000100800 */
[----:B------:R-:W-:Y:S04]  /*140c20*/  STL.64 [R1+0xd68], R12 ;  /* 0x000d680c01007387 */ /* 0x000fe80000100a00 */
[----:B------:R-:W4:Y:S04]  /*140c30*/  LDL.LU R5, [R1+0x4e70] ;  /* 0x004e700001057983 */ /* 0x000f280000300800 */
[----:B------:R-:W-:Y:S04]  /*140c40*/  STL [R1+0x16d4], R9 ;  /* 0x0016d40901007387 */ /* 0x000fe80000100800 */
[----:B------:R-:W4:Y:S04]  /*140c50*/  LDL.LU R11, [R1+0x292c] ;  /* 0x00292c00010b7983 */ /* 0x000f280000300800 */
[----:B------:R0:W-:Y:S04]  /*140c60*/  STL [R1+0x2ac], R3 ;  /* 0x0002ac0301007387 */ /* 0x0001e80000100800 */
[----:B0-----:R-:W4:Y:S04]  /*140c70*/  LDL.LU R3, [R1+0x4dac] ;  /* 0x004dac0001037983 */ /* 0x001f280000300800 */
[----:B------:R-:W4:Y:S04]  /*140c80*/  LDL.LU R9, [R1+0x27c8] ;  /* 0x0027c80001097983 */ /* 0x000f280000300800 */
[----:B------:R-:W4:Y:S04]  /*140c90*/  LDL.LU R10, [R1+0x2f4] ;  /* 0x0002f400010a7983 */ /* 0x000f280000300800 */
[----:B------:R-:W4:Y:S01]  /*140ca0*/  LDL.LU R25, [R1+0x1030] ;  /* 0x0010300001197983 */ /* 0x000f220000300800 */
[----:B------:R-:W-:Y:S01]  /*140cb0*/  VIADD R2, R2, UR5 ;  /* 0x0000000502027c36 */ /* 0x000fe20008000000 */
[----:B------:R-:W-:Y:S01]  /*140cc0*/  SHF.R.U32.HI R4, RZ, 0x8, R4 ;  /* 0x00000008ff047819 */ /* 0x000fe20000011604 */
[----:B------:R-:W0:Y:S03]  /*140cd0*/  LDCU UR5, c[0x0][0x3b8] ;  /* 0x00007700ff0577ac */ /* 0x000e260008000800 */
[----:B------:R-:W-:-:S04]  /*140ce0*/  LOP3.LUT R4, R4, 0xffff, RZ, 0xc0, !PT ;  /* 0x0000ffff04047812 */ /* 0x000fc800078ec0ff */
[--C-:B------:R-:W-:Y:S02]  /*140cf0*/  PRMT R4, R4, 0x3340, R0.reuse ;  /* 0x0000334004047816 */ /* 0x100fe40000000000 */
[----:B--2---:R-:W-:Y:S02]  /*140d00*/  LOP3.LUT R7, R7, 0xffff, RZ, 0xc0, !PT ;  /* 0x0000ffff07077812 */ /* 0x004fe400078ec0ff */
[----:B---3--:R-:W-:Y:S02]  /*140d10*/  LOP3.LUT R6, R6, 0xffff, RZ, 0xc0, !PT ;  /* 0x0000ffff06067812 */ /* 0x008fe400078ec0ff */
[----:B----4-:R-:W-:Y:S02]  /*140d20*/  LOP3.LUT R8, R8, 0xffff, RZ, 0xc0, !PT ;  /* 0x0000ffff08087812 */ /* 0x010fe400078ec0ff */
[----:B------:R-:W-:Y:S02]  /*140d30*/  PRMT R13, R6, 0x3340, R0 ;  /* 0x00003340060d7816 */ /* 0x000fe40000000000 */
[----:B------:R-:W-:-:S02]  /*140d40*/  PRMT R12, R7, 0x3340, R8 ;  /* 0x00003340070c7816 */ /* 0x000fc40000000008 */
[----:B------:R-:W-:Y:S02]  /*140d50*/  SHF.R.U32.HI R7, RZ, 0x8, R7 ;  /* 0x00000008ff077819 */ /* 0x000fe40000011607 */
[----:B------:R-:W-:Y:S02]  /*140d60*/  SHF.R.U32.HI R8, RZ, 0x8, R8 ;  /* 0x00000008ff087819 */ /* 0x000fe40000011608 */
[----:B------:R-:W-:Y:S02]  /*140d70*/  PRMT R12, R12, 0x5410, R13 ;  /* 0x000054100c0c7816 */ /* 0x000fe4000000000d */
[----:B------:R-:W-:Y:S02]  /*140d80*/  LOP3.LUT R7, R7, 0xffff, RZ, 0xc0, !PT ;  /* 0x0000ffff07077812 */ /* 0x000fe400078ec0ff */
[----:B------:R-:W-:Y:S02]  /*140d90*/  LOP3.LUT R8, R8, 0xffff, RZ, 0xc0, !PT ;  /* 0x0000ffff08087812 */ /* 0x000fe400078ec0ff */
[----:B------:R-:W-:Y:S01]  /*140da0*/  SHF.R.U32.HI R6, RZ, 0x8, R6 ;  /* 0x00000008ff067819 */ /* 0x000fe20000011606 */
[----:B------:R1:W-:Y:S01]  /*140db0*/  STL [R1+0x41c], R12 ;  /* 0x00041c0c01007387 */ /* 0x0003e20000100800 */
[----:B------:R-:W-:-:S02]  /*140dc0*/  PRMT R7, R7, 0x3340, R8 ;  /* 0x0000334007077816 */ /* 0x000fc40000000008 */
[----:B------:R-:W-:Y:S02]  /*140dd0*/  SHF.R.S32.HI R8, RZ, 0x1f, R2 ;  /* 0x0000001fff087819 */ /* 0x000fe40000011402 */
[----:B------:R-:W-:Y:S02]  /*140de0*/  LOP3.LUT R6, R6, 0xffff, RZ, 0xc0, !PT ;  /* 0x0000ffff06067812 */ /* 0x000fe400078ec0ff */
[----:B-1----:R-:W-:Y:S02]  /*140df0*/  IADD3 R12, P1, PT, R2, R29, RZ ;  /* 0x0000001d020c7210 */ /* 0x002fe40007f3e0ff */
[----:B------:R-:W-:-:S03]  /*140e00*/  PRMT R6, R6, 0x3340, R0 ;  /* 0x0000334006067816 */ /* 0x000fc60000000000 */
[----:B------:R-:W-:Y:S01]  /*140e10*/  IMAD.X R13, R8, 0x1, R28, P1 ;  /* 0x00000001080d7824 */ /* 0x000fe200008e061c */
[----:B------:R1:W-:Y:S01]  /*140e20*/  STL [R1+0x2a4], R7 ;  /* 0x0002a40701007387 */ /* 0x0003e20000100800 */
[----:B------:R-:W-:Y:S02]  /*140e30*/  LOP3.LUT R5, R5, 0xffff, RZ, 0xc0, !PT ;  /* 0x0000ffff05057812 */ /* 0x000fe400078ec0ff */
[----:B------:R-:W-:Y:S01]  /*140e40*/  LOP3.LUT R11, R11, 0xffff, RZ, 0xc0, !PT ;  /* 0x0000ffff0b0b7812 */ /* 0x000fe200078ec0ff */
[----:B------:R2:W-:Y:S04]  /*140e50*/  STL.64 [R1+0xd60], R12 ;  /* 0x000d600c01007387 */ /* 0x0005e80000100a00 */
[----:B-1----:R-:W3:Y:S04]  /*140e60*/  LDL.LU R7, [R1+0x274c] ;  /* 0x00274c0001077983 */ /* 0x002ee80000300800 */
[----:B------:R1:W-:Y:S01]  /*140e70*/  STL [R1+0x1d0], R6 ;  /* 0x0001d00601007387 */ /* 0x0003e20000100800 */
[----:B------:R-:W-:-:S02]  /*140e80*/  LOP3.LUT R3, R3, 0xffff, RZ, 0xc0, !PT ;  /* 0x0000ffff03037812 */ /* 0x000fc400078ec0ff */
[----:B--2---:R-:W-:Y:S02]  /*140e90*/  LOP3.LUT R12, R10, 0xffff, RZ, 0xc0, !PT ;  /* 0x0000ffff0a0c7812 */ /* 0x004fe400078ec0ff */
[----:B------:R-:W-:Y:S02]  /*140ea0*/  PRMT R13, R11, 0x3340, R0 ;  /* 0x000033400b0d7816 */ /* 0x000fe40000000000 */
[----:B------:R-:W-:Y:S01]  /*140eb0*/  PRMT R10, R5, 0x3340, R3 ;  /* 0x00003340050a7816 */ /* 0x000fe20000000003 */
[----:B-1----:R-:W2:Y:S04]  /*140ec0*/  LDL.LU R6, [R1+0x294] ;  /* 0x0002940001067983 */ /* 0x002ea80000300800 */
[----:B------:R1:W-:Y:S01]  /*140ed0*/  STL [R1+0x1c4], R4 ;  /* 0x0001c40401007387 */ /* 0x0003e20000100800 */
[----:B------:R-:W-:-:S02]  /*140ee0*/  PRMT R24, R10, 0x5410, R13 ;  /* 0x000054100a187816 */ /* 0x000fc4000000000d */
[----:B------:R-:W-:Y:S02]  /*140ef0*/  LOP3.LUT R9, R9, 0xffff, RZ, 0xc0, !PT ;  /* 0x0000ffff09097812 */ /* 0x000fe400078ec0ff */
[----:B------:R-:W-:Y:S01]  /*140f00*/  PRMT R13, R12, 0x3340, R0 ;  /* 0x000033400c0d7816 */ /* 0x000fe20000000000 */
[----:B-1----:R-:W4:Y:S04]  /*140f10*/  LDL.LU R4, [R1+0x39c] ;  /* 0x00039c0001047983 */ /* 0x002f280000300800 */
[----:B------:R1:W-:Y:S04]  /*140f20*/  STL [R1+0x57e8], R11 ;  /* 0x0057e80b01007387 */ /* 0x0003e80000100800 */
[----:B------:R0:W-:Y:S01]  /*140f30*/  STL [R1+0x29bc], R24 ;  /* 0x0029bc1801007387 */ /* 0x0001e20000100800 */
[----:B-1----:R-:W-:-:S02]  /*140f40*/  LOP3.LUT R11, R25, 0xffff, RZ, 0xc0, !PT ;  /* 0x0000ffff190b7812 */ /* 0x002fc400078ec0ff */
[----:B0-----:R-:W-:Y:S02]  /*140f50*/  IADD3 R24, P1, PT, R2, R27, RZ ;  /* 0x0000001b02187210 */ /* 0x001fe40007f3e0ff */
[----:B------:R-:W-:-:S03]  /*140f60*/  PRMT R10, R9, 0x3340, R11 ;  /* 0x00003340090a7816 */ /* 0x000fc6000000000b */
[----:B------:R-:W-:Y:S01]  /*140f70*/  IMAD.X R25, R8, 0x1, R26, P1 ;  /* 0x0000000108197824 */ /* 0x000fe200008e061a */
[----:B------:R-:W-:Y:S02]  /*140f80*/  PRMT R10, R10, 0x5410, R13 ;  /* 0x000054100a0a7816 */ /* 0x000fe4000000000d */
[----:B------:R-:W-:-:S03]  /*140f90*/  SHF.R.U32.HI R13, RZ, 0x8, R5 ;  /* 0x00000008ff0d7819 */ /* 0x000fc60000011605 */
[----:B------:R-:W-:Y:S04]  /*140fa0*/  STL [R1+0x29b8], R10 ;  /* 0x0029b80a01007387 */ /* 0x000fe80000100800 */
[----:B------:R0:W-:Y:S01]  /*140fb0*/  STL.64 [R1+0xd30], R24 ;  /* 0x000d301801007387 */ /* 0x0001e20000100a00 */
[----:B------:R-:W-:Y:S02]  /*140fc0*/  LOP3.LUT R13, R13, 0xffff, RZ, 0xc0, !PT ;  /* 0x0000ffff0d0d7812 */ /* 0x000fe400078ec0ff */
[----:B0-----:R-:W-:Y:S01]  /*140fd0*/  SHF.R.U32.HI R25, RZ, 0x8, R3 ;  /* 0x00000008ff197819 */ /* 0x001fe20000011603 */
[----:B------:R-:W4:Y:S04]  /*140fe0*/  LDL.LU R24, [R1+0x5a08] ;  /* 0x005a080001187983 */ /* 0x000f280000300800 */
[----:B------:R-:W4:Y:S04]  /*140ff0*/  LDL.LU R10, [R1+0x27cc] ;  /* 0x0027cc00010a7983 */ /* 0x000f280000300800 */
[----:B------:R-:W4:Y:S01]  /*141000*/  LDL.LU R3, [R1+0x300] ;  /* 0x0003000001037983 */ /* 0x000f220000300800 */
[----:B------:R-:W-:-:S03]  /*141010*/  LOP3.LUT R25, R25, 0xffff, RZ, 0xc0, !PT ;  /* 0x0000ffff19197812 */ /* 0x000fc600078ec0ff */
[----:B------:R-:W4:Y:S01]  /*141020*/  LDL.LU R5, [R1+0x269c] ;  /* 0x00269c0001057983 */ /* 0x000f220000300800 */
[----:B------:R-:W-:-:S03]  /*141030*/  PRMT R13, R13, 0x3340, R25 ;  /* 0x000033400d0d7816 */ /* 0x000fc60000000019 */
[----:B------:R-:W4:Y:S01]  /*141040*/  LDL.LU R25, [R1+0x5a04] ;  /* 0x005a040001197983 */ /* 0x000f220000300800 */
[----:B------:R-:W-:Y:S02]  /*141050*/  SHF.R.U32.HI R9, RZ, 0x8, R9 ;  /* 0x00000008ff097819 */ /* 0x000fe40000011609 */
[----:B------:R-:W-:Y:S02]  /*141060*/  SHF.R.U32.HI R11, RZ, 0x8, R11 ;  /* 0x00000008ff0b7819 */ /* 0x000fe4000001160b */
[----:B------:R-:W-:Y:S02]  /*141070*/  LOP3.LUT R9, R9, 0xffff, RZ, 0xc0, !PT ;  /* 0x0000ffff09097812 */ /* 0x000fe400078ec0ff */
[----:B------:R-:W-:-:S04]  /*141080*/  LOP3.LUT R11, R11, 0xffff, RZ, 0xc0, !PT ;  /* 0x0000ffff0b0b7812 */ /* 0x000fc800078ec0ff */
[----:B------:R-:W-:Y:S01]  /*141090*/  PRMT R11, R9, 0x3340, R11 ;  /* 0x00003340090b7816 */ /* 0x000fe2000000000b */
[----:B------:R2:W-:Y:S04]  /*1410a0*/  STL [R1+0x1030], R13 ;  /* 0x0010300d01007387 */ /* 0x0005e80000100800 */
[----:B------:R4:W-:Y:S01]  /*1410b0*/  STL [R1+0x29c], R11 ;  /* 0x00029c0b01007387 */ /* 0x0009e20000100800 */
[----:B---3--:R-:W-:Y:S02]  /*1410c0*/  LOP3.LUT R9, R7, 0xffff, RZ, 0xc0, !PT ;  /* 0x0000ffff07097812 */ /* 0x008fe400078ec0ff */
[----:B--2---:R-:W-:-:S04]  /*1410d0*/  LOP3.LUT R13, R6, 0xffff, RZ, 0xc0, !PT ;  /* 0x0000ffff060d7812 */ /* 0x004fc800078ec0ff */
[----:B------:R-:W-:Y:S02]  /*1410e0*/  PRMT R6, R13, 0x3340, R0 ;  /* 0x000033400d067816 */ /* 0x000fe40000000000 */
[----:B----4-:R-:W-:-:S04]  /*1410f0*/  LOP3.LUT R11, R4, 0xffff, RZ, 0xc0, !PT ;  /* 0x0000ffff040b7812 */ /* 0x010fc800078ec0ff */
[----:B------:R-:W-:-:S04]  /*141100*/  PRMT R4, R9, 0x3340, R11 ;  /* 0x0000334009047816 */ /* 0x000fc8000000000b */
[----:B------:R-:W-:-:S05]  /*141110*/  PRMT R4, R4, 0x5410, R6 ;  /* 0x0000541004047816 */ /* 0x000fca0000000006 */
[----:B------:R-:W-:Y:S01]  /*141120*/  STL [R1+0x29ac], R4 ;  /* 0x0029ac0401007387 */ /* 0x000fe20000100800 */
[----:B------:R-:W-:-:S05]  /*141130*/  IADD3 R6, P1, PT, R2, R25, RZ ;  /* 0x0000001902067210 */ /* 0x000fca0007f3e0ff */
[----:B------:R-:W-:-:S05]  /*141140*/  IMAD.X R7, R8, 0x1, R24, P1 ;  /* 0x0000000108077824 */ /* 0x000fca00008e0618 */
[----:B------:R0:W-:Y:S04]  /*141150*/  STL.64 [R1+0xd58], R6 ;  /* 0x000d580601007387 */ /* 0x0001e80000100a00 */
[----:B0-----:R-:W2:Y:S04]  /*141160*/  LDL.LU R7, [R1+0x4edc] ;  /* 0x004edc0001077983 */ /* 0x001ea80000300800 */
[----:B------:R-:W3:Y:S04]  /*141170*/  LDL.LU R6, [R1+0x2aa8] ;  /* 0x002aa80001067983 */ /* 0x000ee80000300800 */
[----:B------:R-:W4:Y:S01]  /*141180*/  LDL.LU R4, [R1+0x4e10] ;  /* 0x004e100001047983 */ /* 0x000f220000300800 */
[----:B------:R-:W-:-:S02]  /*141190*/  SHF.R.U32.HI R12, RZ, 0x8, R12 ;  /* 0x00000008ff0c7819 */ /* 0x000fc4000001160c */
[----:B------:R-:W-:Y:S02]  /*1411a0*/  SHF.R.U32.HI R9, RZ, 0x8, R9 ;  /* 0x00000008ff097819 */ /* 0x000fe40000011609 */
[----:B------:R-:W-:Y:S02]  /*1411b0*/  SHF.R.U32.HI R11, RZ, 0x8, R11 ;  /* 0x00000008ff0b7819 */ /* 0x000fe4000001160b */
[----:B------:R-:W-:Y:S02]  /*1411c0*/  LOP3.LUT R12, R12, 0xffff, RZ, 0xc0, !PT ;  /* 0x0000ffff0c0c7812 */ /* 0x000fe400078ec0ff */
[----:B------:R-:W-:Y:S02]  /*1411d0*/  LOP3.LUT R9, R9, 0xffff, RZ, 0xc0, !PT ;  /* 0x0000ffff09097812 */ /* 0x000fe400078ec0ff */
[----:B------:R-:W-:Y:S02]  /*1411e0*/  LOP3.LUT R11, R11, 0xffff, RZ, 0xc0, !PT ;  /* 0x0000ffff0b0b7812 */ /* 0x000fe400078ec0ff */
[----:B------:R-:W-:Y:S01]  /*1411f0*/  PRMT R12, R12, 0x3340, R0 ;  /* 0x000033400c0c7816 */ /* 0x000fe20000000000 */
[----:B------:R-:W-:Y:S01]  /*141200*/  STL.64 [R1+0x59f8], R24 ;  /* 0x0059f81801007387 */ /* 0x000fe20000100a00 */
[----:B------:R-:W-:-:S02]  /*141210*/  PRMT R9, R9, 0x3340, R11 ;  /* 0x0000334009097816 */ /* 0x000fc4000000000b */
[----:B------:R-:W-:Y:S02]  /*141220*/  LOP3.LUT R11, R10, 0xffff, RZ, 0xc0, !PT ;  /* 0x0000ffff0a0b7812 */ /* 0x000fe400078ec0ff */
[----:B------:R-:W-:Y:S01]  /*141230*/  LOP3.LUT R10, R3, 0xffff, RZ, 0xc0, !PT ;  /* 0x0000ffff030a7812 */ /* 0x000fe200078ec0ff */
[----:B------:R0:W-:Y:S02]  /*141240*/  STL [R1+0x1c0], R12 ;  /* 0x0001c00c01007387 */ /* 0x0001e40000100800 */
[----:B0-----:R-:W-:Y:S02]  /*141250*/  LOP3.LUT R12, R5, 0xffff, RZ, 0xc0, !PT ;  /* 0x0000ffff050c7812 */ /* 0x001fe400078ec0ff */
[----:B------:R-:W-:Y:S02]  /*141260*/  PRMT R5, R10, 0x3340, R0 ;  /* 0x000033400a057816 */ /* 0x000fe40000000000 */
[----:B------:R-:W-:Y:S02]  /*141270*/  PRMT R3, R11, 0x3340, R12 ;  /* 0x000033400b037816 */ /* 0x000fe4000000000c */
[----:B------:R-:W-:-:S02]  /*141280*/  IADD3 R24, P1, PT, R2, R17, RZ ;  /* 0x0000001102187210 */ /* 0x000fc40007f3e0ff */
[----:B------:R-:W-:Y:S02]  /*141290*/  SHF.R.U32.HI R11, RZ, 0x8, R11 ;  /* 0x00000008ff0b7819 */ /* 0x000fe4000001160b */
[----:B------:R-:W-:Y:S02]  /*1412a0*/  PRMT R3, R3, 0x5410, R5 ;  /* 0x0000541003037816 */ /* 0x000fe40000000005 */
[----:B------:R-:W-:Y:S02]  /*1412b0*/  SHF.R.U32.HI R12, RZ, 0x8, R12 ;  /* 0x00000008ff0c7819 */ /* 0x000fe4000001160c */
[----:B------:R-:W-:Y:S01]  /*1412c0*/  SHF.R.U32.HI R10, RZ, 0x8, R10 ;  /* 0x00000008ff0a7819 */ /* 0x000fe2000001160a */
[----:B------:R-:W-:Y:S01]  /*1412d0*/  STL [R1+0x294], R9 ;  /* 0x0002940901007387 */ /* 0x000fe20000100800 */
[----:B------:R-:W-:-:S03]  /*1412e0*/  IMAD.X R25, R8, 0x1, R15, P1 ;  /* 0x0000000108197824 */ /* 0x000fc600008e060f */
[----:B------:R0:W-:Y:S01]  /*1412f0*/  STL [R1+0x29a8], R3 ;  /* 0x0029a80301007387 */ /* 0x0001e20000100800 */
[----:B------:R-:W-:Y:S02]  /*141300*/  LOP3.LUT R11, R11, 0xffff, RZ, 0xc0, !PT ;  /* 0x0000ffff0b0b7812 */ /* 0x000fe400078ec0ff */
[----:B------:R-:W-:Y:S02]  /*141310*/  LOP3.LUT R12, R12, 0xffff, RZ, 0xc0, !PT ;  /* 0x0000ffff0c0c7812 */ /* 0x000fe400078ec0ff */
[----:B------:R-:W-:Y:S01]  /*141320*/  LOP3.LUT R10, R10, 0xffff, RZ, 0xc0, !PT ;  /* 0x0000ffff0a0a7812 */ /* 0x000fe200078ec0ff */
[----:B0-----:R-:W4:Y:S04]  /*141330*/  LDL.LU R3, [R1+0x2768] ;  /* 0x0027680001037983 */ /* 0x001f280000300800 */
[----:B------:R-:W4:Y:S04]  /*141340*/  LDL.LU R5, [R1+0x298] ;  /* 0x0002980001057983 */ /* 0x000f280000300800 */
[----:B------:R-:W4:Y:S04]  /*141350*/  LDL.LU R9, [R1+0x3ac] ;  /* 0x0003ac0001097983 */ /* 0x000f280000300800 */
[----:B------:R0:W-:Y:S02]  /*141360*/  STL.64 [R1+0xd28], R24 ;  /* 0x000d281801007387 */ /* 0x0001e40000100a00 */
[----:B0-----:R-:W-:-:S02]  /*141370*/  PRMT R24, R11, 0x3340, R12 ;  /* 0x000033400b187816 */ /* 0x001fc4000000000c */
[----:B------:R-:W-:-:S03]  /*141380*/  PRMT R12, R10, 0x3340, R0 ;  /* 0x000033400a0c7816 */ /* 0x000fc60000000000 */
[----:B------:R-:W-:Y:S04]  /*141390*/  STL [R1+0x290], R24 ;  /* 0x0002901801007387 */ /* 0x000fe80000100800 */
[----:B------:R4:W-:Y:S01]  /*1413a0*/  STL [R1+0x194], R12 ;  /* 0x0001940c01007387 */ /* 0x0009e20000100800 */
[----:B--2---:R-:W-:Y:S02]  /*1413b0*/  LOP3.LUT R11, R7, 0xffff, RZ, 0xc0, !PT ;  /* 0x0000ffff070b7812 */ /* 0x004fe400078ec0ff */
[----:B---3--:R-:W-:Y:S02]  /*1413c0*/  LOP3.LUT R10, R6, 0xffff, RZ, 0xc0, !PT ;  /* 0x0000ffff060a7812 */ /* 0x008fe400078ec0ff */
[----:B----4-:R-:W-:Y:S01]  /*1413d0*/  LOP3.LUT R12, R4, 0xffff, RZ, 0xc0, !PT ;  /* 0x0000ffff040c7812 */ /* 0x010fe200078ec0ff */
[----:B------:R-:W2:Y:S01]  /*1413e0*/  LDL.LU R7, [R1+0x4ef4] ;  /* 0x004ef40001077983 */ /* 0x000ea20000300800 */
[----:B------:R-:W-:-:S02]  /*1413f0*/  PRMT R6, R10, 0x3340, R0 ;  /* 0x000033400a067816 */ /* 0x000fc40000000000 */
[----:B------:R-:W-:-:S04]  /*141400*/  PRMT R4, R11, 0x3340, R12 ;  /* 0x000033400b047816 */ /* 0x000fc8000000000c */
[----:B------:R-:W-:Y:S02]  /*141410*/  PRMT R4, R4, 0x5410, R6 ;  /* 0x0000541004047816 */ /* 0x000fe40000000006 */
[----:B------:R-:W3:Y:S04]  /*141420*/  LDL.LU R6, [R1+0x2ab8] ;  /* 0x002ab80001067983 */ /* 0x000ee80000300800 */
[----:B------:R0:W-:Y:S04]  /*141430*/  STL [R1+0x2998], R4 ;  /* 0x0029980401007387 */ /* 0x0001e80000100800 */
[----:B0-----:R-:W4:Y:S01]  /*141440*/  LDL.LU R4, [R1+0x4e24] ;  /* 0x004e240001047983 */ /* 0x001f220000300800 */
        /* <DEDUP_REMOVED lines=9> */
[----:B------:R-:W-:Y:S01]  /*1414e0*/  PRMT R11, R11, 0x3340, R12 ;  /* 0x000033400b0b7816 */ /* 0x000fe2000000000c */
[----:B------:R-:W-:Y:S04]  /*1414f0*/  STL.64 [R1+0x59f0], R16 ;  /* 0x0059f01001007387 */ /* 0x000fe80000100a00 */
[----:B------:R-:W-:Y:S04]  /*141500*/  STL.64 [R1+0xd20], R24 ;  /* 0x000d201801007387 */ /* 0x000fe80000100a00 */
[----:B------:R-:W-:Y:S04]  /*141510*/  STL [R1+0x190], R13 ;  /* 0x0001900d01007387 */ /* 0x000fe80000100800 */
[----:B------:R0:W-:Y:S01]  /*141520*/  STL [R1+0x4e8], R11 ;  /* 0x0004e80b01007387 */ /* 0x0001e20000100800 */
[----:B------:R-:W-:-:S02]  /*141530*/  SHF.R.U32.HI R10, RZ, 0x8, R10 ;  /* 0x00000008ff0a7819 */ /* 0x000fc4000001160a */
[----:B------:R-:W-:Y:S02]  /*141540*/  LOP3.LUT R3, R3, 0xffff, RZ, 0xc0, !PT ;  /* 0x0000ffff03037812 */ /* 0x000fe400078ec0ff */
[----:B------:R-:W-:Y:S02]  /*141550*/  LOP3.LUT R5, R5, 0xffff, RZ, 0xc0, !PT ;  /* 0x0000ffff05057812 */ /* 0x000fe400078ec0ff */
[----:B------:R-:W-:Y:S02]  /*141560*/  LOP3.LUT R9, R9, 0xffff, RZ, 0xc0, !PT ;  /* 0x0000ffff09097812 */ /* 0x000fe400078ec0ff */
[----:B------:R-:W-:Y:S02]  /*141570*/  PRMT R12, R5, 0x3340, R0 ;  /* 0x00003340050c7816 */ /* 0x000fe40000000000 */
[----:B0-----:R-:W-:Y:S02]  /*141580*/  PRMT R11, R3, 0x3340, R9 ;  /* 0x00003340030b7816 */ /* 0x001fe40000000009 */
[----:B------:R-:W-:-:S02]  /*141590*/  SHF.R.U32.HI R3, RZ, 0x8, R3 ;  /* 0x00000008ff037819 */ /* 0x000fc40000011603 */
[----:B------:R-:W-:Y:S02]  /*1415a0*/  SHF.R.U32.HI R9, RZ, 0x8, R9 ;  /* 0x00000008ff097819 */ /* 0x000fe40000011609 */
[----:B------:R-:W-:Y:S02]  /*1415b0*/  IADD3 R16, P1, PT, R2, R23, RZ ;  /* 0x0000001702107210 */ /* 0x000fe40007f3e0ff */
[----:B------:R-:W-:Y:S01]  /*1415c0*/  PRMT R12, R11, 0x5410, R12 ;  /* 0x000054100b0c7816 */ /* 0x000fe2000000000c */
[----:B------:R0:W-:Y:S01]  /*1415d0*/  STL [R1+0x2a48], R5 ;  /* 0x002a480501007387 */ /* 0x0001e20000100800 */
[----:B------:R-:W-:Y:S02]  /*1415e0*/  LOP3.LUT R10, R10, 0xffff, RZ, 0xc0, !PT ;  /* 0x0000ffff0a0a7812 */ /* 0x000fe400078ec0ff */
[----:B------:R-:W-:Y:S02]  /*1415f0*/  LOP3.LUT R3, R3, 0xffff, RZ, 0xc0, !PT ;  /* 0x0000ffff03037812 */ /* 0x000fe400078ec0ff */
[----:B------:R-:W-:Y:S01]  /*141600*/  LOP3.LUT R9, R9, 0xffff, RZ, 0xc0, !PT ;  /* 0x0000ffff09097812 */ /* 0x000fe200078ec0ff */
[----:B------:R-:W-:Y:S01]  /*141610*/  IMAD.X R17, R8, 0x1, R22, P1 ;  /* 0x0000000108117824 */ /* 0x000fe200008e0616 */
[----:B0-----:R-:W4:Y:S04]  /*141620*/  LDL.LU R5, [R1+0x4eac] ;  /* 0x004eac0001057983 */ /* 0x001f280000300800 */
[----:B------:R-:W4:Y:S04]  /*141630*/  LDL.LU R11, [R1+0x2a4c] ;  /* 0x002a4c00010b7983 */ /* 0x000f280000300800 */
[----:B------:R-:W4:Y:S04]  /*141640*/  LDL.LU R13, [R1+0x4dcc] ;  /* 0x004dcc00010d7983 */ /* 0x000f280000300800 */
[----:B------:R0:W-:Y:S04]  /*141650*/  STL [R1+0x299c], R12 ;  /* 0x00299c0c01007387 */ /* 0x0001e80000100800 */
[----:B------:R-:W-:Y:S01]  /*141660*/  STL.64 [R1+0xd08], R16 ;  /* 0x000d081001007387 */ /* 0x000fe20000100a00 */
[----:B0-----:R-:W-:-:S02]  /*141670*/  PRMT R12, R10, 0x3340, R0 ;  /* 0x000033400a0c7816 */ /* 0x001fc40000000000 */
[----:B------:R-:W-:-:S03]  /*141680*/  PRMT R10, R3, 0x3340, R9 ;  /* 0x00003340030a7816 */ /* 0x000fc60000000009 */
[----:B------:R-:W-:Y:S04]  /*141690*/  STL [R1+0x39c], R12 ;  /* 0x00039c0c01007387 */ /* 0x000fe80000100800 */
[----:B------:R4:W-:Y:S01]  /*1416a0*/  STL [R1+0x87c], R10 ;  /* 0x00087c0a01007387 */ /* 0x0009e20000100800 */
[----:B--2---:R-:W-:Y:S02]  /*1416b0*/  LOP3.LUT R3, R7, 0xffff, RZ, 0xc0, !PT ;  /* 0x0000ffff07037812 */ /* 0x004fe400078ec0ff */
[----:B---3--:R-:W-:-:S04]  /*1416c0*/  LOP3.LUT R9, R6, 0xffff, RZ, 0xc0, !PT ;  /* 0x0000ffff06097812 */ /* 0x008fc800078ec0ff */
[----:B------:R-:W-:Y:S02]  /*1416d0*/  PRMT R6, R9, 0x3340, R0 ;  /* 0x0000334009067816 */ /* 0x000fe40000000000 */
[----:B----4-:R-:W-:-:S04]  /*1416e0*/  LOP3.LUT R10, R4, 0xffff, RZ, 0xc0, !PT ;  /* 0x0000ffff040a7812 */ /* 0x010fc800078ec0ff */
[----:B------:R-:W-:-:S04]  /*1416f0*/  PRMT R4, R3, 0x3340, R10 ;  /* 0x0000334003047816 */ /* 0x000fc8000000000a */
[----:B------:R-:W-:Y:S02]  /*141700*/  PRMT R4, R4, 0x5410, R6 ;  /* 0x0000541004047816 */ /* 0x000fe40000000006 */
[----:B------:R-:W-:-:S05]  /*141710*/  IADD3 R6, P1, PT, R2, R21, RZ ;  /* 0x0000001502067210 */ /* 0x000fca0007f3e0ff */
[----:B------:R-:W-:Y:S01]  /*141720*/  IMAD.X R7, R8, 0x1, R19, P1 ;  /* 0x0000000108077824 */ /* 0x000fe200008e0613 */
[----:B------:R-:W-:Y:S04]  /*141730*/  STL [R1+0x2988], R4 ;  /* 0x0029880401007387 */ /* 0x000fe80000100800 */
[----:B------:R0:W-:Y:S04]  /*141740*/  STL.64 [R1+0xd00], R6 ;  /* 0x000d000601007387 */ /* 0x0001e80000100a00 */
[----:B0-----:R-:W2:Y:S04]  /*141750*/  LDL.LU R7, [R1+0x27ec] ;  /* 0x0027ec0001077983 */ /* 0x001ea80000300800 */
[----:B------:R-:W3:Y:S04]  /*141760*/  LDL.LU R6, [R1+0x31c] ;  /* 0x00031c0001067983 */ /* 0x000ee80000300800 */
[----:B------:R-:W4:Y:S01]  /*141770*/  LDL.LU R4, [R1+0x26bc] ;  /* 0x0026bc0001047983 */ /* 0x000f220000300800 */
[----:B------:R-:W-:-:S02]  /*141780*/  SHF.R.U32.HI R3, RZ, 0x8, R3 ;  /* 0x00000008ff037819 */ /* 0x000fc40000011603 */
[----:B------:R-:W-:Y:S02]  /*141790*/  SHF.R.U32.HI R10, RZ, 0x8, R10 ;  /* 0x00000008ff0a7819 */ /* 0x000fe4000001160a */
[----:B------:R-:W-:Y:S02]  /*1417a0*/  LOP3.LUT R3, R3, 0xffff, RZ, 0xc0, !PT ;  /* 0x0000ffff03037812 */ /* 0x000fe400078ec0ff */
[----:B------:R-:W-:-:S04]  /*1417b0*/  LOP3.LUT R10, R10, 0xffff, RZ, 0xc0, !PT ;  /* 0x0000ffff0a0a7812 */ /* 0x000fc800078ec0ff */
[----:B------:R-:W-:Y:S02]  /*1417c0*/  PRMT R3, R3, 0x3340, R10 ;  /* 0x0000334003037816 */ /* 0x000fe4000000000a */
[----:B------:R-:W4:Y:S04]  /*1417d0*/  LDL.LU R10, [R1+0x2a5c] ;  /* 0x002a5c00010a7983 */ /* 0x000f280000300800 */
[----:B------:R0:W-:Y:S01]  /*1417e0*/  STL [R1+0x628], R3 ;  /* 0x0006280301007387 */ /* 0x0001e20000100800 */
[----:B------:R-:W-:Y:S02]  /*1417f0*/  LOP3.LUT R12, R5, 0xffff, RZ, 0xc0, !PT ;  /* 0x0000ffff050c7812 */ /* 0x000fe400078ec0ff */
[----:B------:R-:W-:Y:S02]  /*141800*/  LOP3.LUT R11, R11, 0xffff, RZ, 0xc0, !PT ;  /* 0x0000ffff0b0b7812 */ /* 0x000fe400078ec0ff */
[----:B------:R-:W-:-:S02]  /*141810*/  LOP3.LUT R13, R13, 0xffff, RZ, 0xc0, !PT ;  /* 0x0000ffff0d0d7812 */ /* 0x000fc400078ec0ff */
[----:B------:R-:W-:Y:S01]  /*141820*/  PRMT R17, R11, 0x3340, R0 ;  /* 0x000033400b117816 */ /* 0x000fe20000000000 */
[----:B0-----:R-:W4:Y:S04]  /*141830*/  LDL.LU R3, [R1+0x4eb4] ;  /* 0x004eb40001037983 */ /* 0x001f280000300800 */
[----:B------:R-:W4:Y:S01]  /*141840*/  LDL.LU R5, [R1+0x4de0] ;  /* 0x004de00001057983 */ /* 0x000f220000300800 */
[--C-:B------:R-:W-:Y:S02]  /*141850*/  PRMT R16, R12, 0x3340, R13.reuse ;  /* 0x000033400c107816 */ /* 0x100fe4000000000d */
[----:B------:R-:W-:Y:S02]  /*141860*/  SHF.R.U32.HI R12, RZ, 0x8, R12 ;  /* 0x00000008ff0c7819 */ /* 0x000fe4000001160c */
[----:B------:R-:W-:-:S02]  /*141870*/  SHF.R.U32.HI R13, RZ, 0x8, R13 ;  /* 0x00000008ff0d7819 */ /* 0x000fc4000001160d */
[----:B------:R-:W-:Y:S02]  /*141880*/  SHF.R.U32.HI R11, RZ, 0x8, R11 ;  /* 0x00000008ff0b7819 */ /* 0x000fe4000001160b */
[----:B------:R-:W-:Y:S02]  /*141890*/  PRMT R24, R16, 0x5410, R17 ;  /* 0x0000541010187816 */ /* 0x000fe40000000011 */
[----:B------:R-:W-:Y:S02]  /*1418a0*/  IADD3 R16, P1, PT, R2, R20, RZ ;  /* 0x0000001402107210 */ /* 0x000fe40007f3e0ff */
[----:B------:R-:W-:Y:S02]  /*1418b0*/  SHF.R.U32.HI R9, RZ, 0x8, R9 ;  /* 0x00000008ff097819 */ /* 0x000fe40000011609 */
[----:B------:R-:W-:Y:S02]  /*1418c0*/  LOP3.LUT R12, R12, 0xffff, RZ, 0xc0, !PT ;  /* 0x0000ffff0c0c7812 */ /* 0x000fe400078ec0ff */
[----:B------:R-:W-:-:S02]  /*1418d0*/  LOP3.LUT R13, R13, 0xffff, RZ, 0xc0, !PT ;  /* 0x0000ffff0d0d7812 */ /* 0x000fc400078ec0ff */
[----:B------:R-:W-:Y:S02]  /*1418e0*/  LOP3.LUT R11, R11, 0xffff, RZ, 0xc0, !PT ;  /* 0x0000ffff0b0b7812 */ /* 0x000fe400078ec0ff */
[----:B------:R-:W-:Y:S01]  /*1418f0*/  LOP3.LUT R9, R9, 0xffff, RZ, 0xc0, !PT ;  /* 0x0000ffff09097812 */ /* 0x000fe200078ec0ff */
[----:B------:R-:W-:Y:S01]  /*141900*/  IMAD.X R17, R8, 0x1, R18, P1 ;  /* 0x0000000108117824 */ /* 0x000fe200008e0612 */
[----:B------:R-:W-:Y:S02]  /*141910*/  PRMT R12, R12, 0x3340, R13 ;  /* 0x000033400c0c7816 */ /* 0x000fe4000000000d */
[--C-:B------:R-:W-:Y:S01]  /*141920*/  PRMT R11, R11, 0x3340, R0.reuse ;  /* 0x000033400b0b7816 */ /* 0x100fe20000000000 */
[----:B------:R-:W-:Y:S01]  /*141930*/  STL [R1+0x297c], R24 ;  /* 0x00297c1801007387 */ /* 0x000fe20000100800 */
[----:B------:R-:W-:-:S03]  /*141940*/  PRMT R9, R9, 0x3340, R0 ;  /* 0x0000334009097816 */ /* 0x000fc60000000000 */
[----:B------:R-:W4:Y:S04]  /*141950*/  LDL.LU R8, [R1+0x5a00] ;  /* 0x005a000001087983 */ /* 0x000f280000300800 */
[----:B------:R-:W-:Y:S04]  /*141960*/  STL.64 [R1+0xce0], R16 ;  /* 0x000ce01001007387 */ /* 0x000fe80000100a00 */
[----:B------:R-:W-:Y:S04]  /*141970*/  STL [R1+0x624], R12 ;  /* 0x0006240c01007387 */ /* 0x000fe80000100800 */
[----:B------:R2:W-:Y:S04]  /*141980*/  STL [R1+0x398], R11 ;  /* 0x0003980b01007387 */ /* 0x0005e80000100800 */
[----:B------:R0:W-:Y:S01]  /*141990*/  STL [R1+0x394], R9 ;  /* 0x0003940901007387 */ /* 0x0001e20000100800 */
[----:B--2---:R-:W-:-:S02]  /*1419a0*/  LOP3.LUT R11, R7, 0xffff, RZ, 0xc0, !PT ;  /* 0x0000ffff070b7812 */ /* 0x004fc400078ec0ff */
[----:B---3--:R-:W-:Y:S01]  /*1419b0*/  LOP3.LUT R16, R6, 0xffff, RZ, 0xc0, !PT ;  /* 0x0000ffff06107812 */ /* 0x008fe200078ec0ff */
[----:B------:R-:W2:Y:S01]  /*1419c0*/  LDL.LU R7, [R1+0x2868] ;  /* 0x0028680001077983 */ /* 0x000ea20000300800 */
[----:B----4-:R-:W-:-:S03]  /*1419d0*/  LOP3.LUT R12, R4, 0xffff, RZ, 0xc0, !PT ;  /* 0x0000ffff040c7812 */ /* 0x010fc600078ec0ff */
[----:B------:R-:W3:Y:S04]  /*1419e0*/  LDL.LU R6, [R1+0x320] ;  /* 0x0003200001067983 */ /* 0x000ee80000300800 */
[----:B------:R-:W4:Y:S01]  /*1419f0*/  LDL.LU R4, [R1+0x26c8] ;  /* 0x0026c80001047983 */ /* 0x000f220000300800 */
[----:B------:R-:W-:Y:S02]  /*141a00*/  PRMT R13, R16, 0x3340, R0 ;  /* 0x00003340100d7816 */ /* 0x000fe40000000000 */
[----:B0-----:R-:W-:-:S04]  /*141a10*/  PRMT R9, R11, 0x3340, R12 ;  /* 0x000033400b097816 */ /* 0x001fc8000000000c */
[----:B------:R-:W-:Y:S02]  /*141a20*/  PRMT R9, R9, 0x5410, R13 ;  /* 0x0000541009097816 */ /* 0x000fe4000000000d */
[----:B------:R-:W-:Y:S01]  /*141a30*/  LOP3.LUT R13, R10, 0xffff, RZ, 0xc0, !PT ;  /* 0x0000ffff0a0d7812 */ /* 0x000fe200078ec0ff */
[----:B------:R-:W-:Y:S02]  /*141a40*/  VIADD R2, R2, UR5 ;  /* 0x0000000502027c36 */ /* 0x000fe40008000000 */
[----:B------:R0:W-:Y:S04]  /*141a50*/  STL [R1+0x2968], R9 ;  /* 0x0029680901007387 */ /* 0x0001e80000100800 */
[----:B------:R1:W-:Y:S01]  /*141a60*/  STL [R1+0x57ec], R13 ;  /* 0x0057ec0d01007387 */ /* 0x0003e20000100800 */
[----:B------:R-:W-:-:S02]  /*141a70*/  LOP3.LUT R3, R3, 0xffff, RZ, 0xc0, !PT ;  /* 0x0000ffff03037812 */ /* 0x000fc400078ec0ff */
[----:B------:R-:W-:Y:S02]  /*141a80*/  LOP3.LUT R17, R5, 0xffff, RZ, 0xc0, !PT ;  /* 0x0000ffff05117812 */ /* 0x000fe400078ec0ff */
[----:B0-----:R-:W-:Y:S02]  /*141a90*/  PRMT R9, R13, 0x3340, R0 ;  /* 0x000033400d097816 */ /* 0x001fe40000000000 */
[----:B------:R-:W-:Y:S02]  /*141aa0*/  SHF.R.U32.HI R11, RZ, 0x8, R11 ;  /* 0x00000008ff0b7819 */ /* 0x000fe4000001160b */
[----:B------:R-:W-:Y:S02]  /*141ab0*/  SHF.R.U32.HI R12, RZ, 0x8, R12 ;  /* 0x00000008ff0c7819 */ /* 0x000fe4000001160c */
[----:B------:R-:W-:Y:S02]  /*141ac0*/  PRMT R5, R3, 0x3340, R17 ;  /* 0x0000334003057816 */ /* 0x000fe40000000011 */
[----:B------:R-:W-:-:S02]  /*141ad0*/  IADD3 R24, P1, PT, R2, R29, RZ ;  /* 0x0000001d02187210 */ /* 0x000fc40007f3e0ff */
[----:B-1----:R-:W-:Y:S02]  /*141ae0*/  SHF.R.U32.HI R13, RZ, 0x8, R3 ;  /* 0x00000008ff0d7819 */ /* 0x002fe40000011603 */
[----:B------:R-:W-:Y:S02]  /*141af0*/  SHF.R.U32.HI R17, RZ, 0x8, R17 ;  /* 0x00000008ff117819 */ /* 0x000fe40000011611 */
[----:B------:R-:W-:Y:S02]  /*141b00*/  PRMT R9, R5, 0x5410, R9 ;  /* 0x0000541005097816 */ /* 0x000fe40000000009 */
[----:B------:R-:W-:Y:S02]  /*141b10*/  SHF.R.S32.HI R5, RZ, 0x1f, R2 ;  /* 0x0000001fff057819 */ /* 0x000fe40000011402 */
[----:B------:R-:W-:Y:S02]  /*141b20*/  LOP3.LUT R13, R13, 0xffff, RZ, 0xc0, !PT ;  /* 0x0000ffff0d0d7812 */ /* 0x000fe400078ec0ff */
[----:B------:R-:W-:-:S02]  /*141b30*/  LOP3.LUT R17, R17, 0xffff, RZ, 0xc0, !PT ;  /* 0x0000ffff11117812 */ /* 0x000fc400078ec0ff */
[----:B------:R-:W-:Y:S02]  /*141b40*/  LOP3.LUT R11, R11, 0xffff, RZ, 0xc0, !PT ;  /* 0x0000ffff0b0b7812 */ /* 0x000fe400078ec0ff */
[----:B------:R-:W-:Y:S01]  /*141b50*/  LOP3.LUT R12, R12, 0xffff, RZ, 0xc0, !PT ;  /* 0x0000ffff0c0c7812 */ /* 0x000fe200078ec0ff */
[----:B------:R-:W-:Y:S01]  /*141b60*/  IMAD.X R25, R5, 0x1, R28, P1 ;  /* 0x0000000105197824 */ /* 0x000fe200008e061c */
[----:B------:R0:W-:Y:S04]  /*141b70*/  STL [R1+0x296c], R9 ;  /* 0x00296c0901007387 */ /* 0x0001e80000100800 */
[----:B------:R-:W-:Y:S01]  /*141b80*/  STL.64 [R1+0x59e0], R28 ;  /* 0x0059e01c01007387 */ /* 0x000fe20000100a00 */
[----:B------:R-:W-:-:S03]  /*141b90*/  PRMT R13, R13, 0x3340, R17 ;  /* 0x000033400d0d7816 */ /* 0x000fc60000000011 */
[----:B------:R-:W4:Y:S01]  /*141ba0*/  LDL.LU R10, [R1+0x2778] ;  /* 0x00277800010a7983 */ /* 0x000f220000300800 */
[----:B------:R-:W-:-:S03]  /*141bb0*/  PRMT R12, R11, 0x3340, R12 ;  /* 0x000033400b0c7816 */ /* 0x000fc6000000000c */
[----:B------:R1:W-:Y:S01]  /*141bc0*/  STL.64 [R1+0xc70], R24 ;  /* 0x000c701801007387 */ /* 0x0003e20000100a00 */
[----:B------:R-:W2:Y:S03]  /*141bd0*/  LDCU UR5, c[0x0][0x3b8] ;  /* 0x00007700ff0577ac */ /* 0x000ea60008000800 */
[----:B0-----:R-:W4:Y:S04]  /*141be0*/  LDL.LU R9, [R1+0x2a0] ;  /* 0x0002a00001097983 */ /* 0x001f280000300800 */
[----:B------:R-:W4:Y:S04]  /*141bf0*/  LDL.LU R3, [R1+0x3c0] ;  /* 0x0003c00001037983 */ /* 0x000f280000300800 */
[----:B------:R-:W-:Y:S04]  /*141c00*/  STL [R1+0x79c], R13 ;  /* 0x00079c0d01007387 */ /* 0x000fe80000100800 */
        /* <DEDUP_REMOVED lines=8> */
[----:B------:R-:W-:-:S04]  /*141c90*/  PRMT R4, R11, 0x3340, R12 ;  /* 0x000033400b047816 */ /* 0x000fc8000000000c */
[----:B------:R-:W-:Y:S02]  /*141ca0*/  PRMT R4, R4, 0x5410, R6 ;  /* 0x0000541004047816 */ /* 0x000fe40000000006 */
[----:B------:R-:W3:Y:S04]  /*141cb0*/  LDL.LU R6, [R1+0x2af8] ;  /* 0x002af80001067983 */ /* 0x000ee80000300800 */
[----:B------:R0:W-:Y:S04]  /*141cc0*/  STL [R1+0x295c], R4 ;  /* 0x00295c0401007387 */ /* 0x0001e80000100800 */
[----:B0-----:R-:W4:Y:S04]  /*141cd0*/  LDL.LU R4, [R1+0x4e5c] ;  /* 0x004e5c0001047983 */ /* 0x001f280000300800 */
        /* <DEDUP_REMOVED lines=11> */
[----:B------:R-:W-:Y:S04]  /*141d90*/  STL [R1+0x3b8], R13 ;  /* 0x0003b80d01007387 */ /* 0x000fe80000100800 */
[----:B------:R0:W-:Y:S01]  /*141da0*/  STL [R1+0x698], R11 ;  /* 0x0006980b01007387 */ /* 0x0001e20000100800 */
[----:B------:R-:W-:-:S04]  /*141db0*/  LOP3.LUT R9, R9, 0xffff, RZ, 0xc0, !PT ;  /* 0x0000ffff09097812 */ /* 0x000fc800078ec0ff */
[----:B------:R-:W-:Y:S02]  /*141dc0*/  PRMT R12, R9, 0x3340, R0 ;  /* 0x00003340090c7816 */ /* 0x000fe40000000000 */
[----:B0-----:R-:W-:-:S04]  /*141dd0*/  LOP3.LUT R11, R3, 0xffff, RZ, 0xc0, !PT ;  /* 0x0000ffff030b7812 */ /* 0x001fc800078ec0ff */
[----:B------:R-:W-:-:S04]  /*141de0*/  PRMT R3, R10, 0x3340, R11 ;  /* 0x000033400a037816 */ /* 0x000fc8000000000b */
[----:B------:R-:W-:Y:S02]  /*141df0*/  PRMT R13, R3, 0x5410, R12 ;  /* 0x00005410030d7816 */ /* 0x000fe4000000000c */
[----:B------:R-:W4:Y:S04]  /*141e00*/  LDL.LU R12, [R1+0x2788] ;  /* 0x00278800010c7983 */ /* 0x000f280000300800 */
[----:B------:R-:W4:Y:S04]  /*141e10*/  LDL.LU R3, [R1+0x3c8] ;  /* 0x0003c80001037983 */ /* 0x000f280000300800 */
[----:B------:R-:W-:Y:S01]  /*141e20*/  STL [R1+0x2958], R13 ;  /* 0x0029580d01007387 */ /* 0x000fe20000100800 */
[----:B--2---:R-:W-:-:S05]  /*141e30*/  IADD3 R16, P1, PT, R2, R25, RZ ;  /* 0x0000001902107210 */ /* 0x004fca0007f3e0ff */
[----:B------:R-:W-:-:S05]  /*141e40*/  IMAD.X R17, R5, 0x1, R24, P1 ;  /* 0x0000000105117824 */ /* 0x000fca00008e0618 */
[----:B------:R0:W-:Y:S04]  /*141e50*/  STL.64 [R1+0xc40], R16 ;  /* 0x000c401001007387 */ /* 0x0001e80000100a00 */
[----:B0-----:R-:W2:Y:S01]  /*141e60*/  LDL.LU.64 R16, [R1+0x59f0] ;  /* 0x0059f00001107983 */ /* 0x001ea20000300a00 */
[----:B------:R-:W-:Y:S02]  /*141e70*/  SHF.R.U32.HI R10, RZ, 0x8, R10 ;  /* 0x00000008ff0a7819 */ /* 0x000fe4000001160a */
[----:B------:R-:W-:Y:S02]  /*141e80*/  SHF.R.U32.HI R11, RZ, 0x8, R11 ;  /* 0x00000008ff0b7819 */ /* 0x000fe4000001160b */
[----:B------:R-:W-:Y:S02]  /*141e90*/  SHF.R.U32.HI R9, RZ, 0x8, R9 ;  /* 0x00000008ff097819 */ /* 0x000fe40000011609 */
[----:B------:R-:W-:-:S02]  /*141ea0*/  LOP3.LUT R10, R10, 0xffff, RZ, 0xc0, !PT ;  /* 0x0000ffff0a0a7812 */ /* 0x000fc400078ec0ff */
[----:B------:R-:W-:Y:S02]  /*141eb0*/  LOP3.LUT R11, R11, 0xffff, RZ, 0xc0, !PT ;  /* 0x0000ffff0b0b7812 */ /* 0x000fe400078ec0ff */
[----:B------:R-:W-:Y:S02]  /*141ec0*/  LOP3.LUT R9, R9, 0xffff, RZ, 0xc0, !PT ;  /* 0x0000ffff09097812 */ /* 0x000fe400078ec0ff */
[----:B------:R-:W-:Y:S02]  /*141ed0*/  PRMT R13, R10, 0x3340, R11 ;  /* 0x000033400a0d7816 */ /* 0x000fe4000000000b */
[--C-:B------:R-:W-:Y:S02]  /*141ee0*/  PRMT R10, R9, 0x3340, R0.reuse ;  /* 0x00003340090a7816 */ /* 0x100fe40000000000 */
[----:B------:R-:W-:Y:S02]  /*141ef0*/  LOP3.LUT R11, R7, 0xffff, RZ, 0xc0, !PT ;  /* 0x0000ffff070b7812 */ /* 0x000fe400078ec0ff */
[----:B---3--:R-:W-:Y:S01]  /*141f00*/  LOP3.LUT R9, R6, 0xffff, RZ, 0xc0, !PT ;  /* 0x0000ffff06097812 */ /* 0x008fe200078ec0ff */
[----:B------:R4:W-:Y:S03]  /*141f10*/  STL [R1+0x670], R13 ;  /* 0x0006700d01007387 */ /* 0x0009e60000100800 */
[----:B------:R-:W-:-:S02]  /*141f20*/  PRMT R6, R9, 0x3340, R0 ;  /* 0x0000334009067816 */ /* 0x000fc40000000000 */
[----:B----4-:R-:W-:-:S04]  /*141f30*/  LOP3.LUT R13, R4, 0xffff, RZ, 0xc0, !PT ;  /* 0x0000ffff040d7812 */ /* 0x010fc800078ec0ff */
[----:B------:R-:W-:-:S04]  /*141f40*/  PRMT R4, R11, 0x3340, R13 ;  /* 0x000033400b047816 */ /* 0x000fc8000000000d */
[----:B------:R-:W-:Y:S01]  /*141f50*/  PRMT R4, R4, 0x5410, R6 ;  /* 0x0000541004047816 */ /* 0x000fe20000000006 */
[----:B------:R-:W-:Y:S04]  /*141f60*/  STL [R1+0x3c4], R10 ;  /* 0x0003c40a01007387 */ /* 0x000fe80000100800 */
[----:B------:R-:W-:Y:S01]  /*141f70*/  STL [R1+0x293c], R4 ;  /* 0x00293c0401007387 */ /* 0x000fe20000100800 */
[----:B--2---:R-:W-:-:S05]  /*141f80*/  IADD3 R6, P1, PT, R2, R17, RZ ;  /* 0x0000001102067210 */ /* 0x004fca0007f3e0ff */
[----:B------:R-:W-:-:S05]  /*141f90*/  IMAD.X R7, R5, 0x1, R15, P1 ;  /* 0x0000000105077824 */ /* 0x000fca00008e060f */
[----:B------:R0:W-:Y:S04]  /*141fa0*/  STL.64 [R1+0xc18], R6 ;  /* 0x000c180601007387 */ /* 0x0001e80000100a00 */
[----:B0-----:R-:W2:Y:S04]  /*141fb0*/  LDL.LU R7, [R1+0x59ec] ;  /* 0x0059ec0001077983 */ /* 0x001ea80000300800 */
[----:B------:R-:W3:Y:S04]  /*141fc0*/  LDL.LU R4, [R1+0x4ee8] ;  /* 0x004ee80001047983 */ /* 0x000ee80000300800 */
[----:B------:R-:W4:Y:S04]  /*141fd0*/  LDL.LU R10, [R1+0x2a9c] ;  /* 0x002a9c00010a7983 */ /* 0x000f280000300800 */
        /* <DEDUP_REMOVED lines=9> */
[----:B------:R-:W-:Y:S02]  /*142070*/  LOP3.LUT R12, R12, 0xffff, RZ, 0xc0, !PT ;  /* 0x0000ffff0c0c7812 */ /* 0x000fe400078ec0ff */
[----:B------:R-:W-:Y:S01]  /*142080*/  LOP3.LUT R3, R3, 0xffff, RZ, 0xc0, !PT ;  /* 0x0000ffff03037812 */ /* 0x000fe200078ec0ff */
[----:B------:R-:W-:Y:S04]  /*142090*/  STL [R1+0x3c0], R28 ;  /* 0x0003c01c01007387 */ /* 0x000fe80000100800 */
[----:B------:R0:W-:Y:S02]  /*1420a0*/  STL [R1+0x6a8], R13 ;  /* 0x0006a80d01007387 */ /* 0x0001e40000100800 */
[----:B0-----:R-:W-:-:S02]  /*1420b0*/  PRMT R13, R12, 0x3340, R3 ;  /* 0x000033400c0d7816 */ /* 0x001fc40000000003 */
[----:B--2---:R-:W-:Y:S02]  /*1420c0*/  LOP3.LUT R11, R7, 0xffff, RZ, 0xc0, !PT ;  /* 0x0000ffff070b7812 */ /* 0x004fe400078ec0ff */
[----:B------:R-:W2:Y:S02]  /*1420d0*/  LDL.LU R7, [R1+0x59e8] ;  /* 0x0059e80001077983 */ /* 0x000ea40000300800 */
[----:B------:R-:W-:Y:S02]  /*1420e0*/  PRMT R28, R11, 0x3340, R0 ;  /* 0x000033400b1c7816 */ /* 0x000fe40000000000 */
[----:B------:R0:W-:Y:S02]  /*1420f0*/  STL [R1+0x57f0], R11 ;  /* 0x0057f00b01007387 */ /* 0x0001e40000100800 */
[----:B0-----:R-:W-:Y:S02]  /*142100*/  PRMT R11, R13, 0x5410, R28 ;  /* 0x000054100d0b7816 */ /* 0x001fe4000000001c */
[----:B------:R-:W-:-:S05]  /*142110*/  IADD3 R28, P1, PT, R2, R16, RZ ;  /* 0x00000010021c7210 */ /* 0x000fca0007f3e0ff */
[----:B------:R-:W-:Y:S01]  /*142120*/  IMAD.X R29, R5, 0x1, R14, P1 ;  /* 0x00000001051d7824 */ /* 0x000fe200008e060e */
[----:B------:R0:W-:Y:S01]  /*142130*/  STL [R1+0x2948], R11 ;  /* 0x0029480b01007387 */ /* 0x0001e20000100800 */
[----:B------:R-:W-:-:S03]  /*142140*/  SHF.R.U32.HI R13, RZ, 0x8, R9 ;  /* 0x00000008ff0d7819 */ /* 0x000fc60000011609 */
[----:B------:R1:W-:Y:S04]  /*142150*/  STL.64 [R1+0xc10], R28 ;  /* 0x000c101c01007387 */ /* 0x0003e80000100a00 */
[----:B------:R-:W2:Y:S01]  /*142160*/  LDL.LU R9, [R1+0x4f44] ;  /* 0x004f440001097983 */ /* 0x000ea20000300800 */
[----:B0-----:R-:W-:Y:S02]  /*142170*/  SHF.R.U32.HI R11, RZ, 0x8, R12 ;  /* 0x00000008ff0b7819 */ /* 0x001fe4000001160c */
[----:B------:R-:W-:Y:S02]  /*142180*/  SHF.R.U32.HI R12, RZ, 0x8, R3 ;  /* 0x00000008ff0c7819 */ /* 0x000fe40000011603 */
[----:B------:R-:W2:Y:S04]  /*142190*/  LDL.LU R3, [R1+0x4db4] ;  /* 0x004db40001037983 */ /* 0x000ea80000300800 */
[----:B-1----:R-:W2:Y:S01]  /*1421a0*/  LDL.LU R29, [R1+0x4e78] ;  /* 0x004e7800011d7983 */ /* 0x002ea20000300800 */
[----:B------:R-:W-:-:S02]  /*1421b0*/  LOP3.LUT R13, R13, 0xffff, RZ, 0xc0, !PT ;  /* 0x0000ffff0d0d7812 */ /* 0x000fc400078ec0ff */
[----:B------:R-:W-:Y:S02]  /*1421c0*/  LOP3.LUT R11, R11, 0xffff, RZ, 0xc0, !PT ;  /* 0x0000ffff0b0b7812 */ /* 0x000fe400078ec0ff */
[----:B------:R-:W-:Y:S02]  /*1421d0*/  LOP3.LUT R12, R12, 0xffff, RZ, 0xc0, !PT ;  /* 0x0000ffff0c0c7812 */ /* 0x000fe400078ec0ff */
[----:B------:R-:W-:Y:S02]  /*1421e0*/  PRMT R13, R13, 0x3340, R0 ;  /* 0x000033400d0d7816 */ /* 0x000fe40000000000 */
[----:B------:R-:W-:Y:S02]  /*1421f0*/  PRMT R11, R11, 0x3340, R12 ;  /* 0x000033400b0b7816 */ /* 0x000fe4000000000c */
[----:B---3--:R-:W-:Y:S02]  /*142200*/  LOP3.LUT R4, R4, 0xffff, RZ, 0xc0, !PT ;  /* 0x0000ffff04047812 */ /* 0x008fe400078ec0ff */
[----:B----4-:R-:W-:-:S02]  /*142210*/  LOP3.LUT R10, R10, 0xffff, RZ, 0xc0, !PT ;  /* 0x0000ffff0a0a7812 */ /* 0x010fc400078ec0ff */
[----:B------:R-:W-:Y:S01]  /*142220*/  LOP3.LUT R6, R6, 0xffff, RZ, 0xc0, !PT ;  /* 0x0000ffff06067812 */ /* 0x000fe200078ec0ff */
[----:B------:R-:W-:Y:S04]  /*142230*/  STL [R1+0x3cc], R13 ;  /* 0x0003cc0d01007387 */ /* 0x000fe80000100800 */
[----:B------:R0:W-:Y:S01]  /*142240*/  STL [R1+0x6fc], R11 ;  /* 0x0006fc0b01007387 */ /* 0x0001e20000100800 */
[----:B------:R-:W-:Y:S02]  /*142250*/  PRMT R12, R10, 0x3340, R0 ;  /* 0x000033400a0c7816 */ /* 0x000fe40000000000 */
[----:B0-----:R-:W-:-:S04]  /*142260*/  PRMT R11, R4, 0x3340, R6 ;  /* 0x00003340040b7816 */ /* 0x001fc80000000006 */
[----:B------:R-:W-:Y:S02]  /*142270*/  PRMT R11, R11, 0x5410, R12 ;  /* 0x000054100b0b7816 */ /* 0x000fe4000000000c */
[----:B------:R-:W-:Y:S02]  /*142280*/  IADD3 R12, P1, PT, R2, R23, RZ ;  /* 0x00000017020c7210 */ /* 0x000fe40007f3e0ff */
[----:B------:R-:W-:-:S03]  /*142290*/  SHF.R.U32.HI R4, RZ, 0x8, R4 ;  /* 0x00000008ff047819 */ /* 0x000fc60000011604 */
[----:B------:R-:W-:Y:S01]  /*1422a0*/  IMAD.X R13, R5, 0x1, R22, P1 ;  /* 0x00000001050d7824 */ /* 0x000fe200008e0616 */
[----:B------:R0:W-:Y:S04]  /*1422b0*/  STL [R1+0x292c], R11 ;  /* 0x00292c0b01007387 */ /* 0x0001e80000100800 */
[----:B------:R1:W-:Y:S01]  /*1422c0*/  STL.64 [R1+0x59c8], R22 ;  /* 0x0059c81601007387 */ /* 0x0003e20000100a00 */
[----:B------:R-:W-:-:S03]  /*1422d0*/  SHF.R.U32.HI R6, RZ, 0x8, R6 ;  /* 0x00000008ff067819 */ /* 0x000fc60000011606 */
[----:B------:R3:W-:Y:S01]  /*1422e0*/  STL.64 [R1+0xc00], R12 ;  /* 0x000c000c01007387 */ /* 0x0007e20000100a00 */
[----:B------:R-:W-:-:S03]  /*1422f0*/  LOP3.LUT R4, R4, 0xffff, RZ, 0xc0, !PT ;  /* 0x0000ffff04047812 */ /* 0x000fc600078ec0ff */
[----:B0-----:R-:W4:Y:S01]  /*142300*/  LDL.LU R11, [R1+0x28b8] ;  /* 0x0028b800010b7983 */ /* 0x001f220000300800 */
[----:B-1----:R-:W-:-:S03]  /*142310*/  LOP3.LUT R23, R6, 0xffff, RZ, 0xc0, !PT ;  /* 0x0000ffff06177812 */ /* 0x002fc600078ec0ff */
[----:B---3--:R-:W3:Y:S04]  /*142320*/  LDL.LU R13, [R1+0x34c] ;  /* 0x00034c00010d7983 */ /* 0x008ee80000300800 */
[----:B------:R-:W3:Y:S01]  /*142330*/  LDL.LU R12, [R1+0x2700] ;  /* 0x00270000010c7983 */ /* 0x000ee20000300800 */
[----:B------:R-:W-:-:S03]  /*142340*/  SHF.R.U32.HI R22, RZ, 0x8, R10 ;  /* 0x00000008ff167819 */ /* 0x000fc6000001160a */
[----:B------:R-:W3:Y:S04]  /*142350*/  LDL.LU R6, [R1+0x4f08] ;  /* 0x004f080001067983 */ /* 0x000ee80000300800 */
[----:B------:R-:W3:Y:S01]  /*142360*/  LDL.LU R10, [R1+0x2abc] ;  /* 0x002abc00010a7983 */ /* 0x000ee20000300800 */
[----:B------:R-:W-:-:S03]  /*142370*/  PRMT R23, R4, 0x3340, R23 ;  /* 0x0000334004177816 */ /* 0x000fc60000000017 */
[----:B------:R-:W3:Y:S01]  /*142380*/  LDL.LU R4, [R1+0x4e2c] ;  /* 0x004e2c0001047983 */ /* 0x000ee20000300800 */
[----:B------:R-:W-:-:S04]  /*142390*/  LOP3.LUT R22, R22, 0xffff, RZ, 0xc0, !PT ;  /* 0x0000ffff16167812 */ /* 0x000fc800078ec0ff */
[----:B------:R-:W-:Y:S01]  /*1423a0*/  PRMT R22, R22, 0x3340, R0 ;  /* 0x0000334016167816 */ /* 0x000fe20000000000 */
[----:B------:R-:W-:Y:S04]  /*1423b0*/  STL [R1+0x674], R23 ;  /* 0x0006741701007387 */ /* 0x000fe80000100800 */
[----:B------:R0:W-:Y:S01]  /*1423c0*/  STL [R1+0x3c8], R22 ;  /* 0x0003c81601007387 */ /* 0x0001e20000100800 */
[----:B--2---:R-:W-:Y:S02]  /*1423d0*/  LOP3.LUT R9, R9, 0xffff, RZ, 0xc0, !PT ;  /* 0x0000ffff09097812 */ /* 0x004fe400078ec0ff */
[----:B------:R-:W-:Y:S02]  /*1423e0*/  LOP3.LUT R3, R3, 0xffff, RZ, 0xc0, !PT ;  /* 0x0000ffff03037812 */ /* 0x000fe400078ec0ff */
[----:B0-----:R-:W-:-:S02]  /*1423f0*/  LOP3.LUT R22, R29, 0xffff, RZ, 0xc0, !PT ;  /* 0x0000ffff1d167812 */ /* 0x001fc400078ec0ff */
[----:B------:R-:W-:Y:S02]  /*142400*/  PRMT R28, R3, 0x3340, R0 ;  /* 0x00003340031c7816 */ /* 0x000fe40000000000 */
[--C-:B------:R-:W-:Y:S02]  /*142410*/  PRMT R23, R9, 0x3340, R22.reuse ;  /* 0x0000334009177816 */ /* 0x100fe40000000016 */
[----:B------:R-:W-:Y:S02]  /*142420*/  SHF.R.U32.HI R9, RZ, 0x8, R9 ;  /* 0x00000008ff097819 */ /* 0x000fe40000011609 */
[----:B------:R-:W-:Y:S02]  /*142430*/  SHF.R.U32.HI R22, RZ, 0x8, R22 ;  /* 0x00000008ff167819 */ /* 0x000fe40000011616 */
[----:B------:R-:W-:Y:S02]  /*142440*/  PRMT R23, R23, 0x5410, R28 ;  /* 0x0000541017177816 */ /* 0x000fe4000000001c */
[----:B------:R-:W-:-:S02]  /*142450*/  IADD3 R28, P1, PT, R2, R21, RZ ;  /* 0x00000015021c7210 */ /* 0x000fc40007f3e0ff */
[----:B------:R-:W-:Y:S02]  /*142460*/  LOP3.LUT R9, R9, 0xffff, RZ, 0xc0, !PT ;  /* 0x0000ffff09097812 */ /* 0x000fe400078ec0ff */
[----:B------:R-:W-:Y:S01]  /*142470*/  LOP3.LUT R22, R22, 0xffff, RZ, 0xc0, !PT ;  /* 0x0000ffff16167812 */ /* 0x000fe200078ec0ff */
[----:B------:R-:W-:-:S03]  /*142480*/  IMAD.X R29, R5, 0x1, R19, P1 ;  /* 0x00000001051d7824 */ /* 0x000fc600008e0613 */
[----:B------:R-:W-:Y:S02]  /*142490*/  PRMT R9, R9, 0x3340, R22 ;  /* 0x0000334009097816 */ /* 0x000fe40000000016 */
[----:B------:R-:W-:Y:S01]  /*1424a0*/  IADD3 R22, P1, PT, R2, R20, RZ ;  /* 0x0000001402167210 */ /* 0x000fe20007f3e0ff */
[----:B------:R0:W-:Y:S04]  /*1424b0*/  STL [R1+0x2918], R23 ;  /* 0x0029181701007387 */ /* 0x0001e80000100800 */
[----:B------:R1:W-:Y:S01]  /*1424c0*/  STL.64 [R1+0xbf8], R28 ;  /* 0x000bf81c01007387 */ /* 0x0003e20000100a00 */
[----:B0-----:R-:W-:-:S03]  /*1424d0*/  IMAD.X R23, R5, 0x1, R18, P1 ;  /* 0x0000000105177824 */ /* 0x001fc600008e0612 */
[----:B-1----:R-:W2:Y:S04]  /*1424e0*/  LDL.LU.64 R28, [R1+0x59e0] ;  /* 0x0059e000011c7983 */ /* 0x002ea80000300a00 */
[----:B------:R-:W-:Y:S04]  /*1424f0*/  STL.64 [R1+0x59d0], R20 ;  /* 0x0059d01401007387 */ /* 0x000fe80000100a00 */
[----:B------:R0:W-:Y:S04]  /*142500*/  STL [R1+0x66c], R9 ;  /* 0x00066c0901007387 */ /* 0x0001e80000100800 */
[----:B0-----:R-:W2:Y:S01]  /*142510*/  LDL.LU R9, [R1+0x348] ;  /* 0x0003480001097983 */ /* 0x001ea20000300800 */
[----:B------:R-:W-:-:S03]  /*142520*/  SHF.R.U32.HI R20, RZ, 0x8, R3 ;  /* 0x00000008ff147819 */ /* 0x000fc60000011603 */
[----:B------:R-:W2:Y:S04]  /*142530*/  LDL.LU R3, [R1+0x28bc] ;  /* 0x0028bc0001037983 */ /* 0x000ea80000300800 */
[----:B------:R-:W-:Y:S04]  /*142540*/  STL.64 [R1+0xbf0], R22 ;  /* 0x000bf01601007387 */ /* 0x000fe80000100a00 */
[----:B------:R-:W2:Y:S01]  /*142550*/  LDL.LU R5, [R1+0x26ec] ;  /* 0x0026ec0001057983 */ /* 0x000ea20000300800 */
[----:B------:R-:W-:Y:S02]  /*142560*/  LOP3.LUT R20, R20, 0xffff, RZ, 0xc0, !PT ;  /* 0x0000ffff14147812 */ /* 0x000fe400078ec0ff */
[----:B----4-:R-:W-:-:S02]  /*142570*/  LOP3.LUT R11, R11, 0xffff, RZ, 0xc0, !PT ;  /* 0x0000ffff0b0b7812 */ /* 0x010fc400078ec0ff */
[----:B------:R-:W-:Y:S02]  /*142580*/  PRMT R21, R20, 0x3340, R0 ;  /* 0x0000334014157816 */ /* 0x000fe40000000000 */
[----:B---3--:R-:W-:Y:S02]  /*142590*/  LOP3.LUT R20, R13, 0xffff, RZ, 0xc0, !PT ;  /* 0x0000ffff0d147812 */ /* 0x008fe400078ec0ff */
[----:B------:R-:W-:Y:S02]  /*1425a0*/  LOP3.LUT R12, R12, 0xffff, RZ, 0xc0, !PT ;  /* 0x0000ffff0c0c7812 */ /* 0x000fe400078ec0ff */
[----:B------:R-:W-:Y:S01]  /*1425b0*/  LOP3.LUT R10, R10, 0xffff, RZ, 0xc0, !PT ;  /* 0x0000ffff0a0a7812 */ /* 0x000fe200078ec0ff */
[----:B------:R0:W-:Y:S01]  /*1425c0*/  STL [R1+0x3bc], R21 ;  /* 0x0003bc1501007387 */ /* 0x0001e20000100800 */
[----:B------:R-:W-:Y:S02]  /*1425d0*/  PRMT R13, R11, 0x3340, R12 ;  /* 0x000033400b0d7816 */ /* 0x000fe4000000000c */
[----:B------:R-:W-:-:S02]  /*1425e0*/  LOP3.LUT R6, R6, 0xffff, RZ, 0xc0, !PT ;  /* 0x0000ffff06067812 */ /* 0x000fc400078ec0ff */
[----:B------:R-:W-:Y:S01]  /*1425f0*/  LOP3.LUT R4, R4, 0xffff, RZ, 0xc0, !PT ;  /* 0x0000ffff04047812 */ /* 0x000fe200078ec0ff */
[----:B------:R1:W-:Y:S01]  /*142600*/  STL [R1+0x29f8], R10 ;  /* 0x0029f80a01007387 */ /* 0x0003e20000100800 */
[----:B0-----:R-:W-:-:S04]  /*142610*/  PRMT R21, R20, 0x3340, R0 ;  /* 0x0000334014157816 */ /* 0x001fc80000000000 */
[----:B------:R-:W-:Y:S02]  /*142620*/  PRMT R21, R13, 0x5410, R21 ;  /* 0x000054100d157816 */ /* 0x000fe40000000015 */
[----:B------:R-:W-:Y:S02]  /*142630*/  PRMT R13, R10, 0x3340, R0 ;  /* 0x000033400a0d7816 */ /* 0x000fe40000000000 */
[----:B-1----:R-:W-:-:S04]  /*142640*/  PRMT R10, R6, 0x3340, R4 ;  /* 0x00003340060a7816 */ /* 0x002fc80000000004 */
[----:B------:R-:W-:Y:S01]  /*142650*/  PRMT R10, R10, 0x5410, R13 ;  /* 0x000054100a0a7816 */ /* 0x000fe2000000000d */
[----:B------:R0:W-:Y:S01]  /*142660*/  STL [R1+0x28b8], R21 ;  /* 0x0028b81501007387 */ /* 0x0001e20000100800 */
[----:B------:R-:W-:-:S03]  /*142670*/  SHF.R.U32.HI R13, RZ, 0x8, R6 ;  /* 0x00000008ff0d7819 */ /* 0x000fc60000011606 */
[----:B------:R1:W-:Y:S01]  /*142680*/  STL [R1+0x28d8], R10 ;  /* 0x0028d80a01007387 */ /* 0x0003e20000100800 */
[----:B0-----:R-:W-:-:S03]  /*142690*/  SHF.R.U32.HI R21, RZ, 0x8, R4 ;  /* 0x00000008ff157819 */ /* 0x001fc60000011604 */
[----:B------:R-:W3:Y:S04]  /*1426a0*/  LDL.LU R4, [R1+0x4f68] ;  /* 0x004f680001047983 */ /* 0x000ee80000300800 */
[----:B-1----:R-:W4:Y:S04]  /*1426b0*/  LDL.LU R10, [R1+0x4de4] ;  /* 0x004de400010a7983 */ /* 0x002f280000300800 */
[----:B------:R-:W4:Y:S01]  /*1426c0*/  LDL.LU R6, [R1+0x4e98] ;  /* 0x004e980001067983 */ /* 0x000f220000300800 */
[----:B------:R-:W-:Y:S02]  /*1426d0*/  LOP3.LUT R13, R13, 0xffff, RZ, 0xc0, !PT ;  /* 0x0000ffff0d0d7812 */ /* 0x000fe400078ec0ff */
[----:B------:R-:W-:-:S02]  /*1426e0*/  LOP3.LUT R21, R21, 0xffff, RZ, 0xc0, !PT ;  /* 0x0000ffff15157812 */ /* 0x000fc400078ec0ff */
[----:B------:R-:W-:Y:S02]  /*1426f0*/  SHF.R.U32.HI R11, RZ, 0x8, R11 ;  /* 0x00000008ff0b7819 */ /* 0x000fe4000001160b */
[----:B------:R-:W-:Y:S02]  /*142700*/  SHF.R.U32.HI R12, RZ, 0x8, R12 ;  /* 0x00000008ff0c7819 */ /* 0x000fe4000001160c */
[----:B------:R-:W-:Y:S02]  /*142710*/  PRMT R13, R13, 0x3340, R21 ;  /* 0x000033400d0d7816 */ /* 0x000fe40000000015 */
[----:B------:R-:W-:Y:S02]  /*142720*/  LOP3.LUT R11, R11, 0xffff, RZ, 0xc0, !PT ;  /* 0x0000ffff0b0b7812 */ /* 0x000fe400078ec0ff */
[----:B------:R-:W-:Y:S01]  /*142730*/  LOP3.LUT R12, R12, 0xffff, RZ, 0xc0, !PT ;  /* 0x0000ffff0c0c7812 */ /* 0x000fe200078ec0ff */
[----:B------:R0:W-:Y:S03]  /*142740*/  STL [R1+0x6dc], R13 ;  /* 0x0006dc0d01007387 */ /* 0x0001e60000100800 */
[----:B------:R-:W-:-:S05]  /*142750*/  PRMT R12, R11, 0x3340, R12 ;  /* 0x000033400b0c7816 */ /* 0x000fca000000000c */
[----:B------:R1:W-:Y:S01]  /*142760*/  STL [R1+0x638], R12 ;  /* 0x0006380c01007387 */ /* 0x0003e20000100800 */
[----:B--2---:R-:W-:Y:S02]  /*142770*/  LOP3.LUT R9, R9, 0xffff, RZ, 0xc0, !PT ;  /* 0x0000ffff09097812 */ /* 0x004fe400078ec0ff */
[----:B------:R-:W-:Y:S02]  /*142780*/  LOP3.LUT R11, R3, 0xffff, RZ, 0xc0, !PT ;  /* 0x0000ffff030b7812 */ /* 0x000fe400078ec0ff */
[----:B0-----:R-:W-:Y:S02]  /*142790*/  LOP3.LUT R13, R5, 0xffff, RZ, 0xc0, !PT ;  /* 0x0000ffff050d7812 */ /* 0x001fe400078ec0ff */
[----:B------:R-:W-:Y:S01]  /*1427a0*/  PRMT R5, R9, 0x3340, R0 ;  /* 0x0000334009057816 */ /* 0x000fe20000000000 */
[----:B------:R-:W-:Y:S01]  /*1427b0*/  VIADD R3, R2, UR5 ;  /* 0x0000000502037c36 */ /* 0x000fe20008000000 */
[----:B------:R-:W-:Y:S02]  /*1427c0*/  SHF.R.U32.HI R20, RZ, 0x8, R20 ;  /* 0x00000008ff147819 */ /* 0x000fe40000011614 */
[----:B------:R-:W-:-:S02]  /*1427d0*/  PRMT R2, R11, 0x3340, R13 ;  /* 0x000033400b027816 */ /* 0x000fc4000000000d */
[----:B------:R-:W-:Y:S01]  /*1427e0*/  LOP3.LUT R7, R7, 0xffff, RZ, 0xc0, !PT ;  /* 0x0000ffff07077812 */ /* 0x000fe200078ec0ff */
[----:B------:R-:W0:Y:S01]  /*1427f0*/  LDCU UR5, c[0x0][0x3b8] ;  /* 0x00007700ff0577ac */ /* 0x000e220008000800 */
[----:B-1----:R-:W-:Y:S02]  /*142800*/  PRMT R12, R2, 0x5410, R5 ;  /* 0x00005410020c7816 */ /* 0x002fe40000000005 */
[----:B------:R-:W2:Y:S04]  /*142810*/  LDL.LU R5, [R1+0x286c] ;  /* 0x00286c0001057983 */ /* 0x000ea80000300800 */
[----:B------:R-:W2:Y:S04]  /*142820*/  LDL.LU R2, [R1+0x404] ;  /* 0x0004040001027983 */ /* 0x000ea80000300800 */
[----:B------:R1:W-:Y:S01]  /*142830*/  STL [R1+0x2898], R12 ;  /* 0x0028980c01007387 */ /* 0x0003e20000100800 */
[----:B------:R-:W-:-:S02]  /*142840*/  IADD3 R22, P1, PT, R3, R29, RZ ;  /* 0x0000001d03167210 */ /* 0x000fc40007f3e0ff */
[----:B------:R-:W-:Y:S02]  /*142850*/  SHF.R.U32.HI R11, RZ, 0x8, R11 ;  /* 0x00000008ff0b7819 */ /* 0x000fe4000001160b */
[----:B------:R-:W-:Y:S02]  /*142860*/  SHF.R.U32.HI R13, RZ, 0x8, R13 ;  /* 0x00000008ff0d7819 */ /* 0x000fe4000001160d */
[----:B------:R-:W-:Y:S02]  /*142870*/  LOP3.LUT R20, R20, 0xffff, RZ, 0xc0, !PT ;  /* 0x0000ffff14147812 */ /* 0x000fe400078ec0ff */
[----:B-1----:R-:W-:Y:S02]  /*142880*/  SHF.R.S32.HI R12, RZ, 0x1f, R3 ;  /* 0x0000001fff0c7819 */ /* 0x002fe40000011403 */
[----:B------:R-:W-:Y:S02]  /*142890*/  LOP3.LUT R11, R11, 0xffff, RZ, 0xc0, !PT ;  /* 0x0000ffff0b0b7812 */ /* 0x000fe400078ec0ff */
[----:B------:R-:W-:Y:S01]  /*1428a0*/  LOP3.LUT R13, R13, 0xffff, RZ, 0xc0, !PT ;  /* 0x0000ffff0d0d7812 */ /* 0x000fe200078ec0ff */
[----:B------:R-:W-:Y:S01]  /*1428b0*/  IMAD.X R23, R12, 0x1, R28, P1 ;  /* 0x000000010c177824 */ /* 0x000fe200008e061c */
[----:B------:R-:W-:-:S02]  /*1428c0*/  PRMT R20, R20, 0x3340, R0 ;  /* 0x0000334014147816 */ /* 0x000fc40000000000 */
[----:B------:R-:W-:Y:S02]  /*1428d0*/  PRMT R11, R11, 0x3340, R13 ;  /* 0x000033400b0b7816 */ /* 0x000fe4000000000d */
[----:B------:R4:W-:Y:S04]  /*1428e0*/  STL.64 [R1+0xbb8], R22 ;  /* 0x000bb81601007387 */ /* 0x0009e80000100a00 */
[----:B------:R-:W-:Y:S04]  /*1428f0*/  STL [R1+0x3b4], R20 ;  /* 0x0003b41401007387 */ /* 0x000fe80000100800 */
[----:B------:R1:W-:Y:S01]  /*142900*/  STL [R1+0x634], R11 ;  /* 0x0006340b01007387 */ /* 0x0003e20000100800 */
[----:B---3--:R-:W-:-:S02]  /*142910*/  LOP3.LUT R4, R4, 0xffff, RZ, 0xc0, !PT ;  /* 0x0000ffff04047812 */ /* 0x008fc400078ec0ff */
[----:B----4-:R-:W-:Y:S02]  /*142920*/  LOP3.LUT R22, R10, 0xffff, RZ, 0xc0, !PT ;  /* 0x0000ffff0a167812 */ /* 0x010fe400078ec0ff */
[----:B------:R-:W-:Y:S02]  /*142930*/  LOP3.LUT R6, R6, 0xffff, RZ, 0xc0, !PT ;  /* 0x0000ffff06067812 */ /* 0x000fe400078ec0ff */
[----:B-1----:R-:W-:Y:S02]  /*142940*/  PRMT R11, R22, 0x3340, R0 ;  /* 0x00003340160b7816 */ /* 0x002fe40000000000 */
[----:B------:R-:W-:-:S04]  /*142950*/  PRMT R10, R4, 0x3340, R6 ;  /* 0x00003340040a7816 */ /* 0x000fc80000000006 */
[----:B------:R-:W-:Y:S02]  /*142960*/  PRMT R13, R10, 0x5410, R11 ;  /* 0x000054100a0d7816 */ /* 0x000fe4000000000b */
[----:B------:R-:W-:-:S05]  /*142970*/  IADD3 R10, P1, PT, R3, R27, RZ ;  /* 0x0000001b030a7210 */ /* 0x000fca0007f3e0ff */
[----:B------:R-:W-:Y:S01]  /*142980*/  IMAD.X R11, R12, 0x1, R26, P1 ;  /* 0x000000010c0b7824 */ /* 0x000fe200008e061a */
[----:B------:R-:W-:Y:S01]  /*142990*/  STL [R1+0x285c], R13 ;  /* 0x00285c0d01007387 */ /* 0x000fe20000100800 */
[----:B------:R-:W-:Y:S02]  /*1429a0*/  SHF.R.U32.HI R4, RZ, 0x8, R4 ;  /* 0x00000008ff047819 */ /* 0x000fe40000011604 */
[----:B------:R-:W-:Y:S01]  /*1429b0*/  SHF.R.U32.HI R6, RZ, 0x8, R6 ;  /* 0x00000008ff067819 */ /* 0x000fe20000011606 */
[----:B------:R1:W-:Y:S01]  /*1429c0*/  STL.64 [R1+0xba0], R10 ;  /* 0x000ba00a01007387 */ /* 0x0003e20000100a00 */
[----:B------:R-:W-:Y:S02]  /*1429d0*/  LOP3.LUT R4, R4, 0xffff, RZ, 0xc0, !PT ;  /* 0x0000ffff04047812 */ /* 0x000fe400078ec0ff */
[----:B------:R-:W-:Y:S02]  /*1429e0*/  LOP3.LUT R6, R6, 0xffff, RZ, 0xc0, !PT ;  /* 0x0000ffff06067812 */ /* 0x000fe400078ec0ff */
[----:B-1----:R-:W-:-:S02]  /*1429f0*/  SHF.R.U32.HI R10, RZ, 0x8, R9 ;  /* 0x00000008ff0a7819 */ /* 0x002fc40000011609 */
[----:B------:R-:W-:Y:S01]  /*142a00*/  PRMT R4, R4, 0x3340, R6 ;  /* 0x0000334004047816 */ /* 0x000fe20000000006 */
[----:B------:R-:W3:Y:S04]  /*142a10*/  LDL.LU R9, [R1+0x2878] ;  /* 0x0028780001097983 */ /* 0x000ee80000300800 */
[----:B------:R-:W4:Y:S01]  /*142a20*/  LDL.LU R11, [R1+0x408] ;  /* 0x00040800010b7983 */ /* 0x000f220000300800 */
[----:B------:R-:W-:-:S04]  /*142a30*/  LOP3.LUT R10, R10, 0xffff, RZ, 0xc0, !PT ;  /* 0x0000ffff0a0a7812 */ /* 0x000fc800078ec0ff */
[----:B------:R-:W-:-:S05]  /*142a40*/  PRMT R10, R10, 0x3340, R0 ;  /* 0x000033400a0a7816 */ /* 0x000fca0000000000 */
[----:B------:R-:W-:Y:S04]  /*142a50*/  STL [R1+0x3b0], R10 ;  /* 0x0003b00a01007387 */ /* 0x000fe80000100800 */
[----:B------:R1:W-:Y:S02]  /*142a60*/  STL [R1+0x630], R4 ;  /* 0x0006300401007387 */ /* 0x0003e40000100800 */
[----:B-1----:R-:W-:Y:S02]  /*142a70*/  PRMT R4, R7, 0x3340, R0 ;  /* 0x0000334007047816 */ /* 0x002fe40000000000 */
[----:B--2---:R-:W-:Y:S02]  /*142a80*/  LOP3.LUT R20, R5, 0xffff, RZ, 0xc0, !PT ;  /* 0x0000ffff05147812 */ /* 0x004fe400078ec0ff */
[----:B------:R-:W-:-:S04]  /*142a90*/  LOP3.LUT R13, R2, 0xffff, RZ, 0xc0, !PT ;  /* 0x0000ffff020d7812 */ /* 0x000fc800078ec0ff */
[----:B------:R-:W-:-:S04]  /*142aa0*/  PRMT R2, R20, 0x3340, R13 ;  /* 0x0000334014027816 */ /* 0x000fc8000000000d */
[----:B------:R-:W-:Y:S02]  /*142ab0*/  PRMT R2, R2, 0x5410, R4 ;  /* 0x0000541002027816 */ /* 0x000fe40000000004 */
[----:B------:R-:W-:-:S05]  /*142ac0*/  IADD3 R4, P1, PT, R3, R25, RZ ;  /* 0x0000001903047210 */ /* 0x000fca0007f3e0ff */
[----:B------:R-:W-:Y:S01]  /*142ad0*/  IMAD.X R5, R12, 0x1, R24, P1 ;  /* 0x000000010c057824 */ /* 0x000fe200008e0618 */
[----:B------:R-:W-:Y:S04]  /*142ae0*/  STL [R1+0x2868], R2 ;  /* 0x0028680201007387 */ /* 0x000fe80000100800 */
[----:B------:R1:W-:Y:S01]  /*142af0*/  STL.64 [R1+0xb98], R4 ;  /* 0x000b980401007387 */ /* 0x0003e20000100a00 */
[----:B------:R-:W-:Y:S02]  /*142b00*/  SHF.R.U32.HI R21, RZ, 0x8, R13 ;  /* 0x00000008ff157819 */ /* 0x000fe4000001160d */
[----:B------:R-:W-:Y:S01]  /*142b10*/  SHF.R.U32.HI R13, RZ, 0x8, R7 ;  /* 0x00000008ff0d7819 */ /* 0x000fe20000011607 */
[----:B-1----:R-:W2:Y:S04]  /*142b20*/  LDL.LU R5, [R1+0x5264] ;  /* 0x0052640001057983 */ /* 0x002ea80000300800 */
[----:B------:R-:W2:Y:S04]  /*142b30*/  LDL.LU R4, [R1+0x4df8] ;  /* 0x004df80001047983 */ /* 0x000ea80000300800 */
[----:B------:R-:W2:Y:S04]  /*142b40*/  LDL.LU R10, [R1+0x4ec0] ;  /* 0x004ec000010a7983 */ /* 0x000ea80000300800 */
[----:B------:R-:W2:Y:S04]  /*142b50*/  LDL.LU R6, [R1+0x4f38] ;  /* 0x004f380001067983 */ /* 0x000ea80000300800 */
[----:B------:R-:W2:Y:S04]  /*142b60*/  LDL.LU R2, [R1+0x2afc] ;  /* 0x002afc0001027983 */ /* 0x000ea80000300800 */
[----:B------:R-:W2:Y:S01]  /*142b70*/  LDL.LU R7, [R1+0x4e6c] ;  /* 0x004e6c0001077983 */ /* 0x000ea20000300800 */
[----:B------:R-:W-:-:S02]  /*142b80*/  SHF.R.U32.HI R20, RZ, 0x8, R20 ;  /* 0x00000008ff147819 */ /* 0x000fc40000011614 */
[----:B------:R-:W-:Y:S02]  /*142b90*/  LOP3.LUT R21, R21, 0xffff, RZ, 0xc0, !PT ;  /* 0x0000ffff15157812 */ /* 0x000fe400078ec0ff */
[----:B------:R-:W-:Y:S02]  /*142ba0*/  LOP3.LUT R13, R13, 0xffff, RZ, 0xc0, !PT ;  /* 0x0000ffff0d0d7812 */ /* 0x000fe400078ec0ff */
[----:B------:R-:W-:-:S04]  /*142bb0*/  LOP3.LUT R20, R20, 0xffff, RZ, 0xc0, !PT ;  /* 0x0000ffff14147812 */ /* 0x000fc800078ec0ff */
[----:B------:R-:W-:Y:S02]  /*142bc0*/  PRMT R21, R20, 0x3340, R21 ;  /* 0x0000334014157816 */ /* 0x000fe40000000015 */
[--C-:B------:R-:W-:Y:S02]  /*142bd0*/  PRMT R20, R13, 0x3340, R0.reuse ;  /* 0x000033400d147816 */ /* 0x100fe40000000000 */
        /* <DEDUP_REMOVED lines=14> */
[----:B------:R-:W-:Y:S02]  /*142cc0*/  LOP3.LUT R9, R9, 0xffff, RZ, 0xc0, !PT ;  /* 0x0000ffff09097812 */ /* 0x000fe400078ec0ff */
[----:B------:R-:W-:Y:S01]  /*142cd0*/  LOP3.LUT R11, R11, 0xffff, RZ, 0xc0, !PT ;  /* 0x0000ffff0b0b7812 */ /* 0x000fe200078ec0ff */
[----:B------:R-:W-:Y:S01]  /*142ce0*/  IMAD.X R21, R12, 0x1, R15, P1 ;  /* 0x000000010c157824 */ /* 0x000fe200008e060f */
[----:B0-----:R-:W-:-:S04]  /*142cf0*/  SHF.R.U32.HI R13, RZ, 0x8, R22 ;  /* 0x00000008ff0d7819 */ /* 0x001fc80000011616 */
[----:B------:R-:W-:Y:S02]  /*142d00*/  LOP3.LUT R13, R13, 0xffff, RZ, 0xc0, !PT ;  /* 0x0000ffff0d0d7812 */ /* 0x000fe400078ec0ff */
[----:B------:R-:W-:Y:S02]  /*142d10*/  PRMT R9, R9, 0x3340, R11 ;  /* 0x0000334009097816 */ /* 0x000fe4000000000b */
[----:B------:R-:W-:Y:S01]  /*142d20*/  PRMT R13, R13, 0x3340, R0 ;  /* 0x000033400d0d7816 */ /* 0x000fe20000000000 */
[----:B------:R0:W-:Y:S04]  /*142d30*/  STL.64 [R1+0xb68], R20 ;  /* 0x000b681401007387 */ /* 0x0001e80000100a00 */
[----:B0-----:R-:W3:Y:S04]  /*142d40*/  LDL.LU.64 R20, [R1+0x59d0] ;  /* 0x0059d00001147983 */ /* 0x001ee80000300a00 */
[----:B------:R-:W-:Y:S04]  /*142d50*/  STL [R1+0x3a8], R13 ;  /* 0x0003a80d01007387 */ /* 0x000fe80000100800 */
[----:B------:R0:W-:Y:S01]  /*142d60*/  STL [R1+0x678], R9 ;  /* 0x0006780901007387 */ /* 0x0001e20000100800 */
[----:B--2---:R-:W-:-:S02]  /*142d70*/  LOP3.LUT R5, R5, 0xffff, RZ, 0xc0, !PT ;  /* 0x0000ffff05057812 */ /* 0x004fc400078ec0ff */
[----:B------:R-:W-:Y:S02]  /*142d80*/  LOP3.LUT R4, R4, 0xffff, RZ, 0xc0, !PT ;  /* 0x0000ffff04047812 */ /* 0x000fe400078ec0ff */
[----:B------:R-:W-:Y:S02]  /*142d90*/  LOP3.LUT R11, R10, 0xffff, RZ, 0xc0, !PT ;  /* 0x0000ffff0a0b7812 */ /* 0x000fe400078ec0ff */
[----:B------:R-:W-:Y:S02]  /*142da0*/  LOP3.LUT R6, R6, 0xffff, RZ, 0xc0, !PT ;  /* 0x0000ffff06067812 */ /* 0x000fe400078ec0ff */
[----:B0-----:R-:W-:Y:S02]  /*142db0*/  LOP3.LUT R9, R2, 0xffff, RZ, 0xc0, !PT ;  /* 0x0000ffff02097812 */ /* 0x001fe400078ec0ff */
[----:B------:R-:W-:Y:S02]  /*142dc0*/  PRMT R22, R4, 0x3340, R0 ;  /* 0x0000334004167816 */ /* 0x000fe40000000000 */
[----:B------:R-:W-:-:S02]  /*142dd0*/  PRMT R13, R5, 0x3340, R11 ;  /* 0x00003340050d7816 */ /* 0x000fc4000000000b */
[----:B------:R-:W-:Y:S01]  /*142de0*/  LOP3.LUT R10, R7, 0xffff, RZ, 0xc0, !PT ;  /* 0x0000ffff070a7812 */ /* 0x000fe200078ec0ff */
[----:B------:R-:W2:Y:S04]  /*142df0*/  LDL.LU R2, [R1+0x28fc] ;  /* 0x0028fc0001027983 */ /* 0x000ea80000300800 */
[----:B------:R-:W4:Y:S01]  /*142e00*/  LDL.LU R7, [R1+0x271c] ;  /* 0x00271c0001077983 */ /* 0x000f220000300800 */
[----:B------:R-:W-:Y:S02]  /*142e10*/  PRMT R23, R13, 0x5410, R22 ;  /* 0x000054100d177816 */ /* 0x000fe40000000016 */
[----:B------:R-:W-:Y:S02]  /*142e20*/  PRMT R22, R9, 0x3340, R0 ;  /* 0x0000334009167816 */ /* 0x000fe40000000000 */
[----:B------:R-:W-:-:S04]  /*142e30*/  PRMT R13, R6, 0x3340, R10 ;  /* 0x00003340060d7816 */ /* 0x000fc8000000000a */
[----:B------:R-:W-:Y:S02]  /*142e40*/  PRMT R13, R13, 0x5410, R22 ;  /* 0x000054100d0d7816 */ /* 0x000fe40000000016 */
[----:B------:R-:W-:Y:S01]  /*142e50*/  IADD3 R22, P1, PT, R3, R16, RZ ;  /* 0x0000001003167210 */ /* 0x000fe20007f3e0ff */
[----:B------:R0:W-:Y:S04]  /*142e60*/  STL [R1+0x284c], R23 ;  /* 0x00284c1701007387 */ /* 0x0001e80000100800 */
[----:B------:R-:W-:Y:S04]  /*142e70*/  STL.64 [R1+0x59b8], R16 ;  /* 0x0059b81001007387 */ /* 0x000fe80000100a00 */
[----:B------:R-:W-:Y:S01]  /*142e80*/  STL [R1+0x2848], R13 ;  /* 0x0028480d01007387 */ /* 0x000fe20000100800 */
        /* <DEDUP_REMOVED lines=16> */
[----:B------:R-:W3:Y:S01]  /*142f90*/  LDL.LU R5, [R1+0x28ac] ;  /* 0x0028ac0001057983 */ /* 0x000ee20000300800 */
[----:B------:R-:W-:-:S03]  /*142fa0*/  LOP3.LUT R4, R4, 0xffff, RZ, 0xc0, !PT ;  /* 0x0000ffff04047812 */ /* 0x000fc600078ec0ff */
[----:B------:R-:W3:Y:S01]  /*142fb0*/  LDL.LU R6, [R1+0x2d4] ;  /* 0x0002d40001067983 */ /* 0x000ee20000300800 */
[----:B------:R-:W-:-:S03]  /*142fc0*/  PRMT R9, R9, 0x3340, R0 ;  /* 0x0000334009097816 */ /* 0x000fc60000000000 */
[----:B------:R-:W-:Y:S01]  /*142fd0*/  STL [R1+0x61c], R16 ;  /* 0x00061c1001007387 */ /* 0x000fe20000100800 */
[----:B------:R-:W-:-:S03]  /*142fe0*/  PRMT R4, R4, 0x3340, R0 ;  /* 0x0000334004047816 */ /* 0x000fc60000000000 */
[----:B------:R-:W-:Y:S01]  /*142ff0*/  STL [R1+0x618], R13 ;  /* 0x0006180d01007387 */ /* 0x000fe20000100800 */
[----:B--2---:R-:W-:-:S03]  /*143000*/  IADD3 R10, P1, PT, R3, R23, RZ ;  /* 0x00000017030a7210 */ /* 0x004fc60007f3e0ff */
[----:B------:R-:W-:Y:S02]  /*143010*/  STL.64 [R1+0x59a8], R22 ;  /* 0x0059a81601007387 */ /* 0x000fe40000100a00 */
[----:B------:R-:W-:-:S05]  /*143020*/  IMAD.X R11, R12, 0x1, R22, P1 ;  /* 0x000000010c0b7824 */ /* 0x000fca00008e0616 */
[----:B------:R-:W-:Y:S04]  /*143030*/  STL.64 [R1+0xb58], R10 ;  /* 0x000b580a01007387 */ /* 0x000fe80000100a00 */
[----:B------:R0:W-:Y:S04]  /*143040*/  STL [R1+0x3a4], R9 ;  /* 0x0003a40901007387 */ /* 0x0001e80000100800 */
[----:B------:R1:W-:Y:S01]  /*143050*/  STL [R1+0x3a0], R4 ;  /* 0x0003a00401007387 */ /* 0x0003e20000100800 */
[----:B0-----:R-:W-:-:S03]  /*143060*/  LOP3.LUT R9, R8, 0xffff, RZ, 0xc0, !PT ;  /* 0x0000ffff08097812 */ /* 0x001fc600078ec0ff */
[----:B------:R-:W2:Y:S01]  /*143070*/  LDL.LU R8, [R1+0x59c0] ;  /* 0x0059c00001087983 */ /* 0x000ea20000300800 */
[----:B------:R-:W-:-:S03]  /*143080*/  LOP3.LUT R10, R2, 0xffff, RZ, 0xc0, !PT ;  /* 0x0000ffff020a7812 */ /* 0x000fc600078ec0ff */
[----:B------:R-:W2:Y:S01]  /*143090*/  LDL.LU R2, [R1+0x2908] ;  /* 0x0029080001027983 */ /* 0x000ea20000300800 */
[----:B----4-:R-:W-:-:S03]  /*1430a0*/  LOP3.LUT R11, R7, 0xffff, RZ, 0xc0, !PT ;  /* 0x0000ffff070b7812 */ /* 0x010fc600078ec0ff */
[----:B-1----:R-:W4:Y:S04]  /*1430b0*/  LDL.LU R4, [R1+0x374] ;  /* 0x0003740001047983 */ /* 0x002f280000300800 */
[----:B------:R-:W4:Y:S01]  /*1430c0*/  LDL.LU R7, [R1+0x2728] ;  /* 0x0027280001077983 */ /* 0x000f220000300800 */
[----:B------:R-:W-:Y:S02]  /*1430d0*/  PRMT R16, R9, 0x3340, R0 ;  /* 0x0000334009107816 */ /* 0x000fe40000000000 */
[--C-:B------:R-:W-:Y:S02]  /*1430e0*/  PRMT R13, R10, 0x3340, R11.reuse ;  /* 0x000033400a0d7816 */ /* 0x100fe4000000000b */
[----:B------:R-:W-:Y:S02]  /*1430f0*/  SHF.R.U32.HI R10, RZ, 0x8, R10 ;  /* 0x00000008ff0a7819 */ /* 0x000fe4000001160a */
[----:B------:R-:W-:-:S02]  /*143100*/  SHF.R.U32.HI R11, RZ, 0x8, R11 ;  /* 0x00000008ff0b7819 */ /* 0x000fc4000001160b */
[----:B------:R-:W-:Y:S02]  /*143110*/  PRMT R13, R13, 0x5410, R16 ;  /* 0x000054100d0d7816 */ /* 0x000fe40000000010 */
[----:B---3--:R-:W-:Y:S02]  /*143120*/  IADD3 R16, P1, PT, R3, R21, RZ ;  /* 0x0000001503107210 */ /* 0x008fe40007f3e0ff */
[----:B------:R-:W-:Y:S02]  /*143130*/  LOP3.LUT R10, R10, 0xffff, RZ, 0xc0, !PT ;  /* 0x0000ffff0a0a7812 */ /* 0x000fe400078ec0ff */
[----:B------:R-:W-:Y:S01]  /*143140*/  LOP3.LUT R11, R11, 0xffff, RZ, 0xc0, !PT ;  /* 0x0000ffff0b0b7812 */ /* 0x000fe200078ec0ff */
[----:B------:R-:W-:-:S03]  /*143150*/  IMAD.X R17, R12, 0x1, R19, P1 ;  /* 0x000000010c117824 */ /* 0x000fc600008e0613 */
[----:B------:R-:W-:Y:S02]  /*143160*/  PRMT R10, R10, 0x3340, R11 ;  /* 0x000033400a0a7816 */ /* 0x000fe4000000000b */
[----:B------:R-:W-:Y:S02]  /*143170*/  LOP3.LUT R5, R5, 0xffff, RZ, 0xc0, !PT ;  /* 0x0000ffff05057812 */ /* 0x000fe400078ec0ff */
[----:B------:R-:W-:Y:S01]  /*143180*/  LOP3.LUT R6, R6, 0xffff, RZ, 0xc0, !PT ;  /* 0x0000ffff06067812 */ /* 0x000fe200078ec0ff */
[----:B------:R-:W-:Y:S04]  /*143190*/  STL [R1+0x2838], R13 ;  /* 0x0028380d01007387 */ /* 0x000fe80000100800 */
[----:B------:R-:W-:Y:S04]  /*1431a0*/  STL.64 [R1+0xb38], R16 ;  /* 0x000b381001007387 */ /* 0x000fe80000100a00 */
[----:B------:R0:W-:Y:S01]  /*1431b0*/  STL [R1+0x614], R10 ;  /* 0x0006140a01007387 */ /* 0x0001e20000100800 */
[----:B------:R-:W-:-:S02]  /*1431c0*/  PRMT R11, R6, 0x3340, R0 ;  /* 0x00003340060b7816 */ /* 0x000fc40000000000 */
[----:B------:R-:W-:-:S04]  /*1431d0*/  SHF.R.U32.HI R9, RZ, 0x8, R9 ;  /* 0x00000008ff097819 */ /* 0x000fc80000011609 */
[----:B------:R-:W-:Y:S02]  /*1431e0*/  LOP3.LUT R9, R9, 0xffff, RZ, 0xc0, !PT ;  /* 0x0000ffff09097812 */ /* 0x000fe400078ec0ff */
[----:B--2---:R-:W-:-:S04]  /*1431f0*/  LOP3.LUT R8, R8, 0xffff, RZ, 0xc0, !PT ;  /* 0x0000ffff08087812 */ /* 0x004fc800078ec0ff */
[----:B0-----:R-:W-:-:S04]  /*143200*/  PRMT R10, R5, 0x3340, R8 ;  /* 0x00003340050a7816 */ /* 0x001fc80000000008 */
[----:B------:R-:W-:Y:S02]  /*143210*/  PRMT R13, R10, 0x5410, R11 ;  /* 0x000054100a0d7816 */ /* 0x000fe4000000000b */
[----:B------:R-:W-:Y:S02]  /*143220*/  IADD3 R10, P1, PT, R3, R20, RZ ;  /* 0x00000014030a7210 */ /* 0x000fe40007f3e0ff */
[----:B------:R-:W-:Y:S02]  /*143230*/  SHF.R.U32.HI R5, RZ, 0x8, R5 ;  /* 0x00000008ff057819 */ /* 0x000fe40000011605 */
[----:B------:R-:W-:Y:S01]  /*143240*/  SHF.R.U32.HI R8, RZ, 0x8, R8 ;  /* 0x00000008ff087819 */ /* 0x000fe20000011608 */
[----:B------:R-:W-:Y:S01]  /*143250*/  IMAD.X R11, R12, 0x1, R18, P1 ;  /* 0x000000010c0b7824 */ /* 0x000fe200008e0612 */
[----:B------:R-:W-:Y:S01]  /*143260*/  STL [R1+0x282c], R13 ;  /* 0x00282c0d01007387 */ /* 0x000fe20000100800 */
[----:B------:R-:W-:Y:S02]  /*143270*/  LOP3.LUT R5, R5, 0xffff, RZ, 0xc0, !PT ;  /* 0x0000ffff05057812 */ /* 0x000fe400078ec0ff */
[----:B------:R-:W-:Y:S01]  /*143280*/  LOP3.LUT R8, R8, 0xffff, RZ, 0xc0, !PT ;  /* 0x0000ffff08087812 */ /* 0x000fe200078ec0ff */
[----:B------:R0:W-:Y:S01]  /*143290*/  STL.64 [R1+0xb30], R10 ;  /* 0x000b300a01007387 */ /* 0x0001e20000100a00 */
[----:B------:R-:W-:-:S02]  /*1432a0*/  LOP3.LUT R2, R2, 0xffff, RZ, 0xc0, !PT ;  /* 0x0000ffff02027812 */ /* 0x000fc400078ec0ff */
[----:B0-----:R-:W-:Y:S02]  /*1432b0*/  PRMT R10, R9, 0x3340, R0 ;  /* 0x00003340090a7816 */ /* 0x001fe40000000000 */
[----:B------:R-:W-:Y:S02]  /*1432c0*/  PRMT R9, R5, 0x3340, R8 ;  /* 0x0000334005097816 */ /* 0x000fe40000000008 */
[----:B------:R-:W2:Y:S04]  /*1432d0*/  LDL.LU R8, [R1+0x5270] ;  /* 0x0052700001087983 */ /* 0x000ea80000300800 */
[----:B------:R-:W-:Y:S04]  /*1432e0*/  STL [R1+0x390], R10 ;  /* 0x0003900a01007387 */ /* 0x000fe80000100800 */
[----:B------:R-:W3:Y:S04]  /*1432f0*/  LDL.LU R5, [R1+0x4e30] ;  /* 0x004e300001057983 */ /* 0x000ee80000300800 */
[----:B------:R0:W-:Y:S01]  /*143300*/  STL [R1+0x60c], R9 ;  /* 0x00060c0901007387 */ /* 0x0001e20000100800 */
[----:B----4-:R-:W-:-:S02]  /*143310*/  LOP3.LUT R13, R4, 0xffff, RZ, 0xc0, !PT ;  /* 0x0000ffff040d7812 */ /* 0x010fc400078ec0ff */
[----:B------:R-:W-:Y:S01]  /*143320*/  LOP3.LUT R4, R7, 0xffff, RZ, 0xc0, !PT ;  /* 0x0000ffff07047812 */ /* 0x000fe200078ec0ff */
[----:B------:R-:W-:Y:S01]  /*143330*/  VIADD R3, R3, UR5 ;  /* 0x0000000503037c36 */ /* 0x000fe20008000000 */
[----:B------:R-:W1:Y:S02]  /*143340*/  LDCU UR5, c[0x0][0x3b8] ;  /* 0x00007700ff0577ac */ /* 0x000e640008000800 */
[----:B------:R-:W-:Y:S01]  /*143350*/  PRMT R7, R2, 0x3340, R4 ;  /* 0x0000334002077816 */ /* 0x000fe20000000004 */
[----:B0-----:R-:W4:Y:S01]  /*143360*/  LDL.LU R9, [R1+0x4ef0] ;  /* 0x004ef00001097983 */ /* 0x001f220000300800 */
[----:B------:R-:W-:Y:S02]  /*143370*/  PRMT R10, R13, 0x3340, R0 ;  /* 0x000033400d0a7816 */ /* 0x000fe40000000000 */
[----:B------:R-:W-:Y:S02]  /*143380*/  SHF.R.U32.HI R2, RZ, 0x8, R2 ;  /* 0x00000008ff027819 */ /* 0x000fe40000011602 */
[----:B------:R-:W-:-:S02]  /*143390*/  SHF.R.U32.HI R4, RZ, 0x8, R4 ;  /* 0x00000008ff047819 */ /* 0x000fc40000011604 */
[----:B------:R-:W-:Y:S02]  /*1433a0*/  SHF.R.S32.HI R12, RZ, 0x1f, R3 ;  /* 0x0000001fff0c7819 */ /* 0x000fe40000011403 */
[----:B------:R-:W-:Y:S02]  /*1433b0*/  PRMT R7, R7, 0x5410, R10 ;  /* 0x0000541007077816 */ /* 0x000fe4000000000a */
[----:B------:R-:W-:Y:S02]  /*1433c0*/  LOP3.LUT R2, R2, 0xffff, RZ, 0xc0, !PT ;  /* 0x0000ffff02027812 */ /* 0x000fe400078ec0ff */
[----:B------:R-:W-:Y:S02]  /*1433d0*/  LOP3.LUT R4, R4, 0xffff, RZ, 0xc0, !PT ;  /* 0x0000ffff04047812 */ /* 0x000fe400078ec0ff */
[----:B------:R-:W-:Y:S02]  /*1433e0*/  IADD3 R10, P1, PT, R3, R29, RZ ;  /* 0x0000001d030a7210 */ /* 0x000fe40007f3e0ff */
[----:B------:R-:W-:-:S03]  /*1433f0*/  PRMT R2, R2, 0x3340, R4 ;  /* 0x0000334002027816 */ /* 0x000fc60000000004 */
[----:B------:R-:W-:Y:S01]  /*143400*/  IMAD.X R11, R12, 0x1, R28, P1 ;  /* 0x000000010c0b7824 */ /* 0x000fe200008e061c */
[----:B------:R0:W-:Y:S04]  /*143410*/  STL [R1+0x2828], R7 ;  /* 0x0028280701007387 */ /* 0x0001e80000100800 */
[----:B------:R-:W-:Y:S04]  /*143420*/  STL [R1+0x608], R2 ;  /* 0x0006080201007387 */ /* 0x000fe80000100800 */
[----:B0-----:R-:W4:Y:S04]  /*143430*/  LDL.LU R7, [R1+0x5278] ;  /* 0x0052780001077983 */ /* 0x001f280000300800 */
[----:B------:R0:W-:Y:S01]  /*143440*/  STL.64 [R1+0xb18], R10 ;  /* 0x000b180a01007387 */ /* 0x0001e20000100a00 */
[----:B------:R-:W-:-:S02]  /*143450*/  SHF.R.U32.HI R16, RZ, 0x8, R13 ;  /* 0x00000008ff107819 */ /* 0x000fc4000001160d */
[----:B------:R-:W-:Y:S01]  /*143460*/  SHF.R.U32.HI R13, RZ, 0x8, R6 ;  /* 0x00000008ff0d7819 */ /* 0x000fe20000011606 */
[----:B0-----:R-:W4:Y:S04]  /*143470*/  LDL.LU R10, [R1+0x4e3c] ;  /* 0x004e3c00010a7983 */ /* 0x001f280000300800 */
[----:B------:R-:W4:Y:S04]  /*143480*/  LDL.LU R11, [R1+0x4ef8] ;  /* 0x004ef800010b7983 */ /* 0x000f280000300800 */
[----:B------:R-:W4:Y:S04]  /*143490*/  LDL.LU R4, [R1+0x28d0] ;  /* 0x0028d00001047983 */ /* 0x000f280000300800 */
[----:B------:R-:W4:Y:S04]  /*1434a0*/  LDL.LU R2, [R1+0x2e8] ;  /* 0x0002e80001027983 */ /* 0x000f280000300800 */
[----:B------:R-:W4:Y:S01]  /*1434b0*/  LDL.LU R6, [R1+0x428] ;  /* 0x0004280001067983 */ /* 0x000f220000300800 */
[----:B------:R-:W-:-:S02]  /*1434c0*/  LOP3.LUT R16, R16, 0xffff, RZ, 0xc0, !PT ;  /* 0x0000ffff10107812 */ /* 0x000fc400078ec0ff */
        /* <DEDUP_REMOVED lines=17> */
[----:B------:R-:W-:Y:S01]  /*1435e0*/  IMAD.X R17, R12, 0x1, R26, P1 ;  /* 0x000000010c117824 */ /* 0x000fe200008e061a */
[----:B------:R-:W-:-:S04]  /*1435f0*/  SHF.R.U32.HI R5, RZ, 0x8, R5 ;  /* 0x00000008ff057819 */ /* 0x000fc80000011605 */
[----:B------:R-:W-:Y:S01]  /*143600*/  STL.64 [R1+0xae0], R16 ;  /* 0x000ae01001007387 */ /* 0x000fe20000100a00 */
[----:B0-----:R-:W-:-:S03]  /*143610*/  PRMT R13, R8, 0x3340, R9 ;  /* 0x00003340080d7816 */ /* 0x001fc60000000009 */
[----:B------:R-:W2:Y:S04]  /*143620*/  LDL.LU R9, [R1+0x5260] ;  /* 0x0052600001097983 */ /* 0x000ea80000300800 */
[----:B------:R0:W-:Y:S01]  /*143630*/  STL [R1+0x604], R13 ;  /* 0x0006040d01007387 */ /* 0x0001e20000100800 */
[----:B------:R-:W-:Y:S02]  /*143640*/  LOP3.LUT R7, R7, 0xffff, RZ, 0xc0, !PT ;  /* 0x0000ffff07077812 */ /* 0x000fe400078ec0ff */
[----:B------:R-:W-:-:S04]  /*143650*/  LOP3.LUT R5, R5, 0xffff, RZ, 0xc0, !PT ;  /* 0x0000ffff05057812 */ /* 0x000fc800078ec0ff */
[--C-:B------:R-:W-:Y:S02]  /*143660*/  PRMT R8, R5, 0x3340, R0.reuse ;  /* 0x0000334005087816 */ /* 0x100fe40000000000 */
[----:B------:R-:W3:Y:S01]  /*143670*/  LDL.LU R5, [R1+0x4df0] ;  /* 0x004df00001057983 */ /* 0x000ee20000300800 */
[----:B------:R-:W-:Y:S02]  /*143680*/  LOP3.LUT R10, R10, 0xffff, RZ, 0xc0, !PT ;  /* 0x0000ffff0a0a7812 */ /* 0x000fe400078ec0ff */
[----:B0-----:R-:W-:Y:S02]  /*143690*/  LOP3.LUT R13, R11, 0xffff, RZ, 0xc0, !PT ;  /* 0x0000ffff0b0d7812 */ /* 0x001fe400078ec0ff */
[----:B------:R-:W-:Y:S02]  /*1436a0*/  LOP3.LUT R22, R4, 0xffff, RZ, 0xc0, !PT ;  /* 0x0000ffff04167812 */ /* 0x000fe400078ec0ff */
[----:B------:R-:W-:Y:S02]  /*1436b0*/  LOP3.LUT R11, R2, 0xffff, RZ, 0xc0, !PT ;  /* 0x0000ffff020b7812 */ /* 0x000fe400078ec0ff */
[----:B------:R-:W-:-:S02]  /*1436c0*/  PRMT R4, R10, 0x3340, R0 ;  /* 0x000033400a047816 */ /* 0x000fc40000000000 */
[----:B------:R-:W-:Y:S01]  /*1436d0*/  PRMT R2, R7, 0x3340, R13 ;  /* 0x0000334007027816 */ /* 0x000fe2000000000d */
[----:B------:R0:W-:Y:S01]  /*1436e0*/  STL [R1+0x384], R8 ;  /* 0x0003840801007387 */ /* 0x0001e20000100800 */
[----:B------:R-:W-:Y:S02]  /*1436f0*/  LOP3.LUT R23, R6, 0xffff, RZ, 0xc0, !PT ;  /* 0x0000ffff06177812 */ /* 0x000fe400078ec0ff */
[----:B------:R-:W-:Y:S02]  /*143700*/  PRMT R2, R2, 0x5410, R4 ;  /* 0x0000541002027816 */ /* 0x000fe40000000004 */
[----:B------:R-:W-:Y:S02]  /*143710*/  PRMT R4, R11, 0x3340, R0 ;  /* 0x000033400b047816 */ /* 0x000fe40000000000 */
[----:B------:R-:W-:Y:S01]  /*143720*/  IADD3 R16, P1, PT, R3, R25, RZ ;  /* 0x0000001903107210 */ /* 0x000fe20007f3e0ff */
[----:B0-----:R-:W4:Y:S04]  /*143730*/  LDL.LU R8, [R1+0x4eb0] ;  /* 0x004eb00001087983 */ /* 0x001f280000300800 */
[----:B------:R-:W-:Y:S04]  /*143740*/  STL [R1+0x57f8], R11 ;  /* 0x0057f80b01007387 */ /* 0x000fe80000100800 */
[----:B------:R0:W-:Y:S01]  /*143750*/  STL [R1+0x280c], R2 ;  /* 0x00280c0201007387 */ /* 0x0001e20000100800 */
[----:B------:R-:W-:Y:S01]  /*143760*/  IMAD.X R17, R12, 0x1, R24, P1 ;  /* 0x000000010c117824 */ /* 0x000fe200008e0618 */
[----:B0-----:R-:W-:-:S04]  /*143770*/  PRMT R2, R22, 0x3340, R23 ;  /* 0x0000334016027816 */ /* 0x001fc80000000017 */
[----:B------:R-:W-:-:S05]  /*143780*/  PRMT R2, R2, 0x5410, R4 ;  /* 0x0000541002027816 */ /* 0x000fca0000000004 */
[----:B------:R-:W-:Y:S04]  /*143790*/  STL [R1+0x281c], R2 ;  /* 0x00281c0201007387 */ /* 0x000fe80000100800 */
[----:B------:R0:W-:Y:S04]  /*1437a0*/  STL.64 [R1+0xad0], R16 ;  /* 0x000ad01001007387 */ /* 0x0001e80000100a00 */
[----:B0-----:R-:W4:Y:S04]  /*1437b0*/  LDL.LU.64 R16, [R1+0x59b8] ;  /* 0x0059b80001107983 */ /* 0x001f280000300a00 */
[----:B------:R-:W4:Y:S04]  /*1437c0*/  LDL.LU R2, [R1+0x5268] ;  /* 0x0052680001027983 */ /* 0x000f280000300800 */
[----:B------:R-:W4:Y:S04]  /*1437d0*/  LDL.LU R6, [R1+0x4df4] ;  /* 0x004df40001067983 */ /* 0x000f280000300800 */
[----:B------:R-:W4:Y:S01]  /*1437e0*/  LDL.LU R4, [R1+0x4eb8] ;  /* 0x004eb80001047983 */ /* 0x000f220000300800 */
        /* <DEDUP_REMOVED lines=8> */
[----:B------:R-:W4:Y:S01]  /*143870*/  LDL.LU R7, [R1+0x59b0] ;  /* 0x0059b00001077983 */ /* 0x000f220000300800 */
[----:B------:R-:W-:Y:S02]  /*143880*/  PRMT R22, R22, 0x3340, R23 ;  /* 0x0000334016167816 */ /* 0x000fe40000000017 */
[----:B------:R-:W-:-:S03]  /*143890*/  PRMT R13, R11, 0x3340, R13 ;  /* 0x000033400b0d7816 */ /* 0x000fc6000000000d */
[----:B------:R-:W-:Y:S04]  /*1438a0*/  STL [R1+0x620], R22 ;  /* 0x0006201601007387 */ /* 0x000fe80000100800 */
[----:B------:R4:W-:Y:S01]  /*1438b0*/  STL [R1+0x600], R13 ;  /* 0x0006000d01007387 */ /* 0x0009e20000100800 */
[----:B--2---:R-:W-:Y:S02]  /*1438c0*/  LOP3.LUT R11, R9, 0xffff, RZ, 0xc0, !PT ;  /* 0x0000ffff090b7812 */ /* 0x004fe400078ec0ff */
[----:B---3--:R-:W-:Y:S02]  /*1438d0*/  LOP3.LUT R9, R5, 0xffff, RZ, 0xc0, !PT ;  /* 0x0000ffff05097812 */ /* 0x008fe400078ec0ff */
[----:B----4-:R-:W-:Y:S02]  /*1438e0*/  LOP3.LUT R13, R8, 0xffff, RZ, 0xc0, !PT ;  /* 0x0000ffff080d7812 */ /* 0x010fe400078ec0ff */
[----:B------:R-:W-:-:S02]  /*1438f0*/  PRMT R8, R9, 0x3340, R0 ;  /* 0x0000334009087816 */ /* 0x000fc40000000000 */
[----:B------:R-:W-:-:S04]  /*143900*/  PRMT R5, R11, 0x3340, R13 ;  /* 0x000033400b057816 */ /* 0x000fc8000000000d */
[----:B------:R-:W-:Y:S02]  /*143910*/  PRMT R22, R5, 0x5410, R8 ;  /* 0x0000541005167816 */ /* 0x000fe40000000008 */
[----:B------:R-:W-:Y:S01]  /*143920*/  SHF.R.U32.HI R11, RZ, 0x8, R11 ;  /* 0x00000008ff0b7819 */ /* 0x000fe2000001160b */
[----:B------:R-:W2:Y:S04]  /*143930*/  LDL.LU R8, [R1+0x2a1c] ;  /* 0x002a1c0001087983 */ /* 0x000ea80000300800 */
[----:B------:R-:W3:Y:S01]  /*143940*/  LDL.LU R5, [R1+0x2888] ;  /* 0x0028880001057983 */ /* 0x000ee20000300800 */
[----:B------:R-:W-:-:S03]  /*143950*/  SHF.R.U32.HI R13, RZ, 0x8, R13 ;  /* 0x00000008ff0d7819 */ /* 0x000fc6000001160d */
[----:B------:R0:W-:Y:S01]  /*143960*/  STL [R1+0x2808], R22 ;  /* 0x0028081601007387 */ /* 0x0001e20000100800 */
[----:B------:R-:W-:Y:S02]  /*143970*/  SHF.R.U32.HI R9, RZ, 0x8, R9 ;  /* 0x00000008ff097819 */ /* 0x000fe40000011609 */
[----:B------:R-:W-:Y:S02]  /*143980*/  LOP3.LUT R11, R11, 0xffff, RZ, 0xc0, !PT ;  /* 0x0000ffff0b0b7812 */ /* 0x000fe400078ec0ff */
[----:B------:R-:W-:Y:S02]  /*143990*/  LOP3.LUT R13, R13, 0xffff, RZ, 0xc0, !PT ;  /* 0x0000ffff0d0d7812 */ /* 0x000fe400078ec0ff */
[----:B------:R-:W-:Y:S02]  /*1439a0*/  LOP3.LUT R9, R9, 0xffff, RZ, 0xc0, !PT ;  /* 0x0000ffff09097812 */ /* 0x000fe400078ec0ff */
[----:B------:R-:W-:Y:S02]  /*1439b0*/  PRMT R11, R11, 0x3340, R13 ;  /* 0x000033400b0b7816 */ /* 0x000fe4000000000d */
[----:B------:R-:W-:-:S02]  /*1439c0*/  PRMT R9, R9, 0x3340, R0 ;  /* 0x0000334009097816 */ /* 0x000fc40000000000 */
[----:B0-----:R-:W-:-:S05]  /*1439d0*/  IADD3 R22, P1, PT, R3, R17, RZ ;  /* 0x0000001103167210 */ /* 0x001fca0007f3e0ff */
[----:B------:R-:W-:Y:S01]  /*1439e0*/  IMAD.X R23, R12, 0x1, R15, P1 ;  /* 0x000000010c177824 */ /* 0x000fe200008e060f */
[----:B------:R-:W-:Y:S02]  /*1439f0*/  LOP3.LUT R2, R2, 0xffff, RZ, 0xc0, !PT ;  /* 0x0000ffff02027812 */ /* 0x000fe400078ec0ff */
[----:B------:R-:W-:Y:S02]  /*143a00*/  LOP3.LUT R13, R6, 0xffff, RZ, 0xc0, !PT ;  /* 0x0000ffff060d7812 */ /* 0x000fe400078ec0ff */
[----:B------:R-:W-:Y:S04]  /*143a10*/  STL.64 [R1+0xab8], R22 ;  /* 0x000ab81601007387 */ /* 0x000fe80000100a00 */
[----:B------:R-:W-:Y:S04]  /*143a20*/  STL [R1+0x5fc], R11 ;  /* 0x0005fc0b01007387 */ /* 0x000fe80000100800 */
[----:B------:R0:W-:Y:S01]  /*143a30*/  STL [R1+0x380], R9 ;  /* 0x0003800901007387 */ /* 0x0001e20000100800 */
[----:B------:R-:W-:-:S02]  /*143a40*/  PRMT R6, R13, 0x3340, R0 ;  /* 0x000033400d067816 */ /* 0x000fc40000000000 */
[----:B0-----:R-:W-:Y:S02]  /*143a50*/  LOP3.LUT R9, R4, 0xffff, RZ, 0xc0, !PT ;  /* 0x0000ffff04097812 */ /* 0x001fe400078ec0ff */
[----:B------:R-:W-:Y:S02]  /*143a60*/  IADD3 R22, P1, PT, R3, R16, RZ ;  /* 0x0000001003167210 */ /* 0x000fe40007f3e0ff */
[----:B------:R-:W-:Y:S01]  /*143a70*/  PRMT R4, R2, 0x3340, R9 ;  /* 0x0000334002047816 */ /* 0x000fe20000000009 */
[----:B------:R-:W-:Y:S02]  /*143a80*/  STL [R1+0x57fc], R13 ;  /* 0x0057fc0d01007387 */ /* 0x000fe40000100800 */
[----:B------:R-:W-:Y:S01]  /*143a90*/  IMAD.X R23, R12, 0x1, R14, P1 ;  /* 0x000000010c177824 */ /* 0x000fe200008e060e */
[----:B------:R-:W-:Y:S02]  /*143aa0*/  PRMT R11, R4, 0x5410, R6 ;  /* 0x00005410040b7816 */ /* 0x000fe40000000006 */
[----:B------:R-:W4:Y:S04]  /*143ab0*/  LDL.LU R6, [R1+0x28ec] ;  /* 0x0028ec0001067983 */ /* 0x000f280000300800 */
[----:B------:R-:W4:Y:S04]  /*143ac0*/  LDL.LU R4, [R1+0x2f8] ;  /* 0x0002f80001047983 */ /* 0x000f280000300800 */
        /* <DEDUP_REMOVED lines=12> */
[----:B------:R0:W-:Y:S04]  /*143b90*/  STL [R1+0x37c], R10 ;  /* 0x00037c0a01007387 */ /* 0x0001e80000100800 */
[----:B------:R1:W-:Y:S04]  /*143ba0*/  STL [R1+0x610], R9 ;  /* 0x0006100901007387 */ /* 0x0003e80000100800 */
[----:B------:R-:W4:Y:S01]  /*143bb0*/  LDL.LU R7, [R1+0x59a0] ;  /* 0x0059a00001077983 */ /* 0x000f220000300800 */
[----:B0-----:R-:W-:-:S02]  /*143bc0*/  PRMT R10, R2, 0x3340, R0 ;  /* 0x00003340020a7816 */ /* 0x001fc40000000000 */
[----:B--2---:R-:W-:Y:S02]  /*143bd0*/  LOP3.LUT R8, R8, 0xffff, RZ, 0xc0, !PT ;  /* 0x0000ffff08087812 */ /* 0x004fe400078ec0ff */
[----:B---3--:R-:W-:-:S04]  /*143be0*/  LOP3.LUT R5, R5, 0xffff, RZ, 0xc0, !PT ;  /* 0x0000ffff05057812 */ /* 0x008fc800078ec0ff */
[----:B-1----:R-:W-:-:S04]  /*143bf0*/  PRMT R9, R8, 0x3340, R5 ;  /* 0x0000334008097816 */ /* 0x002fc80000000005 */
[----:B------:R-:W-:-:S05]  /*143c00*/  PRMT R9, R9, 0x5410, R10 ;  /* 0x0000541009097816 */ /* 0x000fca000000000a */
[----:B------:R0:W-:Y:S02]  /*143c10*/  STL [R1+0x27f8], R9 ;  /* 0x0027f80901007387 */ /* 0x0001e40000100800 */
[----:B0-----:R-:W-:Y:S02]  /*143c20*/  SHF.R.U32.HI R9, RZ, 0x8, R2 ;  /* 0x00000008ff097819 */ /* 0x001fe40000011602 */
[----:B----4-:R-:W-:Y:S01]  /*143c30*/  IADD3 R10, P1, PT, R3, R23, RZ ;  /* 0x00000017030a7210 */ /* 0x010fe20007f3e0ff */
[----:B------:R-:W-:Y:S04]  /*143c40*/  STL.64 [R1+0x5998], R22 ;  /* 0x0059981601007387 */ /* 0x000fe80000100a00 */
[----:B------:R-:W-:-:S05]  /*143c50*/  IMAD.X R11, R12, 0x1, R22, P1 ;  /* 0x000000010c0b7824 */ /* 0x000fca00008e0616 */
[----:B------:R0:W-:Y:S04]  /*143c60*/  STL.64 [R1+0xaa8], R10 ;  /* 0x000aa80a01007387 */ /* 0x0001e80000100a00 */
[----:B------:R-:W2:Y:S01]  /*143c70*/  LDL.LU R2, [R1+0x2a38] ;  /* 0x002a380001027983 */ /* 0x000ea20000300800 */
[----:B0-----:R-:W-:Y:S02]  /*143c80*/  SHF.R.U32.HI R11, RZ, 0x8, R5 ;  /* 0x00000008ff0b7819 */ /* 0x001fe40000011605 */
[----:B------:R-:W-:Y:S01]  /*143c90*/  SHF.R.U32.HI R10, RZ, 0x8, R8 ;  /* 0x00000008ff0a7819 */ /* 0x000fe20000011608 */
[----:B------:R-:W3:Y:S04]  /*143ca0*/  LDL.LU R5, [R1+0x3dc] ;  /* 0x0003dc0001057983 */ /* 0x000ee80000300800 */
[----:B------:R-:W4:Y:S01]  /*143cb0*/  LDL.LU R8, [R1+0x28a8] ;  /* 0x0028a80001087983 */ /* 0x000f220000300800 */
[----:B------:R-:W-:-:S02]  /*143cc0*/  LOP3.LUT R11, R11, 0xffff, RZ, 0xc0, !PT ;  /* 0x0000ffff0b0b7812 */ /* 0x000fc400078ec0ff */
[----:B------:R-:W-:Y:S02]  /*143cd0*/  LOP3.LUT R10, R10, 0xffff, RZ, 0xc0, !PT ;  /* 0x0000ffff0a0a7812 */ /* 0x000fe400078ec0ff */
[----:B------:R-:W-:Y:S02]  /*143ce0*/  LOP3.LUT R9, R9, 0xffff, RZ, 0xc0, !PT ;  /* 0x0000ffff09097812 */ /* 0x000fe400078ec0ff */
[----:B------:R-:W-:Y:S02]  /*143cf0*/  PRMT R11, R10, 0x3340, R11 ;  /* 0x000033400a0b7816 */ /* 0x000fe4000000000b */
[----:B------:R-:W-:Y:S02]  /*143d00*/  PRMT R10, R9, 0x3340, R0 ;  /* 0x00003340090a7816 */ /* 0x000fe40000000000 */
[----:B------:R-:W-:Y:S02]  /*143d10*/  LOP3.LUT R9, R4, 0xffff, RZ, 0xc0, !PT ;  /* 0x0000ffff04097812 */ /* 0x000fe400078ec0ff */
[----:B------:R-:W-:-:S02]  /*143d20*/  LOP3.LUT R6, R6, 0xffff, RZ, 0xc0, !PT ;  /* 0x0000ffff06067812 */ /* 0x000fc400078ec0ff */
[----:B------:R-:W-:Y:S01]  /*143d30*/  LOP3.LUT R4, R7, 0xffff, RZ, 0xc0, !PT ;  /* 0x0000ffff07047812 */ /* 0x000fe200078ec0ff */
[----:B------:R-:W-:Y:S04]  /*143d40*/  STL [R1+0x5f4], R11 ;  /* 0x0005f40b01007387 */ /* 0x000fe80000100800 */
[----:B------:R0:W-:Y:S01]  /*143d50*/  STL [R1+0x378], R10 ;  /* 0x0003780a01007387 */ /* 0x0001e20000100800 */
[----:B------:R-:W-:Y:S02]  /*143d60*/  PRMT R7, R6, 0x3340, R4 ;  /* 0x0000334006077816 */ /* 0x000fe40000000004 */
[----:B0-----:R-:W-:-:S04]  /*143d70*/  PRMT R10, R9, 0x3340, R0 ;  /* 0x00003340090a7816 */ /* 0x001fc80000000000 */
[----:B------:R-:W-:Y:S02]  /*143d80*/  PRMT R7, R7, 0x5410, R10 ;  /* 0x0000541007077816 */ /* 0x000fe4000000000a */
[----:B------:R-:W-:Y:S02]  /*143d90*/  IADD3 R10, P1, PT, R3, R21, RZ ;  /* 0x00000015030a7210 */ /* 0x000fe40007f3e0ff */
[----:B------:R-:W-:Y:S02]  /*143da0*/  SHF.R.U32.HI R6, RZ, 0x8, R6 ;  /* 0x00000008ff067819 */ /* 0x000fe40000011606 */
[----:B------:R-:W-:Y:S01]  /*143db0*/  SHF.R.U32.HI R4, RZ, 0x8, R4 ;  /* 0x00000008ff047819 */ /* 0x000fe20000011604 */
[----:B------:R-:W-:Y:S01]  /*143dc0*/  IMAD.X R11, R12, 0x1, R19, P1 ;  /* 0x000000010c0b7824 */ /* 0x000fe200008e0613 */
[----:B------:R-:W-:Y:S04]  /*143dd0*/  STL [R1+0x598c], R21 ;  /* 0x00598c1501007387 */ /* 0x000fe80000100800 */
[----:B------:R-:W-:Y:S04]  /*143de0*/  STL [R1+0x27ec], R7 ;  /* 0x0027ec0701007387 */ /* 0x000fe80000100800 */
[----:B------:R0:W-:Y:S01]  /*143df0*/  STL.64 [R1+0xa80], R10 ;  /* 0x000a800a01007387 */ /* 0x0001e20000100a00 */
[----:B------:R-:W-:-:S02]  /*143e00*/  SHF.R.U32.HI R9, RZ, 0x8, R9 ;  /* 0x00000008ff097819 */ /* 0x000fc40000011609 */
[----:B0-----:R-:W-:Y:S02]  /*143e10*/  LOP3.LUT R10, R6, 0xffff, RZ, 0xc0, !PT ;  /* 0x0000ffff060a7812 */ /* 0x001fe400078ec0ff */
[----:B------:R-:W-:Y:S01]  /*143e20*/  LOP3.LUT R11, R4, 0xffff, RZ, 0xc0, !PT ;  /* 0x0000ffff040b7812 */ /* 0x000fe200078ec0ff */
[----:B------:R-:W4:Y:S04]  /*143e30*/  LDL.LU R6, [R1+0x4e84] ;  /* 0x004e840001067983 */ /* 0x000f280000300800 */
[----:B------:R-:W4:Y:S04]  /*143e40*/  LDL.LU R4, [R1+0x5284] ;  /* 0x0052840001047983 */ /* 0x000f280000300800 */
[----:B------:R-:W4:Y:S01]  /*143e50*/  LDL.LU R7, [R1+0x4f60] ;  /* 0x004f600001077983 */ /* 0x000f220000300800 */
[----:B------:R-:W-:-:S02]  /*143e60*/  PRMT R13, R10, 0x3340, R11 ;  /* 0x000033400a0d7816 */ /* 0x000fc4000000000b */
[----:B------:R-:W-:Y:S02]  /*143e70*/  IADD3 R10, P1, PT, R3, R20, RZ ;  /* 0x00000014030a7210 */ /* 0x000fe40007f3e0ff */
[----:B------:R-:W-:-:S03]  /*143e80*/  LOP3.LUT R9, R9, 0xffff, RZ, 0xc0, !PT ;  /* 0x0000ffff09097812 */ /* 0x000fc600078ec0ff */
[----:B------:R-:W-:Y:S01]  /*143e90*/  IMAD.X R11, R12, 0x1, R18, P1 ;  /* 0x000000010c0b7824 */ /* 0x000fe200008e0612 */
[----:B------:R-:W-:Y:S01]  /*143ea0*/  PRMT R9, R9, 0x3340, R0 ;  /* 0x0000334009097816 */ /* 0x000fe20000000000 */
[----:B------:R-:W-:Y:S04]  /*143eb0*/  STL [R1+0x5ec], R13 ;  /* 0x0005ec0d01007387 */ /* 0x000fe80000100800 */
[----:B------:R-:W-:Y:S04]  /*143ec0*/  STL.64 [R1+0x5990], R18 ;  /* 0x0059901201007387 */ /* 0x000fe80000100a00 */
[----:B------:R0:W-:Y:S04]  /*143ed0*/  STL.64 [R1+0xaa0], R10 ;  /* 0x000aa00a01007387 */ /* 0x0001e80000100a00 */
[----:B------:R1:W-:Y:S01]  /*143ee0*/  STL [R1+0x374], R9 ;  /* 0x0003740901007387 */ /* 0x0003e20000100800 */
[----:B--2---:R-:W-:-:S02]  /*143ef0*/  LOP3.LUT R2, R2, 0xffff, RZ, 0xc0, !PT ;  /* 0x0000ffff02027812 */ /* 0x004fc400078ec0ff */
[----:B---3--:R-:W-:Y:S02]  /*143f00*/  LOP3.LUT R5, R5, 0xffff, RZ, 0xc0, !PT ;  /* 0x0000ffff05057812 */ /* 0x008fe400078ec0ff */
[----:B----4-:R-:W-:Y:S02]  /*143f10*/  LOP3.LUT R8, R8, 0xffff, RZ, 0xc0, !PT ;  /* 0x0000ffff08087812 */ /* 0x010fe400078ec0ff */
[----:B0-----:R-:W-:Y:S02]  /*143f20*/  PRMT R10, R5, 0x3340, R0 ;  /* 0x00003340050a7816 */ /* 0x001fe40000000000 */
[----:B-1----:R-:W-:Y:S02]  /*143f30*/  PRMT R9, R2, 0x3340, R8 ;  /* 0x0000334002097816 */ /* 0x002fe40000000008 */
[----:B------:R-:W-:Y:S02]  /*143f40*/  SHF.R.U32.HI R2, RZ, 0x8, R2 ;  /* 0x00000008ff027819 */ /* 0x000fe40000011602 */
[----:B------:R-:W-:-:S02]  /*143f50*/  PRMT R9, R9, 0x5410, R10 ;  /* 0x0000541009097816 */ /* 0x000fc4000000000a */
[----:B------:R-:W-:Y:S02]  /*143f60*/  LOP3.LUT R13, R2, 0xffff, RZ, 0xc0, !PT ;  /* 0x0000ffff020d7812 */ /* 0x000fe400078ec0ff */
[----:B------:R-:W-:Y:S01]  /*143f70*/  SHF.R.U32.HI R12, RZ, 0x8, R8 ;  /* 0x00000008ff0c7819 */ /* 0x000fe20000011608 */
[----:B------:R0:W-:Y:S04]  /*143f80*/  STL [R1+0x27e8], R9 ;  /* 0x0027e80901007387 */ /* 0x0001e80000100800 */
[----:B------:R-:W2:Y:S01]  /*143f90*/  LDL.LU R2, [R1+0x290c] ;  /* 0x00290c0001027983 */ /* 0x000ea20000300800 */
[----:B------:R-:W-:Y:S02]  /*143fa0*/  LOP3.LUT R18, R12, 0xffff, RZ, 0xc0, !PT ;  /* 0x0000ffff0c127812 */ /* 0x000fe400078ec0ff */
[----:B0-----:R-:W-:-:S02]  /*143fb0*/  SHF.R.U32.HI R9, RZ, 0x8, R5 ;  /* 0x00000008ff097819 */ /* 0x001fc40000011605 */
[----:B------:R-:W3:Y:S04]  /*143fc0*/  LDL.LU R5, [R1+0x314] ;  /* 0x0003140001057983 */ /* 0x000ee80000300800 */
[----:B------:R-:W4:Y:S04]  /*143fd0*/  LDL.LU R11, [R1+0x26ac] ;  /* 0x0026ac00010b7983 */ /* 0x000f280000300800 */
[----:B------:R-:W4:Y:S04]  /*143fe0*/  LDL.LU R10, [R1+0x5288] ;  /* 0x00528800010a7983 */ /* 0x000f280000300800 */
[----:B------:R-:W4:Y:S04]  /*143ff0*/  LDL.LU R8, [R1+0x4e8c] ;  /* 0x004e8c0001087983 */ /* 0x000f280000300800 */
[----:B------:R-:W4:Y:S01]  /*144000*/  LDL.LU R12, [R1+0x4f94] ;  /* 0x004f9400010c7983 */ /* 0x000f220000300800 */
[----:B------:R-:W-:-:S02]  /*144010*/  LOP3.LUT R9, R9, 0xffff, RZ, 0xc0, !PT ;  /* 0x0000ffff09097812 */ /* 0x000fc400078ec0ff */
[----:B------:R-:W-:Y:S02]  /*144020*/  PRMT R18, R13, 0x3340, R18 ;  /* 0x000033400d127816 */ /* 0x000fe40000000012 */
[----:B------:R-:W-:-:S03]  /*144030*/  PRMT R13, R9, 0x3340, R0 ;  /* 0x00003340090d7816 */ /* 0x000fc60000000000 */
[----:B------:R-:W-:Y:S04]  /*144040*/  STL [R1+0x5e8], R18 ;  /* 0x0005e81201007387 */ /* 0x000fe80000100800 */
[----:B------:R0:W-:Y:S01]  /*144050*/  STL [R1+0x370], R13 ;  /* 0x0003700d01007387 */ /* 0x0001e20000100800 */
[----:B------:R-:W-:Y:S01]  /*144060*/  VIADD R3, R3, UR5 ;  /* 0x0000000503037c36 */ /* 0x000fe20008000000 */
[----:B------:R-:W1:Y:S01]  /*144070*/  LDCU UR5, c[0x0][0x3b8] ;  /* 0x00007700ff0577ac */ /* 0x000e620008000800 */
[----:B------:R-:W-:Y:S02]  /*144080*/  LOP3.LUT R9, R6, 0xffff, RZ, 0xc0, !PT ;  /* 0x0000ffff06097812 */ /* 0x000fe400078ec0ff */
[----:B------:R-:W-:Y:S02]  /*144090*/  LOP3.LUT R4, R4, 0xffff, RZ, 0xc0, !PT ;  /* 0x0000ffff04047812 */ /* 0x000fe400078ec0ff */
[----:B------:R-:W-:-:S02]  /*1440a0*/  LOP3.LUT R6, R7, 0xffff, RZ, 0xc0, !PT ;  /* 0x0000ffff07067812 */ /* 0x000fc400078ec0ff */
[----:B0-----:R-:W-:Y:S02]  /*1440b0*/  PRMT R13, R9, 0x3340, R0 ;  /* 0x00003340090d7816 */ /* 0x001fe40000000000 */
[----:B------:R-:W-:Y:S02]  /*1440c0*/  PRMT R7, R4, 0x3340, R6 ;  /* 0x0000334004077816 */ /* 0x000fe40000000006 */
[----:B------:R-:W-:Y:S02]  /*1440d0*/  IADD3 R18, P1, PT, R3, R29, RZ ;  /* 0x0000001d03127210 */ /* 0x000fe40007f3e0ff */
[----:B------:R-:W-:Y:S02]  /*1440e0*/  SHF.R.U32.HI R4, RZ, 0x8, R4 ;  /* 0x00000008ff047819 */ /* 0x000fe40000011604 */
[----:B------:R-:W-:Y:S02]  /*1440f0*/  SHF.R.U32.HI R6, RZ, 0x8, R6 ;  /* 0x00000008ff067819 */ /* 0x000fe40000011606 */
[----:B------:R-:W-:-:S02]  /*144100*/  PRMT R13, R7, 0x5410, R13 ;  /* 0x00005410070d7816 */ /* 0x000fc4000000000d */
[----:B------:R-:W-:Y:S02]  /*144110*/  SHF.R.S32.HI R7, RZ, 0x1f, R3 ;  /* 0x0000001fff077819 */ /* 0x000fe40000011403 */
[----:B------:R-:W-:Y:S02]  /*144120*/  SHF.R.U32.HI R9, RZ, 0x8, R9 ;  /* 0x00000008ff097819 */ /* 0x000fe40000011609 */
[----:B------:R-:W-:Y:S02]  /*144130*/  LOP3.LUT R4, R4, 0xffff, RZ, 0xc0, !PT ;  /* 0x0000ffff04047812 */ /* 0x000fe400078ec0ff */
[----:B------:R-:W-:Y:S01]  /*144140*/  LOP3.LUT R6, R6, 0xffff, RZ, 0xc0, !PT ;  /* 0x0000ffff06067812 */ /* 0x000fe200078ec0ff */
[----:B------:R0:W-:Y:S01]  /*144150*/  STL [R1+0x27d8], R13 ;  /* 0x0027d80d01007387 */ /* 0x0001e20000100800 */
[----:B------:R-:W-:-:S05]  /*144160*/  IMAD.X R19, R7, 0x1, R28, P1 ;  /* 0x0000000107137824 */ /* 0x000fca00008e061c */
[----:B------:R-:W-:Y:S01]  /*144170*/  STL.64 [R1+0xa48], R18 ;  /* 0x000a481201007387 */ /* 0x000fe20000100a00 */
[----:B0-----:R-:W-:Y:S02]  /*144180*/  LOP3.LUT R13, R9, 0xffff, RZ, 0xc0, !PT ;  /* 0x0000ffff090d7812 */ /* 0x001fe400078ec0ff */
[----:B------:R-:W-:Y:S02]  /*144190*/  PRMT R9, R4, 0x3340, R6 ;  /* 0x0000334004097816 */ /* 0x000fe40000000006 */
[----:B------:R-:W4:Y:S04]  /*1441a0*/  LDL.LU R6, [R1+0x527c] ;  /* 0x00527c0001067983 */ /* 0x000f280000300800 */
[----:B------:R-:W4:Y:S04]  /*1441b0*/  LDL.LU R4, [R1+0x4e40] ;  /* 0x004e400001047983 */ /* 0x000f280000300800 */
[----:B------:R0:W-:Y:S01]  /*1441c0*/  STL [R1+0x5e4], R9 ;  /* 0x0005e40901007387 */ /* 0x0001e20000100800 */
[----:B------:R-:W-:-:S03]  /*1441d0*/  PRMT R13, R13, 0x3340, R0 ;  /* 0x000033400d0d7816 */ /* 0x000fc60000000000 */
[----:B0-----:R-:W4:Y:S04]  /*1441e0*/  LDL.LU R9, [R1+0x4f04] ;  /* 0x004f040001097983 */ /* 0x001f280000300800 */
[----:B------:R-:W-:Y:S01]  /*1441f0*/  STL [R1+0x36c], R13 ;  /* 0x00036c0d01007387 */ /* 0x000fe20000100800 */
[----:B------:R-:W-:-:S05]  /*144200*/  IADD3 R22, P1, PT, R3, R27, RZ ;  /* 0x0000001b03167210 */ /* 0x000fca0007f3e0ff */
[----:B------:R-:W-:Y:S01]  /*144210*/  IMAD.X R23, R7, 0x1, R26, P1 ;  /* 0x0000000107177824 */ /* 0x000fe200008e061a */
[----:B--2---:R-:W-:Y:S02]  /*144220*/  LOP3.LUT R2, R2, 0xffff, RZ, 0xc0, !PT ;  /* 0x0000ffff02027812 */ /* 0x004fe400078ec0ff */
[----:B---3--:R-:W-:Y:S02]  /*144230*/  LOP3.LUT R5, R5, 0xffff, RZ, 0xc0, !PT ;  /* 0x0000ffff05057812 */ /* 0x008fe400078ec0ff */
[----:B----4-:R-:W-:Y:S02]  /*144240*/  LOP3.LUT R18, R11, 0xffff, RZ, 0xc0, !PT ;  /* 0x0000ffff0b127812 */ /* 0x010fe400078ec0ff */
[----:B------:R-:W-:Y:S02]  /*144250*/  LOP3.LUT R11, R10, 0xffff, RZ, 0xc0, !PT ;  /* 0x0000ffff0a0b7812 */ /* 0x000fe400078ec0ff */
[----:B------:R-:W-:Y:S02]  /*144260*/  LOP3.LUT R10, R8, 0xffff, RZ, 0xc0, !PT ;  /* 0x0000ffff080a7812 */ /* 0x000fe400078ec0ff */
[----:B------:R-:W-:Y:S01]  /*144270*/  PRMT R8, R5, 0x3340, R0 ;  /* 0x0000334005087816 */ /* 0x000fe20000000000 */
[----:B------:R0:W-:Y:S01]  /*144280*/  STL [R1+0x28a8], R5 ;  /* 0x0028a80501007387 */ /* 0x0001e20000100800 */
[----:B------:R-:W-:-:S02]  /*144290*/  LOP3.LUT R12, R12, 0xffff, RZ, 0xc0, !PT ;  /* 0x0000ffff0c0c7812 */ /* 0x000fc400078ec0ff */
[----:B0-----:R-:W-:-:S04]  /*1442a0*/  PRMT R5, R2, 0x3340, R18 ;  /* 0x0000334002057816 */ /* 0x001fc80000000012 */
[----:B------:R-:W-:Y:S02]  /*1442b0*/  PRMT R13, R5, 0x5410, R8 ;  /* 0x00005410050d7816 */ /* 0x000fe40000000008 */
[----:B------:R-:W-:Y:S02]  /*1442c0*/  PRMT R8, R10, 0x3340, R0 ;  /* 0x000033400a087816 */ /* 0x000fe40000000000 */
[----:B------:R-:W-:-:S04]  /*1442d0*/  PRMT R5, R11, 0x3340, R12 ;  /* 0x000033400b057816 */ /* 0x000fc8000000000c */
[----:B------:R-:W-:Y:S01]  /*1442e0*/  PRMT R5, R5, 0x5410, R8 ;  /* 0x0000541005057816 */ /* 0x000fe20000000008 */
[----:B------:R0:W-:Y:S04]  /*1442f0*/  STL [R1+0x27dc], R13 ;  /* 0x0027dc0d01007387 */ /* 0x0001e80000100800 */
[----:B------:R2:W-:Y:S01]  /*144300*/  STL [R1+0x27cc], R5 ;  /* 0x0027cc0501007387 */ /* 0x0005e20000100800 */
[----:B0-----:R-:W-:-:S03]  /*144310*/  SHF.R.U32.HI R13, RZ, 0x8, R2 ;  /* 0x00000008ff0d7819 */ /* 0x001fc60000011602 */
[----:B--2---:R-:W2:Y:S04]  /*144320*/  LDL.LU R5, [R1+0x5280] ;  /* 0x0052800001057983 */ /* 0x004ea80000300800 */
[----:B------:R-:W3:Y:S04]  /*144330*/  LDL.LU R2, [R1+0x4e50] ;  /* 0x004e500001027983 */ /* 0x000ee80000300800 */
[----:B------:R-:W-:Y:S04]  /*144340*/  STL.64 [R1+0xa40], R22 ;  /* 0x000a401601007387 */ /* 0x000fe80000100a00 */
[----:B------:R-:W4:Y:S01]  /*144350*/  LDL.LU R8, [R1+0x4f10] ;  /* 0x004f100001087983 */ /* 0x000f220000300800 */
        /* <DEDUP_REMOVED lines=9> */
[----:B------:R-:W-:Y:S02]  /*1443f0*/  LOP3.LUT R6, R6, 0xffff, RZ, 0xc0, !PT ;  /* 0x0000ffff06067812 */ /* 0x000fe400078ec0ff */
[----:B------:R-:W-:Y:S01]  /*144400*/  LOP3.LUT R4, R4, 0xffff, RZ, 0xc0, !PT ;  /* 0x0000ffff04047812 */ /* 0x000fe200078ec0ff */
[----:B------:R-:W-:Y:S04]  /*144410*/  STL [R1+0x5f8], R13 ;  /* 0x0005f80d01007387 */ /* 0x000fe80000100800 */
[----:B------:R0:W-:Y:S01]  /*144420*/  STL [R1+0x5dc], R11 ;  /* 0x0005dc0b01007387 */ /* 0x0001e20000100800 */
[----:B------:R-:W-:-:S02]  /*144430*/  PRMT R12, R4, 0x3340, R0 ;  /* 0x00003340040c7816 */ /* 0x000fc40000000000 */
[----:B------:R-:W-:-:S04]  /*144440*/  LOP3.LUT R9, R9, 0xffff, RZ, 0xc0, !PT ;  /* 0x0000ffff09097812 */ /* 0x000fc800078ec0ff */
[----:B0-----:R-:W-:-:S04]  /*144450*/  PRMT R11, R6, 0x3340, R9 ;  /* 0x00003340060b7816 */ /* 0x001fc80000000009 */
[----:B------:R-:W-:Y:S02]  /*144460*/  PRMT R11, R11, 0x5410, R12 ;  /* 0x000054100b0b7816 */ /* 0x000fe4000000000c */
[----:B------:R-:W-:-:S05]  /*144470*/  IADD3 R12, P1, PT, R3, R25, RZ ;  /* 0x00000019030c7210 */ /* 0x000fca0007f3e0ff */
[----:B------:R-:W-:Y:S01]  /*144480*/  IMAD.X R13, R7, 0x1, R24, P1 ;  /* 0x00000001070d7824 */ /* 0x000fe200008e0618 */
[----:B------:R0:W-:Y:S01]  /*144490*/  STL [R1+0x27c8], R11 ;  /* 0x0027c80b01007387 */ /* 0x0001e20000100800 */
[----:B------:R-:W-:Y:S02]  /*1444a0*/  SHF.R.U32.HI R6, RZ, 0x8, R6 ;  /* 0x00000008ff067819 */ /* 0x000fe40000011606 */
[----:B------:R-:W-:Y:S01]  /*1444b0*/  SHF.R.U32.HI R4, RZ, 0x8, R4 ;  /* 0x00000008ff047819 */ /* 0x000fe20000011604 */
[----:B------:R1:W-:Y:S01]  /*1444c0*/  STL.64 [R1+0xa38], R12 ;  /* 0x000a380c01007387 */ /* 0x0003e20000100a00 */
[----:B------:R-:W-:Y:S02]  /*1444d0*/  LOP3.LUT R6, R6, 0xffff, RZ, 0xc0, !PT ;  /* 0x0000ffff06067812 */ /* 0x000fe400078ec0ff */
[----:B------:R-:W-:Y:S01]  /*1444e0*/  LOP3.LUT R4, R4, 0xffff, RZ, 0xc0, !PT ;  /* 0x0000ffff04047812 */ /* 0x000fe200078ec0ff */
[----:B0-----:R-:W4:Y:S01]  /*1444f0*/  LDL.LU R11, [R1+0x2a78] ;  /* 0x002a7800010b7983 */ /* 0x001f220000300800 */
[----:B-1----:R-:W-:-:S03]  /*144500*/  SHF.R.U32.HI R13, RZ, 0x8, R9 ;  /* 0x00000008ff0d7819 */ /* 0x002fc60000011609 */
[----:B------:R-:W4:Y:S04]  /*144510*/  LDL.LU R9, [R1+0x3e0] ;  /* 0x0003e00001097983 */ /* 0x000f280000300800 */
[----:B------:R-:W4:Y:S01]  /*144520*/  LDL.LU R12, [R1+0x28d4] ;  /* 0x0028d400010c7983 */ /* 0x000f220000300800 */
[----:B------:R-:W-:Y:S02]  /*144530*/  LOP3.LUT R13, R13, 0xffff, RZ, 0xc0, !PT ;  /* 0x0000ffff0d0d7812 */ /* 0x000fe400078ec0ff */
[----:B------:R-:W-:Y:S02]  /*144540*/  PRMT R4, R4, 0x3340, R0 ;  /* 0x0000334004047816 */ /* 0x000fe40000000000 */
[----:B------:R-:W-:-:S05]  /*144550*/  PRMT R6, R6, 0x3340, R13 ;  /* 0x0000334006067816 */ /* 0x000fca000000000d */
[----:B------:R-:W-:Y:S04]  /*144560*/  STL [R1+0x5d4], R6 ;  /* 0x0005d40601007387 */ /* 0x000fe80000100800 */
[----:B------:R0:W-:Y:S01]  /*144570*/  STL [R1+0x368], R4 ;  /* 0x0003680401007387 */ /* 0x0001e20000100800 */
[----:B------:R-:W-:-:S05]  /*144580*/  IADD3 R22, P1, PT, R3, R17, RZ ;  /* 0x0000001103167210 */ /* 0x000fca0007f3e0ff */
[----:B------:R-:W-:Y:S01]  /*144590*/  IMAD.X R23, R7, 0x1, R15, P1 ;  /* 0x0000000107177824 */ /* 0x000fe200008e060f */
[----:B------:R-:W-:Y:S02]  /*1445a0*/  SHF.R.U32.HI R19, RZ, 0x8, R10 ;  /* 0x00000008ff137819 */ /* 0x000fe4000001160a */
[----:B---3--:R-:W-:Y:S02]  /*1445b0*/  LOP3.LUT R2, R2, 0xffff, RZ, 0xc0, !PT ;  /* 0x0000ffff02027812 */ /* 0x008fe400078ec0ff */
[----:B--2---:R-:W-:Y:S02]  /*1445c0*/  LOP3.LUT R13, R5, 0xffff, RZ, 0xc0, !PT ;  /* 0x0000ffff050d7812 */ /* 0x004fe400078ec0ff */
[----:B----4-:R-:W-:Y:S02]  /*1445d0*/  LOP3.LUT R18, R8, 0xffff, RZ, 0xc0, !PT ;  /* 0x0000ffff08127812 */ /* 0x010fe400078ec0ff */
[----:B0-----:R-:W-:Y:S01]  /*1445e0*/  PRMT R4, R2, 0x3340, R0 ;  /* 0x0000334002047816 */ /* 0x001fe20000000000 */
[----:B------:R0:W-:Y:S04]  /*1445f0*/  STL [R1+0x2888], R2 ;  /* 0x0028880201007387 */ /* 0x0001e80000100800 */
[----:B------:R-:W2:Y:S04]  /*144600*/  LDL.LU R8, [R1+0x2a7c] ;  /* 0x002a7c0001087983 */ /* 0x000ea80000300800 */
[----:B------:R-:W3:Y:S01]  /*144610*/  LDL.LU R6, [R1+0x3e4] ;  /* 0x0003e40001067983 */ /* 0x000ee20000300800 */
[----:B0-----:R-:W-:-:S04]  /*144620*/  PRMT R2, R13, 0x3340, R18 ;  /* 0x000033400d027816 */ /* 0x001fc80000000012 */
[----:B------:R-:W-:-:S05]  /*144630*/  PRMT R2, R2, 0x5410, R4 ;  /* 0x0000541002027816 */ /* 0x000fca0000000004 */
[----:B------:R0:W-:Y:S04]  /*144640*/  STL [R1+0x27bc], R2 ;  /* 0x0027bc0201007387 */ /* 0x0001e80000100800 */
[----:B------:R-:W4:Y:S04]  /*144650*/  LDL.LU R4, [R1+0x28dc] ;  /* 0x0028dc0001047983 */ /* 0x000f280000300800 */
[----:B0-----:R-:W4:Y:S04]  /*144660*/  LDL.LU R2, [R1+0x2a18] ;  /* 0x002a180001027983 */ /* 0x001f280000300800 */
[----:B------:R-:W4:Y:S04]  /*144670*/  LDL.LU R5, [R1+0x324] ;  /* 0x0003240001057983 */ /* 0x000f280000300800 */
[----:B------:R0:W-:Y:S04]  /*144680*/  STL.64 [R1+0xa10], R22 ;  /* 0x000a101601007387 */ /* 0x0001e80000100a00 */
[----:B0-----:R-:W4:Y:S04]  /*144690*/  LDL.LU.64 R22, [R1+0x5998] ;  /* 0x0059980001167983 */ /* 0x001f280000300a00 */
[----:B------:R-:W4:Y:S01]  /*1446a0*/  LDL.LU R10, [R1+0x287c] ;  /* 0x00287c00010a7983 */ /* 0x000f220000300800 */
[----:B------:R-:W-:-:S02]  /*1446b0*/  SHF.R.U32.HI R13, RZ, 0x8, R13 ;  /* 0x00000008ff0d7819 */ /* 0x000fc4000001160d */
[----:B------:R-:W-:Y:S02]  /*1446c0*/  SHF.R.U32.HI R18, RZ, 0x8, R18 ;  /* 0x00000008ff127819 */ /* 0x000fe40000011612 */
[----:B------:R-:W-:Y:S02]  /*1446d0*/  LOP3.LUT R19, R19, 0xffff, RZ, 0xc0, !PT ;  /* 0x0000ffff13137812 */ /* 0x000fe400078ec0ff */
[----:B------:R-:W-:Y:S02]  /*1446e0*/  LOP3.LUT R13, R13, 0xffff, RZ, 0xc0, !PT ;  /* 0x0000ffff0d0d7812 */ /* 0x000fe400078ec0ff */
[----:B------:R-:W-:Y:S02]  /*1446f0*/  LOP3.LUT R18, R18, 0xffff, RZ, 0xc0, !PT ;  /* 0x0000ffff12127812 */ /* 0x000fe400078ec0ff */
[----:B------:R-:W-:Y:S02]  /*144700*/  PRMT R19, R19, 0x3340, R0 ;  /* 0x0000334013137816 */ /* 0x000fe40000000000 */
[----:B------:R-:W-:-:S02]  /*144710*/  LOP3.LUT R11, R11, 0xffff, RZ, 0xc0, !PT ;  /* 0x0000ffff0b0b7812 */ /* 0x000fc400078ec0ff */
[----:B------:R-:W-:Y:S02]  /*144720*/  PRMT R13, R13, 0x3340, R18 ;  /* 0x000033400d0d7816 */ /* 0x000fe40000000012 */
[----:B------:R-:W-:Y:S02]  /*144730*/  LOP3.LUT R9, R9, 0xffff, RZ, 0xc0, !PT ;  /* 0x0000ffff09097812 */ /* 0x000fe400078ec0ff */
[----:B------:R-:W-:Y:S01]  /*144740*/  LOP3.LUT R12, R12, 0xffff, RZ, 0xc0, !PT ;  /* 0x0000ffff0c0c7812 */ /* 0x000fe200078ec0ff */
[----:B------:R-:W-:Y:S04]  /*144750*/  STL [R1+0x364], R19 ;  /* 0x0003641301007387 */ /* 0x000fe80000100800 */
[----:B------:R0:W-:Y:S01]  /*144760*/  STL [R1+0x5f0], R13 ;  /* 0x0005f00d01007387 */ /* 0x0001e20000100800 */
[----:B------:R-:W-:-:S02]  /*144770*/  PRMT R18, R9, 0x3340, R0 ;  /* 0x0000334009127816 */ /* 0x000fc40000000000 */
[--C-:B0-----:R-:W-:Y:S02]  /*144780*/  PRMT R13, R11, 0x3340, R12.reuse ;  /* 0x000033400b0d7816 */ /* 0x101fe4000000000c */
[----:B------:R-:W-:Y:S02]  /*144790*/  SHF.R.U32.HI R11, RZ, 0x8, R11 ;  /* 0x00000008ff0b7819 */ /* 0x000fe4000001160b */
[----:B------:R-:W-:Y:S02]  /*1447a0*/  SHF.R.U32.HI R12, RZ, 0x8, R12 ;  /* 0x00000008ff0c7819 */ /* 0x000fe4000001160c */
[----:B------:R-:W-:Y:S02]  /*1447b0*/  PRMT R13, R13, 0x5410, R18 ;  /* 0x000054100d0d7816 */ /* 0x000fe40000000012 */
[----:B------:R-:W-:Y:S02]  /*1447c0*/  IADD3 R18, P1, PT, R3, R16, RZ ;  /* 0x0000001003127210 */ /* 0x000fe40007f3e0ff */
[----:B------:R-:W-:-:S02]  /*1447d0*/  LOP3.LUT R11, R11, 0xffff, RZ, 0xc0, !PT ;  /* 0x0000ffff0b0b7812 */ /* 0x000fc400078ec0ff */
[----:B------:R-:W-:Y:S02]  /*1447e0*/  LOP3.LUT R12, R12, 0xffff, RZ, 0xc0, !PT ;  /* 0x0000ffff0c0c7812 */ /* 0x000fe400078ec0ff */
[----:B------:R-:W-:Y:S01]  /*1447f0*/  SHF.R.U32.HI R9, RZ, 0x8, R9 ;  /* 0x00000008ff097819 */ /* 0x000fe20000011609 */
[----:B------:R-:W-:Y:S01]  /*144800*/  IMAD.X R19, R7, 0x1, R14, P1 ;  /* 0x0000000107137824 */ /* 0x000fe200008e060e */
[----:B------:R-:W-:Y:S01]  /*144810*/  PRMT R11, R11, 0x3340, R12 ;  /* 0x000033400b0b7816 */ /* 0x000fe2000000000c */
[----:B------:R-:W-:Y:S04]  /*144820*/  STL [R1+0x27ac], R13 ;  /* 0x0027ac0d01007387 */ /* 0x000fe80000100800 */
[----:B------:R-:W-:Y:S01]  /*144830*/  STL.64 [R1+0xa30], R18 ;  /* 0x000a301201007387 */ /* 0x000fe20000100a00 */
[----:B------:R-:W-:-:S03]  /*144840*/  LOP3.LUT R9, R9, 0xffff, RZ, 0xc0, !PT ;  /* 0x0000ffff09097812 */ /* 0x000fc600078ec0ff */
[----:B------:R-:W-:Y:S01]  /*144850*/  STL [R1+0x598], R11 ;  /* 0x0005980b01007387 */ /* 0x000fe20000100800 */
[----:B------:R-:W-:-:S05]  /*144860*/  PRMT R9, R9, 0x3340, R0 ;  /* 0x0000334009097816 */ /* 0x000fca0000000000 */
[----:B------:R0:W-:Y:S04]  /*144870*/  STL [R1+0x360], R9 ;  /* 0x0003600901007387 */ /* 0x0001e80000100800 */
[----:B0-----:R-:W4:Y:S01]  /*144880*/  LDL.LU R9, [R1+0x2a28] ;  /* 0x002a280001097983 */ /* 0x001f220000300800 */
[----:B--2---:R-:W-:Y:S02]  /*144890*/  LOP3.LUT R8, R8, 0xffff, RZ, 0xc0, !PT ;  /* 0x0000ffff08087812 */ /* 0x004fe400078ec0ff */
[----:B---3--:R-:W-:Y:S02]  /*1448a0*/  LOP3.LUT R6, R6, 0xffff, RZ, 0xc0, !PT ;  /* 0x0000ffff06067812 */ /* 0x008fe400078ec0ff */
[----:B----4-:R-:W-:-:S04]  /*1448b0*/  LOP3.LUT R21, R4, 0xffff, RZ, 0xc0, !PT ;  /* 0x0000ffff04157812 */ /* 0x010fc800078ec0ff */
[----:B------:R-:W-:Y:S02]  /*1448c0*/  PRMT R4, R8, 0x3340, R21 ;  /* 0x0000334008047816 */ /* 0x000fe40000000015 */
[----:B------:R-:W-:Y:S02]  /*1448d0*/  LOP3.LUT R11, R5, 0xffff, RZ, 0xc0, !PT ;  /* 0x0000ffff050b7812 */ /* 0x000fe400078ec0ff */
[----:B------:R-:W-:Y:S02]  /*1448e0*/  PRMT R5, R6, 0x3340, R0 ;  /* 0x0000334006057816 */ /* 0x000fe40000000000 */
[----:B------:R-:W-:Y:S02]  /*1448f0*/  LOP3.LUT R2, R2, 0xffff, RZ, 0xc0, !PT ;  /* 0x0000ffff02027812 */ /* 0x000fe400078ec0ff */
[----:B------:R-:W-:Y:S02]  /*144900*/  PRMT R4, R4, 0x5410, R5 ;  /* 0x0000541004047816 */ /* 0x000fe40000000005 */
[----:B------:R-:W2:Y:S04]  /*144910*/  LDL.LU R5, [R1+0x338] ;  /* 0x0003380001057983 */ /* 0x000ea80000300800 */
[----:B------:R0:W-:Y:S01]  /*144920*/  STL [R1+0x27a8], R4 ;  /* 0x0027a80401007387 */ /* 0x0001e20000100800 */
[----:B------:R-:W-:-:S02]  /*144930*/  LOP3.LUT R13, R10, 0xffff, RZ, 0xc0, !PT ;  /* 0x0000ffff0a0d7812 */ /* 0x000fc400078ec0ff */
[----:B------:R-:W-:Y:S02]  /*144940*/  PRMT R10, R11, 0x3340, R0 ;  /* 0x000033400b0a7816 */ /* 0x000fe40000000000 */
[----:B------:R-:W-:Y:S02]  /*144950*/  IADD3 R18, P1, PT, R3, R23, RZ ;  /* 0x0000001703127210 */ /* 0x000fe40007f3e0ff */
[----:B0-----:R-:W-:Y:S02]  /*144960*/  PRMT R4, R2, 0x3340, R13 ;  /* 0x0000334002047816 */ /* 0x001fe4000000000d */
[----:B------:R-:W-:Y:S02]  /*144970*/  SHF.R.U32.HI R21, RZ, 0x8, R21 ;  /* 0x00000008ff157819 */ /* 0x000fe40000011615 */
[----:B------:R-:W-:Y:S01]  /*144980*/  SHF.R.U32.HI R8, RZ, 0x8, R8 ;  /* 0x00000008ff087819 */ /* 0x000fe20000011608 */
[----:B------:R-:W-:Y:S01]  /*144990*/  IMAD.X R19, R7, 0x1, R22, P1 ;  /* 0x0000000107137824 */ /* 0x000fe200008e0616 */
[----:B------:R-:W-:-:S02]  /*1449a0*/  PRMT R12, R4, 0x5410, R10 ;  /* 0x00005410040c7816 */ /* 0x000fc4000000000a */
[----:B------:R-:W-:Y:S01]  /*1449b0*/  LOP3.LUT R21, R21, 0xffff, RZ, 0xc0, !PT ;  /* 0x0000ffff15157812 */ /* 0x000fe200078ec0ff */
[----:B------:R-:W3:Y:S04]  /*1449c0*/  LDL.LU R4, [R1+0x529c] ;  /* 0x00529c0001047983 */ /* 0x000ee80000300800 */
[----:B------:R-:W4:Y:S01]  /*1449d0*/  LDL.LU R10, [R1+0x4ed8] ;  /* 0x004ed800010a7983 */ /* 0x000f220000300800 */
[----:B------:R-:W-:-:S03]  /*1449e0*/  LOP3.LUT R8, R8, 0xffff, RZ, 0xc0, !PT ;  /* 0x0000ffff08087812 */ /* 0x000fc600078ec0ff */
[----:B------:R0:W-:Y:S04]  /*1449f0*/  STL [R1+0x2798], R12 ;  /* 0x0027980c01007387 */ /* 0x0001e80000100800 */
[----:B------:R1:W-:Y:S01]  /*144a00*/  STL.64 [R1+0x9f0], R18 ;  /* 0x0009f01201007387 */ /* 0x0003e20000100a00 */
[----:B------:R-:W-:Y:S02]  /*144a10*/  PRMT R8, R8, 0x3340, R21 ;  /* 0x0000334008087816 */ /* 0x000fe40000000015 */
[----:B0-----:R-:W-:Y:S01]  /*144a20*/  SHF.R.U32.HI R12, RZ, 0x8, R2 ;  /* 0x00000008ff0c7819 */ /* 0x001fe20000011602 */
[----:B-1----:R-:W2:Y:S04]  /*144a30*/  LDL.LU.64 R18, [R1+0x5990] ;  /* 0x0059900001127983 */ /* 0x002ea80000300a00 */
[----:B------:R-:W2:Y:S04]  /*144a40*/  LDL.LU R2, [R1+0x526c] ;  /* 0x00526c0001027983 */ /* 0x000ea80000300800 */
[----:B------:R-:W2:Y:S04]  /*144a50*/  LDL.LU R21, [R1+0x598c] ;  /* 0x00598c0001157983 */ /* 0x000ea80000300800 */
[----:B------:R0:W-:Y:S04]  /*144a60*/  STL [R1+0x590], R8 ;  /* 0x0005900801007387 */ /* 0x0001e80000100800 */
[----:B0-----:R-:W3:Y:S01]  /*144a70*/  LDL.LU R8, [R1+0x5988] ;  /* 0x0059880001087983 */ /* 0x001ee20000300800 */
[----:B------:R-:W-:-:S02]  /*144a80*/  SHF.R.U32.HI R13, RZ, 0x8, R13 ;  /* 0x00000008ff0d7819 */ /* 0x000fc4000001160d */
[----:B------:R-:W-:Y:S02]  /*144a90*/  LOP3.LUT R12, R12, 0xffff, RZ, 0xc0, !PT ;  /* 0x0000ffff0c0c7812 */ /* 0x000fe400078ec0ff */
[----:B------:R-:W-:-:S04]  /*144aa0*/  LOP3.LUT R13, R13, 0xffff, RZ, 0xc0, !PT ;  /* 0x0000ffff0d0d7812 */ /* 0x000fc800078ec0ff */
[----:B------:R-:W-:Y:S02]  /*144ab0*/  PRMT R13, R12, 0x3340, R13 ;  /* 0x000033400c0d7816 */ /* 0x000fe4000000000d */
[----:B------:R-:W-:-:S03]  /*144ac0*/  SHF.R.U32.HI R11, RZ, 0x8, R11 ;  /* 0x00000008ff0b7819 */ /* 0x000fc6000001160b */
[----:B------:R0:W-:Y:S01]  /*144ad0*/  STL [R1+0x58c], R13 ;  /* 0x00058c0d01007387 */ /* 0x0001e20000100800 */
[----:B------:R-:W-:Y:S02]  /*144ae0*/  LOP3.LUT R11, R11, 0xffff, RZ, 0xc0, !PT ;  /* 0x0000ffff0b0b7812 */ /* 0x000fe400078ec0ff */
[----:B------:R-:W-:Y:S02]  /*144af0*/  SHF.R.U32.HI R6, RZ, 0x8, R6 ;  /* 0x00000008ff067819 */ /* 0x000fe40000011606 */
[----:B------:R-:W-:Y:S02]  /*144b00*/  PRMT R11, R11, 0x3340, R0 ;  /* 0x000033400b0b7816 */ /* 0x000fe40000000000 */
[----:B------:R-:W-:Y:S02]  /*144b10*/  LOP3.LUT R9, R9, 0xffff, RZ, 0xc0, !PT ;  /* 0x0000ffff09097812 */ /* 0x000fe400078ec0ff */
[----:B--2---:R-:W-:-:S05]  /*144b20*/  IADD3 R12, P1, PT, R3, R21, RZ ;  /* 0x00000015030c7210 */ /* 0x004fca0007f3e0ff */
[----:B0-----:R-:W-:-:S05]  /*144b30*/  IMAD.X R13, R7, 0x1, R19, P1 ;  /* 0x00000001070d7824 */ /* 0x001fca00008e0613 */
[----:B------:R0:W-:Y:S04]  /*144b40*/  STL.64 [R1+0x9e8], R12 ;  /* 0x0009e80c01007387 */ /* 0x0001e80000100a00 */
[----:B------:R-:W-:Y:S04]  /*144b50*/  STL.64 [R1+0x5978], R20 ;  /* 0x0059781401007387 */ /* 0x000fe80000100a00 */
[----:B------:R1:W-:Y:S01]  /*144b60*/  STL [R1+0x35c], R11 ;  /* 0x00035c0b01007387 */ /* 0x0003e20000100800 */
[----:B0-----:R-:W-:Y:S02]  /*144b70*/  IADD3 R12, P1, PT, R3, R20, RZ ;  /* 0x00000014030c7210 */ /* 0x001fe40007f3e0ff */
[----:B-1----:R-:W-:-:S03]  /*144b80*/  LOP3.LUT R11, R6, 0xffff, RZ, 0xc0, !PT ;  /* 0x0000ffff060b7812 */ /* 0x002fc600078ec0ff */
[----:B------:R-:W-:Y:S02]  /*144b90*/  IMAD.X R13, R7, 0x1, R18, P1 ;  /* 0x00000001070d7824 */ /* 0x000fe400008e0612 */
[----:B------:R-:W2:Y:S04]  /*144ba0*/  LDL.LU R7, [R1+0x52a0] ;  /* 0x0052a00001077983 */ /* 0x000ea80000300800 */
[----:B------:R0:W-:Y:S04]  /*144bb0*/  STL.64 [R1+0x9e0], R12 ;  /* 0x0009e00c01007387 */ /* 0x0001e80000100a00 */
[----:B------:R-:W2:Y:S01]  /*144bc0*/  LDL.LU R6, [R1+0x5274] ;  /* 0x0052740001067983 */ /* 0x000ea20000300800 */
[----:B0-----:R-:W-:-:S02]  /*144bd0*/  PRMT R12, R11, 0x3340, R0 ;  /* 0x000033400b0c7816 */ /* 0x001fc40000000000 */
[----:B------:R-:W-:Y:S02]  /*144be0*/  LOP3.LUT R11, R5, 0xffff, RZ, 0xc0, !PT ;  /* 0x0000ffff050b7812 */ /* 0x000fe400078ec0ff */
[----:B---3--:R-:W-:Y:S01]  /*144bf0*/  LOP3.LUT R5, R8, 0xffff, RZ, 0xc0, !PT ;  /* 0x0000ffff08057812 */ /* 0x008fe200078ec0ff */
[----:B------:R0:W-:Y:S04]  /*144c00*/  STL [R1+0x358], R12 ;  /* 0x0003580c01007387 */ /* 0x0001e80000100800 */
[----:B------:R-:W3:Y:S01]  /*144c10*/  LDL.LU R8, [R1+0x5984] ;  /* 0x0059840001087983 */ /* 0x000ee20000300800 */
[----:B------:R-:W-:Y:S02]  /*144c20*/  PRMT R13, R11, 0x3340, R0 ;  /* 0x000033400b0d7816 */ /* 0x000fe40000000000 */
[----:B------:R-:W-:-:S02]  /*144c30*/  LOP3.LUT R4, R4, 0xffff, RZ, 0xc0, !PT ;  /* 0x0000ffff04047812 */ /* 0x000fc400078ec0ff */
[----:B----4-:R-:W-:Y:S02]  /*144c40*/  LOP3.LUT R10, R10, 0xffff, RZ, 0xc0, !PT ;  /* 0x0000ffff0a0a7812 */ /* 0x010fe400078ec0ff */
        /* <DEDUP_REMOVED lines=8> */
[----:B------:R-:W-:Y:S02]  /*144cd0*/  SHF.R.U32.HI R12, RZ, 0x8, R9 ;  /* 0x00000008ff0c7819 */ /* 0x000fe40000011609 */
[----:B------:R-:W-:Y:S01]  /*144ce0*/  SHF.R.U32.HI R9, RZ, 0x8, R4 ;  /* 0x00000008ff097819 */ /* 0x000fe20000011604 */
[----:B------:R1:W-:Y:S04]  /*144cf0*/  STL [R1+0x2788], R11 ;  /* 0x0027880b01007387 */ /* 0x0003e80000100800 */
[----:B------:R-:W4:Y:S01]  /*144d00*/  LDL.LU R4, [R1+0x528c] ;  /* 0x00528c0001047983 */ /* 0x000f220000300800 */
[----:B0-----:R-:W-:-:S03]  /*144d10*/  SHF.R.U32.HI R13, RZ, 0x8, R5 ;  /* 0x00000008ff0d7819 */ /* 0x001fc60000011605 */
[----:B------:R-:W4:Y:S01]  /*144d20*/  LDL.LU R5, [R1+0x4e94] ;  /* 0x004e940001057983 */ /* 0x000f220000300800 */
[----:B-1----:R-:W-:-:S03]  /*144d30*/  SHF.R.U32.HI R11, RZ, 0x8, R2 ;  /* 0x00000008ff0b7819 */ /* 0x002fc60000011602 */
[----:B------:R-:W4:Y:S01]  /*144d40*/  LDL.LU R2, [R1+0x4f4c] ;  /* 0x004f4c0001027983 */ /* 0x000f220000300800 */
[----:B------:R-:W-:Y:S02]  /*144d50*/  LOP3.LUT R12, R12, 0xffff, RZ, 0xc0, !PT ;  /* 0x0000ffff0c0c7812 */ /* 0x000fe400078ec0ff */
[----:B------:R-:W-:Y:S02]  /*144d60*/  LOP3.LUT R13, R13, 0xffff, RZ, 0xc0, !PT ;  /* 0x0000ffff0d0d7812 */ /* 0x000fe400078ec0ff */
[----:B------:R-:W-:Y:S02]  /*144d70*/  LOP3.LUT R9, R9, 0xffff, RZ, 0xc0, !PT ;  /* 0x0000ffff09097812 */ /* 0x000fe400078ec0ff */
[----:B------:R-:W-:Y:S02]  /*144d80*/  LOP3.LUT R11, R11, 0xffff, RZ, 0xc0, !PT ;  /* 0x0000ffff0b0b7812 */ /* 0x000fe400078ec0ff */
[----:B------:R-:W-:Y:S02]  /*144d90*/  PRMT R12, R12, 0x3340, R13 ;  /* 0x000033400c0c7816 */ /* 0x000fe4000000000d */
[----:B------:R-:W-:-:S03]  /*144da0*/  PRMT R9, R9, 0x3340, R11 ;  /* 0x0000334009097816 */ /* 0x000fc6000000000b */
[----:B------:R0:W-:Y:S04]  /*144db0*/  STL [R1+0x5d8], R12 ;  /* 0x0005d80c01007387 */ /* 0x0001e80000100800 */
[----:B------:R1:W-:Y:S01]  /*144dc0*/  STL [R1+0x580], R9 ;  /* 0x0005800901007387 */ /* 0x0003e20000100800 */
[----:B------:R-:W-:Y:S01]  /*144dd0*/  VIADD R3, R3, UR5 ;  /* 0x0000000503037c36 */ /* 0x000fe20008000000 */
[----:B------:R-:W-:Y:S01]  /*144de0*/  SHF.R.U32.HI R10, RZ, 0x8, R10 ;  /* 0x00000008ff0a7819 */ /* 0x000fe2000001160a */
[----:B------:R-:W1:Y:S03]  /*144df0*/  LDCU UR5, c[0x0][0x3b8] ;  /* 0x00007700ff0577ac */ /* 0x000e660008000800 */
[----:B0-----:R-:W-:-:S02]  /*144e00*/  IADD3 R12, P1, PT, R3, R29, RZ ;  /* 0x0000001d030c7210 */ /* 0x001fc40007f3e0ff */
[----:B------:R-:W-:-:S04]  /*144e10*/  LOP3.LUT R10, R10, 0xffff, RZ, 0xc0, !PT ;  /* 0x0000ffff0a0a7812 */ /* 0x000fc800078ec0ff */
[----:B------:R-:W-:Y:S02]  /*144e20*/  PRMT R10, R10, 0x3340, R0 ;  /* 0x000033400a0a7816 */ /* 0x000fe40000000000 */
[----:B--2---:R-:W-:Y:S02]  /*144e30*/  LOP3.LUT R7, R7, 0xffff, RZ, 0xc0, !PT ;  /* 0x0000ffff07077812 */ /* 0x004fe400078ec0ff */
[----:B-1----:R-:W-:-:S04]  /*144e40*/  LOP3.LUT R9, R6, 0xffff, RZ, 0xc0, !PT ;  /* 0x0000ffff06097812 */ /* 0x002fc800078ec0ff */
[----:B------:R-:W-:Y:S02]  /*144e50*/  PRMT R6, R7, 0x3340, R9 ;  /* 0x0000334007067816 */ /* 0x000fe40000000009 */
[----:B------:R-:W-:Y:S02]  /*144e60*/  SHF.R.U32.HI R7, RZ, 0x8, R7 ;  /* 0x00000008ff077819 */ /* 0x000fe40000011607 */
[----:B------:R-:W-:Y:S02]  /*144e70*/  SHF.R.U32.HI R9, RZ, 0x8, R9 ;  /* 0x00000008ff097819 */ /* 0x000fe40000011609 */
[----:B---3--:R-:W-:-:S04]  /*144e80*/  LOP3.LUT R8, R8, 0xffff, RZ, 0xc0, !PT ;  /* 0x0000ffff08087812 */ /* 0x008fc800078ec0ff */
[----:B------:R-:W-:-:S04]  /*144e90*/  PRMT R11, R8, 0x3340, R0 ;  /* 0x00003340080b7816 */ /* 0x000fc80000000000 */
[----:B------:R-:W-:Y:S02]  /*144ea0*/  PRMT R11, R6, 0x5410, R11 ;  /* 0x00005410060b7816 */ /* 0x000fe4000000000b */
[----:B------:R-:W-:Y:S02]  /*144eb0*/  SHF.R.S32.HI R6, RZ, 0x1f, R3 ;  /* 0x0000001fff067819 */ /* 0x000fe40000011403 */
[----:B------:R-:W-:Y:S02]  /*144ec0*/  LOP3.LUT R7, R7, 0xffff, RZ, 0xc0, !PT ;  /* 0x0000ffff07077812 */ /* 0x000fe400078ec0ff */
[----:B------:R-:W-:Y:S01]  /*144ed0*/  LOP3.LUT R9, R9, 0xffff, RZ, 0xc0, !PT ;  /* 0x0000ffff09097812 */ /* 0x000fe200078ec0ff */
[----:B------:R-:W-:-:S03]  /*144ee0*/  IMAD.X R13, R6, 0x1, R28, P1 ;  /* 0x00000001060d7824 */ /* 0x000fc600008e061c */
[----:B------:R-:W-:Y:S01]  /*144ef0*/  PRMT R7, R7, 0x3340, R9 ;  /* 0x0000334007077816 */ /* 0x000fe20000000009 */
[----:B------:R-:W-:Y:S04]  /*144f00*/  STL [R1+0x277c], R11 ;  /* 0x00277c0b01007387 */ /* 0x000fe80000100800 */
[----:B------:R0:W-:Y:S04]  /*144f10*/  STL.64 [R1+0x9b0], R12 ;  /* 0x0009b00c01007387 */ /* 0x0001e80000100a00 */
[----:B0-----:R-:W2:Y:S04]  /*144f20*/  LDL.LU R13, [R1+0x4ea0] ;  /* 0x004ea000010d7983 */ /* 0x001ea80000300800 */
[----:B------:R-:W3:Y:S04]  /*144f30*/  LDL.LU R11, [R1+0x4f54] ;  /* 0x004f5400010b7983 */ /* 0x000ee80000300800 */
[----:B------:R0:W-:Y:S04]  /*144f40*/  STL [R1+0x57a8], R7 ;  /* 0x0057a80701007387 */ /* 0x0001e80000100800 */
[----:B------:R1:W-:Y:S04]  /*144f50*/  STL [R1+0x354], R10 ;  /* 0x0003540a01007387 */ /* 0x0003e80000100800 */
[----:B0-----:R-:W3:Y:S01]  /*144f60*/  LDL.LU R7, [R1+0x5294] ;  /* 0x0052940001077983 */ /* 0x001ee20000300800 */
[----:B----4-:R-:W-:-:S02]  /*144f70*/  LOP3.LUT R4, R4, 0xffff, RZ, 0xc0, !PT ;  /* 0x0000ffff04047812 */ /* 0x010fc400078ec0ff */
[----:B------:R-:W-:Y:S02]  /*144f80*/  LOP3.LUT R5, R5, 0xffff, RZ, 0xc0, !PT ;  /* 0x0000ffff05057812 */ /* 0x000fe400078ec0ff */
[----:B------:R-:W-:Y:S02]  /*144f90*/  LOP3.LUT R2, R2, 0xffff, RZ, 0xc0, !PT ;  /* 0x0000ffff02027812 */ /* 0x000fe400078ec0ff */
[----:B------:R-:W-:Y:S02]  /*144fa0*/  IADD3 R20, P1, PT, R3, R27, RZ ;  /* 0x0000001b03147210 */ /* 0x000fe40007f3e0ff */
[----:B-1----:R-:W-:Y:S02]  /*144fb0*/  PRMT R10, R5, 0x3340, R0 ;  /* 0x00003340050a7816 */ /* 0x002fe40000000000 */
[----:B------:R-:W-:Y:S01]  /*144fc0*/  PRMT R9, R4, 0x3340, R2 ;  /* 0x0000334004097816 */ /* 0x000fe20000000002 */
[----:B------:R-:W-:-:S03]  /*144fd0*/  IMAD.X R21, R6, 0x1, R26, P1 ;  /* 0x0000000106157824 */ /* 0x000fc600008e061a */
[----:B------:R-:W-:-:S05]  /*144fe0*/  PRMT R9, R9, 0x5410, R10 ;  /* 0x0000541009097816 */ /* 0x000fca000000000a */
[----:B------:R0:W-:Y:S04]  /*144ff0*/  STL [R1+0x2778], R9 ;  /* 0x0027780901007387 */ /* 0x0001e80000100800 */
[----:B------:R-:W-:Y:S04]  /*145000*/  STL.64 [R1+0x5960], R26 ;  /* 0x0059601a01007387 */ /* 0x000fe80000100a00 */
[----:B------:R1:W-:Y:S01]  /*145010*/  STL.64 [R1+0x9d0], R20 ;  /* 0x0009d01401007387 */ /* 0x0003e20000100a00 */
[----:B0-----:R-:W-:-:S03]  /*145020*/  SHF.R.U32.HI R9, RZ, 0x8, R4 ;  /* 0x00000008ff097819 */ /* 0x001fc60000011604 */
[----:B-1----:R-:W4:Y:S04]  /*145030*/  LDL.LU R20, [R1+0x28c] ;  /* 0x00028c0001147983 */ /* 0x002f280000300800 */
[----:B------:R-:W4:Y:S04]  /*145040*/  LDL.LU R21, [R1+0x5a4] ;  /* 0x0005a40001157983 */ /* 0x000f280000300800 */
[----:B------:R-:W4:Y:S04]  /*145050*/  LDL.LU R12, [R1+0x288] ;  /* 0x00028800010c7983 */ /* 0x000f280000300800 */
[----:B------:R-:W4:Y:S01]  /*145060*/  LDL.LU R4, [R1+0x570] ;  /* 0x0005700001047983 */ /* 0x000f220000300800 */
[----:B------:R-:W-:-:S02]  /*145070*/  SHF.R.U32.HI R26, RZ, 0x8, R5 ;  /* 0x00000008ff1a7819 */ /* 0x000fc40000011605 */
[----:B------:R-:W-:Y:S01]  /*145080*/  LOP3.LUT R27, R9, 0xffff, RZ, 0xc0, !PT ;  /* 0x0000ffff091b7812 */ /* 0x000fe200078ec0ff */
[----:B------:R-:W4:Y:S04]  /*145090*/  LDL.LU R5, [R1+0x2adc] ;  /* 0x002adc0001057983 */ /* 0x000f280000300800 */
[----:B------:R-:W4:Y:S04]  /*1450a0*/  LDL.LU R9, [R1+0x3ec] ;  /* 0x0003ec0001097983 */ /* 0x000f280000300800 */
[----:B------:R-:W4:Y:S01]  /*1450b0*/  LDL.LU R10, [R1+0x291c] ;  /* 0x00291c00010a7983 */ /* 0x000f220000300800 */
[----:B------:R-:W-:-:S02]  /*1450c0*/  SHF.R.U32.HI R2, RZ, 0x8, R2 ;  /* 0x00000008ff027819 */ /* 0x000fc40000011602 */
[----:B------:R-:W-:Y:S02]  /*1450d0*/  LOP3.LUT R26, R26, 0xffff, RZ, 0xc0, !PT ;  /* 0x0000ffff1a1a7812 */ /* 0x000fe400078ec0ff */
[----:B------:R-:W-:Y:S02]  /*1450e0*/  LOP3.LUT R2, R2, 0xffff, RZ, 0xc0, !PT ;  /* 0x0000ffff02027812 */ /* 0x000fe400078ec0ff */
[----:B------:R-:W-:Y:S02]  /*1450f0*/  PRMT R26, R26, 0x3340, R0 ;  /* 0x000033401a1a7816 */ /* 0x000fe40000000000 */
[----:B------:R-:W-:Y:S02]  /*145100*/  PRMT R27, R27, 0x3340, R2 ;  /* 0x000033401b1b7816 */ /* 0x000fe40000000002 */
[----:B------:R-:W4:Y:S04]  /*145110*/  LDL.LU R2, [R1+0x5980] ;  /* 0x0059800001027983 */ /* 0x000f280000300800 */
[----:B------:R0:W-:Y:S04]  /*145120*/  STL [R1+0x578], R27 ;  /* 0x0005781b01007387 */ /* 0x0001e80000100800 */
[----:B------:R1:W-:Y:S01]  /*145130*/  STL [R1+0x350], R26 ;  /* 0x0003501a01007387 */ /* 0x0003e20000100800 */
[----:B------:R-:W-:-:S04]  /*145140*/  SHF.R.U32.HI R8, RZ, 0x8, R8 ;  /* 0x00000008ff087819 */ /* 0x000fc80000011608 */
[----:B------:R-:W-:-:S04]  /*145150*/  LOP3.LUT R8, R8, 0xffff, RZ, 0xc0, !PT ;  /* 0x0000ffff08087812 */ /* 0x000fc800078ec0ff */
[--C-:B------:R-:W-:Y:S02]  /*145160*/  PRMT R8, R8, 0x3340, R0.reuse ;  /* 0x0000334008087816 */ /* 0x100fe40000000000 */
[----:B--2---:R-:W-:Y:S02]  /*145170*/  LOP3.LUT R13, R13, 0xffff, RZ, 0xc0, !PT ;  /* 0x0000ffff0d0d7812 */ /* 0x004fe400078ec0ff */
[----:B---3--:R-:W-:Y:S02]  /*145180*/  LOP3.LUT R11, R11, 0xffff, RZ, 0xc0, !PT ;  /* 0x0000ffff0b0b7812 */ /* 0x008fe400078ec0ff */
[----:B0-----:R-:W-:Y:S01]  /*145190*/  PRMT R27, R13, 0x3340, R0 ;  /* 0x000033400d1b7816 */ /* 0x001fe20000000000 */
[----:B------:R0:W-:Y:S01]  /*1451a0*/  STL [R1+0x5804], R13 ;  /* 0x0058040d01007387 */ /* 0x0001e20000100800 */
[----:B------:R-:W-:-:S04]  /*1451b0*/  LOP3.LUT R7, R7, 0xffff, RZ, 0xc0, !PT ;  /* 0x0000ffff07077812 */ /* 0x000fc800078ec0ff */
[----:B-1----:R-:W-:-:S04]  /*1451c0*/  PRMT R26, R7, 0x3340, R11 ;  /* 0x00003340071a7816 */ /* 0x002fc8000000000b */
[----:B0-----:R-:W-:Y:S02]  /*1451d0*/  PRMT R13, R26, 0x5410, R27 ;  /* 0x000054101a0d7816 */ /* 0x001fe4000000001b */
[----:B------:R-:W-:Y:S02]  /*1451e0*/  IADD3 R26, P1, PT, R3, R25, RZ ;  /* 0x00000019031a7210 */ /* 0x000fe40007f3e0ff */
[----:B------:R-:W-:Y:S02]  /*1451f0*/  SHF.R.U32.HI R7, RZ, 0x8, R7 ;  /* 0x00000008ff077819 */ /* 0x000fe40000011607 */
[----:B------:R-:W-:Y:S01]  /*145200*/  SHF.R.U32.HI R11, RZ, 0x8, R11 ;  /* 0x00000008ff0b7819 */ /* 0x000fe2000001160b */
[----:B------:R-:W-:Y:S01]  /*145210*/  IMAD.X R27, R6, 0x1, R24, P1 ;  /* 0x00000001061b7824 */ /* 0x000fe200008e0618 */
[----:B------:R-:W-:Y:S02]  /*145220*/  LOP3.LUT R7, R7, 0xffff, RZ, 0xc0, !PT ;  /* 0x0000ffff07077812 */ /* 0x000fe400078ec0ff */
[----:B------:R-:W-:Y:S01]  /*145230*/  LOP3.LUT R11, R11, 0xffff, RZ, 0xc0, !PT ;  /* 0x0000ffff0b0b7812 */ /* 0x000fe200078ec0ff */
[----:B------:R-:W-:Y:S04]  /*145240*/  STL [R1+0x276c], R13 ;  /* 0x00276c0d01007387 */ /* 0x000fe80000100800 */
[----:B------:R0:W-:Y:S01]  /*145250*/  STL.64 [R1+0x9c8], R26 ;  /* 0x0009c81a01007387 */ /* 0x0001e20000100a00 */
[----:B------:R-:W-:-:S03]  /*145260*/  PRMT R7, R7, 0x3340, R11 ;  /* 0x0000334007077816 */ /* 0x000fc6000000000b */
[----:B------:R-:W-:Y:S04]  /*145270*/  STL [R1+0x57ac], R8 ;  /* 0x0057ac0801007387 */ /* 0x000fe80000100800 */
[----:B------:R4:W-:Y:S04]  /*145280*/  STL [R1+0x5bc], R7 ;  /* 0x0005bc0701007387 */ /* 0x0009e80000100800 */
[----:B------:R-:W2:Y:S01]  /*145290*/  LDL.LU R11, [R1+0x56c] ;  /* 0x00056c00010b7983 */ /* 0x000ea20000300800 */
[----:B0-----:R-:W-:-:S05]  /*1452a0*/  IADD3 R26, P1, PT, R3, R17, RZ ;  /* 0x00000011031a7210 */ /* 0x001fca0007f3e0ff */
[----:B------:R-:W-:Y:S01]  /*1452b0*/  IMAD.X R27, R6, 0x1, R15, P1 ;  /* 0x00000001061b7824 */ /* 0x000fe200008e060f */
[----:B----4-:R-:W-:Y:S02]  /*1452c0*/  PRMT R7, R21, 0x5410, R20 ;  /* 0x0000541015077816 */ /* 0x010fe40000000014 */
[----:B------:R-:W-:Y:S02]  /*1452d0*/  LOP3.LUT R9, R9, 0xffff, RZ, 0xc0, !PT ;  /* 0x0000ffff09097812 */ /* 0x000fe400078ec0ff */
[----:B------:R-:W-:Y:S01]  /*1452e0*/  LOP3.LUT R8, R10, 0xffff, RZ, 0xc0, !PT ;  /* 0x0000ffff0a087812 */ /* 0x000fe200078ec0ff */
[----:B------:R-:W-:Y:S04]  /*1452f0*/  STL.64 [R1+0x9c0], R26 ;  /* 0x0009c01a01007387 */ /* 0x000fe80000100a00 */
[----:B------:R0:W-:Y:S01]  /*145300*/  STL [R1+0x26cc], R7 ;  /* 0x0026cc0701007387 */ /* 0x0001e20000100800 */
[----:B------:R-:W-:-:S02]  /*145310*/  PRMT R4, R4, 0x5410, R12 ;  /* 0x0000541004047816 */ /* 0x000fc4000000000c */
[----:B------:R-:W-:Y:S02]  /*145320*/  PRMT R12, R9, 0x3340, R0 ;  /* 0x00003340090c7816 */ /* 0x000fe40000000000 */
[----:B0-----:R-:W-:-:S04]  /*145330*/  LOP3.LUT R7, R5, 0xffff, RZ, 0xc0, !PT ;  /* 0x0000ffff05077812 */ /* 0x001fc800078ec0ff */
        /* <DEDUP_REMOVED lines=9> */
[----:B------:R-:W-:Y:S02]  /*1453d0*/  SHF.R.U32.HI R9, RZ, 0x8, R9 ;  /* 0x00000008ff097819 */ /* 0x000fe40000011609 */
[----:B------:R-:W-:Y:S01]  /*1453e0*/  PRMT R7, R7, 0x3340, R8 ;  /* 0x0000334007077816 */ /* 0x000fe20000000008 */
[----:B0-----:R-:W3:Y:S04]  /*1453f0*/  LDL.LU R4, [R1+0xba8] ;  /* 0x000ba80001047983 */ /* 0x001ee80000300800 */
[----:B------:R-:W4:Y:S04]  /*145400*/  LDL.LU R5, [R1+0x2a0c] ;  /* 0x002a0c0001057983 */ /* 0x000f280000300800 */
[----:B------:R-:W-:Y:S04]  /*145410*/  STL [R1+0x2768], R10 ;  /* 0x0027680a01007387 */ /* 0x000fe80000100800 */
[----:B------:R0:W-:Y:S01]  /*145420*/  STL.64 [R1+0xa08], R12 ;  /* 0x000a080c01007387 */ /* 0x0001e20000100a00 */
[----:B------:R-:W-:-:S03]  /*145430*/  LOP3.LUT R20, R9, 0xffff, RZ, 0xc0, !PT ;  /* 0x0000ffff09147812 */ /* 0x000fc600078ec0ff */
[----:B------:R-:W2:Y:S01]  /*145440*/  LDL.LU R8, [R1+0x280] ;  /* 0x0002800001087983 */ /* 0x000ea20000300800 */
[----:B------:R-:W-:Y:S02]  /*145450*/  PRMT R21, R20, 0x3340, R0 ;  /* 0x0000334014157816 */ /* 0x000fe40000000000 */
[----:B------:R-:W-:Y:S01]  /*145460*/  IADD3 R20, P1, PT, R3, R23, RZ ;  /* 0x0000001703147210 */ /* 0x000fe20007f3e0ff */
[----:B0-----:R-:W2:Y:S04]  /*145470*/  LDL.LU R13, [R1+0x59c] ;  /* 0x00059c00010d7983 */ /* 0x001ea80000300800 */
[----:B------:R0:W-:Y:S04]  /*145480*/  STL [R1+0x570], R7 ;  /* 0x0005700701007387 */ /* 0x0001e80000100800 */
[----:B------:R-:W2:Y:S04]  /*145490*/  LDL.LU R26, [R1+0x27c] ;  /* 0x00027c00011a7983 */ /* 0x000ea80000300800 */
[----:B------:R-:W2:Y:S04]  /*1454a0*/  LDL.LU R27, [R1+0x594] ;  /* 0x00059400011b7983 */ /* 0x000ea80000300800 */
[----:B0-----:R-:W2:Y:S04]  /*1454b0*/  LDL.LU R7, [R1+0x9c] ;  /* 0x00009c0001077983 */ /* 0x001ea80000300800 */
[----:B------:R-:W2:Y:S04]  /*1454c0*/  LDL.LU R12, [R1+0x564] ;  /* 0x00056400010c7983 */ /* 0x000ea80000300800 */
[----:B------:R-:W2:Y:S04]  /*1454d0*/  LDL.LU R9, [R1+0x3d0] ;  /* 0x0003d00001097983 */ /* 0x000ea80000300800 */
[----:B------:R-:W2:Y:S04]  /*1454e0*/  LDL.LU R10, [R1+0x2a98] ;  /* 0x002a9800010a7983 */ /* 0x000ea80000300800 */
[----:B------:R0:W-:Y:S02]  /*1454f0*/  STL [R1+0x348], R21 ;  /* 0x0003481501007387 */ /* 0x0001e40000100800 */
[----:B0-----:R-:W-:-:S05]  /*145500*/  IMAD.X R21, R6, 0x1, R22, P1 ;  /* 0x0000000106157824 */ /* 0x001fca00008e0616 */
[----:B------:R0:W-:Y:S04]  /*145510*/  STL.64 [R1+0xa00], R20 ;  /* 0x000a001401007387 */ /* 0x0001e80000100a00 */
[----:B0-----:R-:W2:Y:S04]  /*145520*/  LDL.LU.64 R20, [R1+0x5978] ;  /* 0x0059780001147983 */ /* 0x001ea80000300a00 */
[----:B------:R0:W-:Y:S04]  /*145530*/  STL.64 [R1+0x5950], R22 ;  /* 0x0059501601007387 */ /* 0x0001e80000100a00 */
[----:B0-----:R-:W2:Y:S04]  /*145540*/  LDL.LU R22, [R1+0x5a0] ;  /* 0x0005a00001167983 */ /* 0x001ea80000300800 */
[----:B------:R-:W3:Y:S01]  /*145550*/  LDL.LU R23, [R1+0x278] ;  /* 0x0002780001177983 */ /* 0x000ee20000300800 */
[----:B--2---:R-:W-:-:S03]  /*145560*/  PRMT R22, R22, 0x5410, R2 ;  /* 0x0000541016167816 */ /* 0x004fc60000000002 */
[----:B------:R-:W2:Y:S04]  /*145570*/  LDL.LU R2, [R1+0x5974] ;  /* 0x0059740001027983 */ /* 0x000ea80000300800 */
[----:B------:R3:W-:Y:S02]  /*145580*/  STL [R1+0x26bc], R22 ;  /* 0x0026bc1601007387 */ /* 0x0007e40000100800 */
[----:B---3--:R-:W-:Y:S02]  /*145590*/  PRMT R22, R11, 0x5410, R23 ;  /* 0x000054100b167816 */ /* 0x008fe40000000017 */
[----:B------:R-:W-:Y:S02]  /*1455a0*/  LOP3.LUT R11, R4, 0xffff, RZ, 0xc0, !PT ;  /* 0x0000ffff040b7812 */ /* 0x000fe400078ec0ff */
[----:B----4-:R-:W-:Y:S01]  /*1455b0*/  LOP3.LUT R4, R5, 0xffff, RZ, 0xc0, !PT ;  /* 0x0000ffff05047812 */ /* 0x010fe200078ec0ff */
[----:B------:R0:W-:Y:S02]  /*1455c0*/  STL [R1+0x26b8], R22 ;  /* 0x0026b81601007387 */ /* 0x0001e40000100800 */
[----:B0-----:R-:W-:-:S02]  /*1455d0*/  PRMT R22, R11, 0x3340, R0 ;  /* 0x000033400b167816 */ /* 0x001fc40000000000 */
[----:B--2---:R-:W-:-:S04]  /*1455e0*/  LOP3.LUT R2, R2, 0xffff, RZ, 0xc0, !PT ;  /* 0x0000ffff02027812 */ /* 0x004fc800078ec0ff */
[----:B------:R-:W-:Y:S02]  /*1455f0*/  PRMT R5, R2, 0x3340, R4 ;  /* 0x0000334002057816 */ /* 0x000fe40000000004 */
[----:B------:R-:W-:Y:S02]  /*145600*/  SHF.R.U32.HI R2, RZ, 0x8, R2 ;  /* 0x00000008ff027819 */ /* 0x000fe40000011602 */
[----:B------:R-:W-:Y:S02]  /*145610*/  SHF.R.U32.HI R4, RZ, 0x8, R4 ;  /* 0x00000008ff047819 */ /* 0x000fe40000011604 */
[----:B------:R-:W-:Y:S02]  /*145620*/  PRMT R5, R5, 0x5410, R22 ;  /* 0x0000541005057816 */ /* 0x000fe40000000016 */
[----:B------:R-:W-:Y:S02]  /*145630*/  IADD3 R22, P1, PT, R3, R21, RZ ;  /* 0x0000001503167210 */ /* 0x000fe40007f3e0ff */
[----:B------:R-:W-:-:S02]  /*145640*/  LOP3.LUT R2, R2, 0xffff, RZ, 0xc0, !PT ;  /* 0x0000ffff02027812 */ /* 0x000fc400078ec0ff */
[----:B------:R-:W-:Y:S01]  /*145650*/  LOP3.LUT R4, R4, 0xffff, RZ, 0xc0, !PT ;  /* 0x0000ffff04047812 */ /* 0x000fe200078ec0ff */
[----:B------:R-:W-:-:S03]  /*145660*/  IMAD.X R23, R6, 0x1, R19, P1 ;  /* 0x0000000106177824 */ /* 0x000fc600008e0613 */
[----:B------:R-:W-:Y:S02]  /*145670*/  PRMT R2, R2, 0x3340, R4 ;  /* 0x0000334002027816 */ /* 0x000fe40000000004 */
[----:B------:R-:W-:Y:S01]  /*145680*/  IADD3 R4, P1, PT, R3, R20, RZ ;  /* 0x0000001403047210 */ /* 0x000fe20007f3e0ff */
[----:B------:R0:W-:Y:S04]  /*145690*/  STL [R1+0x275c], R5 ;  /* 0x00275c0501007387 */ /* 0x0001e80000100800 */
[----:B------:R1:W-:Y:S01]  /*1456a0*/  STL.64 [R1+0x9f8], R22 ;  /* 0x0009f81601007387 */ /* 0x0003e20000100a00 */
[----:B0-----:R-:W-:-:S03]  /*1456b0*/  IMAD.X R5, R6, 0x1, R18, P1 ;  /* 0x0000000106057824 */ /* 0x001fc600008e0612 */
[----:B-1----:R-:W2:Y:S04]  /*1456c0*/  LDL.LU R22, [R1+0x584] ;  /* 0x0005840001167983 */ /* 0x002ea80000300800 */
[----:B------:R-:W-:Y:S04]  /*1456d0*/  STL [R1+0x5798], R2 ;  /* 0x0057980201007387 */ /* 0x000fe80000100800 */
[----:B------:R0:W-:Y:S04]  /*1456e0*/  STL.64 [R1+0x5948], R20 ;  /* 0x0059481401007387 */ /* 0x0001e80000100a00 */
[----:B0-----:R-:W2:Y:S04]  /*1456f0*/  LDL.LU R21, [R1+0x270] ;  /* 0x0002700001157983 */ /* 0x001ea80000300800 */
[----:B------:R-:W3:Y:S04]  /*145700*/  LDL.LU R6, [R1+0x5970] ;  /* 0x0059700001067983 */ /* 0x000ee80000300800 */
[----:B------:R0:W-:Y:S04]  /*145710*/  STL.64 [R1+0xa28], R4 ;  /* 0x000a280401007387 */ /* 0x0001e80000100a00 */
[----:B0-----:R-:W4:Y:S01]  /*145720*/  LDL.LU.64 R4, [R1+0x5968] ;  /* 0x0059680001047983 */ /* 0x001f220000300a00 */
[----:B------:R-:W-:-:S02]  /*145730*/  PRMT R8, R13, 0x5410, R8 ;  /* 0x000054100d087816 */ /* 0x000fc40000000008 */
[----:B------:R-:W-:Y:S02]  /*145740*/  PRMT R2, R27, 0x5410, R26 ;  /* 0x000054101b027816 */ /* 0x000fe4000000001a */
[----:B------:R-:W-:Y:S01]  /*145750*/  LOP3.LUT R9, R9, 0xffff, RZ, 0xc0, !PT ;  /* 0x0000ffff09097812 */ /* 0x000fe200078ec0ff */
[----:B------:R-:W-:Y:S04]  /*145760*/  STL [R1+0x26ac], R8 ;  /* 0x0026ac0801007387 */ /* 0x000fe80000100800 */
[----:B------:R0:W-:Y:S01]  /*145770*/  STL [R1+0x26a8], R2 ;  /* 0x0026a80201007387 */ /* 0x0001e20000100800 */
[----:B------:R-:W-:Y:S02]  /*145780*/  PRMT R7, R12, 0x5410, R7 ;  /* 0x000054100c077816 */ /* 0x000fe40000000007 */
[----:B------:R-:W-:-:S02]  /*145790*/  PRMT R26, R9, 0x3340, R0 ;  /* 0x00003340091a7816 */ /* 0x000fc40000000000 */
[----:B0-----:R-:W-:Y:S01]  /*1457a0*/  LOP3.LUT R2, R10, 0xffff, RZ, 0xc0, !PT ;  /* 0x0000ffff0a027812 */ /* 0x001fe200078ec0ff */
[----:B------:R0:W-:Y:S04]  /*1457b0*/  STL [R1+0xa0], R7 ;  /* 0x0000a00701007387 */ /* 0x0001e80000100800 */
[----:B0-----:R-:W2:Y:S04]  /*1457c0*/  LDL.LU R7, [R1+0x274] ;  /* 0x0002740001077983 */ /* 0x001ea80000300800 */
[----:B------:R-:W2:Y:S04]  /*1457d0*/  LDL.LU R10, [R1+0x574] ;  /* 0x00057400010a7983 */ /* 0x000ea80000300800 */
[----:B------:R-:W2:Y:S04]  /*1457e0*/  LDL.LU R23, [R1+0x258] ;  /* 0x0002580001177983 */ /* 0x000ea80000300800 */
[----:B------:R-:W2:Y:S04]  /*1457f0*/  LDL.LU R13, [R1+0x560] ;  /* 0x00056000010d7983 */ /* 0x000ea80000300800 */
[----:B------:R-:W2:Y:S01]  /*145800*/  LDL.LU R12, [R1+0x2aac] ;  /* 0x002aac00010c7983 */ /* 0x000ea20000300800 */
[----:B----4-:R-:W-:Y:S01]  /*145810*/  LOP3.LUT R20, R4, 0xffff, RZ, 0xc0, !PT ;  /* 0x0000ffff04147812 */ /* 0x010fe200078ec0ff */
[----:B------:R-:W-:Y:S01]  /*145820*/  VIADD R4, R3, UR5 ;  /* 0x0000000503047c36 */ /* 0x000fe20008000000 */
[----:B------:R-:W0:Y:S01]  /*145830*/  LDCU UR5, c[0x0][0x3b8] ;  /* 0x00007700ff0577ac */ /* 0x000e220008000800 */
[----:B------:R-:W4:Y:S01]  /*145840*/  LDL.LU R3, [R1+0x3d4] ;  /* 0x0003d40001037983 */ /* 0x000f220000300800 */
[----:B------:R-:W-:-:S04]  /*145850*/  PRMT R8, R2, 0x3340, R20 ;  /* 0x0000334002087816 */ /* 0x000fc80000000014 */
[----:B------:R-:W-:Y:S02]  /*145860*/  PRMT R27, R8, 0x5410, R26 ;  /* 0x00005410081b7816 */ /* 0x000fe4000000001a */
[----:B------:R-:W-:Y:S02]  /*145870*/  SHF.R.S32.HI R8, RZ, 0x1f, R4 ;  /* 0x0000001fff087819 */ /* 0x000fe40000011404 */
[----:B------:R-:W-:Y:S01]  /*145880*/  IADD3 R26, P1, PT, R4, R29, RZ ;  /* 0x0000001d041a7210 */ /* 0x000fe20007f3e0ff */
[----:B------:R1:W-:Y:S04]  /*145890*/  STL [R1+0x2758], R27 ;  /* 0x0027581b01007387 */ /* 0x0003e80000100800 */
[----:B-1----:R-:W-:-:S05]  /*1458a0*/  IMAD.X R27, R8, 0x1, R28, P1 ;  /* 0x00000001081b7824 */ /* 0x002fca00008e061c */
[----:B------:R1:W-:Y:S04]  /*1458b0*/  STL.64 [R1+0x9d8], R26 ;  /* 0x0009d81a01007387 */ /* 0x0003e80000100a00 */
[----:B-1----:R-:W4:Y:S01]  /*1458c0*/  LDL.LU.64 R26, [R1+0x5960] ;  /* 0x00596000011a7983 */ /* 0x002f220000300a00 */
[----:B------:R-:W-:Y:S02]  /*1458d0*/  SHF.R.U32.HI R2, RZ, 0x8, R2 ;  /* 0x00000008ff027819 */ /* 0x000fe40000011602 */
[----:B------:R-:W-:Y:S02]  /*1458e0*/  SHF.R.U32.HI R20, RZ, 0x8, R20 ;  /* 0x00000008ff147819 */ /* 0x000fe40000011614 */
[----:B------:R-:W-:Y:S02]  /*1458f0*/  LOP3.LUT R2, R2, 0xffff, RZ, 0xc0, !PT ;  /* 0x0000ffff02027812 */ /* 0x000fe400078ec0ff */
[----:B------:R-:W-:-:S04]  /*145900*/  LOP3.LUT R20, R20, 0xffff, RZ, 0xc0, !PT ;  /* 0x0000ffff14147812 */ /* 0x000fc800078ec0ff */
[----:B------:R-:W-:-:S05]  /*145910*/  PRMT R2, R2, 0x3340, R20 ;  /* 0x0000334002027816 */ /* 0x000fca0000000014 */
[----:B------:R2:W-:Y:S02]  /*145920*/  STL [R1+0x57a0], R2 ;  /* 0x0057a00201007387 */ /* 0x0005e40000100800 */
[----:B--2---:R-:W-:-:S05]  /*145930*/  PRMT R2, R22, 0x5410, R21 ;  /* 0x0000541016027816 */ /* 0x004fca0000000015 */
[----:B------:R1:W-:Y:S02]  /*145940*/  STL [R1+0x9c], R2 ;  /* 0x00009c0201007387 */ /* 0x0003e40000100800 */
[----:B-1----:R-:W-:-:S04]  /*145950*/  SHF.R.U32.HI R2, RZ, 0x8, R9 ;  /* 0x00000008ff027819 */ /* 0x002fc80000011609 */
[----:B------:R-:W-:-:S04]  /*145960*/  LOP3.LUT R2, R2, 0xffff, RZ, 0xc0, !PT ;  /* 0x0000ffff02027812 */ /* 0x000fc800078ec0ff */
[----:B------:R-:W-:Y:S02]  /*145970*/  PRMT R9, R2, 0x3340, R0 ;  /* 0x0000334002097816 */ /* 0x000fe40000000000 */
[----:B---3--:R-:W-:Y:S02]  /*145980*/  PRMT R2, R5, 0x5410, R6 ;  /* 0x0000541005027816 */ /* 0x008fe40000000006 */
[----:B----4-:R-:W-:Y:S01]  /*145990*/  IADD3 R20, P1, PT, R4, R27, RZ ;  /* 0x0000001b04147210 */ /* 0x010fe20007f3e0ff */
[----:B------:R1:W-:Y:S04]  /*1459a0*/  STL.64 [R1+0x5940], R26 ;  /* 0x0059401a01007387 */ /* 0x0003e80000100a00 */
[----:B------:R-:W-:-:S05]  /*1459b0*/  IMAD.X R21, R8, 0x1, R26, P1 ;  /* 0x0000000108157824 */ /* 0x000fca00008e061a */
[----:B------:R2:W-:Y:S04]  /*1459c0*/  STL.64 [R1+0xa20], R20 ;  /* 0x000a201401007387 */ /* 0x0005e80000100a00 */
[----:B------:R-:W3:Y:S04]  /*1459d0*/  LDL.LU R6, [R1+0x595c] ;  /* 0x00595c0001067983 */ /* 0x000ee80000300800 */
[----:B------:R-:W-:Y:S04]  /*1459e0*/  STL [R1+0x344], R9 ;  /* 0x0003440901007387 */ /* 0x000fe80000100800 */
[----:B------:R4:W-:Y:S04]  /*1459f0*/  STL [R1+0x269c], R2 ;  /* 0x00269c0201007387 */ /* 0x0009e80000100800 */
[----:B-1----:R-:W3:Y:S01]  /*145a00*/  LDL.LU R27, [R1+0x268] ;  /* 0x00026800011b7983 */ /* 0x002ee20000300800 */
[----:B--2---:R-:W-:-:S05]  /*145a10*/  IADD3 R20, P1, PT, R4, R25, RZ ;  /* 0x0000001904147210 */ /* 0x004fca0007f3e0ff */
[----:B------:R-:W-:Y:S01]  /*145a20*/  IMAD.X R21, R8, 0x1, R24, P1 ;  /* 0x0000000108157824 */ /* 0x000fe200008e0618 */
[----:B------:R-:W-:Y:S02]  /*145a30*/  PRMT R7, R10, 0x5410, R7 ;  /* 0x000054100a077816 */ /* 0x000fe40000000007 */
[----:B------:R-:W-:Y:S02]  /*145a40*/  PRMT R13, R13, 0x5410, R23 ;  /* 0x000054100d0d7816 */ /* 0x000fe40000000017 */
[----:B------:R1:W-:Y:S01]  /*145a50*/  STL.64 [R1+0xa18], R20 ;  /* 0x000a181401007387 */ /* 0x0003e20000100a00 */
[----:B----4-:R-:W-:-:S03]  /*145a60*/  LOP3.LUT R2, R3, 0xffff, RZ, 0xc0, !PT ;  /* 0x0000ffff03027812 */ /* 0x010fc600078ec0ff */
[----:B-1----:R-:W2:Y:S04]  /*145a70*/  LDL.LU R20, [R1+0x568] ;  /* 0x0005680001147983 */ /* 0x002ea80000300800 */
[----:B------:R-:W4:Y:S04]  /*145a80*/  LDL.LU R21, [R1+0x264] ;  /* 0x0002640001157983 */ /* 0x000f280000300800 */
[----:B------:R-:W4:Y:S04]  /*145a90*/  LDL.LU R9, [R1+0x55c] ;  /* 0x00055c0001097983 */ /* 0x000f280000300800 */
[----:B------:R-:W2:Y:S04]  /*145aa0*/  LDL.LU R5, [R1+0x52a4] ;  /* 0x0052a40001057983 */ /* 0x000ea80000300800 */
[----:B------:R-:W2:Y:S04]  /*145ab0*/  LDL.LU R10, [R1+0x4f90] ;  /* 0x004f9000010a7983 */ /* 0x000ea80000300800 */
[----:B------:R1:W-:Y:S04]  /*145ac0*/  STL [R1+0x5864], R7 ;  /* 0x0058640701007387 */ /* 0x0003e80000100800 */
[----:B------:R-:W-:Y:S01]  /*145ad0*/  STL [R1+0xac], R13 ;  /* 0x0000ac0d01007387 */ /* 0x000fe20000100800 */
[----:B-1----:R-:W-:-:S02]  /*145ae0*/  LOP3.LUT R7, R12, 0xffff, RZ, 0xc0, !PT ;  /* 0x0000ffff0c077812 */ /* 0x002fc400078ec0ff */
[----:B------:R-:W-:Y:S02]  /*145af0*/  PRMT R12, R2, 0x3340, R0 ;  /* 0x00003340020c7816 */ /* 0x000fe40000000000 */
[----:B---3--:R-:W-:Y:S02]  /*145b00*/  LOP3.LUT R3, R6, 0xffff, RZ, 0xc0, !PT ;  /* 0x0000ffff06037812 */ /* 0x008fe400078ec0ff */
[----:B------:R-:W3:Y:S04]  /*145b10*/  LDL.LU R6, [R1+0x5958] ;  /* 0x0059580001067983 */ /* 0x000ee80000300800 */
[----:B------:R1:W-:Y:S02]  /*145b20*/  STL [R1+0x286c], R2 ;  /* 0x00286c0201007387 */ /* 0x0003e40000100800 */
[----:B-1----:R-:W-:-:S04]  /*145b30*/  PRMT R2, R7, 0x3340, R3 ;  /* 0x0000334007027816 */ /* 0x002fc80000000003 */
        /* <DEDUP_REMOVED lines=8> */
[----:B-1----:R-:W-:-:S02]  /*145bc0*/  SHF.R.U32.HI R2, RZ, 0x8, R11 ;  /* 0x00000008ff027819 */ /* 0x002fc4000001160b */
[----:B------:R-:W-:Y:S02]  /*145bd0*/  PRMT R26, R22, 0x3340, R23 ;  /* 0x00003340161a7816 */ /* 0x000fe40000000017 */
[----:B------:R-:W-:Y:S02]  /*145be0*/  LOP3.LUT R2, R2, 0xffff, RZ, 0xc0, !PT ;  /* 0x0000ffff02027812 */ /* 0x000fe400078ec0ff */
[----:B------:R-:W-:Y:S01]  /*145bf0*/  IADD3 R22, P1, PT, R4, R16, RZ ;  /* 0x0000001004167210 */ /* 0x000fe20007f3e0ff */
[----:B------:R1:W-:Y:S04]  /*145c00*/  STL.64 [R1+0xa60], R12 ;  /* 0x000a600c01007387 */ /* 0x0003e80000100a00 */
[----:B------:R-:W3:Y:S01]  /*145c10*/  LDL.LU R7, [R1+0x554] ;  /* 0x0005540001077983 */ /* 0x000ee20000300800 */
[----:B------:R-:W-:-:S03]  /*145c20*/  PRMT R3, R2, 0x3340, R0 ;  /* 0x0000334002037816 */ /* 0x000fc60000000000 */
[----:B------:R-:W3:Y:S01]  /*145c30*/  LDL.LU R2, [R1+0x25c] ;  /* 0x00025c0001027983 */ /* 0x000ee20000300800 */
[----:B------:R-:W-:-:S03]  /*145c40*/  IMAD.X R23, R8, 0x1, R14, P1 ;  /* 0x0000000108177824 */ /* 0x000fc600008e060e */
[----:B-1----:R-:W3:Y:S04]  /*145c50*/  LDL.LU R13, [R1+0x558] ;  /* 0x00055800010d7983 */ /* 0x002ee80000300800 */
[----:B------:R1:W-:Y:S04]  /*145c60*/  STL [R1+0x340], R3 ;  /* 0x0003400301007387 */ /* 0x0003e80000100800 */
[----:B------:R-:W3:Y:S04]  /*145c70*/  LDL.LU R11, [R1+0x52b0] ;  /* 0x0052b000010b7983 */ /* 0x000ee80000300800 */
[----:B-1----:R-:W3:Y:S04]  /*145c80*/  LDL.LU R3, [R1+0x4f50] ;  /* 0x004f500001037983 */ /* 0x002ee80000300800 */
[----:B------:R-:W3:Y:S04]  /*145c90*/  LDL.LU R12, [R1+0x5290] ;  /* 0x00529000010c7983 */ /* 0x000ee80000300800 */
[----:B------:R-:W-:Y:S04]  /*145ca0*/  STL [R1+0x5ac], R26 ;  /* 0x0005ac1a01007387 */ /* 0x000fe80000100800 */
[----:B------:R1:W-:Y:S04]  /*145cb0*/  STL.64 [R1+0xa58], R22 ;  /* 0x000a581601007387 */ /* 0x0003e80000100a00 */
[----:B-1----:R-:W3:Y:S01]  /*145cc0*/  LDL.LU.64 R22, [R1+0x5950] ;  /* 0x0059500001167983 */ /* 0x002ee20000300a00 */
[----:B--2---:R-:W-:-:S02]  /*145cd0*/  PRMT R20, R20, 0x5410, R27 ;  /* 0x0000541014147816 */ /* 0x004fc4000000001b */
[----:B----4-:R-:W-:Y:S02]  /*145ce0*/  PRMT R9, R9, 0x5410, R21 ;  /* 0x0000541009097816 */ /* 0x010fe40000000015 */
[----:B------:R-:W-:Y:S02]  /*145cf0*/  LOP3.LUT R5, R5, 0xffff, RZ, 0xc0, !PT ;  /* 0x0000ffff05057812 */ /* 0x000fe400078ec0ff */
[----:B------:R-:W-:Y:S01]  /*145d00*/  LOP3.LUT R26, R10, 0xffff, RZ, 0xc0, !PT ;  /* 0x0000ffff0a1a7812 */ /* 0x000fe200078ec0ff */
[----:B------:R-:W-:Y:S04]  /*145d10*/  STL [R1+0xa8], R20 ;  /* 0x0000a81401007387 */ /* 0x000fe80000100800 */
[----:B------:R1:W-:Y:S02]  /*145d20*/  STL [R1+0xb0], R9 ;  /* 0x0000b00901007387 */ /* 0x0003e40000100800 */
[----:B-1----:R-:W-:-:S02]  /*145d30*/  PRMT R9, R5, 0x3340, R26 ;  /* 0x0000334005097816 */ /* 0x002fc4000000001a */
[----:B---3--:R-:W-:-:S04]  /*145d40*/  LOP3.LUT R6, R6, 0xffff, RZ, 0xc0, !PT ;  /* 0x0000ffff06067812 */ /* 0x008fc800078ec0ff */
[----:B------:R-:W-:-:S04]  /*145d50*/  PRMT R10, R6, 0x3340, R0 ;  /* 0x00003340060a7816 */ /* 0x000fc80000000000 */
[----:B------:R-:W-:-:S05]  /*145d60*/  PRMT R9, R9, 0x5410, R10 ;  /* 0x0000541009097816 */ /* 0x000fca000000000a */
[----:B------:R-:W-:Y:S01]  /*145d70*/  STL [R1+0x2748], R9 ;  /* 0x0027480901007387 */ /* 0x000fe20000100800 */
[----:B------:R-:W-:-:S05]  /*145d80*/  IADD3 R20, P1, PT, R4, R23, RZ ;  /* 0x0000001704147210 */ /* 0x000fca0007f3e0ff */
[----:B------:R-:W-:-:S05]  /*145d90*/  IMAD.X R21, R8, 0x1, R22, P1 ;  /* 0x0000000108157824 */ /* 0x000fca00008e0616 */
[----:B------:R1:W-:Y:S04]  /*145da0*/  STL.64 [R1+0xa78], R20 ;  /* 0x000a781401007387 */ /* 0x0003e80000100a00 */
[----:B-1----:R-:W2:Y:S04]  /*145db0*/  LDL.LU.64 R20, [R1+0x5948] ;  /* 0x0059480001147983 */ /* 0x002ea80000300a00 */
[----:B------:R-:W3:Y:S04]  /*145dc0*/  LDL.LU R9, [R1+0x260] ;  /* 0x0002600001097983 */ /* 0x000ee80000300800 */
[----:B------:R-:W3:Y:S04]  /*145dd0*/  LDL.LU R10, [R1+0x550] ;  /* 0x00055000010a7983 */ /* 0x000ee80000300800 */
[----:B------:R1:W-:Y:S04]  /*145de0*/  STL.64 [R1+0x5930], R22 ;  /* 0x0059301601007387 */ /* 0x0003e80000100a00 */
[----:B-1----:R-:W4:Y:S01]  /*145df0*/  LDL.LU R23, [R1+0x254] ;  /* 0x0002540001177983 */ /* 0x002f220000300800 */
[----:B------:R-:W-:-:S03]  /*145e00*/  SHF.R.U32.HI R22, RZ, 0x8, R26 ;  /* 0x00000008ff167819 */ /* 0x000fc6000001161a */
[----:B------:R-:W3:Y:S04]  /*145e10*/  LDL.LU R26, [R1+0x250] ;  /* 0x00025000011a7983 */ /* 0x000ee80000300800 */
[----:B------:R-:W3:Y:S01]  /*145e20*/  LDL.LU R27, [R1+0x548] ;  /* 0x00054800011b7983 */ /* 0x000ee20000300800 */
[----:B------:R-:W-:Y:S02]  /*145e30*/  SHF.R.U32.HI R5, RZ, 0x8, R5 ;  /* 0x00000008ff057819 */ /* 0x000fe40000011605 */
[----:B------:R-:W-:Y:S02]  /*145e40*/  LOP3.LUT R22, R22, 0xffff, RZ, 0xc0, !PT ;  /* 0x0000ffff16167812 */ /* 0x000fe400078ec0ff */
[----:B------:R-:W-:-:S04]  /*145e50*/  LOP3.LUT R5, R5, 0xffff, RZ, 0xc0, !PT ;  /* 0x0000ffff05057812 */ /* 0x000fc800078ec0ff */
[----:B------:R-:W-:-:S05]  /*145e60*/  PRMT R5, R5, 0x3340, R22 ;  /* 0x0000334005057816 */ /* 0x000fca0000000016 */
[----:B------:R4:W-:Y:S01]  /*145e70*/  STL [R1+0x5794], R5 ;  /* 0x0057940501007387 */ /* 0x0009e20000100800 */
[----:B------:R-:W-:Y:S02]  /*145e80*/  LOP3.LUT R3, R3, 0xffff, RZ, 0xc0, !PT ;  /* 0x0000ffff03037812 */ /* 0x000fe400078ec0ff */
[----:B--2---:R-:W-:Y:S02]  /*145e90*/  IADD3 R22, P1, PT, R4, R21, RZ ;  /* 0x0000001504167210 */ /* 0x004fe40007f3e0ff */
[----:B----4-:R-:W-:-:S03]  /*145ea0*/  PRMT R5, R7, 0x5410, R23 ;  /* 0x0000541007057816 */ /* 0x010fc60000000017 */
[----:B------:R-:W-:Y:S02]  /*145eb0*/  IMAD.X R23, R8, 0x1, R19, P1 ;  /* 0x0000000108177824 */ /* 0x000fe400008e0613 */
[----:B------:R1:W-:Y:S04]  /*145ec0*/  STL [R1+0xb4], R5 ;  /* 0x0000b40501007387 */ /* 0x0003e80000100800 */
[----:B------:R2:W-:Y:S01]  /*145ed0*/  STL.64 [R1+0xa70], R22 ;  /* 0x000a701601007387 */ /* 0x0005e20000100a00 */
[----:B-1----:R-:W-:Y:S02]  /*145ee0*/  PRMT R5, R13, 0x5410, R2 ;  /* 0x000054100d057816 */ /* 0x002fe40000000002 */
[----:B------:R-:W-:-:S03]  /*145ef0*/  LOP3.LUT R2, R11, 0xffff, RZ, 0xc0, !PT ;  /* 0x0000ffff0b027812 */ /* 0x000fc600078ec0ff */
[----:B------:R1:W-:Y:S01]  /*145f00*/  STL [R1+0xb8], R5 ;  /* 0x0000b80501007387 */ /* 0x0003e20000100800 */
[----:B------:R-:W-:-:S03]  /*145f10*/  PRMT R11, R3, 0x3340, R0 ;  /* 0x00003340030b7816 */ /* 0x000fc60000000000 */
[----:B--2---:R-:W2:Y:S01]  /*145f20*/  LDL.LU R22, [R1+0x54c] ;  /* 0x00054c0001167983 */ /* 0x004ea20000300800 */
[----:B-1----:R-:W-:Y:S02]  /*145f30*/  LOP3.LUT R5, R12, 0xffff, RZ, 0xc0, !PT ;  /* 0x0000ffff0c057812 */ /* 0x002fe400078ec0ff */
[----:B------:R-:W-:Y:S02]  /*145f40*/  IADD3 R12, P1, PT, R4, R20, RZ ;  /* 0x00000014040c7210 */ /* 0x000fe40007f3e0ff */
[--C-:B------:R-:W-:Y:S02]  /*145f50*/  PRMT R7, R2, 0x3340, R5.reuse ;  /* 0x0000334002077816 */ /* 0x100fe40000000005 */
[----:B------:R-:W-:Y:S02]  /*145f60*/  SHF.R.U32.HI R2, RZ, 0x8, R2 ;  /* 0x00000008ff027819 */ /* 0x000fe40000011602 */
[----:B------:R-:W-:Y:S02]  /*145f70*/  SHF.R.U32.HI R5, RZ, 0x8, R5 ;  /* 0x00000008ff057819 */ /* 0x000fe40000011605 */
[----:B------:R-:W-:-:S02]  /*145f80*/  PRMT R7, R7, 0x5410, R11 ;  /* 0x0000541007077816 */ /* 0x000fc4000000000b */
[----:B------:R-:W-:Y:S02]  /*145f90*/  LOP3.LUT R2, R2, 0xffff, RZ, 0xc0, !PT ;  /* 0x0000ffff02027812 */ /* 0x000fe400078ec0ff */
[----:B------:R-:W-:Y:S01]  /*145fa0*/  LOP3.LUT R5, R5, 0xffff, RZ, 0xc0, !PT ;  /* 0x0000ffff05057812 */ /* 0x000fe200078ec0ff */
[----:B------:R-:W-:Y:S01]  /*145fb0*/  IMAD.X R13, R8, 0x1, R18, P1 ;  /* 0x00000001080d7824 */ /* 0x000fe200008e0612 */
[----:B------:R1:W-:Y:S02]  /*145fc0*/  STL [R1+0x273c], R7 ;  /* 0x00273c0701007387 */ /* 0x0003e40000100800 */
[----:B------:R-:W-:Y:S02]  /*145fd0*/  PRMT R8, R2, 0x3340, R5 ;  /* 0x0000334002087816 */ /* 0x000fe40000000005 */
[----:B---3--:R-:W-:Y:S01]  /*145fe0*/  PRMT R5, R10, 0x5410, R9 ;  /* 0x000054100a057816 */ /* 0x008fe20000000009 */
[----:B0-----:R-:W-:Y:S01]  /*145ff0*/  VIADD R2, R4, UR5 ;  /* 0x0000000504027c36 */ /* 0x001fe20008000000 */
[----:B------:R-:W-:-:S02]  /*146000*/  PRMT R27, R27, 0x5410, R26 ;  /* 0x000054101b1b7816 */ /* 0x000fc4000000001a */
[----:B------:R-:W-:Y:S01]  /*146010*/  SHF.R.U32.HI R6, RZ, 0x8, R6 ;  /* 0x00000008ff067819 */ /* 0x000fe20000011606 */
[----:B------:R-:W0:Y:S01]  /*146020*/  LDCU UR5, c[0x0][0x3b8] ;  /* 0x00007700ff0577ac */ /* 0x000e220008000800 */
[----:B-1----:R-:W3:Y:S04]  /*146030*/  LDL.LU R7, [R1+0xc8] ;  /* 0x0000c80001077983 */ /* 0x002ee80000300800 */
[----:B------:R-:W3:Y:S04]  /*146040*/  LDL.LU R11, [R1+0x53c] ;  /* 0x00053c00010b7983 */ /* 0x000ee80000300800 */
[----:B------:R-:W-:Y:S04]  /*146050*/  STL.64 [R1+0xa98], R12 ;  /* 0x000a980c01007387 */ /* 0x000fe80000100a00 */
[----:B------:R1:W-:Y:S04]  /*146060*/  STL [R1+0x558], R8 ;  /* 0x0005580801007387 */ /* 0x0003e80000100800 */
[----:B------:R-:W4:Y:S04]  /*146070*/  LDL.LU R23, [R1+0xcc] ;  /* 0x0000cc0001177983 */ /* 0x000f280000300800 */
[----:B------:R0:W-:Y:S01]  /*146080*/  STL [R1+0xbc], R5 ;  /* 0x0000bc0501007387 */ /* 0x0001e20000100800 */
[----:B------:R-:W-:-:S03]  /*146090*/  IADD3 R26, P1, PT, R2, R29, RZ ;  /* 0x0000001d021a7210 */ /* 0x000fc60007f3e0ff */
[----:B-1----:R-:W4:Y:S04]  /*1460a0*/  LDL.LU R8, [R1+0x544] ;  /* 0x0005440001087983 */ /* 0x002f280000300800 */
[----:B------:R-:W2:Y:S04]  /*1460b0*/  LDL.LU R13, [R1+0xd0] ;  /* 0x0000d000010d7983 */ /* 0x000ea80000300800 */
[----:B------:R-:W2:Y:S01]  /*1460c0*/  LDL.LU R12, [R1+0x538] ;  /* 0x00053800010c7983 */ /* 0x000ea20000300800 */
[----:B0-----:R-:W-:-:S03]  /*1460d0*/  SHF.R.S32.HI R5, RZ, 0x1f, R2 ;  /* 0x0000001fff057819 */ /* 0x001fc60000011402 */
[----:B------:R-:W2:Y:S04]  /*1460e0*/  LDL.LU R4, [R1+0x52b4] ;  /* 0x0052b40001047983 */ /* 0x000ea80000300800 */
[----:B------:R-:W4:Y:S04]  /*1460f0*/  LDL.LU R9, [R1+0x4f64] ;  /* 0x004f640001097983 */ /* 0x000f280000300800 */
[----:B------:R-:W4:Y:S04]  /*146100*/  LDL.LU R10, [R1+0x5298] ;  /* 0x00529800010a7983 */ /* 0x000f280000300800 */
[----:B------:R0:W-:Y:S02]  /*146110*/  STL [R1+0xc0], R27 ;  /* 0x0000c01b01007387 */ /* 0x0001e40000100800 */
[----:B0-----:R-:W-:-:S05]  /*146120*/  IMAD.X R27, R5, 0x1, R28, P1 ;  /* 0x00000001051b7824 */ /* 0x001fca00008e061c */
[----:B------:R0:W-:Y:S04]  /*146130*/  STL.64 [R1+0xa68], R26 ;  /* 0x000a681a01007387 */ /* 0x0001e80000100a00 */
[----:B0-----:R-:W4:Y:S04]  /*146140*/  LDL.LU.64 R26, [R1+0x5940] ;  /* 0x00594000011a7983 */ /* 0x001f280000300a00 */
[----:B------:R0:W-:Y:S04]  /*146150*/  STL.64 [R1+0x5920], R28 ;  /* 0x0059201c01007387 */ /* 0x0001e80000100a00 */
[----:B0-----:R-:W4:Y:S01]  /*146160*/  LDL.LU R29, [R1+0x24c] ;  /* 0x00024c00011d7983 */ /* 0x001f220000300800 */
[----:B------:R-:W-:-:S03]  /*146170*/  SHF.R.U32.HI R28, RZ, 0x8, R3 ;  /* 0x00000008ff1c7819 */ /* 0x000fc60000011603 */
[----:B------:R-:W4:Y:S01]  /*146180*/  LDL.LU R3, [R1+0x5938] ;  /* 0x0059380001037983 */ /* 0x000f220000300800 */
[----:B------:R-:W-:-:S04]  /*146190*/  LOP3.LUT R28, R28, 0xffff, RZ, 0xc0, !PT ;  /* 0x0000ffff1c1c7812 */ /* 0x000fc800078ec0ff */
[----:B------:R-:W-:Y:S02]  /*1461a0*/  PRMT R28, R28, 0x3340, R0 ;  /* 0x000033401c1c7816 */ /* 0x000fe40000000000 */
[----:B------:R-:W-:-:S03]  /*1461b0*/  LOP3.LUT R6, R6, 0xffff, RZ, 0xc0, !PT ;  /* 0x0000ffff06067812 */ /* 0x000fc600078ec0ff */
[----:B------:R0:W-:Y:S01]  /*1461c0*/  STL [R1+0x33c], R28 ;  /* 0x00033c1c01007387 */ /* 0x0001e20000100800 */
[----:B------:R-:W-:Y:S02]  /*1461d0*/  PRMT R6, R6, 0x3340, R0 ;  /* 0x0000334006067816 */ /* 0x000fe40000000000 */
[----:B---3--:R-:W-:Y:S02]  /*1461e0*/  PRMT R11, R11, 0x5410, R7 ;  /* 0x000054100b0b7816 */ /* 0x008fe40000000007 */
[----:B--2---:R-:W-:Y:S02]  /*1461f0*/  LOP3.LUT R4, R4, 0xffff, RZ, 0xc0, !PT ;  /* 0x0000ffff04047812 */ /* 0x004fe400078ec0ff */
[----:B----4-:R-:W-:Y:S02]  /*146200*/  LOP3.LUT R9, R9, 0xffff, RZ, 0xc0, !PT ;  /* 0x0000ffff09097812 */ /* 0x010fe400078ec0ff */
[----:B------:R-:W-:Y:S02]  /*146210*/  LOP3.LUT R10, R10, 0xffff, RZ, 0xc0, !PT ;  /* 0x0000ffff0a0a7812 */ /* 0x000fe400078ec0ff */
[----:B0-----:R-:W-:-:S02]  /*146220*/  IADD3 R28, P1, PT, R2, R27, RZ ;  /* 0x0000001b021c7210 */ /* 0x001fc40007f3e0ff */
[----:B------:R-:W-:-:S03]  /*146230*/  PRMT R22, R22, 0x5410, R29 ;  /* 0x0000541016167816 */ /* 0x000fc6000000001d */
[----:B------:R-:W-:Y:S02]  /*146240*/  IMAD.X R29, R5, 0x1, R26, P1 ;  /* 0x00000001051d7824 */ /* 0x000fe400008e061a */
[----:B------:R-:W-:Y:S04]  /*146250*/  STL [R1+0xc4], R22 ;  /* 0x0000c41601007387 */ /* 0x000fe80000100800 */
[----:B------:R-:W-:Y:S04]  /*146260*/  STL.64 [R1+0x5918], R26 ;  /* 0x0059181a01007387 */ /* 0x000fe80000100a00 */
[----:B------:R-:W-:Y:S04]  /*146270*/  STL.64 [R1+0xa90], R28 ;  /* 0x000a901c01007387 */ /* 0x000fe80000100a00 */
[----:B------:R0:W-:Y:S04]  /*146280*/  STL [R1+0x579c], R6 ;  /* 0x00579c0601007387 */ /* 0x0001e80000100800 */
[----:B------:R-:W-:Y:S01]  /*146290*/  STL [R1+0xc8], R11 ;  /* 0x0000c80b01007387 */ /* 0x000fe20000100800 */
[----:B0-----:R-:W-:-:S05]  /*1462a0*/  IADD3 R6, P1, PT, R2, R25, RZ ;  /* 0x0000001902067210 */ /* 0x001fca0007f3e0ff */
[----:B------:R-:W-:Y:S01]  /*1462b0*/  IMAD.X R7, R5, 0x1, R24, P1 ;  /* 0x0000000105077824 */ /* 0x000fe200008e0618 */
[----:B------:R-:W-:-:S04]  /*1462c0*/  PRMT R22, R8, 0x5410, R23 ;  /* 0x0000541008167816 */ /* 0x000fc80000000017 */
[----:B------:R0:W-:Y:S01]  /*1462d0*/  STL.64 [R1+0xa88], R6 ;  /* 0x000a880601007387 */ /* 0x0001e20000100a00 */
[----:B------:R-:W-:Y:S02]  /*1462e0*/  PRMT R8, R12, 0x5410, R13 ;  /* 0x000054100c087816 */ /* 0x000fe4000000000d */
[----:B------:R-:W-:Y:S01]  /*1462f0*/  PRMT R12, R9, 0x3340, R0 ;  /* 0x00003340090c7816 */ /* 0x000fe20000000000 */
[----:B0-----:R-:W2:Y:S04]  /*146300*/  LDL.LU R6, [R1+0x248] ;  /* 0x0002480001067983 */ /* 0x001ea80000300800 */
[----:B------:R-:W2:Y:S04]  /*146310*/  LDL.LU R26, [R1+0x540] ;  /* 0x00054000011a7983 */ /* 0x000ea80000300800 */
[----:B------:R-:W3:Y:S04]  /*146320*/  LDL.LU R27, [R1+0xdc] ;  /* 0x0000dc00011b7983 */ /* 0x000ee80000300800 */
[----:B------:R-:W3:Y:S04]  /*146330*/  LDL.LU R28, [R1+0x534] ;  /* 0x00053400011c7983 */ /* 0x000ee80000300800 */
[----:B------:R-:W4:Y:S04]  /*146340*/  LDL.LU R29, [R1+0x4dfc] ;  /* 0x004dfc00011d7983 */ /* 0x000f280000300800 */
[----:B------:R-:W4:Y:S04]  /*146350*/  LDL.LU R11, [R1+0xbb0] ;  /* 0x000bb000010b7983 */ /* 0x000f280000300800 */
[----:B------:R-:W4:Y:S04]  /*146360*/  LDL.LU R7, [R1+0x2a6c] ;  /* 0x002a6c0001077983 */ /* 0x000f280000300800 */
[----:B------:R-:W-:Y:S04]  /*146370*/  STL [R1+0xcc], R22 ;  /* 0x0000cc1601007387 */ /* 0x000fe80000100800 */
[----:B------:R0:W-:Y:S02]  /*146380*/  STL [R1+0xd0], R8 ;  /* 0x0000d00801007387 */ /* 0x0001e40000100800 */
[----:B0-----:R-:W-:-:S02]  /*146390*/  PRMT R8, R4, 0x3340, R10 ;  /* 0x0000334004087816 */ /* 0x001fc4000000000a */
[----:B------:R-:W-:Y:S02]  /*1463a0*/  SHF.R.U32.HI R4, RZ, 0x8, R4 ;  /* 0x00000008ff047819 */ /* 0x000fe40000011604 */
[----:B------:R-:W-:Y:S02]  /*1463b0*/  PRMT R8, R8, 0x5410, R12 ;  /* 0x0000541008087816 */ /* 0x000fe4000000000c */
[----:B------:R-:W-:Y:S02]  /*1463c0*/  IADD3 R12, P1, PT, R2, R17, RZ ;  /* 0x00000011020c7210 */ /* 0x000fe40007f3e0ff */
[----:B------:R-:W-:Y:S02]  /*1463d0*/  SHF.R.U32.HI R10, RZ, 0x8, R10 ;  /* 0x00000008ff0a7819 */ /* 0x000fe4000001160a */
[----:B------:R-:W-:Y:S01]  /*1463e0*/  LOP3.LUT R4, R4, 0xffff, RZ, 0xc0, !PT ;  /* 0x0000ffff04047812 */ /* 0x000fe200078ec0ff */
[----:B------:R-:W-:Y:S01]  /*1463f0*/  IMAD.X R13, R5, 0x1, R15, P1 ;  /* 0x00000001050d7824 */ /* 0x000fe200008e060f */
[----:B------:R-:W-:Y:S01]  /*146400*/  LOP3.LUT R23, R10, 0xffff, RZ, 0xc0, !PT ;  /* 0x0000ffff0a177812 */ /* 0x000fe200078ec0ff */
[----:B------:R0:W-:Y:S01]  /*146410*/  STL [R1+0x2738], R8 ;  /* 0x0027380801007387 */ /* 0x0001e20000100800 */
[----:B------:R-:W-:-:S02]  /*146420*/  SHF.R.U32.HI R9, RZ, 0x8, R9 ;  /* 0x00000008ff097819 */ /* 0x000fc40000011609 */
[----:B------:R-:W-:Y:S02]  /*146430*/  PRMT R4, R4, 0x3340, R23 ;  /* 0x0000334004047816 */ /* 0x000fe40000000017 */
[----:B------:R-:W-:Y:S01]  /*146440*/  LOP3.LUT R22, R9, 0xffff, RZ, 0xc0, !PT ;  /* 0x0000ffff09167812 */ /* 0x000fe200078ec0ff */
[----:B0-----:R-:W4:Y:S04]  /*146450*/  LDL.LU R8, [R1+0x244] ;  /* 0x0002440001087983 */ /* 0x001f280000300800 */
[----:B------:R0:W-:Y:S04]  /*146460*/  STL.64 [R1+0xac8], R12 ;  /* 0x000ac80c01007387 */ /* 0x0001e80000100a00 */
[----:B0-----:R-:W4:Y:S04]  /*146470*/  LDL.LU R13, [R1+0xe0] ;  /* 0x0000e000010d7983 */ /* 0x001f280000300800 */
[----:B------:R-:W4:Y:S04]  /*146480*/  LDL.LU R12, [R1+0x52c] ;  /* 0x00052c00010c7983 */ /* 0x000f280000300800 */
[----:B------:R-:W4:Y:S04]  /*146490*/  LDL.LU R10, [R1+0xbb4] ;  /* 0x000bb400010a7983 */ /* 0x000f280000300800 */
[----:B------:R-:W4:Y:S04]  /*1464a0*/  LDL.LU R9, [R1+0x2a88] ;  /* 0x002a880001097983 */ /* 0x000f280000300800 */
[----:B------:R0:W-:Y:S02]  /*1464b0*/  STL [R1+0x57a4], R4 ;  /* 0x0057a40401007387 */ /* 0x0001e40000100800 */
[----:B0-----:R-:W-:-:S02]  /*1464c0*/  PRMT R4, R22, 0x3340, R0 ;  /* 0x0000334016047816 */ /* 0x001fc40000000000 */
[----:B------:R-:W-:-:S05]  /*1464d0*/  IADD3 R22, P1, PT, R2, R16, RZ ;  /* 0x0000001002167210 */ /* 0x000fca0007f3e0ff */
[----:B------:R-:W-:Y:S01]  /*1464e0*/  IMAD.X R23, R5, 0x1, R14, P1 ;  /* 0x0000000105177824 */ /* 0x000fe200008e060e */
[----:B------:R-:W-:Y:S04]  /*1464f0*/  STL [R1+0x334], R4 ;  /* 0x0003340401007387 */ /* 0x000fe80000100800 */
[----:B------:R0:W-:Y:S04]  /*146500*/  STL.64 [R1+0xac0], R22 ;  /* 0x000ac01601007387 */ /* 0x0001e80000100a00 */
[----:B0-----:R-:W4:Y:S01]  /*146510*/  LDL.LU.64 R22, [R1+0x5930] ;  /* 0x0059300001167983 */ /* 0x001f220000300a00 */
[----:B--2---:R-:W-:-:S02]  /*146520*/  PRMT R26, R26, 0x5410, R6 ;  /* 0x000054101a1a7816 */ /* 0x004fc40000000006 */
[----:B---3--:R-:W-:Y:S02]  /*146530*/  PRMT R6, R28, 0x5410, R27 ;  /* 0x000054101c067816 */ /* 0x008fe4000000001b */
[----:B----4-:R-:W-:Y:S01]  /*146540*/  LOP3.LUT R4, R29, 0xffff, RZ, 0xc0, !PT ;  /* 0x0000ffff1d047812 */ /* 0x010fe200078ec0ff */
[----:B------:R-:W-:Y:S04]  /*146550*/  STL [R1+0xd4], R26 ;  /* 0x0000d41a01007387 */ /* 0x000fe80000100800 */
[----:B------:R0:W-:Y:S01]  /*146560*/  STL [R1+0xd8], R6 ;  /* 0x0000d80601007387 */ /* 0x0001e20000100800 */
[----:B------:R-:W-:Y:S02]  /*146570*/  LOP3.LUT R11, R11, 0xffff, RZ, 0xc0, !PT ;  /* 0x0000ffff0b0b7812 */ /* 0x000fe400078ec0ff */
[----:B0-----:R-:W-:-:S02]  /*146580*/  LOP3.LUT R6, R7, 0xffff, RZ, 0xc0, !PT ;  /* 0x0000ffff07067812 */ /* 0x001fc400078ec0ff */
[----:B------:R-:W-:Y:S02]  /*146590*/  PRMT R26, R11, 0x3340, R0 ;  /* 0x000033400b1a7816 */ /* 0x000fe40000000000 */
[----:B------:R-:W-:Y:S02]  /*1465a0*/  PRMT R7, R4, 0x3340, R6 ;  /* 0x0000334004077816 */ /* 0x000fe40000000006 */
[----:B------:R-:W-:Y:S02]  /*1465b0*/  SHF.R.U32.HI R4, RZ, 0x8, R4 ;  /* 0x00000008ff047819 */ /* 0x000fe40000011604 */
[----:B------:R-:W-:Y:S02]  /*1465c0*/  SHF.R.U32.HI R6, RZ, 0x8, R6 ;  /* 0x00000008ff067819 */ /* 0x000fe40000011606 */
[----:B------:R-:W-:Y:S02]  /*1465d0*/  PRMT R7, R7, 0x5410, R26 ;  /* 0x0000541007077816 */ /* 0x000fe4000000001a */
[----:B------:R-:W-:-:S02]  /*1465e0*/  LOP3.LUT R4, R4, 0xffff, RZ, 0xc0, !PT ;  /* 0x0000ffff04047812 */ /* 0x000fc400078ec0ff */
[----:B------:R-:W-:Y:S01]  /*1465f0*/  LOP3.LUT R6, R6, 0xffff, RZ, 0xc0, !PT ;  /* 0x0000ffff06067812 */ /* 0x000fe200078ec0ff */
[----:B------:R-:W-:Y:S03]  /*146600*/  STL [R1+0x272c], R7 ;  /* 0x00272c0701007387 */ /* 0x000fe60000100800 */
[----:B------:R-:W-:Y:S02]  /*146610*/  PRMT R6, R4, 0x3340, R6 ;  /* 0x0000334004067816 */ /* 0x000fe40000000006 */
[----:B------:R-:W-:Y:S02]  /*146620*/  PRMT R4, R3, 0x5410, R8 ;  /* 0x0000541003047816 */ /* 0x000fe40000000008 */
[----:B------:R-:W-:-:S05]  /*146630*/  IADD3 R26, P1, PT, R2, R23, RZ ;  /* 0x00000017021a7210 */ /* 0x000fca0007f3e0ff */
[----:B------:R-:W-:-:S05]  /*146640*/  IMAD.X R27, R5, 0x1, R22, P1 ;  /* 0x00000001051b7824 */ /* 0x000fca00008e0616 */
[----:B------:R-:W-:Y:S04]  /*146650*/  STL.64 [R1+0xaf8], R26 ;  /* 0x000af81a01007387 */ /* 0x000fe80000100a00 */
[----:B------:R-:W2:Y:S04]  /*146660*/  LDL.LU R3, [R1+0x5928] ;  /* 0x0059280001037983 */ /* 0x000ea80000300800 */
[----:B------:R0:W-:Y:S04]  /*146670*/  STL [R1+0x540], R6 ;  /* 0x0005400601007387 */ /* 0x0001e80000100800 */
[----:B------:R-:W-:Y:S04]  /*146680*/  STL [R1+0x5900], R21 ;  /* 0x0059001501007387 */ /* 0x000fe80000100800 */
[----:B------:R1:W-:Y:S01]  /*146690*/  STL [R1+0xdc], R4 ;  /* 0x0000dc0401007387 */ /* 0x0003e20000100800 */
[----:B0-----:R-:W-:-:S05]  /*1466a0*/  IADD3 R6, P1, PT, R2, R21, RZ ;  /* 0x0000001502067210 */ /* 0x001fca0007f3e0ff */
[----:B------:R-:W-:Y:S01]  /*1466b0*/  IMAD.X R7, R5, 0x1, R19, P1 ;  /* 0x0000000105077824 */ /* 0x000fe200008e0613 */
[----:B-1----:R-:W-:-:S04]  /*1466c0*/  PRMT R4, R12, 0x5410, R13 ;  /* 0x000054100c047816 */ /* 0x002fc8000000000d */
[----:B------:R0:W-:Y:S01]  /*1466d0*/  STL.64 [R1+0xaf0], R6 ;  /* 0x000af00601007387 */ /* 0x0001e20000100a00 */
[----:B------:R-:W-:Y:S02]  /*1466e0*/  LOP3.LUT R10, R10, 0xffff, RZ, 0xc0, !PT ;  /* 0x0000ffff0a0a7812 */ /* 0x000fe400078ec0ff */
[----:B------:R-:W-:Y:S01]  /*1466f0*/  IADD3 R28, P1, PT, R2, R20, RZ ;  /* 0x00000014021c7210 */ /* 0x000fe20007f3e0ff */
[----:B0-----:R-:W3:Y:S04]  /*146700*/  LDL.LU R7, [R1+0x524] ;  /* 0x0005240001077983 */ /* 0x001ee80000300800 */
[----:B------:R-:W4:Y:S04]  /*146710*/  LDL.LU R26, [R1+0x23c] ;  /* 0x00023c00011a7983 */ /* 0x000f280000300800 */
[----:B------:R-:W4:Y:S04]  /*146720*/  LDL.LU R27, [R1+0x528] ;  /* 0x00052800011b7983 */ /* 0x000f280000300800 */
[----:B------:R0:W-:Y:S01]  /*146730*/  STL [R1+0xe0], R4 ;  /* 0x0000e00401007387 */ /* 0x0001e20000100800 */
[----:B------:R-:W-:-:S02]  /*146740*/  PRMT R8, R10, 0x3340, R0 ;  /* 0x000033400a087816 */ /* 0x000fc40000000000 */
[----:B0-----:R-:W-:Y:S01]  /*146750*/  LOP3.LUT R4, R9, 0xffff, RZ, 0xc0, !PT ;  /* 0x0000ffff09047812 */ /* 0x001fe200078ec0ff */
[----:B------:R-:W-:Y:S01]  /*146760*/  IMAD.X R29, R5, 0x1, R18, P1 ;  /* 0x00000001051d7824 */ /* 0x000fe200008e0612 */
[----:B--2---:R-:W-:-:S04]  /*146770*/  LOP3.LUT R3, R3, 0xffff, RZ, 0xc0, !PT ;  /* 0x0000ffff03037812 */ /* 0x004fc800078ec0ff */
[----:B------:R-:W-:-:S04]  /*146780*/  PRMT R6, R3, 0x3340, R4 ;  /* 0x0000334003067816 */ /* 0x000fc80000000004 */
[----:B------:R-:W-:Y:S02]  /*146790*/  PRMT R6, R6, 0x5410, R8 ;  /* 0x0000541006067816 */ /* 0x000fe40000000008 */
[----:B------:R-:W2:Y:S04]  /*1467a0*/  LDL.LU R8, [R1+0x240] ;  /* 0x0002400001087983 */ /* 0x000ea80000300800 */
[----:B------:R-:W2:Y:S04]  /*1467b0*/  LDL.LU R13, [R1+0x520] ;  /* 0x00052000010d7983 */ /* 0x000ea80000300800 */
[----:B------:R-:W-:Y:S04]  /*1467c0*/  STL [R1+0x2728], R6 ;  /* 0x0027280601007387 */ /* 0x000fe80000100800 */
[----:B------:R-:W-:Y:S04]  /*1467d0*/  STL [R1+0x5904], R20 ;  /* 0x0059041401007387 */ /* 0x000fe80000100800 */
[----:B------:R0:W-:Y:S04]  /*1467e0*/  STL.64 [R1+0xb10], R28 ;  /* 0x000b101c01007387 */ /* 0x0001e80000100a00 */
[----:B0-----:R-:W2:Y:S04]  /*1467f0*/  LDL.LU.64 R28, [R1+0x5920] ;  /* 0x00592000011c7983 */ /* 0x001ea80000300a00 */
[----:B------:R0:W-:Y:S04]  /*146800*/  STL.64 [R1+0x5908], R18 ;  /* 0x0059081201007387 */ /* 0x0001e80000100a00 */
[----:B0-----:R-:W3:Y:S01]  /*146810*/  LDL.LU R18, [R1+0xec] ;  /* 0x0000ec0001127983 */ /* 0x001ee20000300800 */
[----:B------:R-:W-:-:S02]  /*146820*/  SHF.R.U32.HI R4, RZ, 0x8, R4 ;  /* 0x00000008ff047819 */ /* 0x000fc40000011604 */
[----:B------:R-:W-:Y:S01]  /*146830*/  SHF.R.U32.HI R3, RZ, 0x8, R3 ;  /* 0x00000008ff037819 */ /* 0x000fe20000011603 */
[----:B------:R-:W2:Y:S04]  /*146840*/  LDL.LU R19, [R1+0xf0] ;  /* 0x0000f00001137983 */ /* 0x000ea80000300800 */
[----:B------:R-:W2:Y:S01]  /*146850*/  LDL.LU R20, [R1+0x518] ;  /* 0x0005180001147983 */ /* 0x000ea20000300800 */
[----:B------:R-:W-:Y:S02]  /*146860*/  LOP3.LUT R4, R4, 0xffff, RZ, 0xc0, !PT ;  /* 0x0000ffff04047812 */ /* 0x000fe400078ec0ff */
[----:B------:R-:W-:Y:S01]  /*146870*/  LOP3.LUT R3, R3, 0xffff, RZ, 0xc0, !PT ;  /* 0x0000ffff03037812 */ /* 0x000fe200078ec0ff */
[----:B------:R-:W2:Y:S04]  /*146880*/  LDL.LU R21, [R1+0x238] ;  /* 0x0002380001157983 */ /* 0x000ea80000300800 */
[----:B------:R-:W2:Y:S01]  /*146890*/  LDL.LU R12, [R1+0x51c] ;  /* 0x00051c00010c7983 */ /* 0x000ea20000300800 */
[----:B------:R-:W-:-:S03]  /*1468a0*/  PRMT R3, R3, 0x3340, R4 ;  /* 0x0000334003037816 */ /* 0x000fc60000000004 */
[----:B------:R-:W2:Y:S04]  /*1468b0*/  LDL.LU R4, [R1+0xfc] ;  /* 0x0000fc0001047983 */ /* 0x000ea80000300800 */
[----:B------:R-:W2:Y:S04]  /*1468c0*/  LDL.LU R6, [R1+0x50c] ;  /* 0x00050c0001067983 */ /* 0x000ea80000300800 */
[----:B------:R-:W2:Y:S04]  /*1468d0*/  LDL.LU R5, [R1+0x4dbc] ;  /* 0x004dbc0001057983 */ /* 0x000ea80000300800 */
[----:B------:R-:W2:Y:S04]  /*1468e0*/  LDL.LU R9, [R1+0x650] ;  /* 0x0006500001097983 */ /* 0x000ea80000300800 */
[----:B------:R3:W-:Y:S01]  /*1468f0*/  STL [R1+0x5790], R3 ;  /* 0x0057900301007387 */ /* 0x0007e20000100800 */
[----:B------:R-:W-:Y:S01]  /*146900*/  VIADD R2, R2, UR5 ;  /* 0x0000000502027c36 */ /* 0x000fe20008000000 */
[----:B------:R-:W0:Y:S01]  /*146910*/  LDCU UR5, c[0x0][0x3b8] ;  /* 0x00007700ff0577ac */ /* 0x000e220008000800 */
[----:B---3--:R-:W-:-:S02]  /*146920*/  PRMT R3, R7, 0x5410, R18 ;  /* 0x0000541007037816 */ /* 0x008fc40000000012 */
[----:B----4-:R-:W-:Y:S01]  /*146930*/  PRMT R18, R27, 0x5410, R26 ;  /* 0x000054101b127816 */ /* 0x010fe2000000001a */
[----:B------:R-:W3:Y:S04]  /*146940*/  LDL.LU R7, [R1+0x2a2c] ;  /* 0x002a2c0001077983 */ /* 0x000ee80000300800 */
[----:B------:R1:W-:Y:S01]  /*146950*/  STL [R1+0xe4], R3 ;  /* 0x0000e40301007387 */ /* 0x0003e20000100800 */
[----:B--2---:R-:W-:Y:S02]  /*146960*/  IADD3 R26, P1, PT, R2, R29, RZ ;  /* 0x0000001d021a7210 */ /* 0x004fe40007f3e0ff */
[----:B-1----:R-:W-:Y:S01]  /*146970*/  SHF.R.S32.HI R3, RZ, 0x1f, R2 ;  /* 0x0000001fff037819 */ /* 0x002fe20000011402 */
[----:B------:R-:W-:Y:S04]  /*146980*/  STL [R1+0xe8], R18 ;  /* 0x0000e81201007387 */ /* 0x000fe80000100800 */
[----:B------:R-:W-:-:S05]  /*146990*/  IMAD.X R27, R3, 0x1, R28, P1 ;  /* 0x00000001031b7824 */ /* 0x000fca00008e061c */
[----:B------:R1:W-:Y:S04]  /*1469a0*/  STL.64 [R1+0xae8], R26 ;  /* 0x000ae81a01007387 */ /* 0x0003e80000100a00 */
[----:B-1----:R-:W2:Y:S01]  /*1469b0*/  LDL.LU.64 R26, [R1+0x5918] ;  /* 0x00591800011a7983 */ /* 0x002ea20000300a00 */
[----:B------:R-:W-:-:S04]  /*1469c0*/  SHF.R.U32.HI R3, RZ, 0x8, R10 ;  /* 0x00000008ff037819 */ /* 0x000fc8000001160a */
[----:B------:R-:W-:Y:S01]  /*1469d0*/  LOP3.LUT R3, R3, 0xffff, RZ, 0xc0, !PT ;  /* 0x0000ffff03037812 */ /* 0x000fe200078ec0ff */
[----:B------:R2:W-:Y:S04]  /*1469e0*/  STL.64 [R1+0x58e8], R28 ;  /* 0x0058e81c01007387 */ /* 0x0005e80000100a00 */
[----:B------:R-:W4:Y:S01]  /*1469f0*/  LDL.LU R10, [R1+0x5914] ;  /* 0x00591400010a7983 */ /* 0x000f220000300800 */
[----:B------:R-:W-:Y:S02]  /*146a00*/  PRMT R18, R3, 0x3340, R0 ;  /* 0x0000334003127816 */ /* 0x000fe40000000000 */
[----:B------:R-:W-:-:S03]  /*146a10*/  PRMT R3, R13, 0x5410, R8 ;  /* 0x000054100d037816 */ /* 0x000fc60000000008 */
[----:B------:R-:W-:Y:S01]  /*146a20*/  STL [R1+0x330], R18 ;  /* 0x0003301201007387 */ /* 0x000fe20000100800 */
[----:B------:R-:W-:Y:S02]  /*146a30*/  PRMT R6, R6, 0x5410, R4 ;  /* 0x0000541006067816 */ /* 0x000fe40000000004 */
[----:B------:R-:W-:Y:S02]  /*146a40*/  LOP3.LUT R4, R5, 0xffff, RZ, 0xc0, !PT ;  /* 0x0000ffff05047812 */ /* 0x000fe400078ec0ff */
[----:B--2---:R-:W-:Y:S01]  /*146a50*/  IADD3 R28, P1, PT, R2, R27, RZ ;  /* 0x0000001b021c7210 */ /* 0x004fe20007f3e0ff */
[----:B------:R1:W-:Y:S04]  /*146a60*/  STL [R1+0x58f0], R27 ;  /* 0x0058f01b01007387 */ /* 0x0003e80000100800 */
[----:B------:R2:W-:Y:S04]  /*146a70*/  STL [R1+0xec], R3 ;  /* 0x0000ec0301007387 */ /* 0x0005e80000100800 */
[----:B------:R-:W4:Y:S04]  /*146a80*/  LDL.LU R8, [R1+0x234] ;  /* 0x0002340001087983 */ /* 0x000f280000300800 */
[----:B------:R-:W4:Y:S01]  /*146a90*/  LDL.LU R13, [R1+0x514] ;  /* 0x00051400010d7983 */ /* 0x000f220000300800 */
[----:B-1----:R-:W-:-:S05]  /*146aa0*/  SHF.R.S32.HI R27, RZ, 0x1f, R2 ;  /* 0x0000001fff1b7819 */ /* 0x002fca0000011402 */
[----:B------:R-:W-:Y:S01]  /*146ab0*/  IMAD.X R29, R27, 0x1, R26, P1 ;  /* 0x000000011b1d7824 */ /* 0x000fe200008e061a */
[----:B--2---:R-:W-:-:S04]  /*146ac0*/  SHF.R.U32.HI R3, RZ, 0x8, R11 ;  /* 0x00000008ff037819 */ /* 0x004fc8000001160b */
[----:B------:R1:W-:Y:S04]  /*146ad0*/  STL.64 [R1+0xb08], R28 ;  /* 0x000b081c01007387 */ /* 0x0003e80000100a00 */
[----:B------:R-:W2:Y:S01]  /*146ae0*/  LDL.LU R11, [R1+0x230] ;  /* 0x00023000010b7983 */ /* 0x000ea20000300800 */
[----:B------:R-:W-:Y:S02]  /*146af0*/  LOP3.LUT R3, R3, 0xffff, RZ, 0xc0, !PT ;  /* 0x0000ffff03037812 */ /* 0x000fe400078ec0ff */
[----:B------:R-:W-:Y:S02]  /*146b00*/  IADD3 R18, P1, PT, R2, R25, RZ ;  /* 0x0000001902127210 */ /* 0x000fe40007f3e0ff */
[----:B-1----:R-:W-:Y:S02]  /*146b10*/  PRMT R28, R3, 0x3340, R0 ;  /* 0x00003340031c7816 */ /* 0x002fe40000000000 */
[----:B------:R-:W-:Y:S01]  /*146b20*/  PRMT R3, R20, 0x5410, R19 ;  /* 0x0000541014037816 */ /* 0x000fe20000000013 */
[----:B------:R-:W-:-:S02]  /*146b30*/  IMAD.X R19, R27, 0x1, R24, P1 ;  /* 0x000000011b137824 */ /* 0x000fc400008e0618 */
[----:B------:R-:W-:Y:S04]  /*146b40*/  STL [R1+0x32c], R28 ;  /* 0x00032c1c01007387 */ /* 0x000fe80000100800 */
[----:B------:R1:W-:Y:S04]  /*146b50*/  STL [R1+0xf4], R3 ;  /* 0x0000f40301007387 */ /* 0x0003e80000100800 */
[----:B------:R-:W-:Y:S01]  /*146b60*/  STL.64 [R1+0x58f8], R24 ;  /* 0x0058f81801007387 */ /* 0x000fe20000100a00 */
[----:B---3--:R-:W-:Y:S02]  /*146b70*/  LOP3.LUT R5, R7, 0xffff, RZ, 0xc0, !PT ;  /* 0x0000ffff07057812 */ /* 0x008fe400078ec0ff */
[----:B-1----:R-:W-:-:S02]  /*146b80*/  PRMT R3, R12, 0x5410, R21 ;  /* 0x000054100c037816 */ /* 0x002fc40000000015 */
[----:B------:R-:W3:Y:S04]  /*146b90*/  LDL.LU R12, [R1+0x4dd4] ;  /* 0x004dd400010c7983 */ /* 0x000ee80000300800 */
[----:B------:R-:W-:Y:S04]  /*146ba0*/  STL.64 [R1+0xb00], R18 ;  /* 0x000b001201007387 */ /* 0x000fe80000100a00 */
[----:B------:R1:W-:Y:S04]  /*146bb0*/  STL [R1+0xf0], R3 ;  /* 0x0000f00301007387 */ /* 0x0003e80000100800 */
[----:B------:R0:W-:Y:S01]  /*146bc0*/  STL [R1+0xf8], R6 ;  /* 0x0000f80601007387 */ /* 0x0001e20000100800 */
[----:B-1----:R-:W-:-:S02]  /*146bd0*/  LOP3.LUT R3, R9, 0xffff, RZ, 0xc0, !PT ;  /* 0x0000ffff09037812 */ /* 0x002fc400078ec0ff */
[----:B0-----:R-:W-:Y:S01]  /*146be0*/  PRMT R6, R4, 0x3340, R5 ;  /* 0x0000334004067816 */ /* 0x001fe20000000005 */
[----:B------:R-:W3:Y:S01]  /*146bf0*/  LDL.LU R9, [R1+0x654] ;  /* 0x0006540001097983 */ /* 0x000ee20000300800 */
[----:B------:R-:W-:-:S04]  /*146c00*/  PRMT R7, R3, 0x3340, R0 ;  /* 0x0000334003077816 */ /* 0x000fc80000000000 */
[----:B------:R-:W-:Y:S02]  /*146c10*/  PRMT R18, R6, 0x5410, R7 ;  /* 0x0000541006127816 */ /* 0x000fe40000000007 */
[----:B------:R-:W-:Y:S02]  /*146c20*/  IADD3 R6, P1, PT, R2, R17, RZ ;  /* 0x0000001102067210 */ /* 0x000fe40007f3e0ff */
[----:B------:R-:W-:Y:S02]  /*146c30*/  SHF.R.U32.HI R4, RZ, 0x8, R4 ;  /* 0x00000008ff047819 */ /* 0x000fe40000011604 */
[----:B------:R-:W-:Y:S02]  /*146c40*/  SHF.R.U32.HI R5, RZ, 0x8, R5 ;  /* 0x00000008ff057819 */ /* 0x000fe40000011605 */
[----:B------:R-:W-:Y:S01]  /*146c50*/  SHF.R.U32.HI R3, RZ, 0x8, R3 ;  /* 0x00000008ff037819 */ /* 0x000fe20000011603 */
[----:B------:R-:W-:Y:S01]  /*146c60*/  IMAD.X R7, R27, 0x1, R15, P1 ;  /* 0x000000011b077824 */ /* 0x000fe200008e060f */
[----:B------:R-:W-:-:S02]  /*146c70*/  LOP3.LUT R4, R4, 0xffff, RZ, 0xc0, !PT ;  /* 0x0000ffff04047812 */ /* 0x000fc400078ec0ff */
[----:B------:R-:W-:Y:S02]  /*146c80*/  LOP3.LUT R5, R5, 0xffff, RZ, 0xc0, !PT ;  /* 0x0000ffff05057812 */ /* 0x000fe400078ec0ff */
[----:B------:R-:W-:Y:S01]  /*146c90*/  LOP3.LUT R3, R3, 0xffff, RZ, 0xc0, !PT ;  /* 0x0000ffff03037812 */ /* 0x000fe200078ec0ff */
[----:B------:R-:W-:Y:S04]  /*146ca0*/  STL [R1+0x271c], R18 ;  /* 0x00271c1201007387 */ /* 0x000fe80000100800 */
[----:B------:R0:W-:Y:S01]  /*146cb0*/  STL.64 [R1+0xb28], R6 ;  /* 0x000b280601007387 */ /* 0x0001e20000100a00 */
[----:B------:R-:W-:Y:S02]  /*146cc0*/  PRMT R3, R3, 0x3340, R0 ;  /* 0x0000334003037816 */ /* 0x000fe40000000000 */
[----:B0-----:R-:W-:-:S02]  /*146cd0*/  PRMT R6, R4, 0x3340, R5 ;  /* 0x0000334004067816 */ /* 0x001fc40000000005 */
[----:B------:R-:W-:-:S03]  /*146ce0*/  IADD3 R4, P1, PT, R2, R16, RZ ;  /* 0x0000001002047210 */ /* 0x000fc60007f3e0ff */
[----:B------:R-:W-:Y:S02]  /*146cf0*/  STL [R1+0x538], R6 ;  /* 0x0005380601007387 */ /* 0x000fe40000100800 */
[----:B------:R-:W-:Y:S02]  /*146d00*/  IMAD.X R5, R27, 0x1, R14, P1 ;  /* 0x000000011b057824 */ /* 0x000fe400008e060e */
[----:B------:R4:W-:Y:S04]  /*146d10*/  STL [R1+0x328], R3 ;  /* 0x0003280301007387 */ /* 0x0009e80000100800 */
[----:B------:R-:W3:Y:S04]  /*146d20*/  LDL.LU R24, [R1+0x100] ;  /* 0x0001000001187983 */ /* 0x000ee80000300800 */
[----:B------:R-:W3:Y:S04]  /*146d30*/  LDL.LU R25, [R1+0x510] ;  /* 0x0005100001197983 */ /* 0x000ee80000300800 */
[----:B------:R-:W-:Y:S01]  /*146d40*/  STL.64 [R1+0xb20], R4 ;  /* 0x000b200401007387 */ /* 0x000fe20000100a00 */
[----:B----4-:R-:W-:-:S05]  /*146d50*/  PRMT R3, R13, 0x5410, R8 ;  /* 0x000054100d037816 */ /* 0x010fca0000000008 */
[----:B------:R2:W-:Y:S02]  /*146d60*/  STL [R1+0xfc], R3 ;  /* 0x0000fc0301007387 */ /* 0x0005e40000100800 */
[----:B--2---:R-:W-:Y:S02]  /*146d70*/  PRMT R3, R10, 0x5410, R11 ;  /* 0x000054100a037816 */ /* 0x004fe4000000000b */
[----:B------:R-:W2:Y:S04]  /*146d80*/  LDL.LU R10, [R1+0x5910] ;  /* 0x00591000010a7983 */ /* 0x000ea80000300800 */
[----:B------:R-:W4:Y:S04]  /*146d90*/  LDL.LU R28, [R1+0x104] ;  /* 0x00010400011c7983 */ /* 0x000f280000300800 */
[----:B------:R-:W4:Y:S04]  /*146da0*/  LDL.LU R29, [R1+0x500] ;  /* 0x00050000011d7983 */ /* 0x000f280000300800 */
[----:B------:R0:W-:Y:S04]  /*146db0*/  STL [R1+0x92c], R3 ;  /* 0x00092c0301007387 */ /* 0x0001e80000100800 */
[----:B0-----:R-:W4:Y:S04]  /*146dc0*/  LDL.LU R3, [R1+0x114] ;  /* 0x0001140001037983 */ /* 0x001f280000300800 */
[----:B------:R-:W4:Y:S04]  /*146dd0*/  LDL.LU R4, [R1+0x4f8] ;  /* 0x0004f80001047983 */ /* 0x000f280000300800 */
[----:B------:R-:W4:Y:S04]  /*146de0*/  LDL.LU R6, [R1+0x110] ;  /* 0x0001100001067983 */ /* 0x000f280000300800 */
[----:B------:R-:W4:Y:S04]  /*146df0*/  LDL.LU R5, [R1+0x4ec] ;  /* 0x0004ec0001057983 */ /* 0x000f280000300800 */
[----:B------:R-:W4:Y:S04]  /*146e00*/  LDL.LU R7, [R1+0x52c8] ;  /* 0x0052c80001077983 */ /* 0x000f280000300800 */
[----:B------:R-:W4:Y:S04]  /*146e10*/  LDL.LU R8, [R1+0x4f9c] ;  /* 0x004f9c0001087983 */ /* 0x000f280000300800 */
[----:B------:R-:W4:Y:S01]  /*146e20*/  LDL.LU R13, [R1+0x52a8] ;  /* 0x0052a800010d7983 */ /* 0x000f220000300800 */
[----:B---3--:R-:W-:-:S03]  /*146e30*/  LOP3.LUT R20, R12, 0xffff, RZ, 0xc0, !PT ;  /* 0x0000ffff0c147812 */ /* 0x008fc600078ec0ff */
[----:B------:R-:W3:Y:S01]  /*146e40*/  LDL.LU R12, [R1+0x4fa0] ;  /* 0x004fa000010c7983 */ /* 0x000ee20000300800 */
[----:B------:R-:W-:-:S03]  /*146e50*/  LOP3.LUT R11, R9, 0xffff, RZ, 0xc0, !PT ;  /* 0x0000ffff090b7812 */ /* 0x000fc600078ec0ff */
[----:B------:R-:W3:Y:S01]  /*146e60*/  LDL.LU R9, [R1+0x52cc] ;  /* 0x0052cc0001097983 */ /* 0x000ee20000300800 */
[----:B------:R-:W-:Y:S02]  /*146e70*/  PRMT R19, R11, 0x3340, R0 ;  /* 0x000033400b137816 */ /* 0x000fe40000000000 */
[----:B--2---:R-:W-:Y:S02]  /*146e80*/  LOP3.LUT R21, R10, 0xffff, RZ, 0xc0, !PT ;  /* 0x0000ffff0a157812 */ /* 0x004fe400078ec0ff */
[----:B------:R-:W2:Y:S02]  /*146e90*/  LDL.LU R10, [R1+0x52ac] ;  /* 0x0052ac00010a7983 */ /* 0x000ea40000300800 */
[----:B------:R-:W-:Y:S02]  /*146ea0*/  PRMT R18, R20, 0x3340, R21 ;  /* 0x0000334014127816 */ /* 0x000fe40000000015 */
[----:B------:R0:W-:Y:S02]  /*146eb0*/  STL [R1+0x5808], R11 ;  /* 0x0058080b01007387 */ /* 0x0001e40000100800 */
[----:B------:R-:W-:-:S02]  /*146ec0*/  PRMT R19, R18, 0x5410, R19 ;  /* 0x0000541012137816 */ /* 0x000fc40000000013 */
[----:B------:R-:W-:Y:S01]  /*146ed0*/  IADD3 R18, P1, PT, R2, R23, RZ ;  /* 0x0000001702127210 */ /* 0x000fe20007f3e0ff */
[----:B0-----:R-:W2:Y:S04]  /*146ee0*/  LDL.LU R11, [R1+0x504] ;  /* 0x00050400010b7983 */ /* 0x001ea80000300800 */
[----:B------:R0:W-:Y:S01]  /*146ef0*/  STL [R1+0x2718], R19 ;  /* 0x0027181301007387 */ /* 0x0001e20000100800 */
[----:B------:R-:W-:Y:S01]  /*146f00*/  SHF.R.U32.HI R21, RZ, 0x8, R21 ;  /* 0x00000008ff157819 */ /* 0x000fe20000011615 */
[----:B0-----:R-:W-:-:S05]  /*146f10*/  IMAD.X R19, R27, 0x1, R22, P1 ;  /* 0x000000011b137824 */ /* 0x001fca00008e0616 */
[----:B------:R0:W-:Y:S01]  /*146f20*/  STL.64 [R1+0xb50], R18 ;  /* 0x000b501201007387 */ /* 0x0001e20000100a00 */
[----:B------:R-:W-:-:S03]  /*146f30*/  LOP3.LUT R21, R21, 0xffff, RZ, 0xc0, !PT ;  /* 0x0000ffff15157812 */ /* 0x000fc600078ec0ff */
[----:B0-----:R-:W2:Y:S04]  /*146f40*/  LDL.LU.64 R18, [R1+0x5908] ;  /* 0x0059080001127983 */ /* 0x001ea80000300a00 */
[----:B------:R0:W-:Y:S02]  /*146f50*/  STL.64 [R1+0x58e0], R22 ;  /* 0x0058e01601007387 */ /* 0x0001e40000100a00 */
[----:B0-----:R-:W-:Y:S02]  /*146f60*/  SHF.R.U32.HI R22, RZ, 0x8, R20 ;  /* 0x00000008ff167819 */ /* 0x001fe40000011614 */
[----:B------:R-:W2:Y:S04]  /*146f70*/  LDL.LU R23, [R1+0x108] ;  /* 0x0001080001177983 */ /* 0x000ea80000300800 */
[----:B------:R-:W2:Y:S01]  /*146f80*/  LDL.LU R20, [R1+0x5904] ;  /* 0x0059040001147983 */ /* 0x000ea20000300800 */
[----:B------:R-:W-:-:S04]  /*146f90*/  LOP3.LUT R22, R22, 0xffff, RZ, 0xc0, !PT ;  /* 0x0000ffff16167812 */ /* 0x000fc800078ec0ff */
[----:B------:R-:W-:Y:S02]  /*146fa0*/  PRMT R22, R22, 0x3340, R21 ;  /* 0x0000334016167816 */ /* 0x000fe40000000015 */
[----:B------:R-:W2:Y:S04]  /*146fb0*/  LDL.LU R21, [R1+0x5900] ;  /* 0x0059000001157983 */ /* 0x000ea80000300800 */
[----:B------:R0:W-:Y:S02]  /*146fc0*/  STL [R1+0x59c], R22 ;  /* 0x00059c1601007387 */ /* 0x0001e40000100800 */
[----:B0-----:R-:W-:-:S05]  /*146fd0*/  PRMT R22, R25, 0x5410, R24 ;  /* 0x0000541019167816 */ /* 0x001fca0000000018 */
[----:B------:R4:W-:Y:S02]  /*146fe0*/  STL [R1+0x100], R22 ;  /* 0x0001001601007387 */ /* 0x0009e40000100800 */
[----:B----4-:R-:W-:Y:S02]  /*146ff0*/  PRMT R22, R29, 0x5410, R28 ;  /* 0x000054101d167816 */ /* 0x010fe4000000001c */
[----:B--2---:R-:W-:-:S05]  /*147000*/  IADD3 R24, P1, PT, R2, R21, RZ ;  /* 0x0000001502187210 */ /* 0x004fca0007f3e0ff */
[----:B------:R-:W-:Y:S01]  /*147010*/  IMAD.X R25, R27, 0x1, R19, P1 ;  /* 0x000000011b197824 */ /* 0x000fe200008e0613 */
[----:B------:R-:W-:-:S04]  /*147020*/  IADD3 R28, P1, PT, R2, R20, RZ ;  /* 0x00000014021c7210 */ /* 0x000fc80007f3e0ff */
[----:B------:R0:W-:Y:S01]  /*147030*/  STL.64 [R1+0xb48], R24 ;  /* 0x000b481801007387 */ /* 0x0001e20000100a00 */
[----:B------:R-:W-:-:S03]  /*147040*/  IMAD.X R29, R27, 0x1, R18, P1 ;  /* 0x000000011b1d7824 */ /* 0x000fc600008e0612 */
[----:B0-----:R-:W2:Y:S04]  /*147050*/  LDL.LU.64 R24, [R1+0x58f8] ;  /* 0x0058f80001187983 */ /* 0x001ea80000300a00 */
[----:B------:R-:W-:Y:S04]  /*147060*/  STL.64 [R1+0x58d8], R20 ;  /* 0x0058d81401007387 */ /* 0x000fe80000100a00 */
[----:B------:R-:W-:Y:S04]  /*147070*/  STL [R1+0x104], R22 ;  /* 0x0001041601007387 */ /* 0x000fe80000100800 */
[----:B------:R-:W4:Y:S04]  /*147080*/  LDL.LU R27, [R1+0x58f0] ;  /* 0x0058f000011b7983 */ /* 0x000f280000300800 */
[----:B------:R0:W-:Y:S04]  /*147090*/  STL.64 [R1+0xb80], R28 ;  /* 0x000b801c01007387 */ /* 0x0001e80000100a00 */
[----:B0-----:R-:W2:Y:S01]  /*1470a0*/  LDL.LU.64 R28, [R1+0x58e8] ;  /* 0x0058e800011c7983 */ /* 0x001ea20000300a00 */
[----:B------:R-:W-:-:S02]  /*1470b0*/  PRMT R11, R11, 0x5410, R23 ;  /* 0x000054100b0b7816 */ /* 0x000fc40000000017 */
[----:B------:R-:W-:Y:S02]  /*1470c0*/  PRMT R4, R4, 0x5410, R3 ;  /* 0x0000541004047816 */ /* 0x000fe40000000003 */
[----:B------:R-:W-:Y:S01]  /*1470d0*/  PRMT R3, R5, 0x5410, R6 ;  /* 0x0000541005037816 */ /* 0x000fe20000000006 */
[----:B------:R-:W-:Y:S04]  /*1470e0*/  STL [R1+0x108], R11 ;  /* 0x0001080b01007387 */ /* 0x000fe80000100800 */
[----:B------:R-:W-:Y:S04]  /*1470f0*/  STL [R1+0x10c], R4 ;  /* 0x00010c0401007387 */ /* 0x000fe80000100800 */
[----:B------:R0:W-:Y:S01]  /*147100*/  STL [R1+0x114], R3 ;  /* 0x0001140301007387 */ /* 0x0001e20000100800 */
[----:B------:R-:W-:-:S02]  /*147110*/  LOP3.LUT R6, R7, 0xffff, RZ, 0xc0, !PT ;  /* 0x0000ffff07067812 */ /* 0x000fc400078ec0ff */
[----:B------:R-:W-:Y:S02]  /*147120*/  LOP3.LUT R5, R13, 0xffff, RZ, 0xc0, !PT ;  /* 0x0000ffff0d057812 */ /* 0x000fe400078ec0ff */
[----:B0-----:R-:W-:Y:S02]  /*147130*/  LOP3.LUT R3, R8, 0xffff, RZ, 0xc0, !PT ;  /* 0x0000ffff08037812 */ /* 0x001fe400078ec0ff */
[----:B------:R-:W-:Y:S02]  /*147140*/  PRMT R4, R6, 0x3340, R5 ;  /* 0x0000334006047816 */ /* 0x000fe40000000005 */
[----:B------:R-:W-:-:S04]  /*147150*/  PRMT R7, R3, 0x3340, R0 ;  /* 0x0000334003077816 */ /* 0x000fc80000000000 */
[----:B------:R-:W-:Y:S02]  /*147160*/  PRMT R4, R4, 0x5410, R7 ;  /* 0x0000541004047816 */ /* 0x000fe40000000007 */
[----:B---3--:R-:W-:Y:S02]  /*147170*/  LOP3.LUT R11, R12, 0xffff, RZ, 0xc0, !PT ;  /* 0x0000ffff0c0b7812 */ /* 0x008fe400078ec0ff */
[----:B------:R-:W-:Y:S01]  /*147180*/  LOP3.LUT R7, R9, 0xffff, RZ, 0xc0, !PT ;  /* 0x0000ffff09077812 */ /* 0x000fe200078ec0ff */
[----:B------:R0:W-:Y:S04]  /*147190*/  STL [R1+0x270c], R4 ;  /* 0x00270c0401007387 */ /* 0x0001e80000100800 */
[----:B------:R-:W3:Y:S04]  /*1471a0*/  LDL.LU R21, [R1+0x22c] ;  /* 0x00022c0001157983 */ /* 0x000ee80000300800 */
[----:B------:R-:W3:Y:S04]  /*1471b0*/  LDL.LU R22, [R1+0x4fc] ;  /* 0x0004fc0001167983 */ /* 0x000ee80000300800 */
[----:B------:R-:W3:Y:S04]  /*1471c0*/  LDL.LU R23, [R1+0x19c] ;  /* 0x00019c0001177983 */ /* 0x000ee80000300800 */
[----:B------:R-:W3:Y:S01]  /*1471d0*/  LDL.LU R12, [R1+0x4e4] ;  /* 0x0004e400010c7983 */ /* 0x000ee20000300800 */
[----:B------:R-:W-:Y:S01]  /*1471e0*/  PRMT R9, R11, 0x3340, R0 ;  /* 0x000033400b097816 */ /* 0x000fe20000000000 */
[----:B------:R-:W-:Y:S01]  /*1471f0*/  VIADD R2, R2, UR5 ;  /* 0x0000000502027c36 */ /* 0x000fe20008000000 */
[----:B------:R-:W-:-:S02]  /*147200*/  SHF.R.U32.HI R20, RZ, 0x8, R7 ;  /* 0x00000008ff147819 */ /* 0x000fc40000011607 */
[----:B------:R-:W-:Y:S01]  /*147210*/  SHF.R.U32.HI R3, RZ, 0x8, R3 ;  /* 0x00000008ff037819 */ /* 0x000fe20000011603 */
[----:B------:R-:W1:Y:S01]  /*147220*/  LDCU UR5, c[0x0][0x3b8] ;  /* 0x00007700ff0577ac */ /* 0x000e620008000800 */
[----:B0-----:R-:W-:-:S04]  /*147230*/  LOP3.LUT R4, R10, 0xffff, RZ, 0xc0, !PT ;  /* 0x0000ffff0a047812 */ /* 0x001fc800078ec0ff */
[----:B------:R-:W-:Y:S02]  /*147240*/  PRMT R8, R7, 0x3340, R4 ;  /* 0x0000334007087816 */ /* 0x000fe40000000004 */
[----:B------:R-:W-:Y:S02]  /*147250*/  SHF.R.S32.HI R10, RZ, 0x1f, R2 ;  /* 0x0000001fff0a7819 */ /* 0x000fe40000011402 */
[----:B------:R-:W-:-:S05]  /*147260*/  PRMT R13, R8, 0x5410, R9 ;  /* 0x00005410080d7816 */ /* 0x000fca0000000009 */
[----:B------:R-:W-:Y:S01]  /*147270*/  STL [R1+0x2708], R13 ;  /* 0x0027080d01007387 */ /* 0x000fe20000100800 */
[----:B--2---:R-:W-:-:S03]  /*147280*/  IADD3 R8, P1, PT, R2, R29, RZ ;  /* 0x0000001d02087210 */ /* 0x004fc60007f3e0ff */
[----:B------:R0:W-:Y:S02]  /*147290*/  STL.64 [R1+0x58c0], R28 ;  /* 0x0058c01c01007387 */ /* 0x0001e40000100a00 */
[----:B------:R-:W-:Y:S01]  /*1472a0*/  IMAD.X R9, R10, 0x1, R28, P1 ;  /* 0x000000010a097824 */ /* 0x000fe200008e061c */
[----:B------:R-:W-:-:S04]  /*1472b0*/  SHF.R.U32.HI R10, RZ, 0x8, R6 ;  /* 0x00000008ff0a7819 */ /* 0x000fc80000011606 */
[----:B------:R2:W-:Y:S01]  /*1472c0*/  STL.64 [R1+0xb40], R8 ;  /* 0x000b400801007387 */ /* 0x0005e20000100a00 */
[----:B0-----:R-:W-:Y:S02]  /*1472d0*/  SHF.R.U32.HI R28, RZ, 0x8, R4 ;  /* 0x00000008ff1c7819 */ /* 0x001fe40000011604 */
[----:B------:R-:W-:Y:S01]  /*1472e0*/  SHF.R.U32.HI R29, RZ, 0x8, R5 ;  /* 0x00000008ff1d7819 */ /* 0x000fe20000011605 */
[----:B------:R-:W3:Y:S04]  /*1472f0*/  LDL.LU R4, [R1+0x118] ;  /* 0x0001180001047983 */ /* 0x000ee80000300800 */
[----:B------:R-:W3:Y:S04]  /*147300*/  LDL.LU R6, [R1+0x4f4] ;  /* 0x0004f40001067983 */ /* 0x000ee80000300800 */
[----:B------:R-:W3:Y:S04]  /*147310*/  LDL.LU R5, [R1+0x11c] ;  /* 0x00011c0001057983 */ /* 0x000ee80000300800 */
[----:B------:R-:W3:Y:S04]  /*147320*/  LDL.LU R7, [R1+0x4dc] ;  /* 0x0004dc0001077983 */ /* 0x000ee80000300800 */
[----:B--2---:R-:W2:Y:S04]  /*147330*/  LDL.LU R9, [R1+0x52b8] ;  /* 0x0052b80001097983 */ /* 0x004ea80000300800 */
[----:B------:R-:W2:Y:S04]  /*147340*/  LDL.LU R8, [R1+0x4f70] ;  /* 0x004f700001087983 */ /* 0x000ea80000300800 */
[----:B------:R-:W2:Y:S01]  /*147350*/  LDL.LU R13, [R1+0x4ff0] ;  /* 0x004ff000010d7983 */ /* 0x000ea20000300800 */
[----:B------:R-:W-:-:S02]  /*147360*/  LOP3.LUT R10, R10, 0xffff, RZ, 0xc0, !PT ;  /* 0x0000ffff0a0a7812 */ /* 0x000fc400078ec0ff */
[----:B------:R-:W-:Y:S02]  /*147370*/  LOP3.LUT R29, R29, 0xffff, RZ, 0xc0, !PT ;  /* 0x0000ffff1d1d7812 */ /* 0x000fe400078ec0ff */
[----:B------:R-:W-:Y:S02]  /*147380*/  LOP3.LUT R20, R20, 0xffff, RZ, 0xc0, !PT ;  /* 0x0000ffff14147812 */ /* 0x000fe400078ec0ff */
[----:B------:R-:W-:Y:S02]  /*147390*/  LOP3.LUT R28, R28, 0xffff, RZ, 0xc0, !PT ;  /* 0x0000ffff1c1c7812 */ /* 0x000fe400078ec0ff */
[----:B------:R-:W-:-:S05]  /*1473a0*/  PRMT R10, R10, 0x3340, R29 ;  /* 0x000033400a0a7816 */ /* 0x000fca000000001d */
[----:B------:R0:W-:Y:S04]  /*1473b0*/  STL [R1+0x577c], R10 ;  /* 0x00577c0a01007387 */ /* 0x0001e80000100800 */
[----:B----4-:R4:W-:Y:S01]  /*1473c0*/  STL [R1+0x58c8], R27 ;  /* 0x0058c81b01007387 */ /* 0x0109e20000100800 */
[----:B---3--:R-:W-:Y:S02]  /*1473d0*/  PRMT R22, R22, 0x5410, R21 ;  /* 0x0000541016167816 */ /* 0x008fe40000000015 */
[----:B0-----:R-:W-:Y:S02]  /*1473e0*/  PRMT R10, R20, 0x3340, R28 ;  /* 0x00003340140a7816 */ /* 0x001fe4000000001c */
[----:B------:R-:W-:Y:S02]  /*1473f0*/  IADD3 R28, P1, PT, R2, R27, RZ ;  /* 0x0000001b021c7210 */ /* 0x000fe40007f3e0ff */
[----:B----4-:R-:W-:Y:S01]  /*147400*/  SHF.R.S32.HI R27, RZ, 0x1f, R2 ;  /* 0x0000001fff1b7819 */ /* 0x010fe20000011402 */
[----:B------:R0:W-:Y:S04]  /*147410*/  STL [R1+0x52c], R10 ;  /* 0x00052c0a01007387 */ /* 0x0001e80000100800 */
[----:B------:R-:W-:-:S05]  /*147420*/  IMAD.X R29, R27, 0x1, R26, P1 ;  /* 0x000000011b1d7824 */ /* 0x000fca00008e061a */
[----:B------:R-:W-:Y:S01]  /*147430*/  STL.64 [R1+0xb78], R28 ;  /* 0x000b781c01007387 */ /* 0x000fe20000100a00 */
[----:B0-----:R-:W-:-:S03]  /*147440*/  PRMT R10, R12, 0x5410, R23 ;  /* 0x000054100c0a7816 */ /* 0x001fc60000000017 */
[----:B------:R-:W-:Y:S04]  /*147450*/  STL [R1+0x110], R22 ;  /* 0x0001101601007387 */ /* 0x000fe80000100800 */
[----:B------:R0:W-:Y:S01]  /*147460*/  STL [R1+0x90c], R10 ;  /* 0x00090c0a01007387 */ /* 0x0001e20000100800 */
[----:B------:R-:W-:Y:S02]  /*147470*/  IADD3 R20, P1, PT, R2, R25, RZ ;  /* 0x0000001902147210 */ /* 0x000fe40007f3e0ff */
[----:B------:R-:W-:Y:S02]  /*147480*/  LOP3.LUT R3, R3, 0xffff, RZ, 0xc0, !PT ;  /* 0x0000ffff03037812 */ /* 0x000fe400078ec0ff */
[----:B0-----:R-:W-:-:S04]  /*147490*/  SHF.R.U32.HI R10, RZ, 0x8, R11 ;  /* 0x00000008ff0a7819 */ /* 0x001fc8000001160b */
[----:B------:R-:W-:Y:S01]  /*1474a0*/  LOP3.LUT R10, R10, 0xffff, RZ, 0xc0, !PT ;  /* 0x0000ffff0a0a7812 */ /* 0x000fe200078ec0ff */
[----:B------:R-:W-:Y:S01]  /*1474b0*/  IMAD.X R21, R27, 0x1, R24, P1 ;  /* 0x000000011b157824 */ /* 0x000fe200008e0618 */
[--C-:B------:R-:W-:Y:S02]  /*1474c0*/  PRMT R3, R3, 0x3340, R0.reuse ;  /* 0x0000334003037816 */ /* 0x100fe40000000000 */
[----:B------:R-:W-:Y:S02]  /*1474d0*/  PRMT R12, R10, 0x3340, R0 ;  /* 0x000033400a0c7816 */ /* 0x000fe40000000000 */
[----:B------:R-:W-:Y:S01]  /*1474e0*/  IADD3 R10, P1, PT, R2, R17, RZ ;  /* 0x00000011020a7210 */ /* 0x000fe20007f3e0ff */
[----:B------:R-:W-:Y:S04]  /*1474f0*/  STL.64 [R1+0x58d0], R24 ;  /* 0x0058d01801007387 */ /* 0x000fe80000100a00 */
[----:B------:R0:W-:Y:S04]  /*147500*/  STL.64 [R1+0xb70], R20 ;  /* 0x000b701401007387 */ /* 0x0001e80000100a00 */
[----:B------:R3:W-:Y:S01]  /*147510*/  STL [R1+0x324], R12 ;  /* 0x0003240c01007387 */ /* 0x0007e20000100800 */
[----:B------:R-:W-:-:S03]  /*147520*/  IMAD.X R11, R27, 0x1, R15, P1 ;  /* 0x000000011b0b7824 */ /* 0x000fc600008e060f */
[----:B------:R4:W-:Y:S04]  /*147530*/  STL [R1+0x320], R3 ;  /* 0x0003200301007387 */ /* 0x0009e80000100800 */
[----:B0-----:R-:W2:Y:S04]  /*147540*/  LDL.LU R21, [R1+0x120] ;  /* 0x0001200001157983 */ /* 0x001ea80000300800 */
[----:B---3--:R-:W3:Y:S04]  /*147550*/  LDL.LU R12, [R1+0x4f0] ;  /* 0x0004f000010c7983 */ /* 0x008ee80000300800 */
[----:B------:R-:W-:Y:S01]  /*147560*/  STL.64 [R1+0xb90], R10 ;  /* 0x000b900a01007387 */ /* 0x000fe20000100a00 */
[----:B------:R-:W-:-:S05]  /*147570*/  IADD3 R22, P1, PT, R2, R16, RZ ;  /* 0x0000001002167210 */ /* 0x000fca0007f3e0ff */
[----:B------:R-:W-:Y:S01]  /*147580*/  IMAD.X R23, R27, 0x1, R14, P1 ;  /* 0x000000011b177824 */ /* 0x000fe200008e060e */
[----:B------:R-:W-:Y:S02]  /*147590*/  PRMT R4, R6, 0x5410, R4 ;  /* 0x0000541006047816 */ /* 0x000fe40000000004 */
[----:B----4-:R-:W-:Y:S02]  /*1475a0*/  PRMT R3, R7, 0x5410, R5 ;  /* 0x0000541007037816 */ /* 0x010fe40000000005 */
[----:B--2---:R-:W-:Y:S02]  /*1475b0*/  LOP3.LUT R9, R9, 0xffff, RZ, 0xc0, !PT ;  /* 0x0000ffff09097812 */ /* 0x004fe400078ec0ff */
[----:B------:R-:W-:Y:S02]  /*1475c0*/  LOP3.LUT R8, R8, 0xffff, RZ, 0xc0, !PT ;  /* 0x0000ffff08087812 */ /* 0x000fe400078ec0ff */
[----:B------:R-:W-:Y:S01]  /*1475d0*/  LOP3.LUT R20, R13, 0xffff, RZ, 0xc0, !PT ;  /* 0x0000ffff0d147812 */ /* 0x000fe200078ec0ff */
[----:B------:R0:W-:Y:S04]  /*1475e0*/  STL [R1+0x118], R4 ;  /* 0x0001180401007387 */ /* 0x0001e80000100800 */
[----:B------:R2:W-:Y:S04]  /*1475f0*/  STL [R1+0x11c], R3 ;  /* 0x00011c0301007387 */ /* 0x0005e80000100800 */
[----:B------:R-:W4:Y:S04]  /*147600*/  LDL.LU R24, [R1+0x124] ;  /* 0x0001240001187983 */ /* 0x000f280000300800 */
[----:B------:R-:W4:Y:S04]  /*147610*/  LDL.LU R25, [R1+0x4e0] ;  /* 0x0004e00001197983 */ /* 0x000f280000300800 */
[----:B------:R-:W4:Y:S04]  /*147620*/  LDL.LU R28, [R1+0x128] ;  /* 0x00012800011c7983 */ /* 0x000f280000300800 */
[----:B------:R-:W4:Y:S01]  /*147630*/  LDL.LU R29, [R1+0x4d0] ;  /* 0x0004d000011d7983 */ /* 0x000f220000300800 */
[----:B0-----:R-:W-:-:S02]  /*147640*/  PRMT R4, R8, 0x3340, R0 ;  /* 0x0000334008047816 */ /* 0x001fc40000000000 */
[----:B--2---:R-:W-:-:S04]  /*147650*/  PRMT R3, R9, 0x3340, R20 ;  /* 0x0000334009037816 */ /* 0x004fc80000000014 */
[----:B------:R-:W-:-:S05]  /*147660*/  PRMT R3, R3, 0x5410, R4 ;  /* 0x0000541003037816 */ /* 0x000fca0000000004 */
[----:B------:R0:W-:Y:S04]  /*147670*/  STL [R1+0x2704], R3 ;  /* 0x0027040301007387 */ /* 0x0001e80000100800 */
[----:B------:R-:W2:Y:S04]  /*147680*/  LDL.LU R10, [R1+0x4cc] ;  /* 0x0004cc00010a7983 */ /* 0x000ea80000300800 */
[----:B------:R-:W2:Y:S04]  /*147690*/  LDL.LU R11, [R1+0x134] ;  /* 0x00013400010b7983 */ /* 0x000ea80000300800 */
[----:B0-----:R-:W2:Y:S04]  /*1476a0*/  LDL.LU R3, [R1+0x4c4] ;  /* 0x0004c40001037983 */ /* 0x001ea80000300800 */
[----:B------:R-:W2:Y:S04]  /*1476b0*/  LDL.LU R4, [R1+0x130] ;  /* 0x0001300001047983 */ /* 0x000ea80000300800 */
[----:B------:R-:W2:Y:S04]  /*1476c0*/  LDL.LU R6, [R1+0x4c8] ;  /* 0x0004c80001067983 */ /* 0x000ea80000300800 */
[----:B------:R-:W2:Y:S04]  /*1476d0*/  LDL.LU R7, [R1+0x52c4] ;  /* 0x0052c40001077983 */ /* 0x000ea80000300800 */
[----:B------:R-:W2:Y:S04]  /*1476e0*/  LDL.LU R13, [R1+0x4f80] ;  /* 0x004f8000010d7983 */ /* 0x000ea80000300800 */
[----:B------:R-:W2:Y:S04]  /*1476f0*/  LDL.LU R5, [R1+0x500c] ;  /* 0x00500c0001057983 */ /* 0x000ea80000300800 */
[----:B------:R0:W-:Y:S04]  /*147700*/  STL.64 [R1+0x58b8], R16 ;  /* 0x0058b81001007387 */ /* 0x0001e80000100a00 */
[----:B0-----:R-:W2:Y:S04]  /*147710*/  LDL.LU R17, [R1+0x12c] ;  /* 0x00012c0001117983 */ /* 0x001ea80000300800 */
[----:B------:R0:W-:Y:S04]  /*147720*/  STL.64 [R1+0xbb0], R22 ;  /* 0x000bb01601007387 */ /* 0x0001e80000100a00 */
[----:B0-----:R-:W2:Y:S01]  /*147730*/  LDL.LU.64 R22, [R1+0x58e0] ;  /* 0x0058e00001167983 */ /* 0x001ea20000300a00 */
[----:B------:R-:W-:-:S02]  /*147740*/  SHF.R.U32.HI R9, RZ, 0x8, R9 ;  /* 0x00000008ff097819 */ /* 0x000fc40000011609 */
[----:B------:R-:W-:Y:S02]  /*147750*/  SHF.R.U32.HI R20, RZ, 0x8, R20 ;  /* 0x00000008ff147819 */ /* 0x000fe40000011614 */
[----:B------:R-:W-:Y:S02]  /*147760*/  LOP3.LUT R16, R9, 0xffff, RZ, 0xc0, !PT ;  /* 0x0000ffff09107812 */ /* 0x000fe400078ec0ff */
[----:B------:R-:W-:Y:S01]  /*147770*/  LOP3.LUT R20, R20, 0xffff, RZ, 0xc0, !PT ;  /* 0x0000ffff14147812 */ /* 0x000fe200078ec0ff */
[----:B------:R-:W4:Y:S03]  /*147780*/  LDL.LU R9, [R1+0xbc0] ;  /* 0x000bc00001097983 */ /* 0x000f260000300800 */
[----:B------:R-:W-:Y:S02]  /*147790*/  PRMT R16, R16, 0x3340, R20 ;  /* 0x0000334010107816 */ /* 0x000fe40000000014 */
[----:B---3--:R-:W-:-:S03]  /*1477a0*/  PRMT R12, R12, 0x5410, R21 ;  /* 0x000054100c0c7816 */ /* 0x008fc60000000015 */
[----:B------:R-:W-:Y:S01]  /*1477b0*/  STL [R1+0x524], R16 ;  /* 0x0005241001007387 */ /* 0x000fe20000100800 */
[----:B--2---:R-:W-:-:S03]  /*1477c0*/  IADD3 R20, P1, PT, R2, R23, RZ ;  /* 0x0000001702147210 */ /* 0x004fc60007f3e0ff */
[----:B------:R-:W-:Y:S02]  /*1477d0*/  STL [R1+0x58b0], R23 ;  /* 0x0058b01701007387 */ /* 0x000fe40000100800 */
[----:B------:R-:W-:Y:S02]  /*1477e0*/  IMAD.X R21, R27, 0x1, R22, P1 ;  /* 0x000000011b157824 */ /* 0x000fe400008e0616 */
[----:B------:R-:W-:Y:S04]  /*1477f0*/  STL [R1+0x120], R12 ;  /* 0x0001200c01007387 */ /* 0x000fe80000100800 */
[----:B------:R0:W-:Y:S04]  /*147800*/  STL.64 [R1+0xba8], R20 ;  /* 0x000ba81401007387 */ /* 0x0001e80000100a00 */
[----:B0-----:R-:W2:Y:S01]  /*147810*/  LDL.LU.64 R20, [R1+0x58d8] ;  /* 0x0058d80001147983 */ /* 0x001ea20000300a00 */
[----:B------:R-:W-:-:S03]  /*147820*/  SHF.R.U32.HI R16, RZ, 0x8, R8 ;  /* 0x00000008ff107819 */ /* 0x000fc60000011608 */
[----:B------:R-:W3:Y:S04]  /*147830*/  LDL.LU R8, [R1+0x4e7c] ;  /* 0x004e7c0001087983 */ /* 0x000ee80000300800 */
[----:B------:R-:W3:Y:S01]  /*147840*/  LDL.LU R12, [R1+0x2b9c] ;  /* 0x002b9c00010c7983 */ /* 0x000ee20000300800 */
[----:B------:R-:W-:-:S04]  /*147850*/  LOP3.LUT R16, R16, 0xffff, RZ, 0xc0, !PT ;  /* 0x0000ffff10107812 */ /* 0x000fc800078ec0ff */
[----:B------:R-:W-:Y:S02]  /*147860*/  PRMT R23, R16, 0x3340, R0 ;  /* 0x0000334010177816 */ /* 0x000fe40000000000 */
[----:B----4-:R-:W-:-:S03]  /*147870*/  PRMT R16, R25, 0x5410, R24 ;  /* 0x0000541019107816 */ /* 0x010fc60000000018 */
[----:B------:R-:W-:Y:S01]  /*147880*/  STL [R1+0x31c], R23 ;  /* 0x00031c1701007387 */ /* 0x000fe20000100800 */
[----:B------:R-:W-:Y:S02]  /*147890*/  LOP3.LUT R7, R7, 0xffff, RZ, 0xc0, !PT ;  /* 0x0000ffff07077812 */ /* 0x000fe400078ec0ff */
[----:B------:R-:W-:Y:S02]  /*1478a0*/  LOP3.LUT R13, R13, 0xffff, RZ, 0xc0, !PT ;  /* 0x0000ffff0d0d7812 */ /* 0x000fe400078ec0ff */
[----:B------:R-:W-:Y:S02]  /*1478b0*/  LOP3.LUT R5, R5, 0xffff, RZ, 0xc0, !PT ;  /* 0x0000ffff05057812 */ /* 0x000fe400078ec0ff */
[----:B--2---:R-:W-:Y:S01]  /*1478c0*/  IADD3 R24, P1, PT, R2, R21, RZ ;  /* 0x0000001502187210 */ /* 0x004fe20007f3e0ff */
[----:B------:R-:W-:Y:S04]  /*1478d0*/  STL [R1+0x58a0], R21 ;  /* 0x0058a01501007387 */ /* 0x000fe80000100800 */
[----:B------:R0:W-:Y:S01]  /*1478e0*/  STL [R1+0x124], R16 ;  /* 0x0001241001007387 */ /* 0x0001e20000100800 */
[----:B------:R-:W-:Y:S01]  /*1478f0*/  IMAD.X R25, R27, 0x1, R19, P1 ;  /* 0x000000011b197824 */ /* 0x000fe200008e0613 */
[----:B0-----:R-:W-:-:S02]  /*147900*/  PRMT R16, R29, 0x5410, R28 ;  /* 0x000054101d107816 */ /* 0x001fc4000000001c */
[----:B------:R-:W-:Y:S02]  /*147910*/  IADD3 R28, P1, PT, R2, R20, RZ ;  /* 0x00000014021c7210 */ /* 0x000fe40007f3e0ff */
[----:B------:R0:W-:Y:S03]  /*147920*/  STL.64 [R1+0xbd8], R24 ;  /* 0x000bd81801007387 */ /* 0x0001e60000100a00 */
[----:B------:R-:W-:Y:S01]  /*147930*/  IMAD.X R29, R27, 0x1, R18, P1 ;  /* 0x000000011b1d7824 */ /* 0x000fe200008e0612 */
[----:B0-----:R-:W2:Y:S04]  /*147940*/  LDL.LU.64 R24, [R1+0x58d0] ;  /* 0x0058d00001187983 */ /* 0x001ea80000300a00 */
[----:B------:R-:W-:Y:S04]  /*147950*/  STL [R1+0x128], R16 ;  /* 0x0001281001007387 */ /* 0x000fe80000100800 */
[----:B------:R-:W4:Y:S04]  /*147960*/  LDL.LU R27, [R1+0x58c8] ;  /* 0x0058c800011b7983 */ /* 0x000f280000300800 */
[----:B------:R0:W-:Y:S04]  /*147970*/  STL.64 [R1+0xbd0], R28 ;  /* 0x000bd01c01007387 */ /* 0x0001e80000100a00 */
[----:B0-----:R-:W2:Y:S01]  /*147980*/  LDL.LU.64 R28, [R1+0x58c0] ;  /* 0x0058c000011c7983 */ /* 0x001ea20000300a00 */
[----:B------:R-:W-:-:S02]  /*147990*/  PRMT R16, R10, 0x5410, R17 ;  /* 0x000054100a107816 */ /* 0x000fc40000000011 */
[----:B------:R-:W-:Y:S02]  /*1479a0*/  PRMT R10, R3, 0x5410, R11 ;  /* 0x00005410030a7816 */ /* 0x000fe4000000000b */
[----:B------:R-:W-:Y:S01]  /*1479b0*/  PRMT R3, R6, 0x5410, R4 ;  /* 0x0000541006037816 */ /* 0x000fe20000000004 */
[----:B------:R-:W-:Y:S04]  /*1479c0*/  STL.64 [R1+0x58a8], R18 ;  /* 0x0058a81201007387 */ /* 0x000fe80000100a00 */
[----:B------:R0:W-:Y:S04]  /*1479d0*/  STL [R1+0x12c], R16 ;  /* 0x00012c1001007387 */ /* 0x0001e80000100800 */
[----:B------:R-:W-:Y:S01]  /*1479e0*/  STL [R1+0x8ec], R10 ;  /* 0x0008ec0a01007387 */ /* 0x000fe20000100800 */
[----:B------:R-:W-:-:S03]  /*1479f0*/  PRMT R4, R13, 0x3340, R0 ;  /* 0x000033400d047816 */ /* 0x000fc60000000000 */
[----:B------:R1:W-:Y:S04]  /*147a00*/  STL [R1+0x134], R3 ;  /* 0x0001340301007387 */ /* 0x0003e80000100800 */
[----:B------:R-:W-:Y:S04]  /*147a10*/  STL [R1+0x580c], R13 ;  /* 0x00580c0d01007387 */ /* 0x000fe80000100800 */
[----:B0-----:R-:W2:Y:S01]  /*147a20*/  LDL.LU R16, [R1+0x138] ;  /* 0x0001380001107983 */ /* 0x001ea20000300800 */
[----:B-1----:R-:W-:-:S04]  /*147a30*/  PRMT R3, R7, 0x3340, R5 ;  /* 0x0000334007037816 */ /* 0x002fc80000000005 */
[----:B------:R-:W-:-:S05]  /*147a40*/  PRMT R3, R3, 0x5410, R4 ;  /* 0x0000541003037816 */ /* 0x000fca0000000004 */
[----:B------:R0:W-:Y:S04]  /*147a50*/  STL [R1+0x2700], R3 ;  /* 0x0027000301007387 */ /* 0x0001e80000100800 */
[----:B------:R-:W2:Y:S04]  /*147a60*/  LDL.LU R17, [R1+0x4bc] ;  /* 0x0004bc0001117983 */ /* 0x000ea80000300800 */
[----:B------:R-:W2:Y:S01]  /*147a70*/  LDL.LU R11, [R1+0x13c] ;  /* 0x00013c00010b7983 */ /* 0x000ea20000300800 */
[----:B------:R-:W-:-:S03]  /*147a80*/  LOP3.LUT R21, R9, 0xffff, RZ, 0xc0, !PT ;  /* 0x0000ffff09157812 */ /* 0x000fc600078ec0ff */
[----:B0-----:R-:W2:Y:S04]  /*147a90*/  LDL.LU R3, [R1+0x4c0] ;  /* 0x0004c00001037983 */ /* 0x001ea80000300800 */
[----:B------:R-:W4:Y:S04]  /*147aa0*/  LDL.LU R4, [R1+0x4e88] ;  /* 0x004e880001047983 */ /* 0x000f280000300800 */
[----:B------:R-:W4:Y:S04]  /*147ab0*/  LDL.LU R6, [R1+0xbe0] ;  /* 0x000be00001067983 */ /* 0x000f280000300800 */
[----:B------:R-:W4:Y:S01]  /*147ac0*/  LDL.LU R9, [R1+0x4dc4] ;  /* 0x004dc40001097983 */ /* 0x000f220000300800 */
[----:B---3--:R-:W-:-:S02]  /*147ad0*/  LOP3.LUT R8, R8, 0xffff, RZ, 0xc0, !PT ;  /* 0x0000ffff08087812 */ /* 0x008fc400078ec0ff */
[----:B------:R-:W-:Y:S02]  /*147ae0*/  LOP3.LUT R12, R12, 0xffff, RZ, 0xc0, !PT ;  /* 0x0000ffff0c0c7812 */ /* 0x000fe400078ec0ff */
[----:B------:R-:W-:Y:S01]  /*147af0*/  PRMT R13, R21, 0x3340, R0 ;  /* 0x00003340150d7816 */ /* 0x000fe20000000000 */
[----:B------:R-:W-:Y:S01]  /*147b00*/  VIADD R2, R2, UR5 ;  /* 0x0000000502027c36 */ /* 0x000fe20008000000 */
[----:B------:R-:W-:Y:S02]  /*147b10*/  PRMT R10, R8, 0x3340, R12 ;  /* 0x00003340080a7816 */ /* 0x000fe4000000000c */
[----:B------:R-:W-:Y:S02]  /*147b20*/  SHF.R.U32.HI R7, RZ, 0x8, R7 ;  /* 0x00000008ff077819 */ /* 0x000fe40000011607 */
[----:B------:R-:W-:Y:S02]  /*147b30*/  SHF.R.U32.HI R5, RZ, 0x8, R5 ;  /* 0x00000008ff057819 */ /* 0x000fe40000011605 */
[----:B--2---:R-:W-:-:S02]  /*147b40*/  PRMT R11, R3, 0x5410, R11 ;  /* 0x00005410030b7816 */ /* 0x004fc4000000000b */
[----:B------:R-:W-:Y:S02]  /*147b50*/  PRMT R13, R10, 0x5410, R13 ;  /* 0x000054100a0d7816 */ /* 0x000fe4000000000d */
[----:B------:R-:W-:Y:S02]  /*147b60*/  SHF.R.S32.HI R10, RZ, 0x1f, R2 ;  /* 0x0000001fff0a7819 */ /* 0x000fe40000011402 */
[----:B------:R-:W-:Y:S02]  /*147b70*/  IADD3 R18, P1, PT, R2, R29, RZ ;  /* 0x0000001d02127210 */ /* 0x000fe40007f3e0ff */
[----:B------:R-:W-:Y:S02]  /*147b80*/  SHF.R.U32.HI R8, RZ, 0x8, R8 ;  /* 0x00000008ff087819 */ /* 0x000fe40000011608 */
[----:B----4-:R-:W-:Y:S02]  /*147b90*/  LOP3.LUT R4, R4, 0xffff, RZ, 0xc0, !PT ;  /* 0x0000ffff04047812 */ /* 0x010fe400078ec0ff */
[----:B------:R-:W-:Y:S01]  /*147ba0*/  SHF.R.U32.HI R21, RZ, 0x8, R21 ;  /* 0x00000008ff157819 */ /* 0x000fe20000011615 */
[----:B------:R-:W0:Y:S01]  /*147bb0*/  LDCU UR5, c[0x0][0x3b8] ;  /* 0x00007700ff0577ac */ /* 0x000e220008000800 */
[----:B------:R-:W-:Y:S01]  /*147bc0*/  IMAD.X R19, R10, 0x1, R28, P1 ;  /* 0x000000010a137824 */ /* 0x000fe200008e061c */
[----:B------:R1:W-:Y:S04]  /*147bd0*/  STL [R1+0x26ec], R13 ;  /* 0x0026ec0d01007387 */ /* 0x0003e80000100800 */
[----:B------:R-:W-:Y:S01]  /*147be0*/  STL.64 [R1+0x5898], R28 ;  /* 0x0058981c01007387 */ /* 0x000fe20000100a00 */
[----:B------:R-:W-:-:S03]  /*147bf0*/  SHF.R.U32.HI R12, RZ, 0x8, R12 ;  /* 0x00000008ff0c7819 */ /* 0x000fc6000001160c */
[----:B------:R2:W-:Y:S01]  /*147c00*/  STL.64 [R1+0xbc8], R18 ;  /* 0x000bc81201007387 */ /* 0x0005e20000100a00 */
[----:B------:R-:W-:Y:S02]  /*147c10*/  LOP3.LUT R8, R8, 0xffff, RZ, 0xc0, !PT ;  /* 0x0000ffff08087812 */ /* 0x000fe400078ec0ff */
[----:B------:R-:W-:Y:S02]  /*147c20*/  LOP3.LUT R12, R12, 0xffff, RZ, 0xc0, !PT ;  /* 0x0000ffff0c0c7812 */ /* 0x000fe400078ec0ff */
[----:B-1----:R-:W-:Y:S02]  /*147c30*/  LOP3.LUT R13, R7, 0xffff, RZ, 0xc0, !PT ;  /* 0x0000ffff070d7812 */ /* 0x002fe400078ec0ff */
[----:B--2---:R-:W-:Y:S02]  /*147c40*/  LOP3.LUT R18, R5, 0xffff, RZ, 0xc0, !PT ;  /* 0x0000ffff05127812 */ /* 0x004fe400078ec0ff */
[----:B------:R-:W2:Y:S04]  /*147c50*/  LDL.LU R5, [R1+0x198] ;  /* 0x0001980001057983 */ /* 0x000ea80000300800 */
[----:B------:R-:W2:Y:S01]  /*147c60*/  LDL.LU R7, [R1+0x4b8] ;  /* 0x0004b80001077983 */ /* 0x000ea20000300800 */
[----:B------:R-:W-:-:S02]  /*147c70*/  PRMT R18, R13, 0x3340, R18 ;  /* 0x000033400d127816 */ /* 0x000fc40000000012 */
[----:B------:R-:W-:Y:S02]  /*147c80*/  PRMT R13, R8, 0x3340, R12 ;  /* 0x00003340080d7816 */ /* 0x000fe4000000000c */
[----:B------:R-:W3:Y:S04]  /*147c90*/  LDL.LU R8, [R1+0x144] ;  /* 0x0001440001087983 */ /* 0x000ee80000300800 */
[----:B------:R1:W-:Y:S04]  /*147ca0*/  STL [R1+0x568], R18 ;  /* 0x0005681201007387 */ /* 0x0003e80000100800 */
[----:B------:R-:W3:Y:S04]  /*147cb0*/  LDL.LU R12, [R1+0x4b0] ;  /* 0x0004b000010c7983 */ /* 0x000ee80000300800 */
[----:B------:R4:W-:Y:S01]  /*147cc0*/  STL [R1+0x518], R13 ;  /* 0x0005180d01007387 */ /* 0x0009e20000100800 */
[----:B-1----:R-:W-:-:S02]  /*147cd0*/  IADD3 R18, P1, PT, R2, R27, RZ ;  /* 0x0000001b02127210 */ /* 0x002fc40007f3e0ff */
[----:B----4-:R-:W-:-:S03]  /*147ce0*/  PRMT R13, R17, 0x5410, R16 ;  /* 0x00005410110d7816 */ /* 0x010fc60000000010 */
[----:B------:R-:W-:Y:S01]  /*147cf0*/  IMAD.X R19, R10, 0x1, R26, P1 ;  /* 0x000000010a137824 */ /* 0x000fe200008e061a */
[----:B------:R-:W-:Y:S02]  /*147d00*/  LOP3.LUT R3, R6, 0xffff, RZ, 0xc0, !PT ;  /* 0x0000ffff06037812 */ /* 0x000fe400078ec0ff */
[----:B------:R-:W-:Y:S02]  /*147d10*/  LOP3.LUT R6, R9, 0xffff, RZ, 0xc0, !PT ;  /* 0x0000ffff09067812 */ /* 0x000fe400078ec0ff */
[----:B------:R-:W-:Y:S04]  /*147d20*/  STL.64 [R1+0xbc0], R18 ;  /* 0x000bc01201007387 */ /* 0x000fe80000100a00 */
[----:B------:R1:W-:Y:S04]  /*147d30*/  STL [R1+0x138], R13 ;  /* 0x0001380d01007387 */ /* 0x0003e80000100800 */
[----:B------:R4:W-:Y:S01]  /*147d40*/  STL [R1+0x130], R11 ;  /* 0x0001300b01007387 */ /* 0x0009e20000100800 */
[----:B------:R-:W-:-:S03]  /*147d50*/  PRMT R16, R3, 0x3340, R0 ;  /* 0x0000334003107816 */ /* 0x000fc60000000000 */
[----:B------:R-:W3:Y:S04]  /*147d60*/  LDL.LU R23, [R1+0x140] ;  /* 0x0001400001177983 */ /* 0x000ee80000300800 */
[----:B------:R-:W3:Y:S04]  /*147d70*/  LDL.LU R28, [R1+0x4a8] ;  /* 0x0004a800011c7983 */ /* 0x000ee80000300800 */
[----:B------:R-:W3:Y:S04]  /*147d80*/  LDL.LU R29, [R1+0x148] ;  /* 0x00014800011d7983 */ /* 0x000ee80000300800 */
[----:B------:R-:W3:Y:S04]  /*147d90*/  LDL.LU R9, [R1+0x49c] ;  /* 0x00049c0001097983 */ /* 0x000ee80000300800 */
[----:B-1----:R-:W3:Y:S01]  /*147da0*/  LDL.LU R13, [R1+0x4e34] ;  /* 0x004e3400010d7983 */ /* 0x002ee20000300800 */
[----:B----4-:R-:W-:-:S03]  /*147db0*/  PRMT R11, R4, 0x3340, R6 ;  /* 0x00003340040b7816 */ /* 0x010fc60000000006 */
[----:B------:R-:W4:Y:S04]  /*147dc0*/  LDL.LU R18, [R1+0x658] ;  /* 0x0006580001127983 */ /* 0x000f280000300800 */
[----:B------:R-:W4:Y:S01]  /*147dd0*/  LDL.LU R19, [R1+0x2ac8] ;  /* 0x002ac80001137983 */ /* 0x000f220000300800 */
[----:B------:R-:W-:Y:S02]  /*147de0*/  PRMT R11, R11, 0x5410, R16 ;  /* 0x000054100b0b7816 */ /* 0x000fe40000000010 */
[----:B------:R-:W-:-:S05]  /*147df0*/  IADD3 R16, P1, PT, R2, R25, RZ ;  /* 0x0000001902107210 */ /* 0x000fca0007f3e0ff */
[----:B------:R-:W-:Y:S01]  /*147e00*/  IMAD.X R17, R10, 0x1, R24, P1 ;  /* 0x000000010a117824 */ /* 0x000fe200008e0618 */
[----:B------:R-:W-:Y:S04]  /*147e10*/  STL [R1+0x26e8], R11 ;  /* 0x0026e80b01007387 */ /* 0x000fe80000100800 */
[----:B------:R1:W-:Y:S04]  /*147e20*/  STL.64 [R1+0xbe8], R16 ;  /* 0x000be81001007387 */ /* 0x0003e80000100a00 */
[----:B-1----:R-:W4:Y:S01]  /*147e30*/  LDL.LU.64 R16, [R1+0x58b8] ;  /* 0x0058b80001107983 */ /* 0x002f220000300a00 */
[----:B------:R-:W-:-:S02]  /*147e40*/  SHF.R.U32.HI R4, RZ, 0x8, R4 ;  /* 0x00000008ff047819 */ /* 0x000fc40000011604 */
[----:B------:R-:W-:Y:S02]  /*147e50*/  SHF.R.U32.HI R6, RZ, 0x8, R6 ;  /* 0x00000008ff067819 */ /* 0x000fe40000011606 */
[----:B------:R-:W-:Y:S02]  /*147e60*/  LOP3.LUT R4, R4, 0xffff, RZ, 0xc0, !PT ;  /* 0x0000ffff04047812 */ /* 0x000fe400078ec0ff */
[----:B------:R-:W-:-:S04]  /*147e70*/  LOP3.LUT R6, R6, 0xffff, RZ, 0xc0, !PT ;  /* 0x0000ffff06067812 */ /* 0x000fc800078ec0ff */
[----:B------:R-:W-:Y:S02]  /*147e80*/  PRMT R11, R4, 0x3340, R6 ;  /* 0x00003340040b7816 */ /* 0x000fe40000000006 */
[----:B------:R-:W-:-:S03]  /*147e90*/  SHF.R.U32.HI R3, RZ, 0x8, R3 ;  /* 0x00000008ff037819 */ /* 0x000fc60000011603 */
[----:B------:R-:W-:Y:S01]  /*147ea0*/  STL [R1+0x510], R11 ;  /* 0x0005100b01007387 */ /* 0x000fe20000100800 */
[----:B------:R-:W-:Y:S02]  /*147eb0*/  LOP3.LUT R3, R3, 0xffff, RZ, 0xc0, !PT ;  /* 0x0000ffff03037812 */ /* 0x000fe400078ec0ff */
[----:B--2---:R-:W-:-:S05]  /*147ec0*/  PRMT R6, R7, 0x5410, R5 ;  /* 0x0000541007067816 */ /* 0x004fca0000000005 */
[----:B------:R1:W-:Y:S02]  /*147ed0*/  STL [R1+0x13c], R6 ;  /* 0x00013c0601007387 */ /* 0x0003e40000100800 */
[----:B-1----:R-:W-:Y:S02]  /*147ee0*/  PRMT R6, R3, 0x3340, R0 ;  /* 0x0000334003067816 */ /* 0x002fe40000000000 */
[----:B---3--:R-:W-:Y:S02]  /*147ef0*/  PRMT R3, R12, 0x5410, R8 ;  /* 0x000054100c037816 */ /* 0x008fe40000000008 */
[----:B------:R-:W-:Y:S02]  /*147f00*/  PRMT R28, R28, 0x5410, R23 ;  /* 0x000054101c1c7816 */ /* 0x000fe40000000017 */
[----:B----4-:R-:W-:-:S05]  /*147f10*/  IADD3 R4, P1, PT, R2, R17, RZ ;  /* 0x0000001102047210 */ /* 0x010fca0007f3e0ff */
[----:B------:R-:W-:-:S05]  /*147f20*/  IMAD.X R5, R10, 0x1, R15, P1 ;  /* 0x000000010a057824 */ /* 0x000fca00008e060f */
[----:B------:R1:W-:Y:S04]  /*147f30*/  STL.64 [R1+0xbe0], R4 ;  /* 0x000be00401007387 */ /* 0x0003e80000100a00 */
[----:B------:R-:W-:Y:S04]  /*147f40*/  STL [R1+0x318], R6 ;  /* 0x0003180601007387 */ /* 0x000fe80000100800 */
[----:B------:R2:W-:Y:S04]  /*147f50*/  STL [R1+0x144], R3 ;  /* 0x0001440301007387 */ /* 0x0005e80000100800 */
[----:B------:R-:W3:Y:S01]  /*147f60*/  LDL.LU R11, [R1+0x14c] ;  /* 0x00014c00010b7983 */ /* 0x000ee20000300800 */
[----:B-1----:R-:W-:-:S03]  /*147f70*/  IADD3 R4, P1, PT, R2, R16, RZ ;  /* 0x0000001002047210 */ /* 0x002fc60007f3e0ff */
[----:B--2---:R-:W3:Y:S02]  /*147f80*/  LDL.LU R3, [R1+0x498] ;  /* 0x0004980001037983 */ /* 0x004ee40000300800 */
[----:B------:R-:W-:-:S05]  /*147f90*/  IMAD.X R5, R10, 0x1, R14, P1 ;  /* 0x000000010a057824 */ /* 0x000fca00008e060e */
[----:B------:R1:W-:Y:S04]  /*147fa0*/  STL.64 [R1+0xc08], R4 ;  /* 0x000c080401007387 */ /* 0x0003e80000100a00 */
[----:B-1----:R-:W2:Y:S04]  /*147fb0*/  LDL.LU R4, [R1+0x154] ;  /* 0x0001540001047983 */ /* 0x002ea80000300800 */
[----:B------:R-:W2:Y:S04]  /*147fc0*/  LDL.LU R6, [R1+0x490] ;  /* 0x0004900001067983 */ /* 0x000ea80000300800 */
[----:B------:R-:W4:Y:S04]  /*147fd0*/  LDL.LU R5, [R1+0x150] ;  /* 0x0001500001057983 */ /* 0x000f280000300800 */
[----:B------:R-:W4:Y:S04]  /*147fe0*/  LDL.LU R7, [R1+0x494] ;  /* 0x0004940001077983 */ /* 0x000f280000300800 */
[----:B------:R-:W2:Y:S04]  /*147ff0*/  LDL.LU R8, [R1+0x65c] ;  /* 0x00065c0001087983 */ /* 0x000ea80000300800 */
[----:B------:R-:W2:Y:S04]  /*148000*/  LDL.LU R12, [R1+0x4e4c] ;  /* 0x004e4c00010c7983 */ /* 0x000ea80000300800 */
[----:B------:R-:W2:Y:S01]  /*148010*/  LDL.LU R23, [R1+0x58b0] ;  /* 0x0058b00001177983 */ /* 0x000ea20000300800 */
[----:B------:R-:W-:-:S03]  /*148020*/  PRMT R29, R9, 0x5410, R29 ;  /* 0x00005410091d7816 */ /* 0x000fc6000000001d */
[----:B------:R-:W3:Y:S04]  /*148030*/  LDL.LU R9, [R1+0x2acc] ;  /* 0x002acc0001097983 */ /* 0x000ee80000300800 */
[----:B------:R1:W-:Y:S04]  /*148040*/  STL [R1+0x140], R28 ;  /* 0x0001401c01007387 */ /* 0x0003e80000100800 */
[----:B------:R0:W-:Y:S01]  /*148050*/  STL [R1+0x148], R29 ;  /* 0x0001481d01007387 */ /* 0x0001e20000100800 */
[----:B-1----:R-:W-:Y:S02]  /*148060*/  LOP3.LUT R28, R13, 0xffff, RZ, 0xc0, !PT ;  /* 0x0000ffff0d1c7812 */ /* 0x002fe400078ec0ff */
[----:B------:R-:W-:-:S02]  /*148070*/  LOP3.LUT R13, R18, 0xffff, RZ, 0xc0, !PT ;  /* 0x0000ffff120d7812 */ /* 0x000fc400078ec0ff */
[----:B0-----:R-:W-:Y:S02]  /*148080*/  LOP3.LUT R29, R19, 0xffff, RZ, 0xc0, !PT ;  /* 0x0000ffff131d7812 */ /* 0x001fe400078ec0ff */
[----:B------:R-:W-:Y:S02]  /*148090*/  PRMT R19, R13, 0x3340, R0 ;  /* 0x000033400d137816 */ /* 0x000fe40000000000 */
[----:B------:R-:W-:-:S04]  /*1480a0*/  PRMT R18, R28, 0x3340, R29 ;  /* 0x000033401c127816 */ /* 0x000fc8000000001d */
[----:B------:R-:W-:Y:S02]  /*1480b0*/  PRMT R19, R18, 0x5410, R19 ;  /* 0x0000541012137816 */ /* 0x000fe40000000013 */
[----:B------:R-:W-:-:S03]  /*1480c0*/  LOP3.LUT R21, R21, 0xffff, RZ, 0xc0, !PT ;  /* 0x0000ffff15157812 */ /* 0x000fc600078ec0ff */
[----:B------:R0:W-:Y:S01]  /*1480d0*/  STL [R1+0x26dc], R19 ;  /* 0x0026dc1301007387 */ /* 0x0001e20000100800 */
[----:B------:R-:W-:Y:S02]  /*1480e0*/  PRMT R21, R21, 0x3340, R0 ;  /* 0x0000334015157816 */ /* 0x000fe40000000000 */
[----:B--2---:R-:W-:-:S05]  /*1480f0*/  IADD3 R18, P1, PT, R2, R23, RZ ;  /* 0x0000001702127210 */ /* 0x004fca0007f3e0ff */
[----:B0-----:R-:W-:-:S05]  /*148100*/  IMAD.X R19, R10, 0x1, R22, P1 ;  /* 0x000000010a137824 */ /* 0x001fca00008e0616 */
[----:B------:R0:W-:Y:S04]  /*148110*/  STL.64 [R1+0xc30], R18 ;  /* 0x000c301201007387 */ /* 0x0001e80000100a00 */
[----:B0-----:R-:W2:Y:S04]  /*148120*/  LDL.LU.64 R18, [R1+0x58a8] ;  /* 0x0058a80001127983 */ /* 0x001ea80000300a00 */
[----:B------:R0:W-:Y:S04]  /*148130*/  STL.64 [R1+0x5890], R22 ;  /* 0x0058901601007387 */ /* 0x0001e80000100a00 */
[----:B0-----:R-:W2:Y:S04]  /*148140*/  LDL.LU R22, [R1+0x158] ;  /* 0x0001580001167983 */ /* 0x001ea80000300800 */
[----:B------:R-:W2:Y:S04]  /*148150*/  LDL.LU R23, [R1+0x4a4] ;  /* 0x0004a40001177983 */ /* 0x000ea80000300800 */
[----:B------:R0:W-:Y:S04]  /*148160*/  STL [R1+0x314], R21 ;  /* 0x0003141501007387 */ /* 0x0001e80000100800 */
[----:B0-----:R-:W2:Y:S01]  /*148170*/  LDL.LU R21, [R1+0x58a0] ;  /* 0x0058a00001157983 */ /* 0x001ea20000300800 */
[----:B------:R-:W-:-:S02]  /*148180*/  SHF.R.U32.HI R28, RZ, 0x8, R28 ;  /* 0x00000008ff1c7819 */ /* 0x000fc4000001161c */
[----:B------:R-:W-:Y:S02]  /*148190*/  SHF.R.U32.HI R29, RZ, 0x8, R29 ;  /* 0x00000008ff1d7819 */ /* 0x000fe4000001161d */
[----:B------:R-:W-:Y:S02]  /*1481a0*/  LOP3.LUT R28, R28, 0xffff, RZ, 0xc0, !PT ;  /* 0x0000ffff1c1c7812 */ /* 0x000fe400078ec0ff */
[----:B------:R-:W-:-:S04]  /*1481b0*/  LOP3.LUT R29, R29, 0xffff, RZ, 0xc0, !PT ;  /* 0x0000ffff1d1d7812 */ /* 0x000fc800078ec0ff */
[----:B------:R-:W-:-:S05]  /*1481c0*/  PRMT R29, R28, 0x3340, R29 ;  /* 0x000033401c1d7816 */ /* 0x000fca000000001d */
[----:B------:R0:W-:Y:S01]  /*1481d0*/  STL [R1+0x50c], R29 ;  /* 0x00050c1d01007387 */ /* 0x0001e20000100800 */
[----:B------:R-:W-:Y:S02]  /*1481e0*/  PRMT R4, R6, 0x5410, R4 ;  /* 0x0000541006047816 */ /* 0x000fe40000000004 */
[----:B--2---:R-:W-:-:S05]  /*1481f0*/  IADD3 R28, P1, PT, R2, R21, RZ ;  /* 0x00000015021c7210 */ /* 0x004fca0007f3e0ff */
[----:B0-----:R-:W-:-:S05]  /*148200*/  IMAD.X R29, R10, 0x1, R19, P1 ;  /* 0x000000010a1d7824 */ /* 0x001fca00008e0613 */
[----:B------:R0:W-:Y:S01]  /*148210*/  STL.64 [R1+0xc28], R28 ;  /* 0x000c281c01007387 */ /* 0x0001e20000100a00 */
[----:B------:R-:W-:Y:S02]  /*148220*/  PRMT R23, R23, 0x5410, R22 ;  /* 0x0000541017177816 */ /* 0x000fe40000000016 */
[----:B------:R-:W-:Y:S01]  /*148230*/  IADD3 R22, P1, PT, R2, R20, RZ ;  /* 0x0000001402167210 */ /* 0x000fe20007f3e0ff */
[----:B0-----:R-:W2:Y:S04]  /*148240*/  LDL.LU.64 R28, [R1+0x5898] ;  /* 0x00589800011c7983 */ /* 0x001ea80000300a00 */
[----:B------:R0:W-:Y:S02]  /*148250*/  STL [R1+0x8cc], R23 ;  /* 0x0008cc1701007387 */ /* 0x0001e40000100800 */
[----:B0-----:R-:W-:Y:S01]  /*148260*/  IMAD.X R23, R10, 0x1, R18, P1 ;  /* 0x000000010a177824 */ /* 0x001fe200008e0612 */
[----:B---3--:R-:W-:-:S02]  /*148270*/  PRMT R10, R3, 0x5410, R11 ;  /* 0x00005410030a7816 */ /* 0x008fc4000000000b */
[----:B----4-:R-:W-:Y:S02]  /*148280*/  PRMT R3, R7, 0x5410, R5 ;  /* 0x0000541007037816 */ /* 0x010fe40000000005 */
[----:B------:R-:W-:Y:S04]  /*148290*/  STL.64 [R1+0xc68], R22 ;  /* 0x000c681601007387 */ /* 0x000fe80000100a00 */
[----:B------:R-:W-:Y:S04]  /*1482a0*/  STL [R1+0x14c], R10 ;  /* 0x00014c0a01007387 */ /* 0x000fe80000100800 */
[----:B------:R-:W-:Y:S01]  /*1482b0*/  STL [R1+0x158], R4 ;  /* 0x0001580401007387 */ /* 0x000fe20000100800 */
[----:B------:R-:W-:-:S03]  /*1482c0*/  LOP3.LUT R11, R8, 0xffff, RZ, 0xc0, !PT ;  /* 0x0000ffff080b7812 */ /* 0x000fc600078ec0ff */
[----:B------:R0:W-:Y:S04]  /*1482d0*/  STL [R1+0x150], R3 ;  /* 0x0001500301007387 */ /* 0x0001e80000100800 */
[----:B0-----:R-:W3:Y:S04]  /*1482e0*/  LDL.LU R3, [R1+0x16c] ;  /* 0x00016c0001037983 */ /* 0x001ee80000300800 */
[----:B------:R-:W3:Y:S04]  /*1482f0*/  LDL.LU R5, [R1+0x488] ;  /* 0x0004880001057983 */ /* 0x000ee80000300800 */
[----:B------:R0:W-:Y:S04]  /*148300*/  STL [R1+0x5810], R11 ;  /* 0x0058100b01007387 */ /* 0x0001e80000100800 */
[----:B------:R-:W4:Y:S04]  /*148310*/  LDL.LU R4, [R1+0x15c] ;  /* 0x00015c0001047983 */ /* 0x000f280000300800 */
[----:B------:R-:W4:Y:S01]  /*148320*/  LDL.LU R6, [R1+0x480] ;  /* 0x0004800001067983 */ /* 0x000f220000300800 */
[----:B------:R-:W-:-:S03]  /*148330*/  VIADD R10, R2, UR5 ;  /* 0x00000005020a7c36 */ /* 0x000fc60008000000 */
[----:B------:R-:W4:Y:S04]  /*148340*/  LDL.LU R2, [R1+0x52e0] ;  /* 0x0052e00001027983 */ /* 0x000f280000300800 */
[----:B------:R-:W4:Y:S04]  /*148350*/  LDL.LU R7, [R1+0x4fec] ;  /* 0x004fec0001077983 */ /* 0x000f280000300800 */
[----:B------:R-:W4:Y:S01]  /*148360*/  LDL.LU R8, [R1+0x52bc] ;  /* 0x0052bc0001087983 */ /* 0x000f220000300800 */
[----:B------:R-:W-:Y:S02]  /*148370*/  LOP3.LUT R12, R12, 0xffff, RZ, 0xc0, !PT ;  /* 0x0000ffff0c0c7812 */ /* 0x000fe400078ec0ff */
[----:B------:R-:W-:-:S02]  /*148380*/  LOP3.LUT R9, R9, 0xffff, RZ, 0xc0, !PT ;  /* 0x0000ffff09097812 */ /* 0x000fc400078ec0ff */
[----:B------:R-:W-:Y:S02]  /*148390*/  PRMT R22, R11, 0x3340, R0 ;  /* 0x000033400b167816 */ /* 0x000fe40000000000 */
[----:B------:R-:W-:Y:S01]  /*1483a0*/  SHF.R.U32.HI R13, RZ, 0x8, R13 ;  /* 0x00000008ff0d7819 */ /* 0x000fe2000001160d */
[----:B------:R-:W1:Y:S01]  /*1483b0*/  LDCU UR5, c[0x0][0x3b8] ;  /* 0x00007700ff0577ac */ /* 0x000e620008000800 */
[----:B0-----:R-:W-:-:S04]  /*1483c0*/  PRMT R11, R12, 0x3340, R9 ;  /* 0x000033400c0b7816 */ /* 0x001fc80000000009 */
[----:B------:R-:W-:Y:S02]  /*1483d0*/  PRMT R23, R11, 0x5410, R22 ;  /* 0x000054100b177816 */ /* 0x000fe40000000016 */
[----:B------:R-:W-:-:S03]  /*1483e0*/  SHF.R.S32.HI R11, RZ, 0x1f, R10 ;  /* 0x0000001fff0b7819 */ /* 0x000fc6000001140a */
[----:B------:R0:W-:Y:S01]  /*1483f0*/  STL [R1+0x26d8], R23 ;  /* 0x0026d81701007387 */ /* 0x0001e20000100800 */
[----:B------:R-:W-:Y:S02]  /*148400*/  SHF.R.U32.HI R12, RZ, 0x8, R12 ;  /* 0x00000008ff0c7819 */ /* 0x000fe4000001160c */
[----:B------:R-:W-:Y:S02]  /*148410*/  SHF.R.U32.HI R9, RZ, 0x8, R9 ;  /* 0x00000008ff097819 */ /* 0x000fe40000011609 */
[----:B--2---:R-:W-:Y:S01]  /*148420*/  IADD3 R22, P1, PT, R10, R29, RZ ;  /* 0x0000001d0a167210 */ /* 0x004fe20007f3e0ff */
[----:B------:R-:W-:Y:S04]  /*148430*/  STL [R1+0x5878], R29 ;  /* 0x0058781d01007387 */ /* 0x000fe80000100800 */
[----:B0-----:R-:W-:Y:S01]  /*148440*/  IMAD.X R23, R11, 0x1, R28, P1 ;  /* 0x000000010b177824 */ /* 0x001fe200008e061c */
[----:B------:R-:W-:Y:S04]  /*148450*/  STL [R1+0x587c], R28 ;  /* 0x00587c1c01007387 */ /* 0x000fe80000100800 */
[----:B------:R0:W-:Y:S02]  /*148460*/  STL.64 [R1+0xc20], R22 ;  /* 0x000c201601007387 */ /* 0x0001e40000100a00 */
[----:B0-----:R-:W-:-:S02]  /*148470*/  LOP3.LUT R23, R13, 0xffff, RZ, 0xc0, !PT ;  /* 0x0000ffff0d177812 */ /* 0x001fc400078ec0ff */
[----:B------:R-:W-:Y:S02]  /*148480*/  LOP3.LUT R13, R12, 0xffff, RZ, 0xc0, !PT ;  /* 0x0000ffff0c0d7812 */ /* 0x000fe400078ec0ff */
[----:B------:R-:W-:Y:S01]  /*148490*/  LOP3.LUT R22, R9, 0xffff, RZ, 0xc0, !PT ;  /* 0x0000ffff09167812 */ /* 0x000fe200078ec0ff */
[----:B------:R-:W2:Y:S01]  /*1484a0*/  LDL.LU R12, [R1+0x160] ;  /* 0x00016000010c7983 */ /* 0x000ea20000300800 */
[----:B------:R-:W-:-:S03]  /*1484b0*/  PRMT R28, R23, 0x3340, R0 ;  /* 0x00003340171c7816 */ /* 0x000fc60000000000 */
[----:B------:R-:W2:Y:S01]  /*1484c0*/  LDL.LU R9, [R1+0x484] ;  /* 0x0004840001097983 */ /* 0x000ea20000300800 */
[----:B------:R-:W-:Y:S02]  /*1484d0*/  PRMT R13, R13, 0x3340, R22 ;  /* 0x000033400d0d7816 */ /* 0x000fe40000000016 */
[----:B------:R-:W-:Y:S01]  /*1484e0*/  IADD3 R22, P1, PT, R10, R27, RZ ;  /* 0x0000001b0a167210 */ /* 0x000fe20007f3e0ff */
[----:B------:R-:W-:Y:S04]  /*1484f0*/  STL [R1+0x310], R28 ;  /* 0x0003101c01007387 */ /* 0x000fe80000100800 */
[----:B------:R0:W-:Y:S01]  /*148500*/  STL [R1+0x5868], R27 ;  /* 0x0058681b01007387 */ /* 0x0001e20000100800 */
[----:B------:R-:W-:-:S03]  /*148510*/  IMAD.X R23, R11, 0x1, R26, P1 ;  /* 0x000000010b177824 */ /* 0x000fc600008e061a */
[----:B------:R0:W-:Y:S01]  /*148520*/  STL [R1+0x554], R13 ;  /* 0x0005540d01007387 */ /* 0x0001e20000100800 */
[----:B---3--:R-:W-:-:S03]  /*148530*/  PRMT R3, R5, 0x5410, R3 ;  /* 0x0000541005037816 */ /* 0x008fc60000000003 */
[----:B------:R-:W-:Y:S01]  /*148540*/  STL [R1+0x5888], R26 ;  /* 0x0058881a01007387 */ /* 0x000fe20000100800 */
[----:B----4-:R-:W-:-:S03]  /*148550*/  PRMT R4, R6, 0x5410, R4 ;  /* 0x0000541006047816 */ /* 0x010fc60000000004 */
[----:B0-----:R-:W3:Y:S04]  /*148560*/  LDL.LU R27, [R1+0x47c] ;  /* 0x00047c00011b7983 */ /* 0x001ee80000300800 */
[----:B------:R-:W-:Y:S04]  /*148570*/  STL.64 [R1+0xc60], R22 ;  /* 0x000c601601007387 */ /* 0x000fe80000100a00 */
[----:B------:R-:W4:Y:S04]  /*148580*/  LDL.LU R28, [R1+0x168] ;  /* 0x00016800011c7983 */ /* 0x000f280000300800 */
[----:B------:R0:W-:Y:S04]  /*148590*/  STL [R1+0x154], R3 ;  /* 0x0001540301007387 */ /* 0x0001e80000100800 */
[----:B------:R-:W4:Y:S01]  /*1485a0*/  LDL.LU R29, [R1+0x30c] ;  /* 0x00030c00011d7983 */ /* 0x000f220000300800 */
[----:B------:R-:W-:-:S02]  /*1485b0*/  LOP3.LUT R2, R2, 0xffff, RZ, 0xc0, !PT ;  /* 0x0000ffff02027812 */ /* 0x000fc400078ec0ff */
[----:B------:R-:W-:Y:S01]  /*1485c0*/  LOP3.LUT R13, R7, 0xffff, RZ, 0xc0, !PT ;  /* 0x0000ffff070d7812 */ /* 0x000fe200078ec0ff */
[----:B0-----:R-:W3:Y:S04]  /*1485d0*/  LDL.LU R3, [R1+0x52e4] ;  /* 0x0052e40001037983 */ /* 0x001ee80000300800 */
[----:B------:R-:W3:Y:S04]  /*1485e0*/  LDL.LU R5, [R1+0x4ff8] ;  /* 0x004ff80001057983 */ /* 0x000ee80000300800 */
[----:B------:R-:W3:Y:S04]  /*1485f0*/  LDL.LU R11, [R1+0x52c0] ;  /* 0x0052c000010b7983 */ /* 0x000ee80000300800 */
[----:B------:R0:W-:Y:S01]  /*148600*/  STL [R1+0x15c], R4 ;  /* 0x00015c0401007387 */ /* 0x0001e20000100800 */
[----:B------:R-:W-:-:S02]  /*148610*/  PRMT R7, R13, 0x3340, R0 ;  /* 0x000033400d077816 */ /* 0x000fc40000000000 */
[----:B0-----:R-:W-:-:S04]  /*148620*/  LOP3.LUT R4, R8, 0xffff, RZ, 0xc0, !PT ;  /* 0x0000ffff08047812 */ /* 0x001fc800078ec0ff */
[----:B------:R-:W-:-:S04]  /*148630*/  PRMT R6, R2, 0x3340, R4 ;  /* 0x0000334002067816 */ /* 0x000fc80000000004 */
[----:B------:R-:W-:Y:S02]  /*148640*/  PRMT R8, R6, 0x5410, R7 ;  /* 0x0000541006087816 */ /* 0x000fe40000000007 */
[----:B------:R-:W-:-:S03]  /*148650*/  IADD3 R6, P1, PT, R10, R25, RZ ;  /* 0x000000190a067210 */ /* 0x000fc60007f3e0ff */
[----:B------:R-:W-:Y:S04]  /*148660*/  STL [R1+0x94c], R8 ;  /* 0x00094c0801007387 */ /* 0x000fe80000100800 */
[----:B------:R0:W-:Y:S04]  /*148670*/  STL.64 [R1+0x5870], R24 ;  /* 0x0058701801007387 */ /* 0x0001e80000100a00 */
[----:B0-----:R-:W3:Y:S01]  /*148680*/  LDL.LU R25, [R1+0x164] ;  /* 0x0001640001197983 */ /* 0x001ee20000300800 */
[----:B------:R-:W-:Y:S02]  /*148690*/  SHF.R.S32.HI R26, RZ, 0x1f, R10 ;  /* 0x0000001fff1a7819 */ /* 0x000fe4000001140a */
[----:B------:R-:W-:-:S02]  /*1486a0*/  SHF.R.U32.HI R2, RZ, 0x8, R2 ;  /* 0x00000008ff027819 */ /* 0x000fc40000011602 */
[----:B------:R-:W-:Y:S01]  /*1486b0*/  SHF.R.U32.HI R4, RZ, 0x8, R4 ;  /* 0x00000008ff047819 */ /* 0x000fe20000011604 */
[----:B------:R-:W-:Y:S01]  /*1486c0*/  IMAD.X R7, R26, 0x1, R24, P1 ;  /* 0x000000011a077824 */ /* 0x000fe200008e0618 */
[----:B------:R-:W-:Y:S02]  /*1486d0*/  LOP3.LUT R2, R2, 0xffff, RZ, 0xc0, !PT ;  /* 0x0000ffff02027812 */ /* 0x000fe400078ec0ff */
[----:B------:R-:W-:Y:S02]  /*1486e0*/  LOP3.LUT R4, R4, 0xffff, RZ, 0xc0, !PT ;  /* 0x0000ffff04047812 */ /* 0x000fe400078ec0ff */
[----:B------:R0:W-:Y:S01]  /*1486f0*/  STL.64 [R1+0xc58], R6 ;  /* 0x000c580601007387 */ /* 0x0001e20000100a00 */
[----:B------:R-:W-:Y:S02]  /*148700*/  IADD3 R22, P1, PT, R10, R17, RZ ;  /* 0x000000110a167210 */ /* 0x000fe40007f3e0ff */
[----:B0-----:R-:W-:Y:S02]  /*148710*/  PRMT R6, R2, 0x3340, R4 ;  /* 0x0000334002067816 */ /* 0x001fe40000000004 */
[----:B------:R-:W3:Y:S04]  /*148720*/  LDL.LU R4, [R1+0x174] ;  /* 0x0001740001047983 */ /* 0x000ee80000300800 */
[----:B------:R0:W-:Y:S01]  /*148730*/  STL [R1+0x504], R6 ;  /* 0x0005040601007387 */ /* 0x0001e20000100800 */
[----:B------:R-:W-:-:S03]  /*148740*/  IMAD.X R23, R26, 0x1, R15, P1 ;  /* 0x000000011a177824 */ /* 0x000fc600008e060f */
[----:B0-----:R-:W3:Y:S01]  /*148750*/  LDL.LU R6, [R1+0x478] ;  /* 0x0004780001067983 */ /* 0x001ee20000300800 */
[----:B------:R-:W-:-:S04]  /*148760*/  SHF.R.U32.HI R13, RZ, 0x8, R13 ;  /* 0x00000008ff0d7819 */ /* 0x000fc8000001160d */
[----:B------:R-:W-:-:S04]  /*148770*/  LOP3.LUT R13, R13, 0xffff, RZ, 0xc0, !PT ;  /* 0x0000ffff0d0d7812 */ /* 0x000fc800078ec0ff */
[----:B------:R-:W-:Y:S02]  /*148780*/  PRMT R13, R13, 0x3340, R0 ;  /* 0x000033400d0d7816 */ /* 0x000fe40000000000 */
[----:B--2---:R-:W-:-:S05]  /*148790*/  PRMT R2, R9, 0x5410, R12 ;  /* 0x0000541009027816 */ /* 0x004fca000000000c */
[----:B------:R0:W-:Y:S04]  /*1487a0*/  STL [R1+0x160], R2 ;  /* 0x0001600201007387 */ /* 0x0001e80000100800 */
[----:B------:R-:W2:Y:S04]  /*1487b0*/  LDL.LU R7, [R1+0x170] ;  /* 0x0001700001077983 */ /* 0x000ea80000300800 */
[----:B0-----:R-:W2:Y:S04]  /*1487c0*/  LDL.LU R2, [R1+0x470] ;  /* 0x0004700001027983 */ /* 0x001ea80000300800 */
[----:B------:R-:W2:Y:S04]  /*1487d0*/  LDL.LU R8, [R1+0x52d0] ;  /* 0x0052d00001087983 */ /* 0x000ea80000300800 */
[----:B------:R-:W2:Y:S04]  /*1487e0*/  LDL.LU R12, [R1+0x4fc4] ;  /* 0x004fc400010c7983 */ /* 0x000ea80000300800 */
[----:B------:R-:W2:Y:S04]  /*1487f0*/  LDL.LU R9, [R1+0x507c] ;  /* 0x00507c0001097983 */ /* 0x000ea80000300800 */
[----:B------:R0:W-:Y:S04]  /*148800*/  STL.64 [R1+0xca8], R22 ;  /* 0x000ca81601007387 */ /* 0x0001e80000100a00 */
[----:B0-----:R-:W2:Y:S01]  /*148810*/  LDL.LU.64 R22, [R1+0x5890] ;  /* 0x0058900001167983 */ /* 0x001ea20000300a00 */
[----:B----4-:R-:W-:-:S02]  /*148820*/  PRMT R24, R29, 0x5410, R28 ;  /* 0x000054101d187816 */ /* 0x010fc4000000001c */
[----:B---3--:R-:W-:Y:S02]  /*148830*/  LOP3.LUT R3, R3, 0xffff, RZ, 0xc0, !PT ;  /* 0x0000ffff03037812 */ /* 0x008fe400078ec0ff */
[----:B------:R-:W-:Y:S02]  /*148840*/  LOP3.LUT R5, R5, 0xffff, RZ, 0xc0, !PT ;  /* 0x0000ffff05057812 */ /* 0x000fe400078ec0ff */
[----:B------:R-:W-:Y:S02]  /*148850*/  LOP3.LUT R11, R11, 0xffff, RZ, 0xc0, !PT ;  /* 0x0000ffff0b0b7812 */ /* 0x000fe400078ec0ff */
[----:B------:R-:W-:-:S05]  /*148860*/  PRMT R25, R27, 0x5410, R25 ;  /* 0x000054101b197816 */ /* 0x000fca0000000019 */
[----:B------:R0:W-:Y:S04]  /*148870*/  STL [R1+0x164], R25 ;  /* 0x0001641901007387 */ /* 0x0001e80000100800 */
[----:B------:R3:W-:Y:S01]  /*148880*/  STL [R1+0x16c], R24 ;  /* 0x00016c1801007387 */ /* 0x0007e20000100800 */
[----:B0-----:R-:W-:Y:S02]  /*148890*/  PRMT R25, R5, 0x3340, R0 ;  /* 0x0000334005197816 */ /* 0x001fe40000000000 */
[----:B---3--:R-:W-:Y:S02]  /*1488a0*/  PRMT R24, R3, 0x3340, R11 ;  /* 0x0000334003187816 */ /* 0x008fe4000000000b */
[----:B------:R-:W-:Y:S02]  /*1488b0*/  SHF.R.U32.HI R3, RZ, 0x8, R3 ;  /* 0x00000008ff037819 */ /* 0x000fe40000011603 */
[----:B------:R-:W-:-:S02]  /*1488c0*/  SHF.R.U32.HI R11, RZ, 0x8, R11 ;  /* 0x00000008ff0b7819 */ /* 0x000fc4000001160b */
[----:B------:R-:W-:Y:S02]  /*1488d0*/  PRMT R27, R24, 0x5410, R25 ;  /* 0x00005410181b7816 */ /* 0x000fe40000000019 */
[----:B------:R-:W-:Y:S02]  /*1488e0*/  IADD3 R24, P1, PT, R10, R16, RZ ;  /* 0x000000100a187210 */ /* 0x000fe40007f3e0ff */
[----:B------:R-:W-:Y:S02]  /*1488f0*/  LOP3.LUT R3, R3, 0xffff, RZ, 0xc0, !PT ;  /* 0x0000ffff03037812 */ /* 0x000fe400078ec0ff */
[----:B------:R-:W-:Y:S01]  /*148900*/  LOP3.LUT R11, R11, 0xffff, RZ, 0xc0, !PT ;  /* 0x0000ffff0b0b7812 */ /* 0x000fe200078ec0ff */
[----:B------:R-:W-:-:S03]  /*148910*/  IMAD.X R25, R26, 0x1, R14, P1 ;  /* 0x000000011a197824 */ /* 0x000fc600008e060e */
[----:B------:R-:W-:Y:S01]  /*148920*/  PRMT R3, R3, 0x3340, R11 ;  /* 0x0000334003037816 */ /* 0x000fe2000000000b */
[----:B------:R-:W-:Y:S04]  /*148930*/  STL.64 [R1+0x5880], R16 ;  /* 0x0058801001007387 */ /* 0x000fe80000100a00 */
[----:B------:R-:W-:Y:S04]  /*148940*/  STL [R1+0x93c], R27 ;  /* 0x00093c1b01007387 */ /* 0x000fe80000100800 */
[----:B------:R-:W-:Y:S04]  /*148950*/  STL.64 [R1+0xca0], R24 ;  /* 0x000ca01801007387 */ /* 0x000fe80000100a00 */
[----:B------:R-:W-:Y:S04]  /*148960*/  STL [R1+0x30c], R13 ;  /* 0x00030c0d01007387 */ /* 0x000fe80000100800 */
[----:B------:R0:W-:Y:S04]  /*148970*/  STL [R1+0x500], R3 ;  /* 0x0005000301007387 */ /* 0x0001e80000100800 */
[----:B------:R-:W3:Y:S04]  /*148980*/  LDL.LU R28, [R1+0x178] ;  /* 0x00017800011c7983 */ /* 0x000ee80000300800 */
[----:B------:R-:W3:Y:S01]  /*148990*/  LDL.LU R29, [R1+0x46c] ;  /* 0x00046c00011d7983 */ /* 0x000ee20000300800 */
[----:B0-----:R-:W-:-:S03]  /*1489a0*/  PRMT R3, R6, 0x5410, R4 ;  /* 0x0000541006037816 */ /* 0x001fc60000000004 */
[----:B------:R-:W4:Y:S01]  /*1489b0*/  LDL.LU R24, [R1+0x98] ;  /* 0x0000980001187983 */ /* 0x000f220000300800 */
[----:B--2---:R-:W-:Y:S02]  /*1489c0*/  PRMT R2, R2, 0x5410, R7 ;  /* 0x0000541002027816 */ /* 0x004fe40000000007 */
[----:B------:R-:W-:-:S05]  /*1489d0*/  IADD3 R16, P1, PT, R10, R23, RZ ;  /* 0x000000170a107210 */ /* 0x000fca0007f3e0ff */
[----:B------:R-:W-:-:S05]  /*1489e0*/  IMAD.X R17, R26, 0x1, R22, P1 ;  /* 0x000000011a117824 */ /* 0x000fca00008e0616 */
[----:B------:R0:W-:Y:S04]  /*1489f0*/  STL.64 [R1+0xcd8], R16 ;  /* 0x000cd81001007387 */ /* 0x0001e80000100a00 */
[----:B------:R-:W4:Y:S04]  /*148a00*/  LDL.LU R25, [R1+0x308] ;  /* 0x0003080001197983 */ /* 0x000f280000300800 */
[----:B------:R2:W-:Y:S04]  /*148a10*/  STL [R1+0x168], R3 ;  /* 0x0001680301007387 */ /* 0x0005e80000100800 */
[----:B------:R1:W-:Y:S01]  /*148a20*/  STL [R1+0x174], R2 ;  /* 0x0001740201007387 */ /* 0x0003e20000100800 */
[----:B------:R-:W-:-:S03]  /*148a30*/  IADD3 R6, P1, PT, R10, R21, RZ ;  /* 0x000000150a067210 */ /* 0x000fc60007f3e0ff */
[----:B------:R-:W4:Y:S04]  /*148a40*/  LDL.LU R11, [R1+0x180] ;  /* 0x00018000010b7983 */ /* 0x000f280000300800 */
[----:B------:R-:W4:Y:S01]  /*148a50*/  LDL.LU R13, [R1+0x468] ;  /* 0x00046800010d7983 */ /* 0x000f220000300800 */
[----:B0-----:R-:W-:Y:S02]  /*148a60*/  LOP3.LUT R16, R8, 0xffff, RZ, 0xc0, !PT ;  /* 0x0000ffff08107812 */ /* 0x001fe400078ec0ff */
[----:B--2---:R-:W-:Y:S02]  /*148a70*/  LOP3.LUT R3, R12, 0xffff, RZ, 0xc0, !PT ;  /* 0x0000ffff0c037812 */ /* 0x004fe400078ec0ff */
[----:B------:R-:W-:Y:S01]  /*148a80*/  LOP3.LUT R17, R9, 0xffff, RZ, 0xc0, !PT ;  /* 0x0000ffff09117812 */ /* 0x000fe200078ec0ff */
[----:B------:R-:W2:Y:S01]  /*148a90*/  LDL.LU R8, [R1+0x17c] ;  /* 0x00017c0001087983 */ /* 0x000ea20000300800 */
[----:B------:R-:W-:Y:S01]  /*148aa0*/  IMAD.X R7, R26, 0x1, R19, P1 ;  /* 0x000000011a077824 */ /* 0x000fe200008e0613 */
[----:B------:R-:W-:-:S02]  /*148ab0*/  PRMT R4, R3, 0x3340, R0 ;  /* 0x0000334003047816 */ /* 0x000fc40000000000 */
[--C-:B-1----:R-:W-:Y:S02]  /*148ac0*/  PRMT R2, R16, 0x3340, R17.reuse ;  /* 0x0000334010027816 */ /* 0x102fe40000000011 */
[----:B------:R-:W-:Y:S02]  /*148ad0*/  SHF.R.U32.HI R16, RZ, 0x8, R16 ;  /* 0x00000008ff107819 */ /* 0x000fe40000011610 */
[----:B------:R-:W-:Y:S01]  /*148ae0*/  SHF.R.U32.HI R17, RZ, 0x8, R17 ;  /* 0x00000008ff117819 */ /* 0x000fe20000011611 */
[----:B------:R-:W2:Y:S01]  /*148af0*/  LDL.LU R12, [R1+0x460] ;  /* 0x00046000010c7983 */ /* 0x000ea20000300800 */
[----:B------:R-:W-:Y:S02]  /*148b00*/  PRMT R2, R2, 0x5410, R4 ;  /* 0x0000541002027816 */ /* 0x000fe40000000004 */
[----:B------:R-:W-:Y:S02]  /*148b10*/  LOP3.LUT R16, R16, 0xffff, RZ, 0xc0, !PT ;  /* 0x0000ffff10107812 */ /* 0x000fe400078ec0ff */
[----:B------:R-:W-:Y:S01]  /*148b20*/  LOP3.LUT R17, R17, 0xffff, RZ, 0xc0, !PT ;  /* 0x0000ffff11117812 */ /* 0x000fe200078ec0ff */
[----:B------:R-:W-:Y:S04]  /*148b30*/  STL [R1+0x91c], R2 ;  /* 0x00091c0201007387 */ /* 0x000fe80000100800 */
[----:B------:R-:W2:Y:S04]  /*148b40*/  LDL.LU R27, [R1+0x188] ;  /* 0x00018800011b7983 */ /* 0x000ea80000300800 */
[----:B------:R-:W2:Y:S04]  /*148b50*/  LDL.LU R4, [R1+0x184] ;  /* 0x0001840001047983 */ /* 0x000ea80000300800 */
[----:B------:R0:W-:Y:S01]  /*148b60*/  STL.64 [R1+0xcd0], R6 ;  /* 0x000cd00601007387 */ /* 0x0001e20000100a00 */
[----:B------:R-:W-:-:S02]  /*148b70*/  PRMT R17, R16, 0x3340, R17 ;  /* 0x0000334010117816 */ /* 0x000fc40000000011 */
[----:B------:R-:W-:Y:S01]  /*148b80*/  IADD3 R16, P1, PT, R10, R20, RZ ;  /* 0x000000140a107210 */ /* 0x000fe20007f3e0ff */
[----:B0-----:R-:W2:Y:S04]  /*148b90*/  LDL.LU R6, [R1+0x304] ;  /* 0x0003040001067983 */ /* 0x001ea80000300800 */
[----:B------:R-:W2:Y:S04]  /*148ba0*/  LDL.LU R7, [R1+0x52d8] ;  /* 0x0052d80001077983 */ /* 0x000ea80000300800 */
[----:B------:R-:W2:Y:S04]  /*148bb0*/  LDL.LU R2, [R1+0x4fd4] ;  /* 0x004fd40001027983 */ /* 0x000ea80000300800 */
[----:B------:R-:W2:Y:S04]  /*148bc0*/  LDL.LU R9, [R1+0x50a8] ;  /* 0x0050a80001097983 */ /* 0x000ea80000300800 */
[----:B------:R0:W-:Y:S02]  /*148bd0*/  STL [R1+0x4f8], R17 ;  /* 0x0004f81101007387 */ /* 0x0001e40000100800 */
[----:B0-----:R-:W-:-:S02]  /*148be0*/  IMAD.X R17, R26, 0x1, R18, P1 ;  /* 0x000000011a117824 */ /* 0x001fc400008e0612 */
[----:B------:R-:W2:Y:S01]  /*148bf0*/  LDL.LU R26, [R1+0x5888] ;  /* 0x00588800011a7983 */ /* 0x000ea20000300800 */
[----:B---3--:R-:W-:-:S03]  /*148c00*/  PRMT R29, R29, 0x5410, R28 ;  /* 0x000054101d1d7816 */ /* 0x008fc6000000001c */
[----:B------:R0:W-:Y:S04]  /*148c10*/  STL.64 [R1+0xd50], R16 ;  /* 0x000d501001007387 */ /* 0x0001e80000100a00 */
[----:B0-----:R-:W3:Y:S04]  /*148c20*/  LDL.LU.64 R16, [R1+0x5880] ;  /* 0x0058800001107983 */ /* 0x001ee80000300a00 */
[----:B------:R-:W3:Y:S04]  /*148c30*/  LDL.LU R28, [R1+0x587c] ;  /* 0x00587c00011c7983 */ /* 0x000ee80000300800 */
[----:B------:R0:W-:Y:S04]  /*148c40*/  STL [R1+0x170], R29 ;  /* 0x0001701d01007387 */ /* 0x0001e80000100800 */
[----:B0-----:R-:W3:Y:S01]  /*148c50*/  LDL.LU R29, [R1+0x5878] ;  /* 0x00587800011d7983 */ /* 0x001ee20000300800 */
[----:B------:R-:W-:Y:S01]  /*148c60*/  VIADD R10, R10, UR5 ;  /* 0x000000050a0a7c36 */ /* 0x000fe20008000000 */
[----:B------:R-:W0:Y:S01]  /*148c70*/  LDCU UR5, c[0x0][0x3b8] ;  /* 0x00007700ff0577ac */ /* 0x000e220008000800 */
[----:B------:R-:W-:-:S04]  /*148c80*/  SHF.R.U32.HI R3, RZ, 0x8, R3 ;  /* 0x00000008ff037819 */ /* 0x000fc80000011603 */
[----:B------:R-:W-:Y:S02]  /*148c90*/  LOP3.LUT R3, R3, 0xffff, RZ, 0xc0, !PT ;  /* 0x0000ffff03037812 */ /* 0x000fe400078ec0ff */
[----:B----4-:R-:W-:Y:S02]  /*148ca0*/  PRMT R24, R25, 0x5410, R24 ;  /* 0x0000541019187816 */ /* 0x010fe40000000018 */
[----:B------:R-:W-:Y:S02]  /*148cb0*/  PRMT R25, R3, 0x3340, R0 ;  /* 0x0000334003197816 */ /* 0x000fe40000000000 */
[----:B------:R-:W-:Y:S01]  /*148cc0*/  SHF.R.S32.HI R3, RZ, 0x1f, R10 ;  /* 0x0000001fff037819 */ /* 0x000fe2000001140a */
[----:B------:R3:W-:Y:S04]  /*148cd0*/  STL [R1+0x178], R24 ;  /* 0x0001781801007387 */ /* 0x0007e80000100800 */
[----:B------:R1:W-:Y:S01]  /*148ce0*/  STL [R1+0x308], R25 ;  /* 0x0003081901007387 */ /* 0x0003e20000100800 */
[----:B------:R-:W-:Y:S01]  /*148cf0*/  PRMT R11, R13, 0x5410, R11 ;  /* 0x000054100d0b7816 */ /* 0x000fe2000000000b */
[----:B0-----:R-:W-:Y:S01]  /*148d00*/  VIADD R13, R10, UR5 ;  /* 0x000000050a0d7c36 */ /* 0x001fe20008000000 */
[----:B------:R-:W0:Y:S01]  /*148d10*/  LDCU UR5, c[0x0][0x398] ;  /* 0x00007300ff0577ac */ /* 0x000e220008000800 */
[----:B--2---:R-:W-:-:S02]  /*148d20*/  PRMT R8, R12, 0x5410, R8 ;  /* 0x000054100c087816 */ /* 0x004fc40000000008 */
[----:B---3--:R-:W-:-:S05]  /*148d30*/  IADD3 R24, P1, PT, R10, R29, RZ ;  /* 0x0000001d0a187210 */ /* 0x008fca0007f3e0ff */
[----:B-1----:R-:W-:-:S05]  /*148d40*/  IMAD.X R25, R3, 0x1, R28, P1 ;  /* 0x0000000103197824 */ /* 0x002fca00008e061c */
[----:B------:R1:W-:Y:S04]  /*148d50*/  STL.64 [R1+0xd18], R24 ;  /* 0x000d181801007387 */ /* 0x0003e80000100a00 */
[----:B------:R2:W-:Y:S04]  /*148d60*/  STL [R1+0x180], R11 ;  /* 0x0001800b01007387 */ /* 0x0005e80000100800 */
[----:B------:R-:W-:Y:S01]  /*148d70*/  STL [R1+0x198], R8 ;  /* 0x0001980801007387 */ /* 0x000fe20000100800 */
[----:B-1----:R-:W-:-:S03]  /*148d80*/  IADD3 R24, P1, PT, R13, R29, RZ ;  /* 0x0000001d0d187210 */ /* 0x002fc60007f3e0ff */
[----:B------:R-:W3:Y:S01]  /*148d90*/  LDL.LU R29, [R1+0x464] ;  /* 0x00046400011d7983 */ /* 0x000ee20000300800 */
[----:B--2---:R-:W-:-:S05]  /*148da0*/  SHF.R.S32.HI R11, RZ, 0x1f, R13 ;  /* 0x0000001fff0b7819 */ /* 0x004fca000001140d */
[----:B------:R-:W-:-:S05]  /*148db0*/  IMAD.X R25, R11, 0x1, R28, P1 ;  /* 0x000000010b197824 */ /* 0x000fca00008e061c */
[----:B------:R1:W-:Y:S04]  /*148dc0*/  STL.64 [R1+0xd38], R24 ;  /* 0x000d381801007387 */ /* 0x0003e80000100a00 */
[----:B-1----:R-:W2:Y:S04]  /*148dd0*/  LDL.LU.64 R24, [R1+0x5870] ;  /* 0x0058700001187983 */ /* 0x002ea80000300a00 */
[----:B------:R-:W4:Y:S04]  /*148de0*/  LDL.LU R8, [R1+0x1a0] ;  /* 0x0001a00001087983 */ /* 0x000f280000300800 */
[----:B------:R-:W4:Y:S01]  /*148df0*/  LDL.LU R12, [R1+0x458] ;  /* 0x00045800010c7983 */ /* 0x000f220000300800 */
[----:B---3--:R-:W-:-:S03]  /*148e00*/  PRMT R29, R29, 0x5410, R27 ;  /* 0x000054101d1d7816 */ /* 0x008fc6000000001b */
[----:B------:R-:W3:Y:S04]  /*148e10*/  LDL.LU R27, [R1+0x5868] ;  /* 0x00586800011b7983 */ /* 0x000ee80000300800 */
[----:B------:R1:W-:Y:S02]  /*148e20*/  STL [R1+0x17c], R29 ;  /* 0x00017c1d01007387 */ /* 0x0003e40000100800 */
[----:B-1----:R-:W-:Y:S02]  /*148e30*/  PRMT R29, R6, 0x5410, R4 ;  /* 0x00005410061d7816 */ /* 0x002fe40000000004 */
[----:B------:R-:W-:Y:S02]  /*148e40*/  LOP3.LUT R6, R2, 0xffff, RZ, 0xc0, !PT ;  /* 0x0000ffff02067812 */ /* 0x000fe400078ec0ff */
[----:B------:R-:W-:-:S02]  /*148e50*/  LOP3.LUT R4, R7, 0xffff, RZ, 0xc0, !PT ;  /* 0x0000ffff07047812 */ /* 0x000fc400078ec0ff */
[----:B------:R-:W-:Y:S01]  /*148e60*/  LOP3.LUT R2, R9, 0xffff, RZ, 0xc0, !PT ;  /* 0x0000ffff09027812 */ /* 0x000fe200078ec0ff */
[----:B------:R1:W-:Y:S01]  /*148e70*/  STL [R1+0x19c], R29 ;  /* 0x00019c1d01007387 */ /* 0x0003e20000100800 */
[----:B------:R-:W-:-:S03]  /*148e80*/  PRMT R28, R6, 0x3340, R28 ;  /* 0x00003340061c7816 */ /* 0x000fc6000000001c */
[----:B------:R0:W-:Y:S04]  /*148e90*/  STL [R1+0x3e4], R6 ;  /* 0x0003e40601007387 */ /* 0x0001e80000100800 */
[----:B------:R-:W2:Y:S04]  /*148ea0*/  LDL.LU R7, [R1+0x18c] ;  /* 0x00018c0001077983 */ /* 0x000ea80000300800 */
[----:B------:R-:W2:Y:S01]  /*148eb0*/  LDL.LU R9, [R1+0xc38] ;  /* 0x000c380001097983 */ /* 0x000ea20000300800 */
[----:B-1----:R-:W-:-:S04]  /*148ec0*/  PRMT R29, R4, 0x3340, R2 ;  /* 0x00003340041d7816 */ /* 0x002fc80000000002 */
[----:B0-----:R-:W-:-:S05]  /*148ed0*/  PRMT R6, R29, 0x5410, R28 ;  /* 0x000054101d067816 */ /* 0x001fca000000001c */
[----:B------:R-:W-:Y:S01]  /*148ee0*/  STL [R1+0x8fc], R6 ;  /* 0x0008fc0601007387 */ /* 0x000fe20000100800 */
[----:B---3--:R-:W-:-:S05]  /*148ef0*/  IADD3 R28, P1, PT, R10, R27, RZ ;  /* 0x0000001b0a1c7210 */ /* 0x008fca0007f3e0ff */
[----:B------:R-:W-:-:S05]  /*148f00*/  IMAD.X R29, R3, 0x1, R26, P1 ;  /* 0x00000001031d7824 */ /* 0x000fca00008e061a */
[----:B------:R0:W-:Y:S02]  /*148f10*/  STL.64 [R1+0xce8], R28 ;  /* 0x000ce81c01007387 */ /* 0x0001e40000100a00 */
[----:B0-----:R-:W-:-:S05]  /*148f20*/  IADD3 R28, P1, PT, R13, R27, RZ ;  /* 0x0000001b0d1c7210 */ /* 0x001fca0007f3e0ff */
[----:B------:R-:W-:Y:S01]  /*148f30*/  IMAD.X R29, R11, 0x1, R26, P1 ;  /* 0x000000010b1d7824 */ /* 0x000fe200008e061a */
[----:B------:R-:W-:Y:S02]  /*148f40*/  SHF.R.U32.HI R26, RZ, 0x8, R5 ;  /* 0x00000008ff1a7819 */ /* 0x000fe40000011605 */
[----:B------:R-:W-:Y:S02]  /*148f50*/  SHF.R.U32.HI R27, RZ, 0x8, R2 ;  /* 0x00000008ff1b7819 */ /* 0x000fe40000011602 */
[----:B------:R0:W-:Y:S01]  /*148f60*/  STL.64 [R1+0xd10], R28 ;  /* 0x000d101c01007387 */ /* 0x0001e20000100a00 */
[----:B------:R-:W-:Y:S02]  /*148f70*/  LOP3.LUT R26, R26, 0xffff, RZ, 0xc0, !PT ;  /* 0x0000ffff1a1a7812 */ /* 0x000fe400078ec0ff */
[----:B------:R-:W-:Y:S02]  /*148f80*/  LOP3.LUT R27, R27, 0xffff, RZ, 0xc0, !PT ;  /* 0x0000ffff1b1b7812 */ /* 0x000fe400078ec0ff */
[----:B0-----:R-:W-:-:S02]  /*148f90*/  SHF.R.U32.HI R28, RZ, 0x8, R4 ;  /* 0x00000008ff1c7819 */ /* 0x001fc40000011604 */
[----:B------:R-:W-:Y:S02]  /*148fa0*/  PRMT R4, R26, 0x3340, R0 ;  /* 0x000033401a047816 */ /* 0x000fe40000000000 */
[----:B------:R-:W-:-:S04]  /*148fb0*/  LOP3.LUT R28, R28, 0xffff, RZ, 0xc0, !PT ;  /* 0x0000ffff1c1c7812 */ /* 0x000fc800078ec0ff */
[----:B------:R-:W-:Y:S02]  /*148fc0*/  PRMT R2, R28, 0x3340, R27 ;  /* 0x000033401c027816 */ /* 0x000fe4000000001b */
[----:B------:R-:W3:Y:S04]  /*148fd0*/  LDL.LU R28, [R1+0x4f00] ;  /* 0x004f0000011c7983 */ /* 0x000ee80000300800 */
[----:B------:R2:W-:Y:S04]  /*148fe0*/  STL [R1+0x304], R4 ;  /* 0x0003040401007387 */ /* 0x0005e80000100800 */
[----:B------:R-:W3:Y:S04]  /*148ff0*/  LDL.LU R27, [R1+0x4e38] ;  /* 0x004e3800011b7983 */ /* 0x000ee80000300800 */
[----:B------:R-:W-:Y:S04]  /*149000*/  STL [R1+0x534], R2 ;  /* 0x0005340201007387 */ /* 0x000fe80000100800 */
[----:B------:R-:W3:Y:S01]  /*149010*/  LDL.LU R6, [R1+0x454] ;  /* 0x0004540001067983 */ /* 0x000ee20000300800 */
[----:B--2---:R-:W-:-:S05]  /*149020*/  IADD3 R4, P1, PT, R10, R25, RZ ;  /* 0x000000190a047210 */ /* 0x004fca0007f3e0ff */
[----:B------:R-:W-:-:S05]  /*149030*/  IMAD.X R5, R3, 0x1, R24, P1 ;  /* 0x0000000103057824 */ /* 0x000fca00008e0618 */
[----:B------:R0:W-:Y:S02]  /*149040*/  STL.64 [R1+0xcb0], R4 ;  /* 0x000cb00401007387 */ /* 0x0001e40000100a00 */
[----:B0-----:R-:W-:Y:S02]  /*149050*/  IADD3 R4, P1, PT, R13, R25, RZ ;  /* 0x000000190d047210 */ /* 0x001fe40007f3e0ff */
[----:B------:R-:W2:Y:S04]  /*149060*/  LDL.LU R25, [R1+0x45c] ;  /* 0x00045c0001197983 */ /* 0x000ea80000300800 */
[----:B------:R-:W2:Y:S01]  /*149070*/  LDL.LU R29, [R1+0x448] ;  /* 0x00044800011d7983 */ /* 0x000ea20000300800 */
[----:B------:R-:W-:Y:S01]  /*149080*/  IMAD.X R5, R11, 0x1, R24, P1 ;  /* 0x000000010b057824 */ /* 0x000fe200008e0618 */
[----:B----4-:R-:W-:-:S04]  /*149090*/  PRMT R26, R12, 0x5410, R8 ;  /* 0x000054100c1a7816 */ /* 0x010fc80000000008 */
[----:B------:R0:W-:Y:S01]  /*1490a0*/  STL.64 [R1+0xcb8], R4 ;  /* 0x000cb80401007387 */ /* 0x0001e20000100a00 */
[----:B------:R-:W-:-:S03]  /*1490b0*/  LOP3.LUT R9, R9, 0xffff, RZ, 0xc0, !PT ;  /* 0x0000ffff09097812 */ /* 0x000fc600078ec0ff */
[----:B0-----:R-:W4:Y:S04]  /*1490c0*/  LDL.LU R4, [R1+0x20c] ;  /* 0x00020c0001047983 */ /* 0x001f280000300800 */
[----:B------:R-:W4:Y:S04]  /*1490d0*/  LDL.LU R5, [R1+0x44c] ;  /* 0x00044c0001057983 */ /* 0x000f280000300800 */
[----:B------:R-:W4:Y:S04]  /*1490e0*/  LDL.LU R2, [R1+0x4f14] ;  /* 0x004f140001027983 */ /* 0x000f280000300800 */
[----:B------:R-:W4:Y:S04]  /*1490f0*/  LDL.LU R8, [R1+0x2ad8] ;  /* 0x002ad80001087983 */ /* 0x000f280000300800 */
[----:B------:R-:W4:Y:S04]  /*149100*/  LDL.LU R12, [R1+0x4e54] ;  /* 0x004e5400010c7983 */ /* 0x000f280000300800 */
[----:B------:R0:W-:Y:S01]  /*149110*/  STL [R1+0x584c], R26 ;  /* 0x00584c1a01007387 */ /* 0x0001e20000100800 */
[----:B------:R-:W-:-:S03]  /*149120*/  PRMT R24, R9, 0x3340, R24 ;  /* 0x0000334009187816 */ /* 0x000fc60000000018 */
[----:B0-----:R-:W4:Y:S01]  /*149130*/  LDL.LU R26, [R1+0x214] ;  /* 0x00021400011a7983 */ /* 0x001f220000300800 */
[----:B---3--:R-:W-:Y:S02]  /*149140*/  LOP3.LUT R28, R28, 0xffff, RZ, 0xc0, !PT ;  /* 0x0000ffff1c1c7812 */ /* 0x008fe400078ec0ff */
[----:B------:R-:W-:Y:S02]  /*149150*/  LOP3.LUT R27, R27, 0xffff, RZ, 0xc0, !PT ;  /* 0x0000ffff1b1b7812 */ /* 0x000fe400078ec0ff */
[----:B--2---:R-:W-:Y:S02]  /*149160*/  PRMT R25, R25, 0x5410, R7 ;  /* 0x0000541019197816 */ /* 0x004fe40000000007 */
[----:B------:R-:W2:Y:S04]  /*149170*/  LDL.LU R7, [R1+0x5864] ;  /* 0x0058640001077983 */ /* 0x000ea80000300800 */
[----:B------:R0:W-:Y:S02]  /*149180*/  STL [R1+0x18c], R25 ;  /* 0x00018c1901007387 */ /* 0x0001e40000100800 */
[----:B0-----:R-:W-:-:S04]  /*149190*/  PRMT R25, R28, 0x3340, R27 ;  /* 0x000033401c197816 */ /* 0x001fc8000000001b */
[----:B------:R-:W-:Y:S02]  /*1491a0*/  PRMT R25, R25, 0x5410, R24 ;  /* 0x0000541019197816 */ /* 0x000fe40000000018 */
[----:B------:R-:W-:-:S03]  /*1491b0*/  IADD3 R24, P1, PT, R10, R17, RZ ;  /* 0x000000110a187210 */ /* 0x000fc60007f3e0ff */
[----:B------:R0:W-:Y:S02]  /*1491c0*/  STL [R1+0x8dc], R25 ;  /* 0x0008dc1901007387 */ /* 0x0001e40000100800 */
[----:B0-----:R-:W-:-:S05]  /*1491d0*/  IMAD.X R25, R3, 0x1, R15, P1 ;  /* 0x0000000103197824 */ /* 0x001fca00008e060f */
[----:B------:R0:W-:Y:S04]  /*1491e0*/  STL.64 [R1+0xc78], R24 ;  /* 0x000c781801007387 */ /* 0x0001e80000100a00 */
[----:B------:R1:W-:Y:S01]  /*1491f0*/  STL [R1+0x5764], R17 ;  /* 0x0057641101007387 */ /* 0x0003e20000100800 */
[----:B0-----:R-:W-:-:S03]  /*149200*/  IADD3 R24, P1, PT, R13, R17, RZ ;  /* 0x000000110d187210 */ /* 0x001fc60007f3e0ff */
[----:B-1----:R-:W3:Y:S02]  /*149210*/  LDL.LU R17, [R1+0x218] ;  /* 0x0002180001117983 */ /* 0x002ee40000300800 */
[----:B------:R-:W-:Y:S02]  /*149220*/  IMAD.X R25, R11, 0x1, R15, P1 ;  /* 0x000000010b197824 */ /* 0x000fe400008e060f */
[----:B------:R-:W-:Y:S04]  /*149230*/  STL [R1+0x5774], R15 ;  /* 0x0057740f01007387 */ /* 0x000fe80000100800 */
[----:B------:R0:W-:Y:S02]  /*149240*/  STL.64 [R1+0xc50], R24 ;  /* 0x000c501801007387 */ /* 0x0001e40000100a00 */
[----:B0-----:R-:W-:-:S02]  /*149250*/  SHF.R.U32.HI R25, RZ, 0x8, R28 ;  /* 0x00000008ff197819 */ /* 0x001fc4000001161c */
[----:B------:R-:W-:Y:S02]  /*149260*/  SHF.R.U32.HI R24, RZ, 0x8, R27 ;  /* 0x00000008ff187819 */ /* 0x000fe4000001161b */
[----:B------:R-:W-:Y:S02]  /*149270*/  LOP3.LUT R25, R25, 0xffff, RZ, 0xc0, !PT ;  /* 0x0000ffff19197812 */ /* 0x000fe400078ec0ff */
[----:B------:R-:W-:-:S04]  /*149280*/  LOP3.LUT R24, R24, 0xffff, RZ, 0xc0, !PT ;  /* 0x0000ffff18187812 */ /* 0x000fc800078ec0ff */
[----:B------:R-:W-:Y:S02]  /*149290*/  PRMT R15, R25, 0x3340, R24 ;  /* 0x00003340190f7816 */ /* 0x000fe40000000018 */
[----:B------:R-:W-:-:S05]  /*1492a0*/  IADD3 R24, P1, PT, R10, R16, RZ ;  /* 0x000000100a187210 */ /* 0x000fca0007f3e0ff */
[----:B------:R-:W-:Y:S01]  /*1492b0*/  IMAD.X R25, R3, 0x1, R14, P1 ;  /* 0x0000000103197824 */ /* 0x000fe200008e060e */
[----:B------:R-:W-:Y:S01]  /*1492c0*/  STL [R1+0x4e4], R15 ;  /* 0x0004e40f01007387 */ /* 0x000fe20000100800 */
[----:B----4-:R-:W-:Y:S02]  /*1492d0*/  PRMT R4, R5, 0x5410, R4 ;  /* 0x0000541005047816 */ /* 0x010fe40000000004 */
[----:B------:R-:W-:Y:S02]  /*1492e0*/  LOP3.LUT R5, R2, 0xffff, RZ, 0xc0, !PT ;  /* 0x0000ffff02057812 */ /* 0x000fe400078ec0ff */
[----:B------:R-:W-:Y:S02]  /*1492f0*/  LOP3.LUT R27, R8, 0xffff, RZ, 0xc0, !PT ;  /* 0x0000ffff081b7812 */ /* 0x000fe400078ec0ff */
[----:B---3--:R-:W-:-:S05]  /*149300*/  PRMT R6, R6, 0x5410, R17 ;  /* 0x0000541006067816 */ /* 0x008fca0000000011 */
[----:B------:R0:W-:Y:S04]  /*149310*/  STL [R1+0x188], R6 ;  /* 0x0001880601007387 */ /* 0x0001e80000100800 */
[----:B0-----:R-:W3:Y:S04]  /*149320*/  LDL.LU R6, [R1+0x4fc0] ;  /* 0x004fc00001067983 */ /* 0x001ee80000300800 */
[----:B------:R0:W-:Y:S04]  /*149330*/  STL.64 [R1+0xc38], R24 ;  /* 0x000c381801007387 */ /* 0x0001e80000100a00 */
[----:B------:R-:W-:Y:S04]  /*149340*/  STL [R1+0x5770], R16 ;  /* 0x0057701001007387 */ /* 0x000fe80000100800 */
[----:B------:R1:W-:Y:S01]  /*149350*/  STL [R1+0x5780], R14 ;  /* 0x0057800e01007387 */ /* 0x0003e20000100800 */
[----:B0-----:R-:W-:-:S05]  /*149360*/  IADD3 R24, P1, PT, R13, R16, RZ ;  /* 0x000000100d187210 */ /* 0x001fca0007f3e0ff */
[----:B------:R-:W-:Y:S01]  /*149370*/  IMAD.X R25, R11, 0x1, R14, P1 ;  /* 0x000000010b197824 */ /* 0x000fe200008e060e */
[----:B-1----:R-:W-:-:S04]  /*149380*/  PRMT R14, R29, 0x5410, R26 ;  /* 0x000054101d0e7816 */ /* 0x002fc8000000001a */
[----:B------:R-:W-:Y:S04]  /*149390*/  STL.64 [R1+0xb88], R24 ;  /* 0x000b881801007387 */ /* 0x000fe80000100a00 */
[----:B------:R-:W-:Y:S04]  /*1493a0*/  STL [R1+0x1a0], R14 ;  /* 0x0001a00e01007387 */ /* 0x000fe80000100800 */
[----:B------:R0:W-:Y:S04]  /*1493b0*/  STL [R1+0x184], R4 ;  /* 0x0001840401007387 */ /* 0x0001e80000100800 */
[----:B------:R-:W4:Y:S04]  /*1493c0*/  LDL.LU R2, [R1+0x5a8] ;  /* 0x0005a80001027983 */ /* 0x000f280000300800 */
[----:B------:R-:W2:Y:S01]  /*1493d0*/  LDL.LU R8, [R1+0x4fbc] ;  /* 0x004fbc0001087983 */ /* 0x000ea20000300800 */
[----:B0-----:R-:W-:-:S02]  /*1493e0*/  LOP3.LUT R4, R12, 0xffff, RZ, 0xc0, !PT ;  /* 0x0000ffff0c047812 */ /* 0x001fc400078ec0ff */
[----:B------:R-:W-:Y:S02]  /*1493f0*/  PRMT R24, R27, 0x3340, R0 ;  /* 0x000033401b187816 */ /* 0x000fe40000000000 */
[----:B------:R-:W-:-:S04]  /*149400*/  PRMT R25, R5, 0x3340, R4 ;  /* 0x0000334005197816 */ /* 0x000fc80000000004 */
[----:B------:R-:W-:-:S05]  /*149410*/  PRMT R12, R25, 0x5410, R24 ;  /* 0x00005410190c7816 */ /* 0x000fca0000000018 */
[----:B------:R0:W-:Y:S04]  /*149420*/  STL [R1+0x8bc], R12 ;  /* 0x0008bc0c01007387 */ /* 0x0001e80000100800 */
[----:B0-----:R-:W2:Y:S01]  /*149430*/  LDL.LU R12, [R1+0x5b0] ;  /* 0x0005b000010c7983 */ /* 0x001ea20000300800 */
[----:B------:R-:W-:-:S05]  /*149440*/  IADD3 R14, P1, PT, R10, R23, RZ ;  /* 0x000000170a0e7210 */ /* 0x000fca0007f3e0ff */
[----:B------:R-:W-:-:S05]  /*149450*/  IMAD.X R15, R3, 0x1, R22, P1 ;  /* 0x00000001030f7824 */ /* 0x000fca00008e0616 */
[----:B------:R0:W-:Y:S02]  /*149460*/  STL.64 [R1+0xad8], R14 ;  /* 0x000ad80e01007387 */ /* 0x0001e40000100a00 */
[----:B0-----:R-:W-:-:S05]  /*149470*/  IADD3 R14, P1, PT, R13, R23, RZ ;  /* 0x000000170d0e7210 */ /* 0x001fca0007f3e0ff */
[----:B------:R-:W-:-:S05]  /*149480*/  IMAD.X R15, R11, 0x1, R22, P1 ;  /* 0x000000010b0f7824 */ /* 0x000fca00008e0616 */
[----:B------:R0:W-:Y:S02]  /*149490*/  STL.64 [R1+0xa50], R14 ;  /* 0x000a500e01007387 */ /* 0x0001e40000100a00 */
[----:B0-----:R-:W-:-:S05]  /*1494a0*/  IADD3 R14, P1, PT, R10, R21, RZ ;  /* 0x000000150a0e7210 */ /* 0x001fca0007f3e0ff */
[----:B------:R-:W-:-:S05]  /*1494b0*/  IMAD.X R15, R3, 0x1, R19, P1 ;  /* 0x00000001030f7824 */ /* 0x000fca00008e0613 */
[----:B------:R0:W-:Y:S04]  /*1494c0*/  STL.64 [R1+0x9b8], R14 ;  /* 0x0009b80e01007387 */ /* 0x0001e80000100a00 */
[----:B------:R-:W-:Y:S01]  /*1494d0*/  STL [R1+0x5760], R19 ;  /* 0x0057601301007387 */ /* 0x000fe20000100800 */
[----:B0-----:R-:W-:-:S05]  /*1494e0*/  IADD3 R14, P1, PT, R13, R21, RZ ;  /* 0x000000150d0e7210 */ /* 0x001fca0007f3e0ff */
[----:B------:R-:W-:-:S05]  /*1494f0*/  IMAD.X R15, R11, 0x1, R19, P1 ;  /* 0x000000010b0f7824 */ /* 0x000fca00008e0613 */
[----:B------:R0:W-:Y:S02]  /*149500*/  STL.64 [R1+0x9a8], R14 ;  /* 0x0009a80e01007387 */ /* 0x0001e40000100a00 */
[----:B0-----:R-:W-:-:S05]  /*149510*/  IADD3 R14, P1, PT, R13, R20, RZ ;  /* 0x000000140d0e7210 */ /* 0x001fca0007f3e0ff */
[--C-:B------:R-:W-:Y:S01]  /*149520*/  IMAD.X R15, R11, 0x1, R18.reuse, P1 ;  /* 0x000000010b0f7824 */ /* 0x100fe200008e0612 */
[----:B------:R-:W-:Y:S01]  /*149530*/  IADD3 R28, P1, PT, R10, R20, RZ ;  /* 0x000000140a1c7210 */ /* 0x000fe20007f3e0ff */
[----:B------:R-:W-:Y:S04]  /*149540*/  STL [R1+0x575c], R20 ;  /* 0x00575c1401007387 */ /* 0x000fe80000100800 */
[----:B------:R-:W-:Y:S01]  /*149550*/  STL.64 [R1+0x9a0], R14 ;  /* 0x0009a00e01007387 */ /* 0x000fe20000100a00 */
[----:B------:R-:W-:-:S03]  /*149560*/  IMAD.X R29, R3, 0x1, R18, P1 ;  /* 0x00000001031d7824 */ /* 0x000fc600008e0612 */
[----:B------:R0:W-:Y:S04]  /*149570*/  STL [R1+0x576c], R18 ;  /* 0x00576c1201007387 */ /* 0x0001e80000100800 */
[----:B------:R-:W-:Y:S04]  /*149580*/  STL [R1+0x5730], R28 ;  /* 0x0057301c01007387 */ /* 0x000fe80000100800 */
[----:B------:R-:W-:Y:S04]  /*149590*/  STL [R1+0x570c], R29 ;  /* 0x00570c1d01007387 */ /* 0x000fe80000100800 */
[----:B0-----:R-:W2:Y:S04]  /*1495a0*/  LDL.LU R18, [R1+0x228] ;  /* 0x0002280001127983 */ /* 0x001ea80000300800 */
[----:B------:R-:W2:Y:S04]  /*1495b0*/  LDL.LU R20, [R1+0x450] ;  /* 0x0004500001147983 */ /* 0x000ea80000300800 */
[----:B------:R-:W2:Y:S04]  /*1495c0*/  LDL.LU R19, [R1+0x224] ;  /* 0x0002240001137983 */ /* 0x000ea80000300800 */
[----:B------:R-:W2:Y:S04]  /*1495d0*/  LDL.LU R25, [R1+0x444] ;  /* 0x0004440001197983 */ /* 0x000ea80000300800 */
[----:B------:R-:W2:Y:S04]  /*1495e0*/  LDL.LU R24, [R1+0x21c] ;  /* 0x00021c0001187983 */ /* 0x000ea80000300800 */
[----:B------:R-:W2:Y:S04]  /*1495f0*/  LDL.LU R14, [R1+0x2fc] ;  /* 0x0002fc00010e7983 */ /* 0x000ea80000300800 */
[----:B------:R-:W2:Y:S01]  /*149600*/  LDL.LU R16, [R1+0x4ec4] ;  /* 0x004ec40001107983 */ /* 0x000ea20000300800 */
[----:B---3--:R-:W-:-:S03]  /*149610*/  LOP3.LUT R3, R6, 0xffff, RZ, 0xc0, !PT ;  /* 0x0000ffff06037812 */ /* 0x008fc600078ec0ff */
[----:B------:R-:W3:Y:S04]  /*149620*/  LDL.LU R6, [R1+0x2a68] ;  /* 0x002a680001067983 */ /* 0x000ee80000300800 */
[----:B------:R-:W3:Y:S01]  /*149630*/  LDL.LU R15, [R1+0x4e04] ;  /* 0x004e0400010f7983 */ /* 0x000ee20000300800 */
[----:B------:R-:W-:-:S03]  /*149640*/  PRMT R21, R3, 0x3340, R21 ;  /* 0x0000334003157816 */ /* 0x000fc60000000015 */
[----:B------:R4:W-:Y:S02]  /*149650*/  STL [R1+0x57d8], R3 ;  /* 0x0057d80301007387 */ /* 0x0009e40000100800 */
[----:B----4-:R-:W-:Y:S02]  /*149660*/  PRMT R3, R2, 0x5410, R21 ;  /* 0x0000541002037816 */ /* 0x010fe40000000015 */
[----:B--2---:R-:W-:-:S04]  /*149670*/  LOP3.LUT R2, R8, 0xffff, RZ, 0xc0, !PT ;  /* 0x0000ffff08027812 */ /* 0x004fc800078ec0ff */
[----:B------:R-:W-:Y:S01]  /*149680*/  PRMT R21, R2, 0x3340, R0 ;  /* 0x0000334002157816 */ /* 0x000fe20000000000 */
[----:B------:R-:W-:Y:S04]  /*149690*/  STL [R1+0x279c], R3 ;  /* 0x00279c0301007387 */ /* 0x000fe80000100800 */
[----:B------:R0:W-:Y:S02]  /*1496a0*/  STL [R1+0x5814], R2 ;  /* 0x0058140201007387 */ /* 0x0001e40000100800 */
[----:B0-----:R-:W-:-:S05]  /*1496b0*/  PRMT R2, R12, 0x5410, R21 ;  /* 0x000054100c027816 */ /* 0x001fca0000000015 */
[----:B------:R0:W-:Y:S04]  /*1496c0*/  STL [R1+0x27b8], R2 ;  /* 0x0027b80201007387 */ /* 0x0001e80000100800 */
[----:B------:R-:W2:Y:S04]  /*1496d0*/  LDL.LU R17, [R1+0x220] ;  /* 0x0002200001117983 */ /* 0x000ea80000300800 */
[----:B------:R-:W2:Y:S04]  /*1496e0*/  LDL.LU R26, [R1+0x440] ;  /* 0x00044000011a7983 */ /* 0x000ea80000300800 */
[----:B------:R-:W4:Y:S04]  /*1496f0*/  LDL.LU R11, [R1+0x210] ;  /* 0x00021000010b7983 */ /* 0x000f280000300800 */
[----:B------:R-:W4:Y:S01]  /*149700*/  LDL.LU R13, [R1+0x438] ;  /* 0x00043800010d7983 */ /* 0x000f220000300800 */
[----:B------:R-:W-:-:S03]  /*149710*/  SHF.R.U32.HI R21, RZ, 0x8, R4 ;  /* 0x00000008ff157819 */ /* 0x000fc60000011604 */
[----:B------:R-:W4:Y:S04]  /*149720*/  LDL.LU R10, [R1+0x208] ;  /* 0x00020800010a7983 */ /* 0x000f280000300800 */
[----:B------:R-:W4:Y:S01]  /*149730*/  LDL.LU R4, [R1+0x43c] ;  /* 0x00043c0001047983 */ /* 0x000f220000300800 */
[----:B------:R-:W-:Y:S02]  /*149740*/  SHF.R.U32.HI R22, RZ, 0x8, R5 ;  /* 0x00000008ff167819 */ /* 0x000fe40000011605 */
[----:B------:R-:W-:Y:S02]  /*149750*/  SHF.R.U32.HI R23, RZ, 0x8, R27 ;  /* 0x00000008ff177819 */ /* 0x000fe4000001161b */
[----:B------:R-:W-:Y:S01]  /*149760*/  LOP3.LUT R21, R21, 0xffff, RZ, 0xc0, !PT ;  /* 0x0000ffff15157812 */ /* 0x000fe200078ec0ff */
[----:B------:R-:W4:Y:S01]  /*149770*/  LDL.LU R5, [R1+0x4ed0] ;  /* 0x004ed00001057983 */ /* 0x000f220000300800 */
[----:B------:R-:W-:-:S02]  /*149780*/  LOP3.LUT R22, R22, 0xffff, RZ, 0xc0, !PT ;  /* 0x0000ffff16167812 */ /* 0x000fc400078ec0ff */
[----:B------:R-:W-:Y:S01]  /*149790*/  LOP3.LUT R23, R23, 0xffff, RZ, 0xc0, !PT ;  /* 0x0000ffff17177812 */ /* 0x000fe200078ec0ff */
[----:B------:R-:W4:Y:S04]  /*1497a0*/  LDL.LU R8, [R1+0x2a8c] ;  /* 0x002a8c0001087983 */ /* 0x000f280000300800 */
[----:B------:R-:W4:Y:S01]  /*1497b0*/  LDL.LU R12, [R1+0x4e14] ;  /* 0x004e1400010c7983 */ /* 0x000f220000300800 */
[----:B------:R-:W-:Y:S02]  /*1497c0*/  PRMT R3, R22, 0x3340, R21 ;  /* 0x0000334016037816 */ /* 0x000fe40000000015 */
[----:B0-----:R-:W-:-:S03]  /*1497d0*/  PRMT R2, R23, 0x3340, R0 ;  /* 0x0000334017027816 */ /* 0x001fc60000000000 */
[----:B------:R-:W-:Y:S01]  /*1497e0*/  STL [R1+0x4d0], R3 ;  /* 0x0004d00301007387 */ /* 0x000fe20000100800 */
[----:B------:R-:W-:-:S05]  /*1497f0*/  PRMT R22, R20, 0x5410, R18 ;  /* 0x0000541014167816 */ /* 0x000fca0000000012 */
[----:B------:R-:W-:Y:S04]  /*149800*/  STL [R1+0x5850], R22 ;  /* 0x0058501601007387 */ /* 0x000fe80000100800 */
[----:B------:R0:W-:Y:S01]  /*149810*/  STL [R1+0x300], R2 ;  /* 0x0003000201007387 */ /* 0x0001e20000100800 */
[----:B------:R-:W-:Y:S02]  /*149820*/  PRMT R23, R25, 0x5410, R19 ;  /* 0x0000541019177816 */ /* 0x000fe40000000013 */
[----:B0-----:R-:W-:Y:S02]  /*149830*/  LOP3.LUT R2, R16, 0xffff, RZ, 0xc0, !PT ;  /* 0x0000ffff10027812 */ /* 0x001fe400078ec0ff */
[----:B------:R-:W-:Y:S01]  /*149840*/  PRMT R24, R14, 0x5410, R24 ;  /* 0x000054100e187816 */ /* 0x000fe20000000018 */
[----:B------:R-:W-:Y:S04]  /*149850*/  STL [R1+0x5854], R23 ;  /* 0x0058541701007387 */ /* 0x000fe80000100800 */
[----:B------:R-:W-:Y:S01]  /*149860*/  STL [R1+0x5848], R24 ;  /* 0x0058481801007387 */ /* 0x000fe20000100800 */
[----:B---3--:R-:W-:-:S02]  /*149870*/  LOP3.LUT R6, R6, 0xffff, RZ, 0xc0, !PT ;  /* 0x0000ffff06067812 */ /* 0x008fc400078ec0ff */
[----:B------:R-:W-:Y:S02]  /*149880*/  LOP3.LUT R27, R15, 0xffff, RZ, 0xc0, !PT ;  /* 0x0000ffff0f1b7812 */ /* 0x000fe400078ec0ff */
[----:B------:R-:W-:Y:S02]  /*149890*/  PRMT R21, R6, 0x3340, R0 ;  /* 0x0000334006157816 */ /* 0x000fe40000000000 */
[----:B------:R-:W-:Y:S02]  /*1498a0*/  PRMT R25, R2, 0x3340, R27 ;  /* 0x0000334002197816 */ /* 0x000fe4000000001b */
[----:B------:R-:W-:Y:S02]  /*1498b0*/  SHF.R.U32.HI R2, RZ, 0x8, R2 ;  /* 0x00000008ff027819 */ /* 0x000fe40000011602 */
[----:B------:R-:W-:Y:S02]  /*1498c0*/  PRMT R3, R25, 0x5410, R21 ;  /* 0x0000541019037816 */ /* 0x000fe40000000015 */
[----:B------:R-:W-:-:S02]  /*1498d0*/  SHF.R.U32.HI R21, RZ, 0x8, R9 ;  /* 0x00000008ff157819 */ /* 0x000fc40000011609 */
[----:B------:R-:W-:Y:S02]  /*1498e0*/  SHF.R.U32.HI R25, RZ, 0x8, R27 ;  /* 0x00000008ff197819 */ /* 0x000fe4000001161b */
[----:B------:R-:W-:Y:S01]  /*1498f0*/  LOP3.LUT R27, R2, 0xffff, RZ, 0xc0, !PT ;  /* 0x0000ffff021b7812 */ /* 0x000fe200078ec0ff */
[----:B------:R-:W3:Y:S01]  /*149900*/  LDL.LU R9, [R1+0x5860] ;  /* 0x0058600001097983 */ /* 0x000ee20000300800 */
[----:B------:R-:W-:Y:S02]  /*149910*/  LOP3.LUT R21, R21, 0xffff, RZ, 0xc0, !PT ;  /* 0x0000ffff15157812 */ /* 0x000fe400078ec0ff */
[----:B------:R-:W-:Y:S02]  /*149920*/  LOP3.LUT R25, R25, 0xffff, RZ, 0xc0, !PT ;  /* 0x0000ffff19197812 */ /* 0x000fe400078ec0ff */
[----:B------:R-:W-:Y:S02]  /*149930*/  PRMT R15, R21, 0x3340, R0 ;  /* 0x00003340150f7816 */ /* 0x000fe40000000000 */
[----:B------:R-:W-:Y:S01]  /*149940*/  PRMT R2, R27, 0x3340, R25 ;  /* 0x000033401b027816 */ /* 0x000fe20000000019 */
[----:B------:R-:W-:Y:S04]  /*149950*/  STL [R1+0x86c], R3 ;  /* 0x00086c0301007387 */ /* 0x000fe80000100800 */
[----:B------:R-:W-:Y:S01]  /*149960*/  STL [R1+0x5784], R15 ;  /* 0x0057840f01007387 */ /* 0x000fe20000100800 */
[----:B--2---:R-:W-:-:S05]  /*149970*/  PRMT R25, R26, 0x5410, R17 ;  /* 0x000054101a197816 */ /* 0x004fca0000000011 */
[----:B------:R-:W-:Y:S04]  /*149980*/  STL [R1+0x5858], R25 ;  /* 0x0058581901007387 */ /* 0x000fe80000100800 */
[----:B------:R0:W-:Y:S01]  /*149990*/  STL [R1+0x4cc], R2 ;  /* 0x0004cc0201007387 */ /* 0x0001e20000100800 */
[----:B----4-:R-:W-:-:S05]  /*1499a0*/  PRMT R27, R4, 0x5410, R10 ;  /* 0x00005410041b7816 */ /* 0x010fca000000000a */
[----:B------:R-:W-:Y:S01]  /*1499b0*/  STL [R1+0x585c], R27 ;  /* 0x00585c1b01007387 */ /* 0x000fe20000100800 */
[----:B0-----:R-:W-:-:S05]  /*1499c0*/  PRMT R2, R13, 0x5410, R11 ;  /* 0x000054100d027816 */ /* 0x001fca000000000b */
[----:B------:R0:W-:Y:S04]  /*1499d0*/  STL [R1+0x8c], R2 ;  /* 0x00008c0201007387 */ /* 0x0001e80000100800 */
[----:B------:R-:W2:Y:S04]  /*1499e0*/  LDL.LU R15, [R1+0x204] ;  /* 0x00020400010f7983 */ /* 0x000ea80000300800 */
[----:B------:R-:W2:Y:S04]  /*1499f0*/  LDL.LU R24, [R1+0x434] ;  /* 0x0004340001187983 */ /* 0x000ea80000300800 */
[----:B------:R-:W4:Y:S04]  /*149a00*/  LDL.LU R23, [R1+0x200] ;  /* 0x0002000001177983 */ /* 0x000f280000300800 */
[----:B------:R-:W4:Y:S04]  /*149a10*/  LDL.LU R22, [R1+0x42c] ;  /* 0x00042c0001167983 */ /* 0x000f280000300800 */
[----:B0-----:R-:W3:Y:S04]  /*149a20*/  LDL.LU R2, [R1+0x1fc] ;  /* 0x0001fc0001027983 */ /* 0x001ee80000300800 */
[----:B------:R-:W3:Y:S04]  /*149a30*/  LDL.LU R10, [R1+0x430] ;  /* 0x00043000010a7983 */ /* 0x000ee80000300800 */
[----:B------:R-:W4:Y:S04]  /*149a40*/  LDL.LU R3, [R1+0x5334] ;  /* 0x0053340001037983 */ /* 0x000f280000300800 */
[----:B------:R-:W4:Y:S04]  /*149a50*/  LDL.LU R29, [R1+0x5088] ;  /* 0x00508800011d7983 */ /* 0x000f280000300800 */
[----:B------:R-:W4:Y:S01]  /*149a60*/  LDL.LU R28, [R1+0x52d4] ;  /* 0x0052d400011c7983 */ /* 0x000f220000300800 */
[----:B------:R-:W-:-:S02]  /*149a70*/  LOP3.LUT R4, R5, 0xffff, RZ, 0xc0, !PT ;  /* 0x0000ffff05047812 */ /* 0x000fc400078ec0ff */
[----:B------:R-:W-:Y:S02]  /*149a80*/  LOP3.LUT R20, R8, 0xffff, RZ, 0xc0, !PT ;  /* 0x0000ffff08147812 */ /* 0x000fe400078ec0ff */
[----:B------:R-:W-:Y:S02]  /*149a90*/  LOP3.LUT R5, R12, 0xffff, RZ, 0xc0, !PT ;  /* 0x0000ffff0c057812 */ /* 0x000fe400078ec0ff */
[----:B------:R-:W-:Y:S02]  /*149aa0*/  PRMT R21, R20, 0x3340, R0 ;  /* 0x0000334014157816 */ /* 0x000fe40000000000 */
[----:B------:R-:W-:-:S04]  /*149ab0*/  PRMT R8, R4, 0x3340, R5 ;  /* 0x0000334004087816 */ /* 0x000fc80000000005 */
[----:B------:R-:W-:Y:S01]  /*149ac0*/  PRMT R8, R8, 0x5410, R21 ;  /* 0x0000541008087816 */ /* 0x000fe20000000015 */
[----:B------:R0:W-:Y:S01]  /*149ad0*/  STL [R1+0x5818], R20 ;  /* 0x0058181401007387 */ /* 0x0001e20000100800 */
[----:B------:R-:W-:-:S03]  /*149ae0*/  SHF.R.U32.HI R25, RZ, 0x8, R5 ;  /* 0x00000008ff197819 */ /* 0x000fc60000011605 */
[----:B------:R1:W-:Y:S04]  /*149af0*/  STL [R1+0x84c], R8 ;  /* 0x00084c0801007387 */ /* 0x0003e80000100800 */
[----:B------:R-:W4:Y:S04]  /*149b00*/  LDL.LU R18, [R1+0x1a4] ;  /* 0x0001a40001127983 */ /* 0x000f280000300800 */
[----:B------:R-:W4:Y:S04]  /*149b10*/  LDL.LU R19, [R1+0x424] ;  /* 0x0004240001137983 */ /* 0x000f280000300800 */
[----:B------:R-:W4:Y:S04]  /*149b20*/  LDL.LU R14, [R1+0x1ac] ;  /* 0x0001ac00010e7983 */ /* 0x000f280000300800 */
[----:B------:R-:W4:Y:S04]  /*149b30*/  LDL.LU R5, [R1+0x418] ;  /* 0x0004180001057983 */ /* 0x000f280000300800 */
[----:B------:R-:W4:Y:S01]  /*149b40*/  LDL.LU R16, [R1+0x1a8] ;  /* 0x0001a80001107983 */ /* 0x000f220000300800 */
[----:B------:R-:W-:-:S03]  /*149b50*/  SHF.R.U32.HI R21, RZ, 0x8, R6 ;  /* 0x00000008ff157819 */ /* 0x000fc60000011606 */
[----:B------:R-:W4:Y:S01]  /*149b60*/  LDL.LU R17, [R1+0x420] ;  /* 0x0004200001117983 */ /* 0x000f220000300800 */
[----:B------:R-:W-:-:S03]  /*149b70*/  SHF.R.U32.HI R4, RZ, 0x8, R4 ;  /* 0x00000008ff047819 */ /* 0x000fc60000011604 */
[----:B------:R-:W4:Y:S04]  /*149b80*/  LDL.LU R26, [R1+0x1b0] ;  /* 0x0001b000011a7983 */ /* 0x000f280000300800 */
[----:B------:R-:W4:Y:S01]  /*149b90*/  LDL.LU R11, [R1+0x2f0] ;  /* 0x0002f000010b7983 */ /* 0x000f220000300800 */
[----:B------:R-:W-:Y:S02]  /*149ba0*/  LOP3.LUT R21, R21, 0xffff, RZ, 0xc0, !PT ;  /* 0x0000ffff15157812 */ /* 0x000fe400078ec0ff */
[----:B0-----:R-:W-:Y:S02]  /*149bb0*/  LOP3.LUT R20, R4, 0xffff, RZ, 0xc0, !PT ;  /* 0x0000ffff04147812 */ /* 0x001fe400078ec0ff */
[----:B------:R-:W-:Y:S01]  /*149bc0*/  LOP3.LUT R25, R25, 0xffff, RZ, 0xc0, !PT ;  /* 0x0000ffff19197812 */ /* 0x000fe200078ec0ff */
[----:B-1----:R-:W4:Y:S04]  /*149bd0*/  LDL.LU R8, [R1+0x5340] ;  /* 0x0053400001087983 */ /* 0x002f280000300800 */
[----:B------:R-:W4:Y:S04]  /*149be0*/  LDL.LU R13, [R1+0x50a4] ;  /* 0x0050a400010d7983 */ /* 0x000f280000300800 */
[----:B------:R-:W4:Y:S01]  /*149bf0*/  LDL.LU R4, [R1+0x52dc] ;  /* 0x0052dc0001047983 */ /* 0x000f220000300800 */
[----:B------:R-:W-:-:S03]  /*149c00*/  PRMT R27, R21, 0x3340, R0 ;  /* 0x00003340151b7816 */ /* 0x000fc60000000000 */
[----:B------:R-:W4:Y:S01]  /*149c10*/  LDL.LU R6, [R1+0x52f8] ;  /* 0x0052f80001067983 */ /* 0x000f220000300800 */
[----:B------:R-:W-:-:S03]  /*149c20*/  PRMT R21, R20, 0x3340, R25 ;  /* 0x0000334014157816 */ /* 0x000fc60000000019 */
[----:B------:R-:W4:Y:S04]  /*149c30*/  LDL.LU R12, [R1+0x5030] ;  /* 0x00503000010c7983 */ /* 0x000f280000300800 */
[----:B------:R-:W-:Y:S04]  /*149c40*/  STL [R1+0x2f8], R27 ;  /* 0x0002f81b01007387 */ /* 0x000fe80000100800 */
[----:B------:R-:W-:Y:S01]  /*149c50*/  STL [R1+0x4fc], R21 ;  /* 0x0004fc1501007387 */ /* 0x000fe20000100800 */
[----:B--2---:R-:W-:-:S05]  /*149c60*/  PRMT R20, R24, 0x5410, R15 ;  /* 0x0000541018147816 */ /* 0x004fca000000000f */
[----:B------:R-:W-:Y:S01]  /*149c70*/  STL [R1+0x90], R20 ;  /* 0x0000901401007387 */ /* 0x000fe20000100800 */
[----:B---3--:R-:W-:-:S03]  /*149c80*/  PRMT R2, R10, 0x5410, R2 ;  /* 0x000054100a027816 */ /* 0x008fc60000000002 */
[----:B------:R-:W2:Y:S01]  /*149c90*/  LDL.LU R10, [R1+0x5120] ;  /* 0x00512000010a7983 */ /* 0x000ea20000300800 */
[----:B----4-:R-:W-:Y:S02]  /*149ca0*/  PRMT R15, R22, 0x5410, R23 ;  /* 0x00005410160f7816 */ /* 0x010fe40000000017 */
[----:B------:R-:W-:-:S03]  /*149cb0*/  LOP3.LUT R3, R3, 0xffff, RZ, 0xc0, !PT ;  /* 0x0000ffff03037812 */ /* 0x000fc600078ec0ff */
[----:B------:R0:W-:Y:S04]  /*149cc0*/  STL [R1+0x98], R15 ;  /* 0x0000980f01007387 */ /* 0x0001e80000100800 */
[----:B------:R1:W-:Y:S01]  /*149cd0*/  STL [R1+0x94], R2 ;  /* 0x0000940201007387 */ /* 0x0003e20000100800 */
[----:B0-----:R-:W-:Y:S02]  /*149ce0*/  LOP3.LUT R15, R28, 0xffff, RZ, 0xc0, !PT ;  /* 0x0000ffff1c0f7812 */ /* 0x001fe400078ec0ff */
[----:B-1----:R-:W-:Y:S02]  /*149cf0*/  LOP3.LUT R2, R29, 0xffff, RZ, 0xc0, !PT ;  /* 0x0000ffff1d027812 */ /* 0x002fe400078ec0ff */
[----:B------:R-:W-:Y:S02]  /*149d00*/  PRMT R20, R3, 0x3340, R15 ;  /* 0x0000334003147816 */ /* 0x000fe4000000000f */
[----:B------:R-:W-:-:S02]  /*149d10*/  PRMT R21, R2, 0x3340, R0 ;  /* 0x0000334002157816 */ /* 0x000fc40000000000 */
[----:B------:R-:W-:Y:S02]  /*149d20*/  SHF.R.U32.HI R3, RZ, 0x8, R3 ;  /* 0x00000008ff037819 */ /* 0x000fe40000011603 */
[----:B------:R-:W-:Y:S02]  /*149d30*/  SHF.R.U32.HI R2, RZ, 0x8, R2 ;  /* 0x00000008ff027819 */ /* 0x000fe40000011602 */
[----:B------:R-:W-:Y:S02]  /*149d40*/  PRMT R20, R20, 0x5410, R21 ;  /* 0x0000541014147816 */ /* 0x000fe40000000015 */
[----:B------:R-:W-:Y:S02]  /*149d50*/  SHF.R.U32.HI R21, RZ, 0x8, R15 ;  /* 0x00000008ff157819 */ /* 0x000fe4000001160f */
[----:B------:R-:W-:Y:S02]  /*149d60*/  LOP3.LUT R3, R3, 0xffff, RZ, 0xc0, !PT ;  /* 0x0000ffff03037812 */ /* 0x000fe400078ec0ff */
[----:B------:R-:W-:-:S02]  /*149d70*/  LOP3.LUT R2, R2, 0xffff, RZ, 0xc0, !PT ;  /* 0x0000ffff02027812 */ /* 0x000fc400078ec0ff */
[----:B------:R-:W-:Y:S02]  /*149d80*/  LOP3.LUT R21, R21, 0xffff, RZ, 0xc0, !PT ;  /* 0x0000ffff15157812 */ /* 0x000fe400078ec0ff */
[----:B------:R-:W-:Y:S02]  /*149d90*/  PRMT R5, R5, 0x5410, R14 ;  /* 0x0000541005057816 */ /* 0x000fe4000000000e */
[----:B------:R-:W-:Y:S02]  /*149da0*/  PRMT R15, R3, 0x3340, R21 ;  /* 0x00003340030f7816 */ /* 0x000fe40000000015 */
[----:B------:R-:W-:Y:S02]  /*149db0*/  PRMT R3, R2, 0x3340, R0 ;  /* 0x0000334002037816 */ /* 0x000fe40000000000 */
[----:B------:R-:W-:Y:S01]  /*149dc0*/  PRMT R2, R19, 0x5410, R18 ;  /* 0x0000541013027816 */ /* 0x000fe20000000012 */
[----:B------:R-:W-:Y:S04]  /*149dd0*/  STL [R1+0x5d0], R20 ;  /* 0x0005d01401007387 */ /* 0x000fe80000100800 */
[----:B------:R-:W-:Y:S04]  /*149de0*/  STL [R1+0x4c0], R15 ;  /* 0x0004c00f01007387 */ /* 0x000fe80000100800 */
[----:B------:R0:W-:Y:S04]  /*149df0*/  STL [R1+0x2f4], R3 ;  /* 0x0002f40301007387 */ /* 0x0001e80000100800 */
[----:B------:R-:W-:Y:S04]  /*149e00*/  STL [R1+0x5838], R5 ;  /* 0x0058380501007387 */ /* 0x000fe80000100800 */
[----:B------:R1:W-:Y:S01]  /*149e10*/  STL [R1+0x1a4], R2 ;  /* 0x0001a40201007387 */ /* 0x0003e20000100800 */
[----:B0-----:R-:W-:-:S02]  /*149e20*/  PRMT R3, R11, 0x5410, R26 ;  /* 0x000054100b037816 */ /* 0x001fc4000000001a */
[----:B-1----:R-:W-:Y:S02]  /*149e30*/  PRMT R2, R17, 0x5410, R16 ;  /* 0x0000541011027816 */ /* 0x002fe40000000010 */
[----:B------:R-:W-:-:S03]  /*149e40*/  LOP3.LUT R5, R6, 0xffff, RZ, 0xc0, !PT ;  /* 0x0000ffff06057812 */ /* 0x000fc600078ec0ff */
[----:B------:R0:W-:Y:S04]  /*149e50*/  STL [R1+0x1a8], R2 ;  /* 0x0001a80201007387 */ /* 0x0001e80000100800 */
[----:B------:R1:W-:Y:S04]  /*149e60*/  STL [R1+0x1b0], R3 ;  /* 0x0001b00301007387 */ /* 0x0003e80000100800 */
[----:B------:R-:W3:Y:S04]  /*149e70*/  LDL.LU R22, [R1+0x1b8] ;  /* 0x0001b80001167983 */ /* 0x000ee80000300800 */
[----:B------:R-:W3:Y:S04]  /*149e80*/  LDL.LU R29, [R1+0x40c] ;  /* 0x00040c00011d7983 */ /* 0x000ee80000300800 */
[----:B------:R-:W4:Y:S01]  /*149e90*/  LDL.LU R6, [R1+0x1b4] ;  /* 0x0001b40001067983 */ /* 0x000f220000300800 */
[----:B------:R-:W-:-:S02]  /*149ea0*/  LOP3.LUT R8, R8, 0xffff, RZ, 0xc0, !PT ;  /* 0x0000ffff08087812 */ /* 0x000fc400078ec0ff */
[----:B------:R-:W-:Y:S02]  /*149eb0*/  LOP3.LUT R15, R4, 0xffff, RZ, 0xc0, !PT ;  /* 0x0000ffff040f7812 */ /* 0x000fe400078ec0ff */
[----:B0-----:R-:W-:Y:S02]  /*149ec0*/  LOP3.LUT R2, R13, 0xffff, RZ, 0xc0, !PT ;  /* 0x0000ffff0d027812 */ /* 0x001fe400078ec0ff */
[----:B-1----:R-:W-:Y:S02]  /*149ed0*/  LOP3.LUT R3, R12, 0xffff, RZ, 0xc0, !PT ;  /* 0x0000ffff0c037812 */ /* 0x002fe400078ec0ff */
[----:B------:R-:W4:Y:S01]  /*149ee0*/  LDL.LU R12, [R1+0x2ec] ;  /* 0x0002ec00010c7983 */ /* 0x000f220000300800 */
[----:B------:R-:W-:Y:S02]  /*149ef0*/  PRMT R21, R2, 0x3340, R0 ;  /* 0x0000334002157816 */ /* 0x000fe40000000000 */
[----:B------:R-:W-:Y:S02]  /*149f00*/  PRMT R4, R8, 0x3340, R15 ;  /* 0x0000334008047816 */ /* 0x000fe4000000000f */
[----:B------:R-:W-:-:S02]  /*149f10*/  SHF.R.U32.HI R11, RZ, 0x8, R8 ;  /* 0x00000008ff0b7819 */ /* 0x000fc40000011608 */
[----:B--2---:R-:W-:Y:S02]  /*149f20*/  LOP3.LUT R13, R10, 0xffff, RZ, 0xc0, !PT ;  /* 0x0000ffff0a0d7812 */ /* 0x004fe400078ec0ff */
[----:B------:R-:W-:Y:S02]  /*149f30*/  PRMT R10, R4, 0x5410, R21 ;  /* 0x00005410040a7816 */ /* 0x000fe40000000015 */
[----:B------:R-:W-:Y:S02]  /*149f40*/  PRMT R21, R3, 0x3340, R0 ;  /* 0x0000334003157816 */ /* 0x000fe40000000000 */
[----:B------:R-:W-:Y:S01]  /*149f50*/  PRMT R4, R5, 0x3340, R13 ;  /* 0x0000334005047816 */ /* 0x000fe2000000000d */
[----:B------:R0:W-:Y:S04]  /*149f60*/  STL [R1+0x5cc], R10 ;  /* 0x0005cc0a01007387 */ /* 0x0001e80000100800 */
[----:B------:R-:W2:Y:S01]  /*149f70*/  LDL.LU R28, [R1+0x1bc] ;  /* 0x0001bc00011c7983 */ /* 0x000ea20000300800 */
[----:B------:R-:W-:-:S03]  /*149f80*/  PRMT R4, R4, 0x5410, R21 ;  /* 0x0000541004047816 */ /* 0x000fc60000000015 */
[----:B------:R-:W2:Y:S04]  /*149f90*/  LDL.LU R18, [R1+0x1cc] ;  /* 0x0001cc0001127983 */ /* 0x000ea80000300800 */
[----:B------:R1:W-:Y:S04]  /*149fa0*/  STL [R1+0x5c8], R4 ;  /* 0x0005c80401007387 */ /* 0x0003e80000100800 */
[----:B0-----:R-:W2:Y:S04]  /*149fb0*/  LDL.LU R10, [R1+0x3f4] ;  /* 0x0003f400010a7983 */ /* 0x001ea80000300800 */
[----:B------:R-:W2:Y:S04]  /*149fc0*/  LDL.LU R19, [R1+0x1c8] ;  /* 0x0001c80001137983 */ /* 0x000ea80000300800 */
[----:B------:R-:W2:Y:S04]  /*149fd0*/  LDL.LU R14, [R1+0x3fc] ;  /* 0x0003fc00010e7983 */ /* 0x000ea80000300800 */
[----:B------:R-:W2:Y:S04]  /*149fe0*/  LDL.LU R17, [R1+0x1dc] ;  /* 0x0001dc0001117983 */ /* 0x000ea80000300800 */
[----:B-1----:R-:W2:Y:S04]  /*149ff0*/  LDL.LU R4, [R1+0x3e8] ;  /* 0x0003e80001047983 */ /* 0x002ea80000300800 */
[----:B------:R-:W2:Y:S04]  /*14a000*/  LDL.LU R26, [R1+0x4f58] ;  /* 0x004f5800011a7983 */ /* 0x000ea80000300800 */
[----:B------:R-:W2:Y:S01]  /*14a010*/  LDL.LU R8, [R1+0x4de8] ;  /* 0x004de80001087983 */ /* 0x000ea20000300800 */
[----:B------:R-:W-:-:S02]  /*14a020*/  SHF.R.U32.HI R21, RZ, 0x8, R15 ;  /* 0x00000008ff157819 */ /* 0x000fc4000001160f */
[----:B------:R-:W-:Y:S02]  /*14a030*/  SHF.R.U32.HI R5, RZ, 0x8, R5 ;  /* 0x00000008ff057819 */ /* 0x000fe40000011605 */
[----:B------:R-:W-:Y:S02]  /*14a040*/  SHF.R.U32.HI R15, RZ, 0x8, R13 ;  /* 0x00000008ff0f7819 */ /* 0x000fe4000001160d */
[----:B------:R-:W-:Y:S02]  /*14a050*/  LOP3.LUT R20, R11, 0xffff, RZ, 0xc0, !PT ;  /* 0x0000ffff0b147812 */ /* 0x000fe400078ec0ff */
[----:B------:R-:W-:Y:S02]  /*14a060*/  LOP3.LUT R21, R21, 0xffff, RZ, 0xc0, !PT ;  /* 0x0000ffff15157812 */ /* 0x000fe400078ec0ff */
[----:B------:R-:W-:Y:S01]  /*14a070*/  LOP3.LUT R5, R5, 0xffff, RZ, 0xc0, !PT ;  /* 0x0000ffff05057812 */ /* 0x000fe200078ec0ff */
[----:B------:R-:W2:Y:S01]  /*14a080*/  LDL.LU R16, [R1+0x4ea8] ;  /* 0x004ea80001107983 */ /* 0x000ea20000300800 */
[----:B------:R-:W-:-:S03]  /*14a090*/  LOP3.LUT R15, R15, 0xffff, RZ, 0xc0, !PT ;  /* 0x0000ffff0f0f7812 */ /* 0x000fc600078ec0ff */
[----:B------:R-:W2:Y:S01]  /*14a0a0*/  LDL.LU R11, [R1+0x530c] ;  /* 0x00530c00010b7983 */ /* 0x000ea20000300800 */
[----:B------:R-:W-:-:S03]  /*14a0b0*/  PRMT R20, R20, 0x3340, R21 ;  /* 0x0000334014147816 */ /* 0x000fc60000000015 */
[----:B------:R-:W2:Y:S01]  /*14a0c0*/  LDL.LU R13, [R1+0x5044] ;  /* 0x00504400010d7983 */ /* 0x000ea20000300800 */
[----:B------:R-:W-:-:S03]  /*14a0d0*/  PRMT R15, R5, 0x3340, R15 ;  /* 0x00003340050f7816 */ /* 0x000fc6000000000f */
[----:B------:R-:W-:Y:S04]  /*14a0e0*/  STL [R1+0x4bc], R20 ;  /* 0x0004bc1401007387 */ /* 0x000fe80000100800 */
[----:B------:R-:W-:Y:S01]  /*14a0f0*/  STL [R1+0x4b8], R15 ;  /* 0x0004b80f01007387 */ /* 0x000fe20000100800 */
[----:B------:R-:W-:Y:S02]  /*14a100*/  SHF.R.U32.HI R21, RZ, 0x8, R3 ;  /* 0x00000008ff157819 */ /* 0x000fe40000011603 */
[----:B------:R-:W-:Y:S02]  /*14a110*/  SHF.R.U32.HI R2, RZ, 0x8, R2 ;  /* 0x00000008ff027819 */ /* 0x000fe40000011602 */
[----:B------:R-:W-:Y:S02]  /*14a120*/  LOP3.LUT R21, R21, 0xffff, RZ, 0xc0, !PT ;  /* 0x0000ffff15157812 */ /* 0x000fe400078ec0ff */
[----:B------:R-:W-:-:S02]  /*14a130*/  LOP3.LUT R2, R2, 0xffff, RZ, 0xc0, !PT ;  /* 0x0000ffff02027812 */ /* 0x000fc400078ec0ff */
[--C-:B------:R-:W-:Y:S02]  /*14a140*/  PRMT R3, R21, 0x3340, R0.reuse ;  /* 0x0000334015037816 */ /* 0x100fe40000000000 */
[----:B------:R-:W-:Y:S02]  /*14a150*/  PRMT R2, R2, 0x3340, R0 ;  /* 0x0000334002027816 */ /* 0x000fe40000000000 */
[----:B----4-:R-:W-:Y:S02]  /*14a160*/  PRMT R6, R12, 0x5410, R6 ;  /* 0x000054100c067816 */ /* 0x010fe40000000006 */
[----:B------:R-:W4:Y:S01]  /*14a170*/  LDL.LU R12, [R1+0x5144] ;  /* 0x00514400010c7983 */ /* 0x000f220000300800 */
[----:B---3--:R-:W-:-:S05]  /*14a180*/  PRMT R5, R29, 0x5410, R22 ;  /* 0x000054101d057816 */ /* 0x008fca0000000016 */
[----:B------:R-:W-:Y:S04]  /*14a190*/  STL [R1+0x1b8], R5 ;  /* 0x0001b80501007387 */ /* 0x000fe80000100800 */
[----:B------:R-:W-:Y:S04]  /*14a1a0*/  STL [R1+0x583c], R6 ;  /* 0x00583c0601007387 */ /* 0x000fe80000100800 */
[----:B------:R-:W-:Y:S01]  /*14a1b0*/  STL [R1+0x2f0], R3 ;  /* 0x0002f00301007387 */ /* 0x000fe20000100800 */
[----:B--2---:R-:W-:-:S05]  /*14a1c0*/  PRMT R9, R9, 0x5410, R28 ;  /* 0x0000541009097816 */ /* 0x004fca000000001c */
[----:B------:R-:W-:Y:S04]  /*14a1d0*/  STL [R1+0x5830], R9 ;  /* 0x0058300901007387 */ /* 0x000fe80000100800 */
[----:B------:R0:W-:Y:S01]  /*14a1e0*/  STL [R1+0x2ec], R2 ;  /* 0x0002ec0201007387 */ /* 0x0001e20000100800 */
[----:B------:R-:W-:-:S05]  /*14a1f0*/  PRMT R10, R10, 0x5410, R18 ;  /* 0x000054100a0a7816 */ /* 0x000fca0000000012 */
[----:B------:R-:W-:Y:S01]  /*14a200*/  STL [R1+0x5834], R10 ;  /* 0x0058340a01007387 */ /* 0x000fe20000100800 */
[----:B------:R-:W-:Y:S02]  /*14a210*/  PRMT R4, R4, 0x5410, R17 ;  /* 0x0000541004047816 */ /* 0x000fe40000000011 */
[----:B0-----:R-:W-:-:S03]  /*14a220*/  PRMT R2, R14, 0x5410, R19 ;  /* 0x000054100e027816 */ /* 0x001fc60000000013 */
[----:B------:R-:W-:Y:S04]  /*14a230*/  STL [R1+0x5840], R4 ;  /* 0x0058400401007387 */ /* 0x000fe80000100800 */
[----:B------:R0:W-:Y:S01]  /*14a240*/  STL [R1+0x1c8], R2 ;  /* 0x0001c80201007387 */ /* 0x0001e20000100800 */
[----:B------:R-:W-:-:S03]  /*14a250*/  LOP3.LUT R5, R26, 0xffff, RZ, 0xc0, !PT ;  /* 0x0000ffff1a057812 */ /* 0x000fc600078ec0ff */
[----:B0-----:R-:W2:Y:S04]  /*14a260*/  LDL.LU R2, [R1+0x1ec] ;  /* 0x0001ec0001027983 */ /* 0x001ea80000300800 */
[----:B------:R-:W2:Y:S04]  /*14a270*/  LDL.LU R18, [R1+0x2e4] ;  /* 0x0002e40001127983 */ /* 0x000ea80000300800 */
[----:B------:R-:W3:Y:S04]  /*14a280*/  LDL.LU R19, [R1+0x1f8] ;  /* 0x0001f80001137983 */ /* 0x000ee80000300800 */
[----:B------:R-:W3:Y:S01]  /*14a290*/  LDL.LU R17, [R1+0x2d8] ;  /* 0x0002d80001117983 */ /* 0x000ee20000300800 */
[----:B------:R-:W-:-:S03]  /*14a2a0*/  LOP3.LUT R4, R8, 0xffff, RZ, 0xc0, !PT ;  /* 0x0000ffff08047812 */ /* 0x000fc600078ec0ff */
[----:B------:R-:W3:Y:S04]  /*14a2b0*/  LDL.LU R26, [R1+0x1f4] ;  /* 0x0001f400011a7983 */ /* 0x000ee80000300800 */
[----:B------:R-:W3:Y:S01]  /*14a2c0*/  LDL.LU R8, [R1+0x2e0] ;  /* 0x0002e00001087983 */ /* 0x000ee20000300800 */
[----:B------:R-:W-:Y:S02]  /*14a2d0*/  LOP3.LUT R6, R16, 0xffff, RZ, 0xc0, !PT ;  /* 0x0000ffff10067812 */ /* 0x000fe400078ec0ff */
[----:B------:R-:W-:Y:S02]  /*14a2e0*/  LOP3.LUT R9, R11, 0xffff, RZ, 0xc0, !PT ;  /* 0x0000ffff0b097812 */ /* 0x000fe400078ec0ff */
[----:B------:R-:W-:Y:S01]  /*14a2f0*/  PRMT R21, R4, 0x3340, R0 ;  /* 0x0000334004157816 */ /* 0x000fe20000000000 */
[----:B------:R-:W3:Y:S01]  /*14a300*/  LDL.LU R3, [R1+0x4f6c] ;  /* 0x004f6c0001037983 */ /* 0x000ee20000300800 */
[----:B------:R-:W-:-:S03]  /*14a310*/  PRMT R11, R5, 0x3340, R6 ;  /* 0x00003340050b7816 */ /* 0x000fc60000000006 */
[----:B------:R-:W3:Y:S01]  /*14a320*/  LDL.LU R29, [R1+0x4dec] ;  /* 0x004dec00011d7983 */ /* 0x000ee20000300800 */
[----:B------:R-:W-:-:S03]  /*14a330*/  LOP3.LUT R13, R13, 0xffff, RZ, 0xc0, !PT ;  /* 0x0000ffff0d0d7812 */ /* 0x000fc600078ec0ff */
[----:B------:R-:W3:Y:S01]  /*14a340*/  LDL.LU R28, [R1+0x4ebc] ;  /* 0x004ebc00011c7983 */ /* 0x000ee20000300800 */
[----:B------:R-:W-:-:S03]  /*14a350*/  PRMT R11, R11, 0x5410, R21 ;  /* 0x000054100b0b7816 */ /* 0x000fc60000000015 */
[----:B------:R-:W-:Y:S04]  /*14a360*/  STL [R1+0x581c], R13 ;  /* 0x00581c0d01007387 */ /* 0x000fe80000100800 */
[----:B------:R0:W-:Y:S01]  /*14a370*/  STL [R1+0x5c0], R11 ;  /* 0x0005c00b01007387 */ /* 0x0001e20000100800 */
[----:B------:R-:W-:Y:S02]  /*14a380*/  PRMT R21, R13, 0x3340, R0 ;  /* 0x000033400d157816 */ /* 0x000fe40000000000 */
[----:B----4-:R-:W-:-:S04]  /*14a390*/  LOP3.LUT R10, R12, 0xffff, RZ, 0xc0, !PT ;  /* 0x0000ffff0c0a7812 */ /* 0x010fc800078ec0ff */
[----:B0-----:R-:W-:-:S04]  /*14a3a0*/  PRMT R11, R9, 0x3340, R10 ;  /* 0x00003340090b7816 */ /* 0x001fc8000000000a */
[----:B------:R-:W-:-:S05]  /*14a3b0*/  PRMT R11, R11, 0x5410, R21 ;  /* 0x000054100b0b7816 */ /* 0x000fca0000000015 */
[----:B------:R0:W-:Y:S04]  /*14a3c0*/  STL [R1+0x5c4], R11 ;  /* 0x0005c40b01007387 */ /* 0x0001e80000100800 */
[----:B------:R-:W4:Y:S04]  /*14a3d0*/  LDL.LU R14, [R1+0x1f0] ;  /* 0x0001f000010e7983 */ /* 0x000f280000300800 */
[----:B------:R-:W4:Y:S01]  /*14a3e0*/  LDL.LU R12, [R1+0x2c0] ;  /* 0x0002c000010c7983 */ /* 0x000f220000300800 */
[----:B------:R-:W-:Y:S02]  /*14a3f0*/  SHF.R.U32.HI R9, RZ, 0x8, R9 ;  /* 0x00000008ff097819 */ /* 0x000fe40000011609 */
[----:B------:R-:W-:-:S02]  /*14a400*/  SHF.R.U32.HI R21, RZ, 0x8, R10 ;  /* 0x00000008ff157819 */ /* 0x000fc4000001160a */
[----:B------:R-:W-:Y:S02]  /*14a410*/  SHF.R.U32.HI R5, RZ, 0x8, R5 ;  /* 0x00000008ff057819 */ /* 0x000fe40000011605 */
[----:B------:R-:W-:Y:S02]  /*14a420*/  SHF.R.U32.HI R6, RZ, 0x8, R6 ;  /* 0x00000008ff067819 */ /* 0x000fe40000011606 */
[----:B------:R-:W-:Y:S02]  /*14a430*/  LOP3.LUT R9, R9, 0xffff, RZ, 0xc0, !PT ;  /* 0x0000ffff09097812 */ /* 0x000fe400078ec0ff */
[----:B------:R-:W-:Y:S02]  /*14a440*/  LOP3.LUT R21, R21, 0xffff, RZ, 0xc0, !PT ;  /* 0x0000ffff15157812 */ /* 0x000fe400078ec0ff */
[----:B------:R-:W-:Y:S02]  /*14a450*/  LOP3.LUT R5, R5, 0xffff, RZ, 0xc0, !PT ;  /* 0x0000ffff05057812 */ /* 0x000fe400078ec0ff */
[----:B------:R-:W-:Y:S01]  /*14a460*/  LOP3.LUT R6, R6, 0xffff, RZ, 0xc0, !PT ;  /* 0x0000ffff06067812 */ /* 0x000fe200078ec0ff */
[----:B------:R-:W4:Y:S01]  /*14a470*/  LDL.LU R16, [R1+0x1e8] ;  /* 0x0001e80001107983 */ /* 0x000f220000300800 */
[----:B------:R-:W-:-:S03]  /*14a480*/  PRMT R10, R9, 0x3340, R21 ;  /* 0x00003340090a7816 */ /* 0x000fc60000000015 */
[----:B0-----:R-:W4:Y:S01]  /*14a490*/  LDL.LU R11, [R1+0x2cc] ;  /* 0x0002cc00010b7983 */ /* 0x001f220000300800 */
[----:B------:R-:W-:-:S03]  /*14a4a0*/  PRMT R9, R5, 0x3340, R6 ;  /* 0x0000334005097816 */ /* 0x000fc60000000006 */
[----:B------:R-:W-:Y:S04]  /*14a4b0*/  STL [R1+0x4e0], R10 ;  /* 0x0004e00a01007387 */ /* 0x000fe80000100800 */
[----:B------:R-:W-:Y:S01]  /*14a4c0*/  STL [R1+0x4b0], R9 ;  /* 0x0004b00901007387 */ /* 0x000fe20000100800 */
[----:B--2---:R-:W-:Y:S02]  /*14a4d0*/  PRMT R6, R18, 0x5410, R2 ;  /* 0x0000541012067816 */ /* 0x004fe40000000002 */
[----:B---3--:R-:W-:Y:S02]  /*14a4e0*/  PRMT R5, R17, 0x5410, R19 ;  /* 0x0000541011057816 */ /* 0x008fe40000000013 */
[----:B------:R-:W-:Y:S01]  /*14a4f0*/  PRMT R2, R8, 0x5410, R26 ;  /* 0x0000541008027816 */ /* 0x000fe2000000001a */
[----:B------:R0:W-:Y:S04]  /*14a500*/  STL [R1+0x1ec], R6 ;  /* 0x0001ec0601007387 */ /* 0x0001e80000100800 */
[----:B------:R-:W2:Y:S04]  /*14a510*/  LDL.LU R18, [R1+0x1e4] ;  /* 0x0001e40001127983 */ /* 0x000ea80000300800 */
[----:B------:R-:W-:Y:S04]  /*14a520*/  STL [R1+0x1fc], R5 ;  /* 0x0001fc0501007387 */ /* 0x000fe80000100800 */
[----:B------:R-:W2:Y:S04]  /*14a530*/  LDL.LU R8, [R1+0x2bc] ;  /* 0x0002bc0001087983 */ /* 0x000ea80000300800 */
[----:B------:R1:W-:Y:S04]  /*14a540*/  STL [R1+0x20c], R2 ;  /* 0x00020c0201007387 */ /* 0x0003e80000100800 */
[----:B------:R-:W3:Y:S04]  /*14a550*/  LDL.LU R19, [R1+0x4f24] ;  /* 0x004f240001137983 */ /* 0x000ee80000300800 */
[----:B------:R-:W2:Y:S04]  /*14a560*/  LDL.LU R17, [R1+0x2ae8] ;  /* 0x002ae80001117983 */ /* 0x000ea80000300800 */
[----:B------:R-:W2:Y:S01]  /*14a570*/  LDL.LU R26, [R1+0x4e68] ;  /* 0x004e6800011a7983 */ /* 0x000ea20000300800 */
[----:B0-----:R-:W-:-:S02]  /*14a580*/  LOP3.LUT R6, R29, 0xffff, RZ, 0xc0, !PT ;  /* 0x0000ffff1d067812 */ /* 0x001fc400078ec0ff */
[----:B-1----:R-:W-:Y:S02]  /*14a590*/  LOP3.LUT R2, R3, 0xffff, RZ, 0xc0, !PT ;  /* 0x0000ffff03027812 */ /* 0x002fe400078ec0ff */
[----:B------:R-:W-:Y:S02]  /*14a5a0*/  LOP3.LUT R3, R28, 0xffff, RZ, 0xc0, !PT ;  /* 0x0000ffff1c037812 */ /* 0x000fe400078ec0ff */
[----:B------:R-:W-:Y:S02]  /*14a5b0*/  PRMT R21, R6, 0x3340, R0 ;  /* 0x0000334006157816 */ /* 0x000fe40000000000 */
[----:B------:R-:W-:Y:S02]  /*14a5c0*/  PRMT R5, R2, 0x3340, R3 ;  /* 0x0000334002057816 */ /* 0x000fe40000000003 */
[----:B------:R-:W-:Y:S02]  /*14a5d0*/  SHF.R.U32.HI R2, RZ, 0x8, R2 ;  /* 0x00000008ff027819 */ /* 0x000fe40000011602 */
[----:B------:R-:W-:-:S02]  /*14a5e0*/  PRMT R5, R5, 0x5410, R21 ;  /* 0x0000541005057816 */ /* 0x000fc40000000015 */
[----:B------:R-:W-:Y:S02]  /*14a5f0*/  SHF.R.U32.HI R21, RZ, 0x8, R4 ;  /* 0x00000008ff157819 */ /* 0x000fe40000011604 */
[----:B------:R-:W-:Y:S02]  /*14a600*/  SHF.R.U32.HI R3, RZ, 0x8, R3 ;  /* 0x00000008ff037819 */ /* 0x000fe40000011603 */
[----:B------:R-:W-:Y:S02]  /*14a610*/  LOP3.LUT R2, R2, 0xffff, RZ, 0xc0, !PT ;  /* 0x0000ffff02027812 */ /* 0x000fe400078ec0ff */
[----:B------:R-:W-:Y:S02]  /*14a620*/  LOP3.LUT R21, R21, 0xffff, RZ, 0xc0, !PT ;  /* 0x0000ffff15157812 */ /* 0x000fe400078ec0ff */
[----:B------:R-:W-:Y:S02]  /*14a630*/  LOP3.LUT R3, R3, 0xffff, RZ, 0xc0, !PT ;  /* 0x0000ffff03037812 */ /* 0x000fe400078ec0ff */
[----:B------:R-:W-:-:S02]  /*14a640*/  PRMT R4, R21, 0x3340, R0 ;  /* 0x0000334015047816 */ /* 0x000fc40000000000 */
[----:B------:R-:W-:Y:S01]  /*14a650*/  PRMT R2, R2, 0x3340, R3 ;  /* 0x0000334002027816 */ /* 0x000fe20000000003 */
[----:B------:R0:W-:Y:S04]  /*14a660*/  STL [R1+0x5b8], R5 ;  /* 0x0005b80501007387 */ /* 0x0001e80000100800 */
[----:B------:R3:W-:Y:S01]  /*14a670*/  STL [R1+0x2e8], R4 ;  /* 0x0002e80401007387 */ /* 0x0007e20000100800 */
[----:B----4-:R-:W-:-:S05]  /*14a680*/  PRMT R12, R12, 0x5410, R14 ;  /* 0x000054100c0c7816 */ /* 0x010fca000000000e */
[----:B------:R-:W-:Y:S04]  /*14a690*/  STL [R1+0x582c], R12 ;  /* 0x00582c0c01007387 */ /* 0x000fe80000100800 */
[----:B------:R2:W-:Y:S04]  /*14a6a0*/  STL [R1+0x4a8], R2 ;  /* 0x0004a80201007387 */ /* 0x0005e80000100800 */
[----:B0-----:R-:W4:Y:S04]  /*14a6b0*/  LDL.LU R5, [R1+0x1e0] ;  /* 0x0001e00001057983 */ /* 0x001f280000300800 */
[----:B------:R-:W4:Y:S04]  /*14a6c0*/  LDL.LU R14, [R1+0x2b4] ;  /* 0x0002b400010e7983 */ /* 0x000f280000300800 */
[----:B------:R-:W4:Y:S04]  /*14a6d0*/  LDL.LU R20, [R1+0x1d8] ;  /* 0x0001d80001147983 */ /* 0x000f280000300800 */
[----:B------:R-:W4:Y:S04]  /*14a6e0*/  LDL.LU R3, [R1+0x2b8] ;  /* 0x0002b80001037983 */ /* 0x000f280000300800 */
[----:B------:R-:W4:Y:S04]  /*14a6f0*/  LDL.LU R27, [R1+0x1d4] ;  /* 0x0001d400011b7983 */ /* 0x000f280000300800 */
[----:B------:R-:W4:Y:S01]  /*14a700*/  LDL.LU R24, [R1+0x2b0] ;  /* 0x0002b00001187983 */ /* 0x000f220000300800 */
[----:B------:R-:W-:-:S03]  /*14a710*/  PRMT R15, R11, 0x5410, R16 ;  /* 0x000054100b0f7816 */ /* 0x000fc60000000010 */
[----:B------:R-:W4:Y:S04]  /*14a720*/  LDL.LU R23, [R1+0x4f28] ;  /* 0x004f280001177983 */ /* 0x000f280000300800 */
[----:B------:R-:W4:Y:S04]  /*14a730*/  LDL.LU R11, [R1+0x2b2c] ;  /* 0x002b2c00010b7983 */ /* 0x000f280000300800 */
[----:B------:R-:W4:Y:S04]  /*14a740*/  LDL.LU R16, [R1+0x4e74] ;  /* 0x004e740001107983 */ /* 0x000f280000300800 */
[----:B------:R-:W-:Y:S01]  /*14a750*/  STL [R1+0x5844], R15 ;  /* 0x0058440f01007387 */ /* 0x000fe20000100800 */
[----:B---3--:R-:W-:-:S02]  /*14a760*/  LOP3.LUT R4, R19, 0xffff, RZ, 0xc0, !PT ;  /* 0x0000ffff13047812 */ /* 0x008fc400078ec0ff */
[----:B--2---:R-:W-:Y:S02]  /*14a770*/  LOP3.LUT R2, R17, 0xffff, RZ, 0xc0, !PT ;  /* 0x0000ffff11027812 */ /* 0x004fe400078ec0ff */
[----:B------:R-:W-:Y:S02]  /*14a780*/  LOP3.LUT R9, R26, 0xffff, RZ, 0xc0, !PT ;  /* 0x0000ffff1a097812 */ /* 0x000fe400078ec0ff */
[----:B------:R-:W-:Y:S02]  /*14a790*/  PRMT R21, R2, 0x3340, R0 ;  /* 0x0000334002157816 */ /* 0x000fe40000000000 */
[----:B------:R-:W-:Y:S02]  /*14a7a0*/  PRMT R10, R4, 0x3340, R9 ;  /* 0x00003340040a7816 */ /* 0x000fe40000000009 */
[----:B------:R-:W-:Y:S02]  /*14a7b0*/  SHF.R.U32.HI R4, RZ, 0x8, R4 ;  /* 0x00000008ff047819 */ /* 0x000fe40000011604 */
[----:B------:R-:W-:-:S02]  /*14a7c0*/  PRMT R10, R10, 0x5410, R21 ;  /* 0x000054100a0a7816 */ /* 0x000fc40000000015 */
[----:B------:R-:W-:Y:S02]  /*14a7d0*/  SHF.R.U32.HI R21, RZ, 0x8, R9 ;  /* 0x00000008ff157819 */ /* 0x000fe40000011609 */
[----:B------:R-:W-:Y:S02]  /*14a7e0*/  SHF.R.U32.HI R2, RZ, 0x8, R2 ;  /* 0x00000008ff027819 */ /* 0x000fe40000011602 */
[----:B------:R-:W-:Y:S01]  /*14a7f0*/  LOP3.LUT R9, R4, 0xffff, RZ, 0xc0, !PT ;  /* 0x0000ffff04097812 */ /* 0x000fe200078ec0ff */
[----:B------:R-:W-:Y:S01]  /*14a800*/  STL [R1+0x5b4], R10 ;  /* 0x0005b40a01007387 */ /* 0x000fe20000100800 */
[----:B------:R-:W-:-:S03]  /*14a810*/  LOP3.LUT R21, R21, 0xffff, RZ, 0xc0, !PT ;  /* 0x0000ffff15157812 */ /* 0x000fc600078ec0ff */
[----:B------:R-:W2:Y:S04]  /*14a820*/  LDL.LU R25, [R1+0x1d0] ;  /* 0x0001d00001197983 */ /* 0x000ea80000300800 */
[----:B------:R-:W2:Y:S01]  /*14a830*/  LDL.LU R22, [R1+0x2a4] ;  /* 0x0002a40001167983 */ /* 0x000ea20000300800 */
[----:B------:R-:W-:Y:S02]  /*14a840*/  LOP3.LUT R4, R2, 0xffff, RZ, 0xc0, !PT ;  /* 0x0000ffff02047812 */ /* 0x000fe400078ec0ff */
[----:B------:R-:W-:Y:S01]  /*14a850*/  PRMT R9, R9, 0x3340, R21 ;  /* 0x0000334009097816 */ /* 0x000fe20000000015 */
[----:B------:R-:W3:Y:S04]  /*14a860*/  LDL.LU R2, [R1+0x1c4] ;  /* 0x0001c40001027983 */ /* 0x000ee80000300800 */
[----:B------:R-:W3:Y:S01]  /*14a870*/  LDL.LU R28, [R1+0x2ac] ;  /* 0x0002ac00011c7983 */ /* 0x000ee20000300800 */
[----:B------:R-:W-:-:S03]  /*14a880*/  PRMT R4, R4, 0x3340, R0 ;  /* 0x0000334004047816 */ /* 0x000fc60000000000 */
[----:B------:R-:W3:Y:S01]  /*14a890*/  LDL.LU R29, [R1+0x1c0] ;  /* 0x0001c000011d7983 */ /* 0x000ee20000300800 */
[----:B------:R-:W-:-:S03]  /*14a8a0*/  PRMT R8, R8, 0x5410, R18 ;  /* 0x0000541008087816 */ /* 0x000fc60000000012 */
[----:B------:R-:W-:Y:S04]  /*14a8b0*/  STL [R1+0x49c], R9 ;  /* 0x00049c0901007387 */ /* 0x000fe80000100800 */
[----:B------:R-:W3:Y:S04]  /*14a8c0*/  LDL.LU R18, [R1+0x29c] ;  /* 0x00029c0001127983 */ /* 0x000ee80000300800 */
[----:B------:R0:W-:Y:S04]  /*14a8d0*/  STL [R1+0x2e4], R4 ;  /* 0x0002e40401007387 */ /* 0x0001e80000100800 */
[----:B------:R-:W3:Y:S04]  /*14a8e0*/  LDL.LU R19, [R1+0x536c] ;  /* 0x00536c0001137983 */ /* 0x000ee80000300800 */
[----:B------:R-:W3:Y:S04]  /*14a8f0*/  LDL.LU R17, [R1+0x5100] ;  /* 0x0051000001117983 */ /* 0x000ee80000300800 */
[----:B------:R-:W3:Y:S01]  /*14a900*/  LDL.LU R26, [R1+0x52f0] ;  /* 0x0052f000011a7983 */ /* 0x000ee20000300800 */
[----:B----4-:R-:W-:-:S02]  /*14a910*/  PRMT R14, R14, 0x5410, R5 ;  /* 0x000054100e0e7816 */ /* 0x010fc40000000005 */
[----:B------:R-:W-:Y:S02]  /*14a920*/  PRMT R5, R24, 0x5410, R27 ;  /* 0x0000541018057816 */ /* 0x000fe4000000001b */
[----:B0-----:R-:W-:Y:S02]  /*14a930*/  LOP3.LUT R4, R23, 0xffff, RZ, 0xc0, !PT ;  /* 0x0000ffff17047812 */ /* 0x001fe400078ec0ff */
[----:B------:R-:W-:Y:S01]  /*14a940*/  LOP3.LUT R11, R11, 0xffff, RZ, 0xc0, !PT ;  /* 0x0000ffff0b0b7812 */ /* 0x000fe200078ec0ff */
[----:B------:R0:W-:Y:S03]  /*14a950*/  STL [R1+0x234], R5 ;  /* 0x0002340501007387 */ /* 0x0001e60000100800 */
[----:B------:R-:W-:Y:S02]  /*14a960*/  PRMT R21, R11, 0x3340, R0 ;  /* 0x000033400b157816 */ /* 0x000fe40000000000 */
[----:B0-----:R-:W-:-:S04]  /*14a970*/  LOP3.LUT R5, R16, 0xffff, RZ, 0xc0, !PT ;  /* 0x0000ffff10057812 */ /* 0x001fc800078ec0ff */
[----:B------:R-:W-:-:S04]  /*14a980*/  PRMT R9, R4, 0x3340, R5 ;  /* 0x0000334004097816 */ /* 0x000fc80000000005 */
[----:B------:R-:W-:Y:S02]  /*14a990*/  PRMT R9, R9, 0x5410, R21 ;  /* 0x0000541009097816 */ /* 0x000fe40000000015 */
[----:B------:R-:W-:Y:S02]  /*14a9a0*/  SHF.R.U32.HI R21, RZ, 0x8, R6 ;  /* 0x00000008ff157819 */ /* 0x000fe40000011606 */
[----:B------:R-:W-:Y:S02]  /*14a9b0*/  SHF.R.U32.HI R4, RZ, 0x8, R4 ;  /* 0x00000008ff047819 */ /* 0x000fe40000011604 */
[----:B------:R-:W-:Y:S02]  /*14a9c0*/  SHF.R.U32.HI R5, RZ, 0x8, R5 ;  /* 0x00000008ff057819 */ /* 0x000fe40000011605 */
[----:B------:R-:W-:Y:S01]  /*14a9d0*/  LOP3.LUT R21, R21, 0xffff, RZ, 0xc0, !PT ;  /* 0x0000ffff15157812 */ /* 0x000fe200078ec0ff */
[----:B------:R-:W-:Y:S04]  /*14a9e0*/  STL [R1+0x5820], R11 ;  /* 0x0058200b01007387 */ /* 0x000fe80000100800 */
[----:B------:R0:W-:Y:S01]  /*14a9f0*/  STL [R1+0x5b0], R9 ;  /* 0x0005b00901007387 */ /* 0x0001e20000100800 */
[----:B------:R-:W-:-:S02]  /*14aa00*/  LOP3.LUT R4, R4, 0xffff, RZ, 0xc0, !PT ;  /* 0x0000ffff04047812 */ /* 0x000fc400078ec0ff */
[----:B------:R-:W-:Y:S01]  /*14aa10*/  LOP3.LUT R5, R5, 0xffff, RZ, 0xc0, !PT ;  /* 0x0000ffff05057812 */ /* 0x000fe200078ec0ff */
[----:B------:R-:W4:Y:S04]  /*14aa20*/  LDL.LU R6, [R1+0x194] ;  /* 0x0001940001067983 */ /* 0x000f280000300800 */
[----:B------:R-:W4:Y:S01]  /*14aa30*/  LDL.LU R24, [R1+0x290] ;  /* 0x0002900001187983 */ /* 0x000f220000300800 */
[----:B0-----:R-:W-:Y:S02]  /*14aa40*/  PRMT R9, R21, 0x3340, R0 ;  /* 0x0000334015097816 */ /* 0x001fe40000000000 */
[----:B------:R-:W-:-:S03]  /*14aa50*/  PRMT R5, R4, 0x3340, R5 ;  /* 0x0000334004057816 */ /* 0x000fc60000000005 */
[----:B------:R-:W-:Y:S04]  /*14aa60*/  STL [R1+0x2e0], R9 ;  /* 0x0002e00901007387 */ /* 0x000fe80000100800 */
[----:B------:R-:W4:Y:S04]  /*14aa70*/  LDL.LU R23, [R1+0x190] ;  /* 0x0001900001177983 */ /* 0x000f280000300800 */
[----:B------:R-:W4:Y:S04]  /*14aa80*/  LDL.LU R16, [R1+0x294] ;  /* 0x0002940001107983 */ /* 0x000f280000300800 */
[----:B------:R0:W-:Y:S01]  /*14aa90*/  STL [R1+0x4c8], R5 ;  /* 0x0004c80501007387 */ /* 0x0001e20000100800 */
[----:B------:R-:W-:-:S03]  /*14aaa0*/  PRMT R3, R3, 0x5410, R20 ;  /* 0x0000541003037816 */ /* 0x000fc60000000014 */
[----:B0-----:R-:W4:Y:S01]  /*14aab0*/  LDL.LU R5, [R1+0x5348] ;  /* 0x0053480001057983 */ /* 0x001f220000300800 */
[----:B--2---:R-:W-:-:S05]  /*14aac0*/  PRMT R4, R22, 0x5410, R25 ;  /* 0x0000541016047816 */ /* 0x004fca0000000019 */
[----:B------:R0:W-:Y:S04]  /*14aad0*/  STL [R1+0x238], R4 ;  /* 0x0002380401007387 */ /* 0x0001e80000100800 */
[----:B------:R-:W2:Y:S04]  /*14aae0*/  LDL.LU R20, [R1+0x5098] ;  /* 0x0050980001147983 */ /* 0x000ea80000300800 */
[----:B------:R-:W2:Y:S01]  /*14aaf0*/  LDL.LU R27, [R1+0x518c] ;  /* 0x00518c00011b7983 */ /* 0x000ea20000300800 */
[----:B---3--:R-:W-:Y:S02]  /*14ab00*/  PRMT R28, R28, 0x5410, R2 ;  /* 0x000054101c1c7816 */ /* 0x008fe40000000002 */
[----:B------:R-:W-:-:S02]  /*14ab10*/  PRMT R9, R18, 0x5410, R29 ;  /* 0x0000541012097816 */ /* 0x000fc4000000001d */
[----:B------:R-:W-:Y:S02]  /*14ab20*/  LOP3.LUT R2, R19, 0xffff, RZ, 0xc0, !PT ;  /* 0x0000ffff13027812 */ /* 0x000fe400078ec0ff */
[----:B------:R-:W-:Y:S02]  /*14ab30*/  LOP3.LUT R10, R26, 0xffff, RZ, 0xc0, !PT ;  /* 0x0000ffff1a0a7812 */ /* 0x000fe400078ec0ff */
[----:B0-----:R-:W-:Y:S01]  /*14ab40*/  LOP3.LUT R4, R17, 0xffff, RZ, 0xc0, !PT ;  /* 0x0000ffff11047812 */ /* 0x001fe200078ec0ff */
[----:B------:R0:W-:Y:S04]  /*14ab50*/  STL [R1+0x80c], R9 ;  /* 0x00080c0901007387 */ /* 0x0001e80000100800 */
[----:B------:R-:W3:Y:S01]  /*14ab60*/  LDL.LU R25, [R1+0x640] ;  /* 0x0006400001197983 */ /* 0x000ee20000300800 */
[----:B------:R-:W-:-:S02]  /*14ab70*/  PRMT R21, R4, 0x3340, R0 ;  /* 0x0000334004157816 */ /* 0x000fc40000000000 */
[----:B0-----:R-:W-:-:S04]  /*14ab80*/  PRMT R9, R2, 0x3340, R10 ;  /* 0x0000334002097816 */ /* 0x001fc8000000000a */
[----:B------:R-:W-:Y:S02]  /*14ab90*/  PRMT R11, R9, 0x5410, R21 ;  /* 0x00005410090b7816 */ /* 0x000fe40000000015 */
[----:B------:R-:W-:-:S03]  /*14aba0*/  SHF.R.U32.HI R9, RZ, 0x8, R2 ;  /* 0x00000008ff097819 */ /* 0x000fc60000011602 */
[----:B------:R-:W-:Y:S04]  /*14abb0*/  STL [R1+0x5a8], R11 ;  /* 0x0005a80b01007387 */ /* 0x000fe80000100800 */
[----:B------:R-:W3:Y:S04]  /*14abc0*/  LDL.LU R22, [R1+0x860] ;  /* 0x0008600001167983 */ /* 0x000ee80000300800 */
[----:B------:R-:W3:Y:S04]  /*14abd0*/  LDL.LU R2, [R1+0xa0] ;  /* 0x0000a00001027983 */ /* 0x000ee80000300800 */
[----:B------:R-:W3:Y:S04]  /*14abe0*/  LDL.LU R29, [R1+0x644] ;  /* 0x00064400011d7983 */ /* 0x000ee80000300800 */
[----:B------:R-:W3:Y:S04]  /*14abf0*/  LDL.LU R18, [R1+0x4fe0] ;  /* 0x004fe00001127983 */ /* 0x000ee80000300800 */
[----:B------:R-:W3:Y:S04]  /*14ac00*/  LDL.LU R19, [R1+0x858] ;  /* 0x0008580001137983 */ /* 0x000ee80000300800 */
[----:B------:R-:W3:Y:S04]  /*14ac10*/  LDL.LU R17, [R1+0x9c] ;  /* 0x00009c0001117983 */ /* 0x000ee80000300800 */
[----:B------:R-:W3:Y:S01]  /*14ac20*/  LDL.LU R26, [R1+0x854] ;  /* 0x00085400011a7983 */ /* 0x000ee20000300800 */
[----:B------:R-:W-:-:S02]  /*14ac30*/  SHF.R.U32.HI R21, RZ, 0x8, R10 ;  /* 0x00000008ff157819 */ /* 0x000fc4000001160a */
[----:B------:R-:W-:Y:S02]  /*14ac40*/  SHF.R.U32.HI R4, RZ, 0x8, R4 ;  /* 0x00000008ff047819 */ /* 0x000fe40000011604 */
[----:B------:R-:W-:Y:S02]  /*14ac50*/  LOP3.LUT R9, R9, 0xffff, RZ, 0xc0, !PT ;  /* 0x0000ffff09097812 */ /* 0x000fe400078ec0ff */
[----:B------:R-:W-:Y:S02]  /*14ac60*/  LOP3.LUT R21, R21, 0xffff, RZ, 0xc0, !PT ;  /* 0x0000ffff15157812 */ /* 0x000fe400078ec0ff */
[----:B------:R-:W-:Y:S02]  /*14ac70*/  LOP3.LUT R4, R4, 0xffff, RZ, 0xc0, !PT ;  /* 0x0000ffff04047812 */ /* 0x000fe400078ec0ff */
[----:B------:R-:W-:Y:S02]  /*14ac80*/  PRMT R10, R9, 0x3340, R21 ;  /* 0x00003340090a7816 */ /* 0x000fe40000000015 */
[----:B------:R-:W-:-:S03]  /*14ac90*/  PRMT R9, R4, 0x3340, R0 ;  /* 0x0000334004097816 */ /* 0x000fc60000000000 */
[----:B------:R-:W-:Y:S04]  /*14aca0*/  STL [R1+0x494], R10 ;  /* 0x0004940a01007387 */ /* 0x000fe80000100800 */
[----:B------:R-:W-:Y:S01]  /*14acb0*/  STL [R1+0x2dc], R9 ;  /* 0x0002dc0901007387 */ /* 0x000fe20000100800 */
[----:B----4-:R-:W-:-:S03]  /*14acc0*/  PRMT R6, R24, 0x5410, R6 ;  /* 0x0000541018067816 */ /* 0x010fc60000000006 */
[----:B------:R-:W4:Y:S04]  /*14acd0*/  LDL.LU R24, [R1+0x537c] ;  /* 0x00537c0001187983 */ /* 0x000f280000300800 */
[----:B------:R-:W-:Y:S01]  /*14ace0*/  STL [R1+0x7dc], R6 ;  /* 0x0007dc0601007387 */ /* 0x000fe20000100800 */
[----:B------:R-:W-:-:S03]  /*14acf0*/  PRMT R4, R16, 0x5410, R23 ;  /* 0x0000541010047816 */ /* 0x000fc60000000017 */
[----:B------:R-:W4:Y:S04]  /*14ad00*/  LDL.LU R23, [R1+0x5124] ;  /* 0x0051240001177983 */ /* 0x000f280000300800 */
[----:B------:R0:W-:Y:S04]  /*14ad10*/  STL [R1+0x7cc], R4 ;  /* 0x0007cc0401007387 */ /* 0x0001e80000100800 */
[----:B------:R-:W4:Y:S01]  /*14ad20*/  LDL.LU R16, [R1+0x52fc] ;  /* 0x0052fc0001107983 */ /* 0x000f220000300800 */
[----:B0-----:R-:W-:Y:S02]  /*14ad30*/  LOP3.LUT R4, R5, 0xffff, RZ, 0xc0, !PT ;  /* 0x0000ffff05047812 */ /* 0x001fe400078ec0ff */
[----:B--2---:R-:W-:-:S02]  /*14ad40*/  LOP3.LUT R9, R20, 0xffff, RZ, 0xc0, !PT ;  /* 0x0000ffff14097812 */ /* 0x004fc400078ec0ff */
[----:B------:R-:W-:Y:S02]  /*14ad50*/  LOP3.LUT R5, R27, 0xffff, RZ, 0xc0, !PT ;  /* 0x0000ffff1b057812 */ /* 0x000fe400078ec0ff */
[----:B------:R-:W-:Y:S02]  /*14ad60*/  PRMT R21, R9, 0x3340, R0 ;  /* 0x0000334009157816 */ /* 0x000fe40000000000 */
[----:B------:R-:W-:Y:S02]  /*14ad70*/  PRMT R6, R4, 0x3340, R5 ;  /* 0x0000334004067816 */ /* 0x000fe40000000005 */
[----:B------:R-:W-:Y:S02]  /*14ad80*/  SHF.R.U32.HI R4, RZ, 0x8, R4 ;  /* 0x00000008ff047819 */ /* 0x000fe40000011604 */
[----:B------:R-:W-:Y:S02]  /*14ad90*/  PRMT R6, R6, 0x5410, R21 ;  /* 0x0000541006067816 */ /* 0x000fe40000000015 */
[----:B------:R-:W-:-:S02]  /*14ada0*/  SHF.R.U32.HI R21, RZ, 0x8, R5 ;  /* 0x00000008ff157819 */ /* 0x000fc40000011605 */
[----:B------:R-:W-:Y:S02]  /*14adb0*/  LOP3.LUT R5, R4, 0xffff, RZ, 0xc0, !PT ;  /* 0x0000ffff04057812 */ /* 0x000fe400078ec0ff */
[----:B------:R-:W-:Y:S01]  /*14adc0*/  LOP3.LUT R21, R21, 0xffff, RZ, 0xc0, !PT ;  /* 0x0000ffff15157812 */ /* 0x000fe200078ec0ff */
[----:B------:R0:W-:Y:S01]  /*14add0*/  STL [R1+0x5a4], R6 ;  /* 0x0005a40601007387 */ /* 0x0001e20000100800 */
[----:B---3--:R-:W-:Y:S02]  /*14ade0*/  LOP3.LUT R4, R25, 0xffff, RZ, 0xc0, !PT ;  /* 0x0000ffff19047812 */ /* 0x008fe400078ec0ff */
[----:B0-----:R-:W-:Y:S02]  /*14adf0*/  PRMT R6, R5, 0x3340, R21 ;  /* 0x0000334005067816 */ /* 0x001fe40000000015 */
[--C-:B------:R-:W-:Y:S02]  /*14ae00*/  PRMT R5, R22, 0x4210, R4.reuse ;  /* 0x0000421016057816 */ /* 0x100fe40000000004 */
[----:B------:R-:W-:Y:S01]  /*14ae10*/  PRMT R2, R2, 0x5210, R4 ;  /* 0x0000521002027816 */ /* 0x000fe20000000004 */
[----:B------:R-:W-:Y:S04]  /*14ae20*/  STL [R1+0x490], R6 ;  /* 0x0004900601007387 */ /* 0x000fe80000100800 */
[----:B------:R-:W2:Y:S04]  /*14ae30*/  LDL.LU R22, [R1+0x4fe8] ;  /* 0x004fe80001167983 */ /* 0x000ea80000300800 */
[----:B------:R-:W-:Y:S01]  /*14ae40*/  STL [R1+0x990], R5 ;  /* 0x0009900501007387 */ /* 0x000fe20000100800 */
[----:B------:R-:W-:-:S03]  /*14ae50*/  LOP3.LUT R21, R29, 0xffff, RZ, 0xc0, !PT ;  /* 0x0000ffff1d157812 */ /* 0x000fc600078ec0ff */
[----:B------:R0:W-:Y:S01]  /*14ae60*/  STL [R1+0x890], R2 ;  /* 0x0008900201007387 */ /* 0x0001e20000100800 */
[----:B------:R-:W-:-:S03]  /*14ae70*/  LOP3.LUT R4, R18, 0xffff, RZ, 0xc0, !PT ;  /* 0x0000ffff12047812 */ /* 0x000fc600078ec0ff */
[----:B0-----:R-:W3:Y:S01]  /*14ae80*/  LDL.LU R2, [R1+0x850] ;  /* 0x0008500001027983 */ /* 0x001ee20000300800 */
[--C-:B------:R-:W-:Y:S02]  /*14ae90*/  PRMT R5, R19, 0x4210, R21.reuse ;  /* 0x0000421013057816 */ /* 0x100fe40000000015 */
[----:B------:R-:W-:Y:S01]  /*14aea0*/  PRMT R6, R17, 0x5210, R21 ;  /* 0x0000521011067816 */ /* 0x000fe20000000015 */
[----:B------:R-:W3:Y:S04]  /*14aeb0*/  LDL.LU R29, [R1+0xa8] ;  /* 0x0000a800011d7983 */ /* 0x000ee80000300800 */
[----:B------:R0:W-:Y:S04]  /*14aec0*/  STL [R1+0x994], R5 ;  /* 0x0009940501007387 */ /* 0x0001e80000100800 */
[----:B------:R4:W-:Y:S04]  /*14aed0*/  STL [R1+0x894], R6 ;  /* 0x0008940601007387 */ /* 0x0009e80000100800 */
[----:B------:R-:W3:Y:S04]  /*14aee0*/  LDL.LU R18, [R1+0x4fb0] ;  /* 0x004fb00001127983 */ /* 0x000ee80000300800 */
[----:B------:R-:W3:Y:S01]  /*14aef0*/  LDL.LU R19, [R1+0x648] ;  /* 0x0006480001137983 */ /* 0x000ee20000300800 */
[----:B0-----:R-:W-:-:S05]  /*14af00*/  PRMT R5, R26, 0x4210, R4 ;  /* 0x000042101a057816 */ /* 0x001fca0000000004 */
[----:B------:R0:W-:Y:S04]  /*14af10*/  STL [R1+0x980], R5 ;  /* 0x0009800501007387 */ /* 0x0001e80000100800 */
[----:B------:R-:W3:Y:S04]  /*14af20*/  LDL.LU R17, [R1+0x848] ;  /* 0x0008480001117983 */ /* 0x000ee80000300800 */
[----:B------:R-:W3:Y:S01]  /*14af30*/  LDL.LU R26, [R1+0xac] ;  /* 0x0000ac00011a7983 */ /* 0x000ee20000300800 */
[----:B------:R-:W-:-:S03]  /*14af40*/  PRMT R4, R7, 0x5210, R4 ;  /* 0x0000521007047816 */ /* 0x000fc60000000004 */
[----:B------:R-:W3:Y:S04]  /*14af50*/  LDL.LU R7, [R1+0x844] ;  /* 0x0008440001077983 */ /* 0x000ee80000300800 */
[----:B------:R1:W-:Y:S01]  /*14af60*/  STL [R1+0x880], R4 ;  /* 0x0008800401007387 */ /* 0x0003e20000100800 */
[----:B----4-:R-:W-:-:S03]  /*14af70*/  LOP3.LUT R6, R16, 0xffff, RZ, 0xc0, !PT ;  /* 0x0000ffff10067812 */ /* 0x010fc600078ec0ff */
[----:B------:R-:W4:Y:S04]  /*14af80*/  LDL.LU R27, [R1+0xb0] ;  /* 0x0000b000011b7983 */ /* 0x000f280000300800 */
[----:B------:R-:W4:Y:S01]  /*14af90*/  LDL.LU R25, [R1+0x4fac] ;  /* 0x004fac0001197983 */ /* 0x000f220000300800 */
[----:B0-----:R-:W-:-:S03]  /*14afa0*/  LOP3.LUT R5, R24, 0xffff, RZ, 0xc0, !PT ;  /* 0x0000ffff18057812 */ /* 0x001fc600078ec0ff */
[----:B------:R-:W4:Y:S04]  /*14afb0*/  LDL.LU R24, [R1+0x4e48] ;  /* 0x004e480001187983 */ /* 0x000f280000300800 */
[----:B------:R-:W4:Y:S01]  /*14afc0*/  LDL.LU R16, [R1+0x4f0c] ;  /* 0x004f0c0001107983 */ /* 0x000f220000300800 */
[----:B-1----:R-:W-:Y:S02]  /*14afd0*/  LOP3.LUT R4, R23, 0xffff, RZ, 0xc0, !PT ;  /* 0x0000ffff17047812 */ /* 0x002fe400078ec0ff */
[----:B------:R-:W-:Y:S02]  /*14afe0*/  PRMT R10, R5, 0x3340, R6 ;  /* 0x00003340050a7816 */ /* 0x000fe40000000006 */
[----:B------:R-:W-:Y:S02]  /*14aff0*/  PRMT R21, R4, 0x3340, R0 ;  /* 0x0000334004157816 */ /* 0x000fe40000000000 */
[----:B------:R-:W-:-:S02]  /*14b000*/  SHF.R.U32.HI R5, RZ, 0x8, R5 ;  /* 0x00000008ff057819 */ /* 0x000fc40000011605 */
[----:B------:R-:W-:Y:S02]  /*14b010*/  PRMT R10, R10, 0x5410, R21 ;  /* 0x000054100a0a7816 */ /* 0x000fe40000000015 */
[----:B------:R-:W-:Y:S02]  /*14b020*/  SHF.R.U32.HI R21, RZ, 0x8, R6 ;  /* 0x00000008ff157819 */ /* 0x000fe40000011606 */
[----:B------:R-:W-:Y:S02]  /*14b030*/  LOP3.LUT R5, R5, 0xffff, RZ, 0xc0, !PT ;  /* 0x0000ffff05057812 */ /* 0x000fe400078ec0ff */
[----:B------:R-:W-:Y:S02]  /*14b040*/  SHF.R.U32.HI R4, RZ, 0x8, R4 ;  /* 0x00000008ff047819 */ /* 0x000fe40000011604 */
[----:B------:R-:W-:-:S04]  /*14b050*/  LOP3.LUT R21, R21, 0xffff, RZ, 0xc0, !PT ;  /* 0x0000ffff15157812 */ /* 0x000fc800078ec0ff */
[----:B------:R-:W-:Y:S02]  /*14b060*/  PRMT R5, R5, 0x3340, R21 ;  /* 0x0000334005057816 */ /* 0x000fe40000000015 */
[----:B------:R-:W-:Y:S01]  /*14b070*/  LOP3.LUT R21, R4, 0xffff, RZ, 0xc0, !PT ;  /* 0x0000ffff04157812 */ /* 0x000fe200078ec0ff */
[----:B------:R-:W-:Y:S04]  /*14b080*/  STL [R1+0x5a0], R10 ;  /* 0x0005a00a01007387 */ /* 0x000fe80000100800 */
[----:B------:R3:W-:Y:S04]  /*14b090*/  STL [R1+0x488], R5 ;  /* 0x0004880501007387 */ /* 0x0007e80000100800 */
[----:B------:R-:W4:Y:S01]  /*14b0a0*/  LDL.LU R23, [R1+0x64c] ;  /* 0x00064c0001177983 */ /* 0x000f220000300800 */
[----:B------:R-:W-:-:S05]  /*14b0b0*/  PRMT R6, R21, 0x3340, R0 ;  /* 0x0000334015067816 */ /* 0x000fca0000000000 */
[----:B------:R-:W-:Y:S01]  /*14b0c0*/  STL [R1+0x2d8], R6 ;  /* 0x0002d80601007387 */ /* 0x000fe20000100800 */
[----:B--2---:R-:W-:-:S04]  /*14b0d0*/  LOP3.LUT R4, R22, 0xffff, RZ, 0xc0, !PT ;  /* 0x0000ffff16047812 */ /* 0x004fc800078ec0ff */
[--C-:B---3--:R-:W-:Y:S02]  /*14b0e0*/  PRMT R5, R2, 0x4210, R4.reuse ;  /* 0x0000421002057816 */ /* 0x108fe40000000004 */
[----:B------:R-:W2:Y:S04]  /*14b0f0*/  LDL.LU R2, [R1+0x474] ;  /* 0x0004740001027983 */ /* 0x000ea80000300800 */
[----:B------:R0:W-:Y:S04]  /*14b100*/  STL [R1+0x984], R5 ;  /* 0x0009840501007387 */ /* 0x0001e80000100800 */
[----:B------:R-:W3:Y:S01]  /*14b110*/  LDL.LU R22, [R1+0x840] ;  /* 0x0008400001167983 */ /* 0x000ee20000300800 */
[----:B------:R-:W-:-:S03]  /*14b120*/  PRMT R4, R29, 0x5210, R4 ;  /* 0x000052101d047816 */ /* 0x000fc60000000004 */
[----:B------:R-:W2:Y:S01]  /*14b130*/  LDL.LU R29, [R1+0xb4] ;  /* 0x0000b400011d7983 */ /* 0x000ea20000300800 */
[----:B------:R-:W-:-:S03]  /*14b140*/  LOP3.LUT R21, R18, 0xffff, RZ, 0xc0, !PT ;  /* 0x0000ffff12157812 */ /* 0x000fc600078ec0ff */
[----:B------:R1:W-:Y:S04]  /*14b150*/  STL [R1+0x884], R4 ;  /* 0x0008840401007387 */ /* 0x0003e80000100800 */
[----:B------:R-:W2:Y:S01]  /*14b160*/  LDL.LU R18, [R1+0x838] ;  /* 0x0008380001127983 */ /* 0x000ea20000300800 */
[----:B0-----:R-:W-:Y:S02]  /*14b170*/  PRMT R5, R17, 0x4210, R21 ;  /* 0x0000421011057816 */ /* 0x001fe40000000015 */
[----:B-1----:R-:W-:-:S03]  /*14b180*/  LOP3.LUT R4, R19, 0xffff, RZ, 0xc0, !PT ;  /* 0x0000ffff13047812 */ /* 0x002fc600078ec0ff */
[----:B------:R0:W-:Y:S04]  /*14b190*/  STL [R1+0x988], R5 ;  /* 0x0009880501007387 */ /* 0x0001e80000100800 */
[----:B------:R-:W2:Y:S01]  /*14b1a0*/  LDL.LU R19, [R1+0xb8] ;  /* 0x0000b80001137983 */ /* 0x000ea20000300800 */
[----:B------:R-:W-:-:S05]  /*14b1b0*/  PRMT R6, R26, 0x5210, R21 ;  /* 0x000052101a067816 */ /* 0x000fca0000000015 */
[----:B------:R4:W-:Y:S04]  /*14b1c0*/  STL [R1+0x888], R6 ;  /* 0x0008880601007387 */ /* 0x0009e80000100800 */
[----:B------:R-:W2:Y:S01]  /*14b1d0*/  LDL.LU R17, [R1+0x4fb4] ;  /* 0x004fb40001117983 */ /* 0x000ea20000300800 */
[----:B0-----:R-:W-:-:S05]  /*14b1e0*/  PRMT R5, R7, 0x4210, R4 ;  /* 0x0000421007057816 */ /* 0x001fca0000000004 */
[----:B------:R0:W-:Y:S04]  /*14b1f0*/  STL [R1+0x970], R5 ;  /* 0x0009700501007387 */ /* 0x0001e80000100800 */
[----:B------:R-:W2:Y:S04]  /*14b200*/  LDL.LU R26, [R1+0x4e58] ;  /* 0x004e5800011a7983 */ /* 0x000ea80000300800 */
[----:B------:R-:W2:Y:S01]  /*14b210*/  LDL.LU R7, [R1+0x4f18] ;  /* 0x004f180001077983 */ /* 0x000ea20000300800 */
[----:B----4-:R-:W-:Y:S02]  /*14b220*/  PRMT R6, R27, 0x5210, R4 ;  /* 0x000052101b067816 */ /* 0x010fe40000000004 */
[----:B------:R-:W-:-:S03]  /*14b230*/  LOP3.LUT R4, R24, 0xffff, RZ, 0xc0, !PT ;  /* 0x0000ffff18047812 */ /* 0x000fc600078ec0ff */
[----:B------:R1:W-:Y:S01]  /*14b240*/  STL [R1+0x870], R6 ;  /* 0x0008700601007387 */ /* 0x0003e20000100800 */
[----:B0-----:R-:W-:Y:S02]  /*14b250*/  LOP3.LUT R5, R25, 0xffff, RZ, 0xc0, !PT ;  /* 0x0000ffff19057812 */ /* 0x001fe400078ec0ff */
[----:B------:R-:W-:Y:S02]  /*14b260*/  PRMT R21, R4, 0x3340, R0 ;  /* 0x0000334004157816 */ /* 0x000fe40000000000 */
[----:B-1----:R-:W-:-:S04]  /*14b270*/  LOP3.LUT R6, R16, 0xffff, RZ, 0xc0, !PT ;  /* 0x0000ffff10067812 */ /* 0x002fc800078ec0ff */
[--C-:B------:R-:W-:Y:S02]  /*14b280*/  PRMT R10, R5, 0x3340, R6.reuse ;  /* 0x00003340050a7816 */ /* 0x100fe40000000006 */
[----:B------:R-:W-:Y:S02]  /*14b290*/  SHF.R.U32.HI R5, RZ, 0x8, R5 ;  /* 0x00000008ff057819 */ /* 0x000fe40000011605 */
[----:B------:R-:W-:Y:S02]  /*14b2a0*/  PRMT R10, R10, 0x5410, R21 ;  /* 0x000054100a0a7816 */ /* 0x000fe40000000015 */
[----:B------:R-:W-:Y:S02]  /*14b2b0*/  SHF.R.U32.HI R21, RZ, 0x8, R9 ;  /* 0x00000008ff157819 */ /* 0x000fe40000011609 */
[----:B------:R-:W-:Y:S02]  /*14b2c0*/  SHF.R.U32.HI R6, RZ, 0x8, R6 ;  /* 0x00000008ff067819 */ /* 0x000fe40000011606 */
[----:B------:R-:W-:-:S02]  /*14b2d0*/  LOP3.LUT R5, R5, 0xffff, RZ, 0xc0, !PT ;  /* 0x0000ffff05057812 */ /* 0x000fc400078ec0ff */
[----:B------:R-:W-:Y:S02]  /*14b2e0*/  LOP3.LUT R21, R21, 0xffff, RZ, 0xc0, !PT ;  /* 0x0000ffff15157812 */ /* 0x000fe400078ec0ff */
[----:B------:R-:W-:Y:S02]  /*14b2f0*/  LOP3.LUT R6, R6, 0xffff, RZ, 0xc0, !PT ;  /* 0x0000ffff06067812 */ /* 0x000fe400078ec0ff */
[----:B------:R-:W-:Y:S02]  /*14b300*/  PRMT R9, R21, 0x3340, R0 ;  /* 0x0000334015097816 */ /* 0x000fe40000000000 */
[----:B------:R-:W-:Y:S02]  /*14b310*/  LOP3.LUT R21, R23, 0xffff, RZ, 0xc0, !PT ;  /* 0x0000ffff17157812 */ /* 0x000fe400078ec0ff */
[----:B------:R-:W-:Y:S01]  /*14b320*/  PRMT R16, R5, 0x3340, R6 ;  /* 0x0000334005107816 */ /* 0x000fe20000000006 */
[----:B------:R0:W-:Y:S04]  /*14b330*/  STL [R1+0x594], R10 ;  /* 0x0005940a01007387 */ /* 0x0001e80000100800 */
[----:B------:R-:W-:Y:S04]  /*14b340*/  STL [R1+0x5788], R16 ;  /* 0x0057881001007387 */ /* 0x000fe80000100800 */
[----:B------:R1:W-:Y:S04]  /*14b350*/  STL [R1+0x2d4], R9 ;  /* 0x0002d40901007387 */ /* 0x0003e80000100800 */
[----:B------:R-:W4:Y:S01]  /*14b360*/  LDL.LU R15, [R1+0x5008] ;  /* 0x00500800010f7983 */ /* 0x000f220000300800 */
[----:B---3--:R-:W-:-:S02]  /*14b370*/  PRMT R6, R22, 0x4210, R21 ;  /* 0x0000421016067816 */ /* 0x008fc40000000015 */
[----:B--2---:R-:W-:-:S03]  /*14b380*/  PRMT R5, R29, 0x5210, R21 ;  /* 0x000052101d057816 */ /* 0x004fc60000000015 */
[----:B------:R2:W-:Y:S04]  /*14b390*/  STL [R1+0x974], R6 ;  /* 0x0009740601007387 */ /* 0x0005e80000100800 */
[----:B------:R-:W3:Y:S04]  /*14b3a0*/  LDL.LU R13, [R1+0x834] ;  /* 0x00083400010d7983 */ /* 0x000ee80000300800 */
[----:B0-----:R-:W3:Y:S04]  /*14b3b0*/  LDL.LU R10, [R1+0xbc] ;  /* 0x0000bc00010a7983 */ /* 0x001ee80000300800 */
[----:B------:R0:W-:Y:S04]  /*14b3c0*/  STL [R1+0x874], R5 ;  /* 0x0008740501007387 */ /* 0x0001e80000100800 */
[----:B-1----:R-:W3:Y:S01]  /*14b3d0*/  LDL.LU R9, [R1+0x5014] ;  /* 0x0050140001097983 */ /* 0x002ee20000300800 */
[----:B------:R-:W-:-:S03]  /*14b3e0*/  LOP3.LUT R2, R2, 0xffff, RZ, 0xc0, !PT ;  /* 0x0000ffff02027812 */ /* 0x000fc600078ec0ff */
[----:B--2---:R-:W2:Y:S04]  /*14b3f0*/  LDL.LU R6, [R1+0x828] ;  /* 0x0008280001067983 */ /* 0x004ea80000300800 */
[----:B------:R-:W2:Y:S01]  /*14b400*/  LDL.LU R20, [R1+0xc0] ;  /* 0x0000c00001147983 */ /* 0x000ea20000300800 */
[--C-:B0-----:R-:W-:Y:S02]  /*14b410*/  PRMT R5, R18, 0x4210, R2.reuse ;  /* 0x0000421012057816 */ /* 0x101fe40000000002 */
[----:B------:R-:W-:-:S03]  /*14b420*/  PRMT R2, R19, 0x5210, R2 ;  /* 0x0000521013027816 */ /* 0x000fc60000000002 */
[----:B------:R-:W-:Y:S04]  /*14b430*/  STL [R1+0x978], R5 ;  /* 0x0009780501007387 */ /* 0x000fe80000100800 */
[----:B------:R0:W-:Y:S04]  /*14b440*/  STL [R1+0x878], R2 ;  /* 0x0008780201007387 */ /* 0x0001e80000100800 */
[----:B------:R-:W2:Y:S04]  /*14b450*/  LDL.LU R27, [R1+0x4fc8] ;  /* 0x004fc800011b7983 */ /* 0x000ea80000300800 */
[----:B------:R-:W2:Y:S04]  /*14b460*/  LDL.LU R25, [R1+0x830] ;  /* 0x0008300001197983 */ /* 0x000ea80000300800 */
[----:B------:R-:W2:Y:S04]  /*14b470*/  LDL.LU R24, [R1+0xc4] ;  /* 0x0000c40001187983 */ /* 0x000ea80000300800 */
[----:B------:R-:W2:Y:S04]  /*14b480*/  LDL.LU R23, [R1+0x684] ;  /* 0x0006840001177983 */ /* 0x000ea80000300800 */
[----:B0-----:R-:W2:Y:S04]  /*14b490*/  LDL.LU R2, [R1+0x680] ;  /* 0x0006800001027983 */ /* 0x001ea80000300800 */
[----:B------:R-:W2:Y:S04]  /*14b4a0*/  LDL.LU R22, [R1+0x818] ;  /* 0x0008180001167983 */ /* 0x000ea80000300800 */
[----:B------:R-:W2:Y:S04]  /*14b4b0*/  LDL.LU R29, [R1+0xc8] ;  /* 0x0000c800011d7983 */ /* 0x000ea80000300800 */
[----:B------:R-:W2:Y:S04]  /*14b4c0*/  LDL.LU R18, [R1+0x824] ;  /* 0x0008240001127983 */ /* 0x000ea80000300800 */
[----:B------:R-:W2:Y:S01]  /*14b4d0*/  LDL.LU R19, [R1+0xcc] ;  /* 0x0000cc0001137983 */ /* 0x000ea20000300800 */
[----:B------:R-:W-:-:S02]  /*14b4e0*/  LOP3.LUT R12, R7, 0xffff, RZ, 0xc0, !PT ;  /* 0x0000ffff070c7812 */ /* 0x000fc400078ec0ff */
[----:B------:R-:W-:Y:S01]  /*14b4f0*/  LOP3.LUT R11, R17, 0xffff, RZ, 0xc0, !PT ;  /* 0x0000ffff110b7812 */ /* 0x000fe200078ec0ff */
[----:B------:R-:W2:Y:S01]  /*14b500*/  LDL.LU R7, [R1+0x4f78] ;  /* 0x004f780001077983 */ /* 0x000ea20000300800 */
[----:B------:R-:W-:-:S03]  /*14b510*/  LOP3.LUT R5, R26, 0xffff, RZ, 0xc0, !PT ;  /* 0x0000ffff1a057812 */ /* 0x000fc600078ec0ff */
[----:B------:R-:W2:Y:S04]  /*14b520*/  LDL.LU R17, [R1+0x4e08] ;  /* 0x004e080001117983 */ /* 0x000ea80000300800 */
[----:B------:R-:W2:Y:S01]  /*14b530*/  LDL.LU R26, [R1+0x4ecc] ;  /* 0x004ecc00011a7983 */ /* 0x000ea20000300800 */
[----:B------:R-:W-:Y:S02]  /*14b540*/  PRMT R16, R11, 0x3340, R12 ;  /* 0x000033400b107816 */ /* 0x000fe4000000000c */
[----:B------:R-:W-:Y:S02]  /*14b550*/  PRMT R21, R5, 0x3340, R0 ;  /* 0x0000334005157816 */ /* 0x000fe40000000000 */
[----:B------:R-:W-:Y:S02]  /*14b560*/  SHF.R.U32.HI R11, RZ, 0x8, R11 ;  /* 0x00000008ff0b7819 */ /* 0x000fe4000001160b */
[----:B------:R-:W-:-:S02]  /*14b570*/  PRMT R16, R16, 0x5410, R21 ;  /* 0x0000541010107816 */ /* 0x000fc40000000015 */
[----:B------:R-:W-:Y:S02]  /*14b580*/  SHF.R.U32.HI R21, RZ, 0x8, R12 ;  /* 0x00000008ff157819 */ /* 0x000fe4000001160c */
[----:B------:R-:W-:Y:S02]  /*14b590*/  LOP3.LUT R12, R11, 0xffff, RZ, 0xc0, !PT ;  /* 0x0000ffff0b0c7812 */ /* 0x000fe400078ec0ff */
[----:B------:R-:W-:Y:S02]  /*14b5a0*/  LOP3.LUT R21, R21, 0xffff, RZ, 0xc0, !PT ;  /* 0x0000ffff15157812 */ /* 0x000fe400078ec0ff */
[----:B------:R-:W-:Y:S02]  /*14b5b0*/  SHF.R.U32.HI R5, RZ, 0x8, R5 ;  /* 0x00000008ff057819 */ /* 0x000fe40000011605 */
[----:B------:R-:W-:Y:S01]  /*14b5c0*/  SHF.R.U32.HI R4, RZ, 0x8, R4 ;  /* 0x00000008ff047819 */ /* 0x000fe20000011604 */
[----:B------:R-:W-:Y:S01]  /*14b5d0*/  STL [R1+0x588], R16 ;  /* 0x0005881001007387 */ /* 0x000fe20000100800 */
[----:B----4-:R-:W-:-:S02]  /*14b5e0*/  LOP3.LUT R11, R15, 0xffff, RZ, 0xc0, !PT ;  /* 0x0000ffff0f0b7812 */ /* 0x010fc400078ec0ff */
[----:B------:R-:W-:-:S05]  /*14b5f0*/  PRMT R15, R12, 0x3340, R21 ;  /* 0x000033400c0f7816 */ /* 0x000fca0000000015 */
[----:B------:R-:W-:Y:S01]  /*14b600*/  STL [R1+0x478], R15 ;  /* 0x0004780f01007387 */ /* 0x000fe20000100800 */
[----:B---3--:R-:W-:Y:S02]  /*14b610*/  LOP3.LUT R21, R9, 0xffff, RZ, 0xc0, !PT ;  /* 0x0000ffff09157812 */ /* 0x008fe400078ec0ff */
[--C-:B------:R-:W-:Y:S02]  /*14b620*/  PRMT R12, R13, 0x4210, R11.reuse ;  /* 0x000042100d0c7816 */ /* 0x100fe4000000000b */
[----:B------:R-:W-:Y:S02]  /*14b630*/  PRMT R10, R10, 0x5210, R11 ;  /* 0x000052100a0a7816 */ /* 0x000fe4000000000b */
[--C-:B--2---:R-:W-:Y:S02]  /*14b640*/  PRMT R9, R6, 0x4210, R21.reuse ;  /* 0x0000421006097816 */ /* 0x104fe40000000015 */
[----:B------:R-:W-:Y:S02]  /*14b650*/  PRMT R6, R20, 0x5210, R21 ;  /* 0x0000521014067816 */ /* 0x000fe40000000015 */
[----:B------:R-:W-:Y:S01]  /*14b660*/  LOP3.LUT R21, R5, 0xffff, RZ, 0xc0, !PT ;  /* 0x0000ffff05157812 */ /* 0x000fe200078ec0ff */
[----:B------:R-:W-:Y:S04]  /*14b670*/  STL [R1+0x960], R12 ;  /* 0x0009600c01007387 */ /* 0x000fe80000100800 */
[----:B------:R-:W-:Y:S01]  /*14b680*/  STL [R1+0x850], R10 ;  /* 0x0008500a01007387 */ /* 0x000fe20000100800 */
[----:B------:R-:W-:-:S02]  /*14b690*/  PRMT R5, R21, 0x3340, R0 ;  /* 0x0000334015057816 */ /* 0x000fc40000000000 */
[----:B------:R-:W-:Y:S01]  /*14b6a0*/  LOP3.LUT R21, R4, 0xffff, RZ, 0xc0, !PT ;  /* 0x0000ffff04157812 */ /* 0x000fe200078ec0ff */
[----:B------:R-:W-:Y:S04]  /*14b6b0*/  STL [R1+0x964], R9 ;  /* 0x0009640901007387 */ /* 0x000fe80000100800 */
[----:B------:R0:W-:Y:S04]  /*14b6c0*/  STL [R1+0x854], R6 ;  /* 0x0008540601007387 */ /* 0x0001e80000100800 */
[----:B------:R1:W-:Y:S01]  /*14b6d0*/  STL [R1+0x2d0], R5 ;  /* 0x0002d00501007387 */ /* 0x0003e20000100800 */
[----:B------:R-:W-:-:S02]  /*14b6e0*/  LOP3.LUT R4, R27, 0xffff, RZ, 0xc0, !PT ;  /* 0x0000ffff1b047812 */ /* 0x000fc400078ec0ff */
[----:B0-----:R-:W-:Y:S02]  /*14b6f0*/  PRMT R6, R21, 0x3340, R0 ;  /* 0x0000334015067816 */ /* 0x001fe40000000000 */
[--C-:B-1----:R-:W-:Y:S02]  /*14b700*/  PRMT R5, R25, 0x4210, R4.reuse ;  /* 0x0000421019057816 */ /* 0x102fe40000000004 */
[----:B------:R-:W-:Y:S02]  /*14b710*/  PRMT R4, R24, 0x5210, R4 ;  /* 0x0000521018047816 */ /* 0x000fe40000000004 */
[----:B------:R-:W-:Y:S01]  /*14b720*/  LOP3.LUT R21, R23, 0xffff, RZ, 0xc0, !PT ;  /* 0x0000ffff17157812 */ /* 0x000fe200078ec0ff */
[----:B------:R-:W-:Y:S04]  /*14b730*/  STL [R1+0x2cc], R6 ;  /* 0x0002cc0601007387 */ /* 0x000fe80000100800 */
[----:B------:R-:W-:Y:S04]  /*14b740*/  STL [R1+0x968], R5 ;  /* 0x0009680501007387 */ /* 0x000fe80000100800 */
[----:B------:R0:W-:Y:S01]  /*14b750*/  STL [R1+0x858], R4 ;  /* 0x0008580401007387 */ /* 0x0001e20000100800 */
[----:B------:R-:W-:-:S02]  /*14b760*/  LOP3.LUT R2, R2, 0xffff, RZ, 0xc0, !PT ;  /* 0x0000ffff02027812 */ /* 0x000fc400078ec0ff */
[--C-:B0-----:R-:W-:Y:S02]  /*14b770*/  PRMT R4, R22, 0x4210, R21.reuse ;  /* 0x0000421016047816 */ /* 0x101fe40000000015 */
[----:B------:R-:W-:Y:S02]  /*14b780*/  PRMT R6, R29, 0x5210, R21 ;  /* 0x000052101d067816 */ /* 0x000fe40000000015 */
[--C-:B------:R-:W-:Y:S01]  /*14b790*/  PRMT R5, R18, 0x4210, R2.reuse ;  /* 0x0000421012057816 */ /* 0x100fe20000000002 */
[----:B------:R0:W-:Y:S04]  /*14b7a0*/  STL [R1+0x950], R4 ;  /* 0x0009500401007387 */ /* 0x0001e80000100800 */
[----:B------:R-:W-:Y:S04]  /*14b7b0*/  STL [R1+0x830], R6 ;  /* 0x0008300601007387 */ /* 0x000fe80000100800 */
[----:B------:R-:W-:Y:S01]  /*14b7c0*/  STL [R1+0x954], R5 ;  /* 0x0009540501007387 */ /* 0x000fe20000100800 */
[----:B0-----:R-:W-:-:S05]  /*14b7d0*/  PRMT R4, R19, 0x5210, R2 ;  /* 0x0000521013047816 */ /* 0x001fca0000000002 */
[----:B------:R0:W-:Y:S04]  /*14b7e0*/  STL [R1+0x834], R4 ;  /* 0x0008340401007387 */ /* 0x0001e80000100800 */
[----:B------:R-:W2:Y:S01]  /*14b7f0*/  LDL.LU R12, [R1+0x48c] ;  /* 0x00048c00010c7983 */ /* 0x000ea20000300800 */
[----:B------:R-:W-:-:S03]  /*14b800*/  LOP3.LUT R11, R26, 0xffff, RZ, 0xc0, !PT ;  /* 0x0000ffff1a0b7812 */ /* 0x000fc600078ec0ff */
[----:B0-----:R-:W3:Y:S04]  /*14b810*/  LDL.LU R4, [R1+0x502c] ;  /* 0x00502c0001047983 */ /* 0x001ee80000300800 */
[----:B------:R-:W4:Y:S04]  /*14b820*/  LDL.LU R13, [R1+0x810] ;  /* 0x00081000010d7983 */ /* 0x000f280000300800 */
[----:B------:R-:W4:Y:S04]  /*14b830*/  LDL.LU R10, [R1+0xd0] ;  /* 0x0000d000010a7983 */ /* 0x000f280000300800 */
[----:B------:R-:W4:Y:S04]  /*14b840*/  LDL.LU R9, [R1+0x820] ;  /* 0x0008200001097983 */ /* 0x000f280000300800 */
[----:B------:R-:W4:Y:S04]  /*14b850*/  LDL.LU R6, [R1+0xd4] ;  /* 0x0000d40001067983 */ /* 0x000f280000300800 */
[----:B------:R-:W4:Y:S04]  /*14b860*/  LDL.LU R5, [R1+0x53a8] ;  /* 0x0053a80001057983 */ /* 0x000f280000300800 */
[----:B------:R-:W4:Y:S04]  /*14b870*/  LDL.LU R20, [R1+0x5184] ;  /* 0x0051840001147983 */ /* 0x000f280000300800 */
[----:B------:R-:W4:Y:S01]  /*14b880*/  LDL.LU R26, [R1+0x533c] ;  /* 0x00533c00011a7983 */ /* 0x000f220000300800 */
[----:B------:R-:W-:-:S02]  /*14b890*/  LOP3.LUT R7, R7, 0xffff, RZ, 0xc0, !PT ;  /* 0x0000ffff07077812 */ /* 0x000fc400078ec0ff */
[----:B------:R-:W-:Y:S02]  /*14b8a0*/  LOP3.LUT R2, R17, 0xffff, RZ, 0xc0, !PT ;  /* 0x0000ffff11027812 */ /* 0x000fe400078ec0ff */
[----:B------:R-:W-:Y:S02]  /*14b8b0*/  PRMT R15, R7, 0x3340, R11 ;  /* 0x00003340070f7816 */ /* 0x000fe4000000000b */
[----:B------:R-:W-:-:S04]  /*14b8c0*/  PRMT R21, R2, 0x3340, R0 ;  /* 0x0000334002157816 */ /* 0x000fc80000000000 */
[----:B------:R-:W-:Y:S02]  /*14b8d0*/  PRMT R15, R15, 0x5410, R21 ;  /* 0x000054100f0f7816 */ /* 0x000fe40000000015 */
[----:B------:R-:W-:Y:S02]  /*14b8e0*/  SHF.R.U32.HI R7, RZ, 0x8, R7 ;  /* 0x00000008ff077819 */ /* 0x000fe40000011607 */
[----:B------:R-:W-:Y:S02]  /*14b8f0*/  SHF.R.U32.HI R21, RZ, 0x8, R11 ;  /* 0x00000008ff157819 */ /* 0x000fe4000001160b */
[----:B------:R-:W-:Y:S01]  /*14b900*/  SHF.R.U32.HI R2, RZ, 0x8, R2 ;  /* 0x00000008ff027819 */ /* 0x000fe20000011602 */
[----:B------:R0:W-:Y:S04]  /*14b910*/  STL [R1+0x584], R15 ;  /* 0x0005840f01007387 */ /* 0x0001e80000100800 */
[----:B------:R-:W4:Y:S04]  /*14b920*/  LDL.LU R27, [R1+0x5034] ;  /* 0x00503400011b7983 */ /* 0x000f280000300800 */
[----:B------:R-:W4:Y:S01]  /*14b930*/  LDL.LU R25, [R1+0x814] ;  /* 0x0008140001197983 */ /* 0x000f220000300800 */
[----:B------:R-:W-:-:S03]  /*14b940*/  LOP3.LUT R21, R21, 0xffff, RZ, 0xc0, !PT ;  /* 0x0000ffff15157812 */ /* 0x000fc600078ec0ff */
[----:B------:R-:W4:Y:S01]  /*14b950*/  LDL.LU R24, [R1+0xd8] ;  /* 0x0000d80001187983 */ /* 0x000f220000300800 */
[----:B------:R-:W-:-:S03]  /*14b960*/  LOP3.LUT R11, R2, 0xffff, RZ, 0xc0, !PT ;  /* 0x0000ffff020b7812 */ /* 0x000fc600078ec0ff */
[----:B------:R-:W4:Y:S04]  /*14b970*/  LDL.LU R23, [R1+0x4fdc] ;  /* 0x004fdc0001177983 */ /* 0x000f280000300800 */
[----:B------:R-:W4:Y:S04]  /*14b980*/  LDL.LU R2, [R1+0x690] ;  /* 0x0006900001027983 */ /* 0x000f280000300800 */
[----:B------:R-:W4:Y:S04]  /*14b990*/  LDL.LU R22, [R1+0x7f4] ;  /* 0x0007f40001167983 */ /* 0x000f280000300800 */
[----:B------:R-:W4:Y:S01]  /*14b9a0*/  LDL.LU R29, [R1+0xdc] ;  /* 0x0000dc00011d7983 */ /* 0x000f220000300800 */
[----:B0-----:R-:W-:-:S03]  /*14b9b0*/  LOP3.LUT R15, R7, 0xffff, RZ, 0xc0, !PT ;  /* 0x0000ffff070f7812 */ /* 0x001fc600078ec0ff */
[----:B------:R-:W4:Y:S01]  /*14b9c0*/  LDL.LU R18, [R1+0x7f0] ;  /* 0x0007f00001127983 */ /* 0x000f220000300800 */
[----:B------:R-:W-:-:S03]  /*14b9d0*/  PRMT R11, R11, 0x3340, R0 ;  /* 0x000033400b0b7816 */ /* 0x000fc60000000000 */
[----:B------:R-:W4:Y:S01]  /*14b9e0*/  LDL.LU R19, [R1+0xe0] ;  /* 0x0000e00001137983 */ /* 0x000f220000300800 */
[----:B------:R-:W-:-:S03]  /*14b9f0*/  PRMT R15, R15, 0x3340, R21 ;  /* 0x000033400f0f7816 */ /* 0x000fc60000000015 */
[----:B------:R-:W4:Y:S04]  /*14ba00*/  LDL.LU R17, [R1+0x4f8c] ;  /* 0x004f8c0001117983 */ /* 0x000f280000300800 */
[----:B------:R-:W4:Y:S04]  /*14ba10*/  LDL.LU R7, [R1+0x4e28] ;  /* 0x004e280001077983 */ /* 0x000f280000300800 */
[----:B------:R-:W-:Y:S04]  /*14ba20*/  STL [R1+0x470], R15 ;  /* 0x0004700f01007387 */ /* 0x000fe80000100800 */
[----:B------:R4:W-:Y:S01]  /*14ba30*/  STL [R1+0x2c8], R11 ;  /* 0x0002c80b01007387 */ /* 0x0009e20000100800 */
[----:B--2---:R-:W-:-:S02]  /*14ba40*/  LOP3.LUT R21, R12, 0xffff, RZ, 0xc0, !PT ;  /* 0x0000ffff0c157812 */ /* 0x004fc400078ec0ff */
[----:B---3--:R-:W-:Y:S02]  /*14ba50*/  LOP3.LUT R4, R4, 0xffff, RZ, 0xc0, !PT ;  /* 0x0000ffff04047812 */ /* 0x008fe400078ec0ff */
[--C-:B----4-:R-:W-:Y:S02]  /*14ba60*/  PRMT R11, R13, 0x4210, R21.reuse ;  /* 0x000042100d0b7816 */ /* 0x110fe40000000015 */
[----:B------:R-:W-:Y:S02]  /*14ba70*/  PRMT R10, R10, 0x5210, R21 ;  /* 0x000052100a0a7816 */ /* 0x000fe40000000015 */
[--C-:B------:R-:W-:Y:S02]  /*14ba80*/  PRMT R9, R9, 0x4210, R4.reuse ;  /* 0x0000421009097816 */ /* 0x100fe40000000004 */
[----:B------:R-:W-:Y:S02]  /*14ba90*/  PRMT R6, R6, 0x5210, R4 ;  /* 0x0000521006067816 */ /* 0x000fe40000000004 */
[----:B------:R-:W-:Y:S01]  /*14baa0*/  LOP3.LUT R4, R5, 0xffff, RZ, 0xc0, !PT ;  /* 0x0000ffff05047812 */ /* 0x000fe200078ec0ff */
[----:B------:R-:W-:Y:S01]  /*14bab0*/  STL [R1+0x958], R11 ;  /* 0x0009580b01007387 */ /* 0x000fe20000100800 */
[----:B------:R-:W-:-:S02]  /*14bac0*/  LOP3.LUT R15, R20, 0xffff, RZ, 0xc0, !PT ;  /* 0x0000ffff140f7812 */ /* 0x000fc400078ec0ff */
[----:B------:R-:W-:Y:S01]  /*14bad0*/  LOP3.LUT R5, R26, 0xffff, RZ, 0xc0, !PT ;  /* 0x0000ffff1a057812 */ /* 0x000fe200078ec0ff */
[----:B------:R-:W-:Y:S04]  /*14bae0*/  STL [R1+0x838], R10 ;  /* 0x0008380a01007387 */ /* 0x000fe80000100800 */
[----:B------:R-:W-:Y:S04]  /*14baf0*/  STL [R1+0x940], R9 ;  /* 0x0009400901007387 */ /* 0x000fe80000100800 */
[----:B------:R0:W-:Y:S01]  /*14bb00*/  STL [R1+0x810], R6 ;  /* 0x0008100601007387 */ /* 0x0001e20000100800 */
[----:B------:R-:W-:-:S02]  /*14bb10*/  PRMT R21, R15, 0x3340, R0 ;  /* 0x000033400f157816 */ /* 0x000fc40000000000 */
[----:B0-----:R-:W-:-:S04]  /*14bb20*/  PRMT R6, R4, 0x3340, R5 ;  /* 0x0000334004067816 */ /* 0x001fc80000000005 */
[----:B------:R-:W-:-:S05]  /*14bb30*/  PRMT R6, R6, 0x5410, R21 ;  /* 0x0000541006067816 */ /* 0x000fca0000000015 */
[----:B------:R0:W-:Y:S04]  /*14bb40*/  STL [R1+0x560], R6 ;  /* 0x0005600601007387 */ /* 0x0001e80000100800 */
[----:B------:R-:W2:Y:S01]  /*14bb50*/  LDL.LU R26, [R1+0x4ee4] ;  /* 0x004ee400011a7983 */ /* 0x000ea20000300800 */
[----:B------:R-:W-:Y:S02]  /*14bb60*/  SHF.R.U32.HI R4, RZ, 0x8, R4 ;  /* 0x00000008ff047819 */ /* 0x000fe40000011604 */
[----:B------:R-:W-:Y:S02]  /*14bb70*/  SHF.R.U32.HI R21, RZ, 0x8, R5 ;  /* 0x00000008ff157819 */ /* 0x000fe40000011605 */
[----:B------:R-:W-:Y:S02]  /*14bb80*/  LOP3.LUT R5, R4, 0xffff, RZ, 0xc0, !PT ;  /* 0x0000ffff04057812 */ /* 0x000fe400078ec0ff */
[----:B------:R-:W-:-:S02]  /*14bb90*/  LOP3.LUT R21, R21, 0xffff, RZ, 0xc0, !PT ;  /* 0x0000ffff15157812 */ /* 0x000fc400078ec0ff */
[----:B------:R-:W-:Y:S02]  /*14bba0*/  LOP3.LUT R4, R27, 0xffff, RZ, 0xc0, !PT ;  /* 0x0000ffff1b047812 */ /* 0x000fe400078ec0ff */
[----:B0-----:R-:W-:Y:S02]  /*14bbb0*/  PRMT R6, R5, 0x3340, R21 ;  /* 0x0000334005067816 */ /* 0x001fe40000000015 */
[--C-:B------:R-:W-:Y:S02]  /*14bbc0*/  PRMT R5, R25, 0x4210, R4.reuse ;  /* 0x0000421019057816 */ /* 0x100fe40000000004 */
[----:B------:R-:W-:Y:S02]  /*14bbd0*/  PRMT R4, R24, 0x5210, R4 ;  /* 0x0000521018047816 */ /* 0x000fe40000000004 */
[----:B------:R-:W-:Y:S02]  /*14bbe0*/  LOP3.LUT R21, R23, 0xffff, RZ, 0xc0, !PT ;  /* 0x0000ffff17157812 */ /* 0x000fe400078ec0ff */
[----:B------:R-:W-:Y:S01]  /*14bbf0*/  LOP3.LUT R2, R2, 0xffff, RZ, 0xc0, !PT ;  /* 0x0000ffff02027812 */ /* 0x000fe200078ec0ff */
[----:B------:R0:W-:Y:S04]  /*14bc00*/  STL [R1+0x46c], R6 ;  /* 0x00046c0601007387 */ /* 0x0001e80000100800 */
[----:B------:R1:W-:Y:S04]  /*14bc10*/  STL [R1+0x944], R5 ;  /* 0x0009440501007387 */ /* 0x0003e80000100800 */
[----:B------:R3:W-:Y:S01]  /*14bc20*/  STL [R1+0x814], R4 ;  /* 0x0008140401007387 */ /* 0x0007e20000100800 */
[----:B0-----:R-:W-:-:S02]  /*14bc30*/  PRMT R6, R22, 0x4210, R21 ;  /* 0x0000421016067816 */ /* 0x001fc40000000015 */
[----:B-1----:R-:W-:Y:S02]  /*14bc40*/  PRMT R5, R29, 0x5210, R21 ;  /* 0x000052101d057816 */ /* 0x002fe40000000015 */
[--C-:B---3--:R-:W-:Y:S02]  /*14bc50*/  PRMT R4, R18, 0x4210, R2.reuse ;  /* 0x0000421012047816 */ /* 0x108fe40000000002 */
[----:B------:R-:W-:Y:S01]  /*14bc60*/  PRMT R2, R19, 0x5210, R2 ;  /* 0x0000521013027816 */ /* 0x000fe20000000002 */
[----:B------:R-:W-:Y:S04]  /*14bc70*/  STL [R1+0x948], R6 ;  /* 0x0009480601007387 */ /* 0x000fe80000100800 */
[----:B------:R-:W-:Y:S04]  /*14bc80*/  STL [R1+0x818], R5 ;  /* 0x0008180501007387 */ /* 0x000fe80000100800 */
[----:B------:R0:W-:Y:S04]  /*14bc90*/  STL [R1+0x930], R4 ;  /* 0x0009300401007387 */ /* 0x0001e80000100800 */
[----:B------:R1:W-:Y:S04]  /*14bca0*/  STL [R1+0x7f0], R2 ;  /* 0x0007f00201007387 */ /* 0x0003e80000100800 */
[----:B------:R-:W3:Y:S04]  /*14bcb0*/  LDL.LU R13, [R1+0x694] ;  /* 0x00069400010d7983 */ /* 0x000ee80000300800 */
[----:B0-----:R-:W4:Y:S04]  /*14bcc0*/  LDL.LU R4, [R1+0x4a0] ;  /* 0x0004a00001047983 */ /* 0x001f280000300800 */
[----:B------:R-:W4:Y:S04]  /*14bcd0*/  LDL.LU R10, [R1+0x7e4] ;  /* 0x0007e400010a7983 */ /* 0x000f280000300800 */
[----:B------:R-:W4:Y:S04]  /*14bce0*/  LDL.LU R9, [R1+0xe4] ;  /* 0x0000e40001097983 */ /* 0x000f280000300800 */
[----:B------:R-:W4:Y:S04]  /*14bcf0*/  LDL.LU R6, [R1+0x7f8] ;  /* 0x0007f80001067983 */ /* 0x000f280000300800 */
[----:B------:R-:W4:Y:S04]  /*14bd00*/  LDL.LU R5, [R1+0xe8] ;  /* 0x0000e80001057983 */ /* 0x000f280000300800 */
[----:B------:R-:W4:Y:S04]  /*14bd10*/  LDL.LU R20, [R1+0x5058] ;  /* 0x0050580001147983 */ /* 0x000f280000300800 */
[----:B------:R-:W4:Y:S01]  /*14bd20*/  LDL.LU R27, [R1+0x5054] ;  /* 0x00505400011b7983 */ /* 0x000f220000300800 */
[----:B------:R-:W-:-:S02]  /*14bd30*/  LOP3.LUT R11, R17, 0xffff, RZ, 0xc0, !PT ;  /* 0x0000ffff110b7812 */ /* 0x000fc400078ec0ff */
[----:B------:R-:W-:Y:S01]  /*14bd40*/  LOP3.LUT R19, R7, 0xffff, RZ, 0xc0, !PT ;  /* 0x0000ffff07137812 */ /* 0x000fe200078ec0ff */
[----:B------:R-:W4:Y:S04]  /*14bd50*/  LDL.LU R25, [R1+0x7e0] ;  /* 0x0007e00001197983 */ /* 0x000f280000300800 */
[----:B------:R-:W4:Y:S04]  /*14bd60*/  LDL.LU R24, [R1+0xec] ;  /* 0x0000ec0001187983 */ /* 0x000f280000300800 */
[----:B------:R-:W4:Y:S01]  /*14bd70*/  LDL.LU R23, [R1+0x7b8] ;  /* 0x0007b80001177983 */ /* 0x000f220000300800 */
[----:B------:R-:W-:-:S03]  /*14bd80*/  PRMT R21, R19, 0x3340, R0 ;  /* 0x0000334013157816 */ /* 0x000fc60000000000 */
[----:B------:R-:W4:Y:S04]  /*14bd90*/  LDL.LU R22, [R1+0xf0] ;  /* 0x0000f00001167983 */ /* 0x000f280000300800 */
[----:B-1----:R-:W4:Y:S04]  /*14bda0*/  LDL.LU R2, [R1+0x53c4] ;  /* 0x0053c40001027983 */ /* 0x002f280000300800 */
[----:B------:R-:W4:Y:S04]  /*14bdb0*/  LDL.LU R7, [R1+0x51a8] ;  /* 0x0051a80001077983 */ /* 0x000f280000300800 */
[----:B------:R-:W4:Y:S04]  /*14bdc0*/  LDL.LU R29, [R1+0x5350] ;  /* 0x00535000011d7983 */ /* 0x000f280000300800 */
[----:B------:R-:W4:Y:S04]  /*14bdd0*/  LDL.LU R18, [R1+0x5380] ;  /* 0x0053800001127983 */ /* 0x000f280000300800 */
[----:B------:R-:W4:Y:S04]  /*14bde0*/  LDL.LU R17, [R1+0x512c] ;  /* 0x00512c0001117983 */ /* 0x000f280000300800 */
[----:B------:R-:W-:Y:S01]  /*14bdf0*/  STL [R1+0x5824], R19 ;  /* 0x0058241301007387 */ /* 0x000fe20000100800 */
[----:B--2---:R-:W-:-:S04]  /*14be00*/  LOP3.LUT R12, R26, 0xffff, RZ, 0xc0, !PT ;  /* 0x0000ffff1a0c7812 */ /* 0x004fc800078ec0ff */
[----:B------:R-:W-:-:S04]  /*14be10*/  PRMT R16, R11, 0x3340, R12 ;  /* 0x000033400b107816 */ /* 0x000fc8000000000c */
[----:B------:R-:W-:-:S05]  /*14be20*/  PRMT R16, R16, 0x5410, R21 ;  /* 0x0000541010107816 */ /* 0x000fca0000000015 */
[----:B------:R-:W-:Y:S04]  /*14be30*/  STL [R1+0x574], R16 ;  /* 0x0005741001007387 */ /* 0x000fe80000100800 */
[----:B------:R-:W2:Y:S01]  /*14be40*/  LDL.LU R26, [R1+0x5218] ;  /* 0x00521800011a7983 */ /* 0x000ea20000300800 */
[----:B------:R-:W-:Y:S02]  /*14be50*/  SHF.R.U32.HI R21, RZ, 0x8, R15 ;  /* 0x00000008ff157819 */ /* 0x000fe4000001160f */
[----:B------:R-:W-:Y:S02]  /*14be60*/  SHF.R.U32.HI R11, RZ, 0x8, R11 ;  /* 0x00000008ff0b7819 */ /* 0x000fe4000001160b */
[----:B------:R-:W-:Y:S02]  /*14be70*/  SHF.R.U32.HI R12, RZ, 0x8, R12 ;  /* 0x00000008ff0c7819 */ /* 0x000fe4000001160c */
[----:B------:R-:W-:-:S02]  /*14be80*/  LOP3.LUT R21, R21, 0xffff, RZ, 0xc0, !PT ;  /* 0x0000ffff15157812 */ /* 0x000fc400078ec0ff */
[----:B------:R-:W-:Y:S02]  /*14be90*/  LOP3.LUT R11, R11, 0xffff, RZ, 0xc0, !PT ;  /* 0x0000ffff0b0b7812 */ /* 0x000fe400078ec0ff */
[----:B------:R-:W-:Y:S02]  /*14bea0*/  LOP3.LUT R12, R12, 0xffff, RZ, 0xc0, !PT ;  /* 0x0000ffff0c0c7812 */ /* 0x000fe400078ec0ff */
[----:B------:R-:W-:Y:S02]  /*14beb0*/  PRMT R15, R21, 0x3340, R0 ;  /* 0x00003340150f7816 */ /* 0x000fe40000000000 */
[----:B------:R-:W-:Y:S02]  /*14bec0*/  PRMT R11, R11, 0x3340, R12 ;  /* 0x000033400b0b7816 */ /* 0x000fe4000000000c */
[----:B---3--:R-:W-:Y:S01]  /*14bed0*/  LOP3.LUT R21, R13, 0xffff, RZ, 0xc0, !PT ;  /* 0x0000ffff0d157812 */ /* 0x008fe200078ec0ff */
[----:B------:R-:W-:Y:S04]  /*14bee0*/  STL [R1+0x2c4], R15 ;  /* 0x0002c40f01007387 */ /* 0x000fe80000100800 */
[----:B------:R-:W-:Y:S01]  /*14bef0*/  STL [R1+0x498], R11 ;  /* 0x0004980b01007387 */ /* 0x000fe20000100800 */
[----:B----4-:R-:W-:-:S02]  /*14bf00*/  LOP3.LUT R4, R4, 0xffff, RZ, 0xc0, !PT ;  /* 0x0000ffff04047812 */ /* 0x010fc400078ec0ff */
[--C-:B------:R-:W-:Y:S02]  /*14bf10*/  PRMT R10, R10, 0x4210, R21.reuse ;  /* 0x000042100a0a7816 */ /* 0x100fe40000000015 */
[----:B------:R-:W-:Y:S02]  /*14bf20*/  PRMT R9, R9, 0x5210, R21 ;  /* 0x0000521009097816 */ /* 0x000fe40000000015 */
[--C-:B------:R-:W-:Y:S02]  /*14bf30*/  PRMT R6, R6, 0x4210, R4.reuse ;  /* 0x0000421006067816 */ /* 0x100fe40000000004 */
[----:B------:R-:W-:Y:S02]  /*14bf40*/  PRMT R5, R5, 0x5210, R4 ;  /* 0x0000521005057816 */ /* 0x000fe40000000004 */
[----:B------:R-:W-:Y:S01]  /*14bf50*/  LOP3.LUT R21, R20, 0xffff, RZ, 0xc0, !PT ;  /* 0x0000ffff14157812 */ /* 0x000fe200078ec0ff */
[----:B------:R-:W-:Y:S04]  /*14bf60*/  STL [R1+0x934], R10 ;  /* 0x0009340a01007387 */ /* 0x000fe80000100800 */
[----:B------:R0:W-:Y:S01]  /*14bf70*/  STL [R1+0x7f4], R9 ;  /* 0x0007f40901007387 */ /* 0x0001e20000100800 */
[----:B------:R-:W-:-:S03]  /*14bf80*/  LOP3.LUT R4, R27, 0xffff, RZ, 0xc0, !PT ;  /* 0x0000ffff1b047812 */ /* 0x000fc600078ec0ff */
[----:B------:R1:W-:Y:S04]  /*14bf90*/  STL [R1+0x938], R6 ;  /* 0x0009380601007387 */ /* 0x0003e80000100800 */
[----:B------:R3:W-:Y:S01]  /*14bfa0*/  STL [R1+0x7f8], R5 ;  /* 0x0007f80501007387 */ /* 0x0007e20000100800 */
[--C-:B0-----:R-:W-:Y:S02]  /*14bfb0*/  PRMT R9, R25, 0x4210, R21.reuse ;  /* 0x0000421019097816 */ /* 0x101fe40000000015 */
[--C-:B-1----:R-:W-:Y:S02]  /*14bfc0*/  PRMT R6, R23, 0x4210, R4.reuse ;  /* 0x0000421017067816 */ /* 0x102fe40000000004 */
[----:B---3--:R-:W-:Y:S01]  /*14bfd0*/  PRMT R5, R24, 0x5210, R21 ;  /* 0x0000521018057816 */ /* 0x008fe20000000015 */
[----:B------:R-:W-:Y:S04]  /*14bfe0*/  STL [R1+0x920], R9 ;  /* 0x0009200901007387 */ /* 0x000fe80000100800 */
[----:B------:R0:W-:Y:S01]  /*14bff0*/  STL [R1+0x7e0], R5 ;  /* 0x0007e00501007387 */ /* 0x0001e20000100800 */
[----:B------:R-:W-:-:S03]  /*14c000*/  PRMT R4, R22, 0x5210, R4 ;  /* 0x0000521016047816 */ /* 0x000fc60000000004 */
[----:B------:R1:W-:Y:S01]  /*14c010*/  STL [R1+0x924], R6 ;  /* 0x0009240601007387 */ /* 0x0003e20000100800 */
[----:B------:R-:W-:Y:S02]  /*14c020*/  LOP3.LUT R7, R7, 0xffff, RZ, 0xc0, !PT ;  /* 0x0000ffff07077812 */ /* 0x000fe400078ec0ff */
[----:B------:R-:W-:Y:S01]  /*14c030*/  LOP3.LUT R11, R17, 0xffff, RZ, 0xc0, !PT ;  /* 0x0000ffff110b7812 */ /* 0x000fe200078ec0ff */
[----:B------:R2:W-:Y:S01]  /*14c040*/  STL [R1+0x7e4], R4 ;  /* 0x0007e40401007387 */ /* 0x0005e20000100800 */
[----:B0-----:R-:W-:Y:S02]  /*14c050*/  LOP3.LUT R5, R2, 0xffff, RZ, 0xc0, !PT ;  /* 0x0000ffff02057812 */ /* 0x001fe400078ec0ff */
[----:B-1----:R-:W-:Y:S02]  /*14c060*/  LOP3.LUT R6, R29, 0xffff, RZ, 0xc0, !PT ;  /* 0x0000ffff1d067812 */ /* 0x002fe400078ec0ff */
[----:B------:R-:W-:Y:S02]  /*14c070*/  PRMT R21, R7, 0x3340, R0 ;  /* 0x0000334007157816 */ /* 0x000fe40000000000 */
[----:B------:R-:W-:Y:S01]  /*14c080*/  LOP3.LUT R2, R18, 0xffff, RZ, 0xc0, !PT ;  /* 0x0000ffff12027812 */ /* 0x000fe200078ec0ff */
[----:B------:R-:W3:Y:S01]  /*14c090*/  LDL.LU R24, [R1+0x4ff4] ;  /* 0x004ff40001187983 */ /* 0x000ee20000300800 */
[----:B------:R-:W-:-:S03]  /*14c0a0*/  PRMT R9, R5, 0x3340, R6 ;  /* 0x0000334005097816 */ /* 0x000fc60000000006 */
[----:B------:R-:W4:Y:S04]  /*14c0b0*/  LDL.LU R23, [R1+0x6a0] ;  /* 0x0006a00001177983 */ /* 0x000f280000300800 */
[----:B------:R-:W4:Y:S04]  /*14c0c0*/  LDL.LU R22, [R1+0x7e8] ;  /* 0x0007e80001167983 */ /* 0x000f280000300800 */
[----:B------:R-:W4:Y:S01]  /*14c0d0*/  LDL.LU R29, [R1+0xf4] ;  /* 0x0000f400011d7983 */ /* 0x000f220000300800 */
[----:B------:R-:W-:Y:S02]  /*14c0e0*/  PRMT R10, R9, 0x5410, R21 ;  /* 0x00005410090a7816 */ /* 0x000fe40000000015 */
[----:B------:R-:W-:Y:S01]  /*14c0f0*/  PRMT R21, R11, 0x3340, R0 ;  /* 0x000033400b157816 */ /* 0x000fe20000000000 */
[----:B------:R-:W4:Y:S04]  /*14c100*/  LDL.LU R18, [R1+0x7b0] ;  /* 0x0007b00001127983 */ /* 0x000f280000300800 */
[----:B------:R-:W4:Y:S01]  /*14c110*/  LDL.LU R17, [R1+0xf8] ;  /* 0x0000f80001117983 */ /* 0x000f220000300800 */
[----:B------:R-:W-:-:S04]  /*14c120*/  SHF.R.U32.HI R5, RZ, 0x8, R5 ;  /* 0x00000008ff057819 */ /* 0x000fc80000011605 */
[----:B------:R-:W-:Y:S01]  /*14c130*/  LOP3.LUT R5, R5, 0xffff, RZ, 0xc0, !PT ;  /* 0x0000ffff05057812 */ /* 0x000fe200078ec0ff */
[----:B------:R0:W-:Y:S01]  /*14c140*/  STL [R1+0x550], R10 ;  /* 0x0005500a01007387 */ /* 0x0001e20000100800 */
[----:B--2---:R-:W-:-:S04]  /*14c150*/  LOP3.LUT R4, R26, 0xffff, RZ, 0xc0, !PT ;  /* 0x0000ffff1a047812 */ /* 0x004fc800078ec0ff */
[----:B------:R-:W-:Y:S02]  /*14c160*/  PRMT R9, R2, 0x3340, R4 ;  /* 0x0000334002097816 */ /* 0x000fe40000000004 */
        /* <DEDUP_REMOVED lines=8> */
[----:B------:R-:W-:Y:S01]  /*14c1f0*/  PRMT R2, R2, 0x3340, R4 ;  /* 0x0000334002027816 */ /* 0x000fe20000000004 */
[----:B------:R1:W-:Y:S04]  /*14c200*/  STL [R1+0x54c], R9 ;  /* 0x00054c0901007387 */ /* 0x0003e80000100800 */
[----:B------:R-:W2:Y:S04]  /*14c210*/  LDL.LU R12, [R1+0x6a4] ;  /* 0x0006a400010c7983 */ /* 0x000ea80000300800 */
[----:B------:R0:W-:Y:S04]  /*14c220*/  STL [R1+0x460], R5 ;  /* 0x0004600501007387 */ /* 0x0001e80000100800 */
[----:B------:R-:W2:Y:S04]  /*14c230*/  LDL.LU R4, [R1+0x4ac] ;  /* 0x0004ac0001047983 */ /* 0x000ea80000300800 */
[----:B------:R1:W-:Y:S04]  /*14c240*/  STL [R1+0x458], R2 ;  /* 0x0004580201007387 */ /* 0x0003e80000100800 */
[----:B------:R-:W2:Y:S04]  /*14c250*/  LDL.LU R13, [R1+0x7b4] ;  /* 0x0007b400010d7983 */ /* 0x000ea80000300800 */
[----:B0-----:R-:W2:Y:S04]  /*14c260*/  LDL.LU R10, [R1+0xfc] ;  /* 0x0000fc00010a7983 */ /* 0x001ea80000300800 */
[----:B-1----:R-:W2:Y:S04]  /*14c270*/  LDL.LU R9, [R1+0x7a8] ;  /* 0x0007a80001097983 */ /* 0x002ea80000300800 */
[----:B------:R-:W2:Y:S04]  /*14c280*/  LDL.LU R6, [R1+0x100] ;  /* 0x0001000001067983 */ /* 0x000ea80000300800 */
[----:B------:R-:W2:Y:S04]  /*14c290*/  LDL.LU R5, [R1+0x5390] ;  /* 0x0053900001057983 */ /* 0x000ea80000300800 */
[----:B------:R-:W2:Y:S04]  /*14c2a0*/  LDL.LU R2, [R1+0x5154] ;  /* 0x0051540001027983 */ /* 0x000ea80000300800 */
[----:B------:R-:W2:Y:S01]  /*14c2b0*/  LDL.LU R26, [R1+0x5234] ;  /* 0x00523400011a7983 */ /* 0x000ea20000300800 */
[----:B------:R-:W-:-:S02]  /*14c2c0*/  SHF.R.U32.HI R7, RZ, 0x8, R7 ;  /* 0x00000008ff077819 */ /* 0x000fc40000011607 */
[----:B---3--:R-:W-:Y:S02]  /*14c2d0*/  LOP3.LUT R21, R24, 0xffff, RZ, 0xc0, !PT ;  /* 0x0000ffff18157812 */ /* 0x008fe400078ec0ff */
[----:B----4-:R-:W-:Y:S02]  /*14c2e0*/  LOP3.LUT R15, R23, 0xffff, RZ, 0xc0, !PT ;  /* 0x0000ffff170f7812 */ /* 0x010fe400078ec0ff */
[--C-:B------:R-:W-:Y:S02]  /*14c2f0*/  PRMT R20, R22, 0x4210, R21.reuse ;  /* 0x0000421016147816 */ /* 0x100fe40000000015 */
[----:B------:R-:W-:Y:S02]  /*14c300*/  PRMT R19, R29, 0x5210, R21 ;  /* 0x000052101d137816 */ /* 0x000fe40000000015 */
[--C-:B------:R-:W-:Y:S02]  /*14c310*/  PRMT R16, R18, 0x4210, R15.reuse ;  /* 0x0000421012107816 */ /* 0x100fe4000000000f */
[----:B------:R-:W-:Y:S01]  /*14c320*/  PRMT R15, R17, 0x5210, R15 ;  /* 0x00005210110f7816 */ /* 0x000fe2000000000f */
[----:B------:R0:W-:Y:S04]  /*14c330*/  STL [R1+0x928], R20 ;  /* 0x0009281401007387 */ /* 0x0001e80000100800 */
[----:B------:R-:W-:Y:S01]  /*14c340*/  STL [R1+0x7e8], R19 ;  /* 0x0007e81301007387 */ /* 0x000fe20000100800 */
[----:B------:R-:W-:-:S03]  /*14c350*/  SHF.R.U32.HI R21, RZ, 0x8, R11 ;  /* 0x00000008ff157819 */ /* 0x000fc6000001160b */
[----:B------:R-:W-:Y:S04]  /*14c360*/  STL [R1+0x910], R16 ;  /* 0x0009101001007387 */ /* 0x000fe80000100800 */
[----:B------:R1:W-:Y:S01]  /*14c370*/  STL [R1+0x7b0], R15 ;  /* 0x0007b00f01007387 */ /* 0x0003e20000100800 */
[----:B------:R-:W-:Y:S02]  /*14c380*/  LOP3.LUT R11, R7, 0xffff, RZ, 0xc0, !PT ;  /* 0x0000ffff070b7812 */ /* 0x000fe400078ec0ff */
[----:B------:R-:W-:Y:S01]  /*14c390*/  LOP3.LUT R21, R21, 0xffff, RZ, 0xc0, !PT ;  /* 0x0000ffff15157812 */ /* 0x000fe200078ec0ff */
[----:B0-----:R-:W3:Y:S04]  /*14c3a0*/  LDL.LU R20, [R1+0x5080] ;  /* 0x0050800001147983 */ /* 0x001ee80000300800 */
[----:B------:R-:W4:Y:S04]  /*14c3b0*/  LDL.LU R27, [R1+0x7a0] ;  /* 0x0007a000011b7983 */ /* 0x000f280000300800 */
[----:B------:R-:W4:Y:S04]  /*14c3c0*/  LDL.LU R25, [R1+0x104] ;  /* 0x0001040001197983 */ /* 0x000f280000300800 */
[----:B------:R-:W4:Y:S04]  /*14c3d0*/  LDL.LU R24, [R1+0x5084] ;  /* 0x0050840001187983 */ /* 0x000f280000300800 */
[----:B------:R-:W4:Y:S04]  /*14c3e0*/  LDL.LU R23, [R1+0x501c] ;  /* 0x00501c0001177983 */ /* 0x000f280000300800 */
[----:B------:R-:W4:Y:S01]  /*14c3f0*/  LDL.LU R22, [R1+0x7a4] ;  /* 0x0007a40001167983 */ /* 0x000f220000300800 */
[----:B-1----:R-:W-:-:S03]  /*14c400*/  PRMT R15, R21, 0x3340, R0 ;  /* 0x00003340150f7816 */ /* 0x002fc60000000000 */
[----:B------:R-:W4:Y:S01]  /*14c410*/  LDL.LU R29, [R1+0x108] ;  /* 0x00010800011d7983 */ /* 0x000f220000300800 */
[----:B------:R-:W-:-:S03]  /*14c420*/  PRMT R11, R11, 0x3340, R0 ;  /* 0x000033400b0b7816 */ /* 0x000fc60000000000 */
[----:B------:R-:W4:Y:S04]  /*14c430*/  LDL.LU R18, [R1+0x794] ;  /* 0x0007940001127983 */ /* 0x000f280000300800 */
[----:B------:R-:W4:Y:S04]  /*14c440*/  LDL.LU R17, [R1+0x10c] ;  /* 0x00010c0001117983 */ /* 0x000f280000300800 */
[----:B------:R-:W4:Y:S04]  /*14c450*/  LDL.LU R7, [R1+0x4ffc] ;  /* 0x004ffc0001077983 */ /* 0x000f280000300800 */
[----:B------:R-:W-:Y:S04]  /*14c460*/  STL [R1+0x2c0], R15 ;  /* 0x0002c00f01007387 */ /* 0x000fe80000100800 */
[----:B------:R0:W-:Y:S01]  /*14c470*/  STL [R1+0x2bc], R11 ;  /* 0x0002bc0b01007387 */ /* 0x0001e20000100800 */
[----:B--2---:R-:W-:-:S02]  /*14c480*/  LOP3.LUT R21, R12, 0xffff, RZ, 0xc0, !PT ;  /* 0x0000ffff0c157812 */ /* 0x004fc400078ec0ff */
[----:B------:R-:W-:Y:S02]  /*14c490*/  LOP3.LUT R4, R4, 0xffff, RZ, 0xc0, !PT ;  /* 0x0000ffff04047812 */ /* 0x000fe400078ec0ff */
[--C-:B0-----:R-:W-:Y:S02]  /*14c4a0*/  PRMT R11, R13, 0x4210, R21.reuse ;  /* 0x000042100d0b7816 */ /* 0x101fe40000000015 */
        /* <DEDUP_REMOVED lines=14> */
[----:B------:R-:W2:Y:S04]  /*14c590*/  LDL.LU R11, [R1+0x4ec8] ;  /* 0x004ec800010b7983 */ /* 0x000ea80000300800 */
[----:B------:R-:W2:Y:S01]  /*14c5a0*/  LDL.LU R26, [R1+0x4f74] ;  /* 0x004f7400011a7983 */ /* 0x000ea20000300800 */
[----:B------:R-:W-:Y:S02]  /*14c5b0*/  SHF.R.U32.HI R4, RZ, 0x8, R4 ;  /* 0x00000008ff047819 */ /* 0x000fe40000011604 */
[----:B------:R-:W-:-:S02]  /*14c5c0*/  SHF.R.U32.HI R21, RZ, 0x8, R5 ;  /* 0x00000008ff157819 */ /* 0x000fc40000011605 */
[----:B------:R-:W-:Y:S02]  /*14c5d0*/  LOP3.LUT R5, R4, 0xffff, RZ, 0xc0, !PT ;  /* 0x0000ffff04057812 */ /* 0x000fe400078ec0ff */
[----:B------:R-:W-:-:S04]  /*14c5e0*/  LOP3.LUT R21, R21, 0xffff, RZ, 0xc0, !PT ;  /* 0x0000ffff15157812 */ /* 0x000fc800078ec0ff */
[----:B------:R-:W-:-:S05]  /*14c5f0*/  PRMT R9, R5, 0x3340, R21 ;  /* 0x0000334005097816 */ /* 0x000fca0000000015 */
[----:B------:R1:W-:Y:S01]  /*14c600*/  STL [R1+0x48c], R9 ;  /* 0x00048c0901007387 */ /* 0x0003e20000100800 */
[----:B---3--:R-:W-:Y:S02]  /*14c610*/  LOP3.LUT R4, R20, 0xffff, RZ, 0xc0, !PT ;  /* 0x0000ffff14047812 */ /* 0x008fe400078ec0ff */
[----:B----4-:R-:W-:Y:S02]  /*14c620*/  LOP3.LUT R21, R24, 0xffff, RZ, 0xc0, !PT ;  /* 0x0000ffff18157812 */ /* 0x010fe400078ec0ff */
[--C-:B0-----:R-:W-:Y:S02]  /*14c630*/  PRMT R6, R27, 0x4210, R4.reuse ;  /* 0x000042101b067816 */ /* 0x101fe40000000004 */
[----:B------:R-:W-:Y:S02]  /*14c640*/  PRMT R5, R25, 0x5210, R4 ;  /* 0x0000521019057816 */ /* 0x000fe40000000004 */
[----:B------:R-:W-:Y:S02]  /*14c650*/  LOP3.LUT R4, R23, 0xffff, RZ, 0xc0, !PT ;  /* 0x0000ffff17047812 */ /* 0x000fe400078ec0ff */
[--C-:B-1----:R-:W-:Y:S01]  /*14c660*/  PRMT R9, R22, 0x4210, R21.reuse ;  /* 0x0000421016097816 */ /* 0x102fe20000000015 */
[----:B------:R0:W-:Y:S04]  /*14c670*/  STL [R1+0x900], R6 ;  /* 0x0009000601007387 */ /* 0x0001e80000100800 */
[----:B------:R1:W-:Y:S04]  /*14c680*/  STL [R1+0x7a0], R5 ;  /* 0x0007a00501007387 */ /* 0x0003e80000100800 */
[----:B------:R-:W-:Y:S01]  /*14c690*/  STL [R1+0x904], R9 ;  /* 0x0009040901007387 */ /* 0x000fe20000100800 */
[----:B0-----:R-:W-:-:S02]  /*14c6a0*/  PRMT R6, R29, 0x5210, R21 ;  /* 0x000052101d067816 */ /* 0x001fc40000000015 */
[--C-:B-1----:R-:W-:Y:S02]  /*14c6b0*/  PRMT R5, R18, 0x4210, R4.reuse ;  /* 0x0000421012057816 */ /* 0x102fe40000000004 */
[----:B------:R-:W-:Y:S01]  /*14c6c0*/  PRMT R4, R17, 0x5210, R4 ;  /* 0x0000521011047816 */ /* 0x000fe20000000004 */
[----:B------:R-:W-:Y:S04]  /*14c6d0*/  STL [R1+0x7a4], R6 ;  /* 0x0007a40601007387 */ /* 0x000fe80000100800 */
[----:B------:R-:W-:Y:S04]  /*14c6e0*/  STL [R1+0x908], R5 ;  /* 0x0009080501007387 */ /* 0x000fe80000100800 */
[----:B------:R-:W3:Y:S04]  /*14c6f0*/  LDL.LU R12, [R1+0x6b4] ;  /* 0x0006b400010c7983 */ /* 0x000ee80000300800 */
[----:B------:R0:W-:Y:S01]  /*14c700*/  STL [R1+0x7a8], R4 ;  /* 0x0007a80401007387 */ /* 0x0001e20000100800 */
[----:B------:R-:W-:-:S03]  /*14c710*/  LOP3.LUT R15, R7, 0xffff, RZ, 0xc0, !PT ;  /* 0x0000ffff070f7812 */ /* 0x000fc600078ec0ff */
        /* <DEDUP_REMOVED lines=16> */
[----:B--2---:R-:W-:-:S02]  /*14c820*/  LOP3.LUT R11, R11, 0xffff, RZ, 0xc0, !PT ;  /* 0x0000ffff0b0b7812 */ /* 0x004fc400078ec0ff */
[----:B------:R-:W-:Y:S02]  /*14c830*/  LOP3.LUT R16, R26, 0xffff, RZ, 0xc0, !PT ;  /* 0x0000ffff1a107812 */ /* 0x000fe400078ec0ff */
[----:B------:R-:W-:Y:S02]  /*14c840*/  PRMT R21, R11, 0x3340, R0 ;  /* 0x000033400b157816 */ /* 0x000fe40000000000 */
        /* <DEDUP_REMOVED lines=14> */
[----:B---3--:R-:W-:Y:S02]  /*14c930*/  LOP3.LUT R21, R12, 0xffff, RZ, 0xc0, !PT ;  /* 0x0000ffff0c157812 */ /* 0x008fe400078ec0ff */
[----:B----4-:R-:W-:Y:S02]  /*14c940*/  LOP3.LUT R4, R4, 0xffff, RZ, 0xc0, !PT ;  /* 0x0000ffff04047812 */ /* 0x010fe400078ec0ff */
[--C-:B0-----:R-:W-:Y:S02]  /*14c950*/  PRMT R11, R13, 0x4210, R21.reuse ;  /* 0x000042100d0b7816 */ /* 0x101fe40000000015 */
[----:B------:R-:W-:-:S02]  /*14c960*/  PRMT R10, R10, 0x5210, R21 ;  /* 0x000052100a0a7816 */ /* 0x000fc40000000015 */
[--C-:B------:R-:W-:Y:S02]  /*14c970*/  PRMT R9, R9, 0x4210, R4.reuse ;  /* 0x0000421009097816 */ /* 0x100fe40000000004 */
[----:B------:R-:W-:Y:S02]  /*14c980*/  PRMT R6, R6, 0x5210, R4 ;  /* 0x0000521006067816 */ /* 0x000fe40000000004 */
[----:B------:R-:W-:Y:S01]  /*14c990*/  LOP3.LUT R21, R5, 0xffff, RZ, 0xc0, !PT ;  /* 0x0000ffff05157812 */ /* 0x000fe200078ec0ff */
[----:B------:R-:W-:Y:S04]  /*14c9a0*/  STL [R1+0x8f0], R11 ;  /* 0x0008f00b01007387 */ /* 0x000fe80000100800 */
[----:B------:R-:W-:Y:S04]  /*14c9b0*/  STL [R1+0x790], R10 ;  /* 0x0007900a01007387 */ /* 0x000fe80000100800 */
[----:B------:R0:W-:Y:S04]  /*14c9c0*/  STL [R1+0x8f4], R9 ;  /* 0x0008f40901007387 */ /* 0x0001e80000100800 */
[----:B------:R1:W-:Y:S01]  /*14c9d0*/  STL [R1+0x794], R6 ;  /* 0x0007940601007387 */ /* 0x0003e20000100800 */
[----:B------:R-:W-:-:S02]  /*14c9e0*/  LOP3.LUT R4, R20, 0xffff, RZ, 0xc0, !PT ;  /* 0x0000ffff14047812 */ /* 0x000fc400078ec0ff */
[--C-:B0-----:R-:W-:Y:S02]  /*14c9f0*/  PRMT R9, R27, 0x4210, R21.reuse ;  /* 0x000042101b097816 */ /* 0x101fe40000000015 */
[----:B-1----:R-:W-:Y:S02]  /*14ca00*/  PRMT R6, R25, 0x5210, R21 ;  /* 0x0000521019067816 */ /* 0x002fe40000000015 */
[--C-:B------:R-:W-:Y:S02]  /*14ca10*/  PRMT R5, R24, 0x4210, R4.reuse ;  /* 0x0000421018057816 */ /* 0x100fe40000000004 */
[----:B------:R-:W-:Y:S01]  /*14ca20*/  PRMT R4, R23, 0x5210, R4 ;  /* 0x0000521017047816 */ /* 0x000fe20000000004 */
[----:B------:R0:W-:Y:S04]  /*14ca30*/  STL [R1+0x8f8], R9 ;  /* 0x0008f80901007387 */ /* 0x0001e80000100800 */
[----:B------:R1:W-:Y:S01]  /*14ca40*/  STL [R1+0x798], R6 ;  /* 0x0007980601007387 */ /* 0x0003e20000100800 */
[----:B------:R-:W-:-:S03]  /*14ca50*/  LOP3.LUT R10, R18, 0xffff, RZ, 0xc0, !PT ;  /* 0x0000ffff120a7812 */ /* 0x000fc600078ec0ff */
[----:B------:R-:W-:Y:S04]  /*14ca60*/  STL [R1+0x8e0], R5 ;  /* 0x0008e00501007387 */ /* 0x000fe80000100800 */
[----:B------:R3:W-:Y:S01]  /*14ca70*/  STL [R1+0x780], R4 ;  /* 0x0007800401007387 */ /* 0x0007e20000100800 */
[----:B------:R-:W-:-:S03]  /*14ca80*/  LOP3.LUT R7, R7, 0xffff, RZ, 0xc0, !PT ;  /* 0x0000ffff07077812 */ /* 0x000fc600078ec0ff */
[----:B------:R-:W4:Y:S04]  /*14ca90*/  LDL.LU R24, [R1+0x50c8] ;  /* 0x0050c80001187983 */ /* 0x000f280000300800 */
[----:B------:R-:W4:Y:S01]  /*14caa0*/  LDL.LU R23, [R1+0x504c] ;  /* 0x00504c0001177983 */ /* 0x000f220000300800 */
[----:B0-----:R-:W-:Y:S02]  /*14cab0*/  LOP3.LUT R9, R22, 0xffff, RZ, 0xc0, !PT ;  /* 0x0000ffff16097812 */ /* 0x001fe400078ec0ff */
[----:B-1----:R-:W-:Y:S01]  /*14cac0*/  LOP3.LUT R6, R29, 0xffff, RZ, 0xc0, !PT ;  /* 0x0000ffff1d067812 */ /* 0x002fe200078ec0ff */
[----:B------:R-:W4:Y:S04]  /*14cad0*/  LDL.LU R22, [R1+0x784] ;  /* 0x0007840001167983 */ /* 0x000f280000300800 */
[----:B------:R-:W4:Y:S01]  /*14cae0*/  LDL.LU R29, [R1+0x120] ;  /* 0x00012000011d7983 */ /* 0x000f220000300800 */
[----:B------:R-:W-:-:S02]  /*14caf0*/  PRMT R11, R9, 0x3340, R10 ;  /* 0x00003340090b7816 */ /* 0x000fc4000000000a */
[--C-:B------:R-:W-:Y:S02]  /*14cb00*/  PRMT R21, R6, 0x3340, R0.reuse ;  /* 0x0000334006157816 */ /* 0x100fe40000000000 */
[----:B---3--:R-:W-:Y:S01]  /*14cb10*/  LOP3.LUT R4, R17, 0xffff, RZ, 0xc0, !PT ;  /* 0x0000ffff11047812 */ /* 0x008fe200078ec0ff */
[----:B------:R-:W3:Y:S04]  /*14cb20*/  LDL.LU R18, [R1+0x788] ;  /* 0x0007880001127983 */ /* 0x000ee80000300800 */
[----:B------:R-:W3:Y:S01]  /*14cb30*/  LDL.LU R17, [R1+0x124] ;  /* 0x0001240001117983 */ /* 0x000ee20000300800 */
[----:B------:R-:W-:Y:S02]  /*14cb40*/  PRMT R12, R11, 0x5410, R21 ;  /* 0x000054100b0c7816 */ /* 0x000fe40000000015 */
[----:B------:R-:W-:-:S02]  /*14cb50*/  PRMT R21, R7, 0x3340, R0 ;  /* 0x0000334007157816 */ /* 0x000fc40000000000 */
        /* <DEDUP_REMOVED lines=14> */
[----:B------:R-:W-:Y:S04]  /*14cc40*/  STL [R1+0x51c], R11 ;  /* 0x00051c0b01007387 */ /* 0x000fe80000100800 */
[----:B------:R-:W2:Y:S04]  /*14cc50*/  LDL.LU R15, [R1+0x6c4] ;  /* 0x0006c400010f7983 */ /* 0x000ea80000300800 */
[----:B------:R1:W-:Y:S04]  /*14cc60*/  STL [R1+0x448], R9 ;  /* 0x0004480901007387 */ /* 0x0003e80000100800 */
[----:B------:R-:W2:Y:S04]  /*14cc70*/  LDL.LU R4, [R1+0x6c0] ;  /* 0x0006c00001047983 */ /* 0x000ea80000300800 */
[----:B------:R1:W-:Y:S04]  /*14cc80*/  STL [R1+0x440], R5 ;  /* 0x0004400501007387 */ /* 0x0003e80000100800 */
[----:B0-----:R-:W2:Y:S04]  /*14cc90*/  LDL.LU R12, [R1+0x770] ;  /* 0x00077000010c7983 */ /* 0x001ea80000300800 */
[----:B------:R-:W2:Y:S04]  /*14cca0*/  LDL.LU R13, [R1+0x128] ;  /* 0x00012800010d7983 */ /* 0x000ea80000300800 */
[----:B------:R-:W2:Y:S04]  /*14ccb0*/  LDL.LU R10, [R1+0x774] ;  /* 0x00077400010a7983 */ /* 0x000ea80000300800 */
[----:B-1----:R-:W2:Y:S04]  /*14ccc0*/  LDL.LU R9, [R1+0x12c] ;  /* 0x00012c0001097983 */ /* 0x002ea80000300800 */
[----:B------:R-:W2:Y:S04]  /*14ccd0*/  LDL.LU R5, [R1+0x5420] ;  /* 0x0054200001057983 */ /* 0x000ea80000300800 */
[----:B------:R-:W2:Y:S04]  /*14cce0*/  LDL.LU R20, [R1+0x5214] ;  /* 0x0052140001147983 */ /* 0x000ea80000300800 */
[----:B------:R-:W2:Y:S01]  /*14ccf0*/  LDL.LU R26, [R1+0x5384] ;  /* 0x00538400011a7983 */ /* 0x000ea20000300800 */
[----:B----4-:R-:W-:-:S02]  /*14cd00*/  LOP3.LUT R21, R24, 0xffff, RZ, 0xc0, !PT ;  /* 0x0000ffff18157812 */ /* 0x010fc400078ec0ff */
[----:B------:R-:W-:Y:S02]  /*14cd10*/  LOP3.LUT R11, R23, 0xffff, RZ, 0xc0, !PT ;  /* 0x0000ffff170b7812 */ /* 0x000fe400078ec0ff */
[--C-:B------:R-:W-:Y:S02]  /*14cd20*/  PRMT R22, R22, 0x4210, R21.reuse ;  /* 0x0000421016167816 */ /* 0x100fe40000000015 */
[----:B------:R-:W-:Y:S02]  /*14cd30*/  PRMT R19, R29, 0x5210, R21 ;  /* 0x000052101d137816 */ /* 0x000fe40000000015 */
[--C-:B---3--:R-:W-:Y:S02]  /*14cd40*/  PRMT R16, R18, 0x4210, R11.reuse ;  /* 0x0000421012107816 */ /* 0x108fe4000000000b */
[----:B------:R-:W-:Y:S01]  /*14cd50*/  PRMT R11, R17, 0x5210, R11 ;  /* 0x00005210110b7816 */ /* 0x000fe2000000000b */
[----:B------:R0:W-:Y:S04]  /*14cd60*/  STL [R1+0x8e4], R22 ;  /* 0x0008e41601007387 */ /* 0x0001e80000100800 */
[----:B------:R-:W-:Y:S01]  /*14cd70*/  STL [R1+0x784], R19 ;  /* 0x0007841301007387 */ /* 0x000fe20000100800 */
[----:B------:R-:W-:-:S03]  /*14cd80*/  SHF.R.U32.HI R21, RZ, 0x8, R7 ;  /* 0x00000008ff157819 */ /* 0x000fc60000011607 */
[----:B------:R-:W-:Y:S01]  /*14cd90*/  STL [R1+0x8e8], R16 ;  /* 0x0008e81001007387 */ /* 0x000fe20000100800 */
[----:B------:R-:W-:-:S03]  /*14cda0*/  SHF.R.U32.HI R7, RZ, 0x8, R6 ;  /* 0x00000008ff077819 */ /* 0x000fc60000011606 */
[----:B------:R1:W-:Y:S04]  /*14cdb0*/  STL [R1+0x788], R11 ;  /* 0x0007880b01007387 */ /* 0x0003e80000100800 */
[----:B------:R-:W3:Y:S01]  /*14cdc0*/  LDL.LU R6, [R1+0x4d4] ;  /* 0x0004d40001067983 */ /* 0x000ee20000300800 */
[----:B------:R-:W-:-:S03]  /*14cdd0*/  LOP3.LUT R21, R21, 0xffff, RZ, 0xc0, !PT ;  /* 0x0000ffff15157812 */ /* 0x000fc600078ec0ff */
[----:B------:R-:W4:Y:S04]  /*14cde0*/  LDL.LU R27, [R1+0x778] ;  /* 0x00077800011b7983 */ /* 0x000f280000300800 */
[----:B------:R-:W4:Y:S04]  /*14cdf0*/  LDL.LU R25, [R1+0x134] ;  /* 0x0001340001197983 */ /* 0x000f280000300800 */
[----:B------:R-:W4:Y:S04]  /*14ce00*/  LDL.LU R24, [R1+0x50e4] ;  /* 0x0050e40001187983 */ /* 0x000f280000300800 */
[----:B------:R-:W4:Y:S04]  /*14ce10*/  LDL.LU R23, [R1+0x50e0] ;  /* 0x0050e00001177983 */ /* 0x000f280000300800 */
[----:B0-----:R-:W4:Y:S01]  /*14ce20*/  LDL.LU R22, [R1+0x760] ;  /* 0x0007600001167983 */ /* 0x001f220000300800 */
[----:B-1----:R-:W-:-:S02]  /*14ce30*/  LOP3.LUT R11, R7, 0xffff, RZ, 0xc0, !PT ;  /* 0x0000ffff070b7812 */ /* 0x002fc400078ec0ff */
[--C-:B------:R-:W-:Y:S01]  /*14ce40*/  PRMT R16, R21, 0x3340, R0.reuse ;  /* 0x0000334015107816 */ /* 0x100fe20000000000 */
[----:B------:R-:W4:Y:S04]  /*14ce50*/  LDL.LU R29, [R1+0x130] ;  /* 0x00013000011d7983 */ /* 0x000f280000300800 */
[----:B------:R-:W4:Y:S01]  /*14ce60*/  LDL.LU R18, [R1+0x764] ;  /* 0x0007640001127983 */ /* 0x000f220000300800 */
[----:B------:R-:W-:-:S03]  /*14ce70*/  PRMT R11, R11, 0x3340, R0 ;  /* 0x000033400b0b7816 */ /* 0x000fc60000000000 */
[----:B------:R-:W4:Y:S04]  /*14ce80*/  LDL.LU R17, [R1+0x138] ;  /* 0x0001380001117983 */ /* 0x000f280000300800 */
[----:B------:R-:W4:Y:S04]  /*14ce90*/  LDL.LU R7, [R1+0x4fe4] ;  /* 0x004fe40001077983 */ /* 0x000f280000300800 */
[----:B------:R-:W-:Y:S04]  /*14cea0*/  STL [R1+0x2b4], R16 ;  /* 0x0002b41001007387 */ /* 0x000fe80000100800 */
[----:B------:R0:W-:Y:S01]  /*14ceb0*/  STL [R1+0x2b0], R11 ;  /* 0x0002b00b01007387 */ /* 0x0001e20000100800 */
[----:B--2---:R-:W-:-:S02]  /*14cec0*/  LOP3.LUT R21, R15, 0xffff, RZ, 0xc0, !PT ;  /* 0x0000ffff0f157812 */ /* 0x004fc400078ec0ff */
[----:B------:R-:W-:Y:S02]  /*14ced0*/  LOP3.LUT R4, R4, 0xffff, RZ, 0xc0, !PT ;  /* 0x0000ffff04047812 */ /* 0x000fe400078ec0ff */
[--C-:B------:R-:W-:Y:S02]  /*14cee0*/  PRMT R12, R12, 0x4210, R21.reuse ;  /* 0x000042100c0c7816 */ /* 0x100fe40000000015 */
[----:B0-----:R-:W-:Y:S02]  /*14cef0*/  PRMT R11, R13, 0x5210, R21 ;  /* 0x000052100d0b7816 */ /* 0x001fe40000000015 */
[--C-:B------:R-:W-:Y:S01]  /*14cf00*/  PRMT R10, R10, 0x4210, R4.reuse ;  /* 0x000042100a0a7816 */ /* 0x100fe20000000004 */
[----:B------:R-:W-:Y:S01]  /*14cf10*/  STL [R1+0x8d0], R12 ;  /* 0x0008d00c01007387 */ /* 0x000fe20000100800 */
[----:B------:R-:W-:Y:S02]  /*14cf20*/  PRMT R9, R9, 0x5210, R4 ;  /* 0x0000521009097816 */ /* 0x000fe40000000004 */
[----:B------:R-:W-:-:S02]  /*14cf30*/  LOP3.LUT R4, R5, 0xffff, RZ, 0xc0, !PT ;  /* 0x0000ffff05047812 */ /* 0x000fc400078ec0ff */
[----:B------:R-:W-:Y:S02]  /*14cf40*/  LOP3.LUT R16, R20, 0xffff, RZ, 0xc0, !PT ;  /* 0x0000ffff14107812 */ /* 0x000fe400078ec0ff */
        /* <DEDUP_REMOVED lines=14> */
[----:B0-----:R-:W-:-:S05]  /*14d030*/  PRMT R9, R5, 0x3340, R21 ;  /* 0x0000334005097816 */ /* 0x001fca0000000015 */
[----:B------:R0:W-:Y:S01]  /*14d040*/  STL [R1+0x438], R9 ;  /* 0x0004380901007387 */ /* 0x0001e20000100800 */
[----:B---3--:R-:W-:-:S04]  /*14d050*/  LOP3.LUT R4, R6, 0xffff, RZ, 0xc0, !PT ;  /* 0x0000ffff06047812 */ /* 0x008fc800078ec0ff */
[--C-:B----4-:R-:W-:Y:S02]  /*14d060*/  PRMT R6, R27, 0x4210, R4.reuse ;  /* 0x000042101b067816 */ /* 0x110fe40000000004 */
[----:B------:R-:W-:Y:S02]  /*14d070*/  PRMT R5, R25, 0x5210, R4 ;  /* 0x0000521019057816 */ /* 0x000fe40000000004 */
[----:B------:R-:W-:Y:S02]  /*14d080*/  LOP3.LUT R21, R24, 0xffff, RZ, 0xc0, !PT ;  /* 0x0000ffff18157812 */ /* 0x000fe400078ec0ff */
[----:B------:R-:W-:Y:S01]  /*14d090*/  LOP3.LUT R4, R23, 0xffff, RZ, 0xc0, !PT ;  /* 0x0000ffff17047812 */ /* 0x000fe200078ec0ff */
[----:B------:R1:W-:Y:S01]  /*14d0a0*/  STL [R1+0x8d8], R6 ;  /* 0x0008d80601007387 */ /* 0x0003e20000100800 */
[----:B0-----:R-:W-:-:S03]  /*14d0b0*/  PRMT R9, R22, 0x4210, R21 ;  /* 0x0000421016097816 */ /* 0x001fc60000000015 */
[----:B------:R0:W-:Y:S04]  /*14d0c0*/  STL [R1+0x778], R5 ;  /* 0x0007780501007387 */ /* 0x0001e80000100800 */
[----:B------:R-:W-:Y:S01]  /*14d0d0*/  STL [R1+0x8c0], R9 ;  /* 0x0008c00901007387 */ /* 0x000fe20000100800 */
[----:B-1----:R-:W-:Y:S02]  /*14d0e0*/  PRMT R6, R29, 0x5210, R21 ;  /* 0x000052101d067816 */ /* 0x002fe40000000015 */
[--C-:B0-----:R-:W-:Y:S02]  /*14d0f0*/  PRMT R5, R18, 0x4210, R4.reuse ;  /* 0x0000421012057816 */ /* 0x101fe40000000004 */
[----:B------:R-:W-:Y:S01]  /*14d100*/  PRMT R4, R17, 0x5210, R4 ;  /* 0x0000521011047816 */ /* 0x000fe20000000004 */
[----:B------:R-:W-:Y:S04]  /*14d110*/  STL [R1+0x760], R6 ;  /* 0x0007600601007387 */ /* 0x000fe80000100800 */
[----:B------:R-:W-:Y:S04]  /*14d120*/  STL [R1+0x8c4], R5 ;  /* 0x0008c40501007387 */ /* 0x000fe80000100800 */
[----:B------:R-:W3:Y:S04]  /*14d130*/  LDL.LU R15, [R1+0x5070] ;  /* 0x00507000010f7983 */ /* 0x000ee80000300800 */
        /* <DEDUP_REMOVED lines=8> */
[----:B------:R-:W-:-:S03]  /*14d1c0*/  LOP3.LUT R19, R7, 0xffff, RZ, 0xc0, !PT ;  /* 0x0000ffff07137812 */ /* 0x000fc600078ec0ff */
        /* <DEDUP_REMOVED lines=14> */
[----:B------:R0:W-:Y:S04]  /*14d2b0*/  STL [R1+0x514], R26 ;  /* 0x0005141a01007387 */ /* 0x0001e80000100800 */
[----:B0-----:R-:W2:Y:S01]  /*14d2c0*/  LDL.LU R26, [R1+0x5310] ;  /* 0x00531000011a7983 */ /* 0x001ea20000300800 */
        /* <DEDUP_REMOVED lines=12> */
[--C-:B------:R-:W-:Y:S02]  /*14d390*/  PRMT R12, R12, 0x4210, R21.reuse ;  /* 0x000042100c0c7816 */ /* 0x100fe40000000015 */
[----:B0-----:R-:W-:-:S02]  /*14d3a0*/  PRMT R11, R13, 0x5210, R21 ;  /* 0x000052100d0b7816 */ /* 0x001fc40000000015 */
[--C-:B------:R-:W-:Y:S02]  /*14d3b0*/  PRMT R10, R10, 0x4210, R4.reuse ;  /* 0x000042100a0a7816 */ /* 0x100fe40000000004 */
[----:B------:R-:W-:Y:S01]  /*14d3c0*/  PRMT R9, R9, 0x5210, R4 ;  /* 0x0000521009097816 */ /* 0x000fe20000000004 */
[----:B------:R-:W-:Y:S01]  /*14d3d0*/  STL [R1+0x8c8], R12 ;  /* 0x0008c80c01007387 */ /* 0x000fe20000100800 */
[----:B------:R-:W-:-:S03]  /*14d3e0*/  LOP3.LUT R21, R6, 0xffff, RZ, 0xc0, !PT ;  /* 0x0000ffff06157812 */ /* 0x000fc600078ec0ff */
[----:B------:R-:W-:Y:S04]  /*14d3f0*/  STL [R1+0x768], R11 ;  /* 0x0007680b01007387 */ /* 0x000fe80000100800 */
[----:B------:R-:W-:Y:S01]  /*14d400*/  STL [R1+0x8b0], R10 ;  /* 0x0008b00a01007387 */ /* 0x000fe20000100800 */
[----:B------:R-:W-:-:S03]  /*14d410*/  LOP3.LUT R4, R5, 0xffff, RZ, 0xc0, !PT ;  /* 0x0000ffff05047812 */ /* 0x000fc600078ec0ff */
[----:B------:R0:W-:Y:S01]  /*14d420*/  STL [R1+0x750], R9 ;  /* 0x0007500901007387 */ /* 0x0001e20000100800 */
[--C-:B------:R-:W-:Y:S02]  /*14d430*/  PRMT R6, R25, 0x5210, R21.reuse ;  /* 0x0000521019067816 */ /* 0x100fe40000000015 */
[--C-:B------:R-:W-:Y:S02]  /*14d440*/  PRMT R5, R24, 0x4210, R4.reuse ;  /* 0x0000421018057816 */ /* 0x100fe40000000004 */
[----:B0-----:R-:W-:Y:S02]  /*14d450*/  PRMT R9, R27, 0x4210, R21 ;  /* 0x000042101b097816 */ /* 0x001fe40000000015 */
[----:B------:R-:W-:Y:S02]  /*14d460*/  PRMT R4, R23, 0x5210, R4 ;  /* 0x0000521017047816 */ /* 0x000fe40000000004 */
[----:B------:R-:W-:Y:S01]  /*14d470*/  LOP3.LUT R10, R18, 0xffff, RZ, 0xc0, !PT ;  /* 0x0000ffff120a7812 */ /* 0x000fe200078ec0ff */
[----:B------:R0:W-:Y:S04]  /*14d480*/  STL [R1+0x8b4], R9 ;  /* 0x0008b40901007387 */ /* 0x0001e80000100800 */
[----:B------:R-:W-:Y:S04]  /*14d490*/  STL [R1+0x754], R6 ;  /* 0x0007540601007387 */ /* 0x000fe80000100800 */
[----:B------:R1:W-:Y:S04]  /*14d4a0*/  STL [R1+0x8b8], R5 ;  /* 0x0008b80501007387 */ /* 0x0003e80000100800 */
[----:B------:R3:W-:Y:S01]  /*14d4b0*/  STL [R1+0x758], R4 ;  /* 0x0007580401007387 */ /* 0x0007e20000100800 */
[----:B------:R-:W-:-:S03]  /*14d4c0*/  LOP3.LUT R7, R7, 0xffff, RZ, 0xc0, !PT ;  /* 0x0000ffff07077812 */ /* 0x000fc600078ec0ff */
[----:B------:R-:W4:Y:S04]  /*14d4d0*/  LDL.LU R25, [R1+0x5114] ;  /* 0x0051140001197983 */ /* 0x000f280000300800 */
[----:B------:R-:W4:Y:S01]  /*14d4e0*/  LDL.LU R24, [R1+0x510c] ;  /* 0x00510c0001187983 */ /* 0x000f220000300800 */
[----:B0-----:R-:W-:Y:S02]  /*14d4f0*/  LOP3.LUT R9, R22, 0xffff, RZ, 0xc0, !PT ;  /* 0x0000ffff16097812 */ /* 0x001fe400078ec0ff */
[----:B-1----:R-:W-:Y:S02]  /*14d500*/  LOP3.LUT R5, R29, 0xffff, RZ, 0xc0, !PT ;  /* 0x0000ffff1d057812 */ /* 0x002fe400078ec0ff */
[----:B---3--:R-:W-:Y:S02]  /*14d510*/  LOP3.LUT R4, R17, 0xffff, RZ, 0xc0, !PT ;  /* 0x0000ffff11047812 */ /* 0x008fe400078ec0ff */
[----:B------:R-:W-:Y:S01]  /*14d520*/  PRMT R11, R9, 0x3340, R10 ;  /* 0x00003340090b7816 */ /* 0x000fe2000000000a */
[----:B------:R-:W3:Y:S01]  /*14d530*/  LDL.LU R22, [R1+0x740] ;  /* 0x0007400001167983 */ /* 0x000ee20000300800 */
[----:B------:R-:W-:-:S02]  /*14d540*/  PRMT R21, R5, 0x3340, R0 ;  /* 0x0000334005157816 */ /* 0x000fc40000000000 */
[----:B------:R-:W-:Y:S01]  /*14d550*/  SHF.R.U32.HI R9, RZ, 0x8, R9 ;  /* 0x00000008ff097819 */ /* 0x000fe20000011609 */
[----:B------:R-:W3:Y:S04]  /*14d560*/  LDL.LU R29, [R1+0x14c] ;  /* 0x00014c00011d7983 */ /* 0x000ee80000300800 */
[----:B------:R-:W3:Y:S01]  /*14d570*/  LDL.LU R18, [R1+0x744] ;  /* 0x0007440001127983 */ /* 0x000ee20000300800 */
[----:B------:R-:W-:Y:S02]  /*14d580*/  PRMT R12, R11, 0x5410, R21 ;  /* 0x000054100b0c7816 */ /* 0x000fe40000000015 */
[----:B------:R-:W-:Y:S01]  /*14d590*/  PRMT R21, R7, 0x3340, R0 ;  /* 0x0000334007157816 */ /* 0x000fe20000000000 */
[----:B------:R-:W3:Y:S01]  /*14d5a0*/  LDL.LU R17, [R1+0x150] ;  /* 0x0001500001117983 */ /* 0x000ee20000300800 */
[----:B------:R-:W-:-:S03]  /*14d5b0*/  LOP3.LUT R9, R9, 0xffff, RZ, 0xc0, !PT ;  /* 0x0000ffff09097812 */ /* 0x000fc600078ec0ff */
[----:B------:R-:W-:Y:S01]  /*14d5c0*/  STL [R1+0x4f4], R12 ;  /* 0x0004f40c01007387 */ /* 0x000fe20000100800 */
        /* <DEDUP_REMOVED lines=12> */
[----:B0-----:R-:W2:Y:S04]  /*14d690*/  LDL.LU R11, [R1+0x50ac] ;  /* 0x0050ac00010b7983 */ /* 0x001ea80000300800 */
[----:B------:R-:W-:Y:S04]  /*14d6a0*/  STL [R1+0x434], R9 ;  /* 0x0004340901007387 */ /* 0x000fe80000100800 */
[----:B------:R-:W2:Y:S04]  /*14d6b0*/  LDL.LU R4, [R1+0x6e0] ;  /* 0x0006e00001047983 */ /* 0x000ea80000300800 */
[----:B------:R0:W-:Y:S04]  /*14d6c0*/  STL [R1+0x430], R6 ;  /* 0x0004300601007387 */ /* 0x0001e80000100800 */
[----:B------:R-:W2:Y:S04]  /*14d6d0*/  LDL.LU R15, [R1+0x748] ;  /* 0x00074800010f7983 */ /* 0x000ea80000300800 */
[----:B------:R-:W2:Y:S04]  /*14d6e0*/  LDL.LU R12, [R1+0x158] ;  /* 0x00015800010c7983 */ /* 0x000ea80000300800 */
[----:B------:R-:W2:Y:S04]  /*14d6f0*/  LDL.LU R13, [R1+0x730] ;  /* 0x00073000010d7983 */ /* 0x000ea80000300800 */
[----:B------:R-:W2:Y:S04]  /*14d700*/  LDL.LU R10, [R1+0x154] ;  /* 0x00015400010a7983 */ /* 0x000ea80000300800 */
[----:B0-----:R-:W2:Y:S04]  /*14d710*/  LDL.LU R6, [R1+0x5400] ;  /* 0x0054000001067983 */ /* 0x001ea80000300800 */
[----:B------:R-:W2:Y:S04]  /*14d720*/  LDL.LU R23, [R1+0x51e4] ;  /* 0x0051e40001177983 */ /* 0x000ea80000300800 */
[----:B------:R-:W2:Y:S01]  /*14d730*/  LDL.LU R26, [R1+0x5324] ;  /* 0x00532400011a7983 */ /* 0x000ea20000300800 */
[----:B------:R-:W-:-:S02]  /*14d740*/  SHF.R.U32.HI R5, RZ, 0x8, R5 ;  /* 0x00000008ff057819 */ /* 0x000fc40000011605 */
[----:B----4-:R-:W-:Y:S02]  /*14d750*/  LOP3.LUT R21, R25, 0xffff, RZ, 0xc0, !PT ;  /* 0x0000ffff19157812 */ /* 0x010fe400078ec0ff */
[----:B------:R-:W-:Y:S02]  /*14d760*/  LOP3.LUT R9, R24, 0xffff, RZ, 0xc0, !PT ;  /* 0x0000ffff18097812 */ /* 0x000fe400078ec0ff */
[--C-:B---3--:R-:W-:Y:S02]  /*14d770*/  PRMT R22, R22, 0x4210, R21.reuse ;  /* 0x0000421016167816 */ /* 0x108fe40000000015 */
[----:B------:R-:W-:Y:S02]  /*14d780*/  PRMT R19, R29, 0x5210, R21 ;  /* 0x000052101d137816 */ /* 0x000fe40000000015 */
[----:B------:R-:W-:Y:S02]  /*14d790*/  PRMT R16, R18, 0x4210, R9 ;  /* 0x0000421012107816 */ /* 0x000fe40000000009 */
[----:B------:R-:W-:-:S02]  /*14d7a0*/  SHF.R.U32.HI R21, RZ, 0x8, R7 ;  /* 0x00000008ff157819 */ /* 0x000fc40000011607 */
[----:B------:R-:W-:Y:S01]  /*14d7b0*/  PRMT R9, R17, 0x5210, R9 ;  /* 0x0000521011097816 */ /* 0x000fe20000000009 */
[----:B------:R-:W-:Y:S04]  /*14d7c0*/  STL [R1+0x8a0], R22 ;  /* 0x0008a01601007387 */ /* 0x000fe80000100800 */
[----:B------:R-:W-:Y:S04]  /*14d7d0*/  STL [R1+0x740], R19 ;  /* 0x0007401301007387 */ /* 0x000fe80000100800 */
[----:B------:R0:W-:Y:S01]  /*14d7e0*/  STL [R1+0x8a4], R16 ;  /* 0x0008a41001007387 */ /* 0x0001e20000100800 */
[----:B------:R-:W-:-:S03]  /*14d7f0*/  LOP3.LUT R21, R21, 0xffff, RZ, 0xc0, !PT ;  /* 0x0000ffff15157812 */ /* 0x000fc600078ec0ff */
[----:B------:R1:W-:Y:S01]  /*14d800*/  STL [R1+0x744], R9 ;  /* 0x0007440901007387 */ /* 0x0003e20000100800 */
[----:B0-----:R-:W-:-:S03]  /*14d810*/  LOP3.LUT R16, R5, 0xffff, RZ, 0xc0, !PT ;  /* 0x0000ffff05107812 */ /* 0x001fc600078ec0ff */
[----:B-1----:R-:W3:Y:S04]  /*14d820*/  LDL.LU R9, [R1+0x6e4] ;  /* 0x0006e40001097983 */ /* 0x002ee80000300800 */
[----:B------:R-:W4:Y:S04]  /*14d830*/  LDL.LU R5, [R1+0x734] ;  /* 0x0007340001057983 */ /* 0x000f280000300800 */
[----:B------:R-:W4:Y:S01]  /*14d840*/  LDL.LU R27, [R1+0x15c] ;  /* 0x00015c00011b7983 */ /* 0x000f220000300800 */
[----:B------:R-:W-:-:S03]  /*14d850*/  PRMT R19, R21, 0x3340, R0 ;  /* 0x0000334015137816 */ /* 0x000fc60000000000 */
        /* <DEDUP_REMOVED lines=8> */
[----:B------:R-:W-:Y:S04]  /*14d8e0*/  STL [R1+0x2a8], R19 ;  /* 0x0002a81301007387 */ /* 0x000fe80000100800 */
[----:B------:R-:W-:Y:S01]  /*14d8f0*/  STL [R1+0x2a4], R16 ;  /* 0x0002a41001007387 */ /* 0x000fe20000100800 */
[----:B--2---:R-:W-:-:S02]  /*14d900*/  LOP3.LUT R21, R11, 0xffff, RZ, 0xc0, !PT ;  /* 0x0000ffff0b157812 */ /* 0x004fc400078ec0ff */
[----:B------:R-:W-:Y:S02]  /*14d910*/  LOP3.LUT R4, R4, 0xffff, RZ, 0xc0, !PT ;  /* 0x0000ffff04047812 */ /* 0x000fe400078ec0ff */
[--C-:B------:R-:W-:Y:S02]  /*14d920*/  PRMT R15, R15, 0x4210, R21.reuse ;  /* 0x000042100f0f7816 */ /* 0x100fe40000000015 */
[----:B------:R-:W-:Y:S02]  /*14d930*/  PRMT R12, R12, 0x5210, R21 ;  /* 0x000052100c0c7816 */ /* 0x000fe40000000015 */
[--C-:B------:R-:W-:Y:S02]  /*14d940*/  PRMT R11, R13, 0x4210, R4.reuse ;  /* 0x000042100d0b7816 */ /* 0x100fe40000000004 */
[----:B------:R-:W-:Y:S01]  /*14d950*/  PRMT R10, R10, 0x5210, R4 ;  /* 0x000052100a0a7816 */ /* 0x000fe20000000004 */
[----:B------:R-:W-:Y:S04]  /*14d960*/  STL [R1+0x8a8], R15 ;  /* 0x0008a80f01007387 */ /* 0x000fe80000100800 */
[----:B------:R-:W-:Y:S01]  /*14d970*/  STL [R1+0x748], R12 ;  /* 0x0007480c01007387 */ /* 0x000fe20000100800 */
[----:B------:R-:W-:-:S02]  /*14d980*/  LOP3.LUT R4, R6, 0xffff, RZ, 0xc0, !PT ;  /* 0x0000ffff06047812 */ /* 0x000fc400078ec0ff */
[----:B------:R-:W-:Y:S02]  /*14d990*/  LOP3.LUT R13, R23, 0xffff, RZ, 0xc0, !PT ;  /* 0x0000ffff170d7812 */ /* 0x000fe400078ec0ff */
[----:B------:R-:W-:Y:S01]  /*14d9a0*/  LOP3.LUT R6, R26, 0xffff, RZ, 0xc0, !PT ;  /* 0x0000ffff1a067812 */ /* 0x000fe200078ec0ff */
[----:B------:R-:W-:Y:S04]  /*14d9b0*/  STL [R1+0x860], R11 ;  /* 0x0008600b01007387 */ /* 0x000fe80000100800 */
[----:B------:R0:W-:Y:S01]  /*14d9c0*/  STL [R1+0x730], R10 ;  /* 0x0007300a01007387 */ /* 0x0001e20000100800 */
[----:B------:R-:W-:Y:S02]  /*14d9d0*/  PRMT R21, R13, 0x3340, R0 ;  /* 0x000033400d157816 */ /* 0x000fe40000000000 */
[----:B0-----:R-:W-:-:S04]  /*14d9e0*/  PRMT R10, R4, 0x3340, R6 ;  /* 0x00003340040a7816 */ /* 0x001fc80000000006 */
[----:B------:R-:W-:-:S05]  /*14d9f0*/  PRMT R10, R10, 0x5410, R21 ;  /* 0x000054100a0a7816 */ /* 0x000fca0000000015 */
[----:B------:R-:W-:Y:S04]  /*14da00*/  STL [R1+0x4ec], R10 ;  /* 0x0004ec0a01007387 */ /* 0x000fe80000100800 */
[----:B------:R-:W2:Y:S04]  /*14da10*/  LDL.LU R23, [R1+0x4f40] ;  /* 0x004f400001177983 */ /* 0x000ea80000300800 */
[----:B------:R-:W2:Y:S01]  /*14da20*/  LDL.LU R26, [R1+0x4fd0] ;  /* 0x004fd000011a7983 */ /* 0x000ea20000300800 */
[----:B------:R-:W-:Y:S02]  /*14da30*/  SHF.R.U32.HI R4, RZ, 0x8, R4 ;  /* 0x00000008ff047819 */ /* 0x000fe40000011604 */
[----:B------:R-:W-:-:S02]  /*14da40*/  SHF.R.U32.HI R21, RZ, 0x8, R6 ;  /* 0x00000008ff157819 */ /* 0x000fc40000011606 */
[----:B------:R-:W-:Y:S02]  /*14da50*/  LOP3.LUT R6, R4, 0xffff, RZ, 0xc0, !PT ;  /* 0x0000ffff04067812 */ /* 0x000fe400078ec0ff */
[----:B------:R-:W-:Y:S02]  /*14da60*/  LOP3.LUT R21, R21, 0xffff, RZ, 0xc0, !PT ;  /* 0x0000ffff15157812 */ /* 0x000fe400078ec0ff */
[----:B---3--:R-:W-:Y:S02]  /*14da70*/  LOP3.LUT R4, R9, 0xffff, RZ, 0xc0, !PT ;  /* 0x0000ffff09047812 */ /* 0x008fe400078ec0ff */
[----:B------:R-:W-:Y:S02]  /*14da80*/  PRMT R9, R6, 0x3340, R21 ;  /* 0x0000334006097816 */ /* 0x000fe40000000015 */
[--C-:B----4-:R-:W-:Y:S02]  /*14da90*/  PRMT R6, R5, 0x4210, R4.reuse ;  /* 0x0000421005067816 */ /* 0x110fe40000000004 */
[----:B------:R-:W-:-:S02]  /*14daa0*/  PRMT R5, R27, 0x5210, R4 ;  /* 0x000052101b057816 */ /* 0x000fc40000000004 */
        /* <DEDUP_REMOVED lines=11> */
[----:B------:R-:W-:Y:S04]  /*14db60*/  STL [R1+0x840], R5 ;  /* 0x0008400501007387 */ /* 0x000fe80000100800 */
[----:B------:R-:W3:Y:S04]  /*14db70*/  LDL.LU R11, [R1+0x50cc] ;  /* 0x0050cc00010b7983 */ /* 0x000ee80000300800 */
[----:B------:R0:W-:Y:S04]  /*14db80*/  STL [R1+0x720], R4 ;  /* 0x0007200401007387 */ /* 0x0001e80000100800 */
[----:B------:R-:W4:Y:S04]  /*14db90*/  LDL.LU R22, [R1+0x724] ;  /* 0x0007240001167983 */ /* 0x000f280000300800 */
[----:B------:R-:W4:Y:S04]  /*14dba0*/  LDL.LU R19, [R1+0x168] ;  /* 0x0001680001137983 */ /* 0x000f280000300800 */
[----:B------:R-:W4:Y:S01]  /*14dbb0*/  LDL.LU R16, [R1+0x728] ;  /* 0x0007280001107983 */ /* 0x000f220000300800 */
[----:B------:R-:W-:-:S03]  /*14dbc0*/  LOP3.LUT R25, R7, 0xffff, RZ, 0xc0, !PT ;  /* 0x0000ffff07197812 */ /* 0x000fc600078ec0ff */
[----:B------:R-:W4:Y:S04]  /*14dbd0*/  LDL.LU R15, [R1+0x16c] ;  /* 0x00016c00010f7983 */ /* 0x000f280000300800 */
[----:B------:R-:W4:Y:S04]  /*14dbe0*/  LDL.LU R12, [R1+0x700] ;  /* 0x00070000010c7983 */ /* 0x000f280000300800 */
        /* <DEDUP_REMOVED lines=14> */
[----:B------:R-:W-:Y:S02]  /*14dcd0*/  PRMT R21, R27, 0x5410, R21 ;  /* 0x000054101b157816 */ /* 0x000fe40000000015 */
[----:B------:R-:W2:Y:S04]  /*14dce0*/  LDL.LU R27, [R1+0x585c] ;  /* 0x00585c00011b7983 */ /* 0x000ea80000300800 */
[----:B------:R0:W-:Y:S01]  /*14dcf0*/  STL [R1+0x4dc], R21 ;  /* 0x0004dc1501007387 */ /* 0x0001e20000100800 */
[----:B------:R-:W-:-:S04]  /*14dd00*/  SHF.R.U32.HI R25, RZ, 0x8, R25 ;  /* 0x00000008ff197819 */ /* 0x000fc80000011619 */
[----:B------:R-:W-:Y:S02]  /*14dd10*/  LOP3.LUT R25, R25, 0xffff, RZ, 0xc0, !PT ;  /* 0x0000ffff19197812 */ /* 0x000fe400078ec0ff */
[----:B0-----:R-:W-:Y:S02]  /*14dd20*/  SHF.R.U32.HI R21, RZ, 0x8, R26 ;  /* 0x00000008ff157819 */ /* 0x001fe4000001161a */
[----:B------:R-:W2:Y:S02]  /*14dd30*/  LDL.LU R26, [R1+0x4f98] ;  /* 0x004f9800011a7983 */ /* 0x000ea40000300800 */
[----:B------:R-:W-:-:S04]  /*14dd40*/  LOP3.LUT R21, R21, 0xffff, RZ, 0xc0, !PT ;  /* 0x0000ffff15157812 */ /* 0x000fc800078ec0ff */
[----:B------:R-:W-:Y:S02]  /*14dd50*/  PRMT R21, R25, 0x3340, R21 ;  /* 0x0000334019157816 */ /* 0x000fe40000000015 */
[----:B------:R-:W2:Y:S04]  /*14dd60*/  LDL.LU R25, [R1+0x5858] ;  /* 0x0058580001197983 */ /* 0x000ea80000300800 */
[----:B------:R0:W-:Y:S04]  /*14dd70*/  STL [R1+0x42c], R21 ;  /* 0x00042c1501007387 */ /* 0x0001e80000100800 */
[----:B0-----:R-:W2:Y:S01]  /*14dd80*/  LDL.LU R21, [R1+0x5150] ;  /* 0x0051500001157983 */ /* 0x001ea20000300800 */
[----:B------:R-:W-:-:S04]  /*14dd90*/  SHF.R.U32.HI R23, RZ, 0x8, R23 ;  /* 0x00000008ff177819 */ /* 0x000fc80000011617 */
[----:B------:R-:W-:-:S04]  /*14dda0*/  LOP3.LUT R23, R23, 0xffff, RZ, 0xc0, !PT ;  /* 0x0000ffff17177812 */ /* 0x000fc800078ec0ff */
[----:B------:R-:W-:-:S05]  /*14ddb0*/  PRMT R23, R23, 0x3340, R0 ;  /* 0x0000334017177816 */ /* 0x000fca0000000000 */
[----:B------:R0:W-:Y:S04]  /*14ddc0*/  STL [R1+0x2a0], R23 ;  /* 0x0002a01701007387 */ /* 0x0001e80000100800 */
[----:B0-----:R-:W2:Y:S01]  /*14ddd0*/  LDL.LU R23, [R1+0x5854] ;  /* 0x0058540001177983 */ /* 0x001ea20000300800 */
[----:B---3--:R-:W-:-:S04]  /*14dde0*/  LOP3.LUT R11, R11, 0xffff, RZ, 0xc0, !PT ;  /* 0x0000ffff0b0b7812 */ /* 0x008fc800078ec0ff */
[--C-:B----4-:R-:W-:Y:S02]  /*14ddf0*/  PRMT R16, R16, 0x4210, R11.reuse ;  /* 0x0000421010107816 */ /* 0x110fe4000000000b */
[----:B------:R-:W-:Y:S02]  /*14de00*/  PRMT R11, R15, 0x5210, R11 ;  /* 0x000052100f0b7816 */ /* 0x000fe4000000000b */
[----:B------:R-:W-:-:S04]  /*14de10*/  LOP3.LUT R4, R4, 0xffff, RZ, 0xc0, !PT ;  /* 0x0000ffff04047812 */ /* 0x000fc800078ec0ff */
[----:B------:R-:W-:Y:S02]  /*14de20*/  PRMT R5, R5, 0x5210, R4 ;  /* 0x0000521005057816 */ /* 0x000fe40000000004 */
[----:B------:R-:W-:Y:S02]  /*14de30*/  LOP3.LUT R7, R7, 0xffff, RZ, 0xc0, !PT ;  /* 0x0000ffff07077812 */ /* 0x000fe400078ec0ff */
[----:B--2---:R-:W-:-:S04]  /*14de40*/  LOP3.LUT R21, R21, 0xffff, RZ, 0xc0, !PT ;  /* 0x0000ffff15157812 */ /* 0x004fc800078ec0ff */
[--C-:B------:R-:W-:Y:S02]  /*14de50*/  PRMT R22, R22, 0x4210, R21.reuse ;  /* 0x0000421016167816 */ /* 0x100fe40000000015 */
[----:B------:R-:W-:Y:S02]  /*14de60*/  PRMT R19, R19, 0x5210, R21 ;  /* 0x0000521013137816 */ /* 0x000fe40000000015 */
[----:B------:R-:W-:Y:S01]  /*14de70*/  LOP3.LUT R21, R12, 0xffff, RZ, 0xc0, !PT ;  /* 0x0000ffff0c157812 */ /* 0x000fe200078ec0ff */
[----:B------:R0:W-:Y:S04]  /*14de80*/  STL [R1+0x844], R22 ;  /* 0x0008441601007387 */ /* 0x0001e80000100800 */
[----:B0-----:R-:W2:Y:S04]  /*14de90*/  LDL.LU R22, [R1+0x5850] ;  /* 0x0058500001167983 */ /* 0x001ea80000300800 */
[----:B------:R-:W-:Y:S04]  /*14dea0*/  STL [R1+0x724], R19 ;  /* 0x0007241301007387 */ /* 0x000fe80000100800 */
[----:B------:R-:W-:Y:S04]  /*14deb0*/  STL [R1+0x848], R16 ;  /* 0x0008481001007387 */ /* 0x000fe80000100800 */
[----:B------:R0:W-:Y:S02]  /*14dec0*/  STL [R1+0x728], R11 ;  /* 0x0007280b01007387 */ /* 0x0001e40000100800 */
[----:B0-----:R-:W-:-:S02]  /*14ded0*/  PRMT R11, R10, 0x4210, R21 ;  /* 0x000042100a0b7816 */ /* 0x001fc40000000015 */
[----:B------:R-:W-:Y:S02]  /*14dee0*/  PRMT R10, R9, 0x5210, R21 ;  /* 0x00005210090a7816 */ /* 0x000fe40000000015 */
[----:B------:R-:W-:Y:S01]  /*14def0*/  PRMT R9, R6, 0x4210, R4 ;  /* 0x0000421006097816 */ /* 0x000fe20000000004 */
[----:B------:R-:W-:Y:S04]  /*14df00*/  STL [R1+0x820], R11 ;  /* 0x0008200b01007387 */ /* 0x000fe80000100800 */
[----:B------:R-:W-:Y:S04]  /*14df10*/  STL [R1+0x710], R10 ;  /* 0x0007100a01007387 */ /* 0x000fe80000100800 */
[----:B------:R-:W-:Y:S04]  /*14df20*/  STL [R1+0x824], R9 ;  /* 0x0008240901007387 */ /* 0x000fe80000100800 */
[----:B------:R0:W-:Y:S01]  /*14df30*/  STL [R1+0x714], R5 ;  /* 0x0007140501007387 */ /* 0x0001e20000100800 */
[----:B------:R-:W-:-:S02]  /*14df40*/  LOP3.LUT R6, R24, 0xffff, RZ, 0xc0, !PT ;  /* 0x0000ffff18067812 */ /* 0x000fc400078ec0ff */
[----:B------:R-:W-:Y:S01]  /*14df50*/  LOP3.LUT R4, R29, 0xffff, RZ, 0xc0, !PT ;  /* 0x0000ffff1d047812 */ /* 0x000fe200078ec0ff */
[----:B0-----:R-:W3:Y:S04]  /*14df60*/  LDL.LU R5, [R1+0x6ac] ;  /* 0x0006ac0001057983 */ /* 0x001ee80000300800 */
[----:B------:R-:W4:Y:S04]  /*14df70*/  LDL.LU R12, [R1+0x516c] ;  /* 0x00516c00010c7983 */ /* 0x000f280000300800 */
[----:B------:R-:W2:Y:S01]  /*14df80*/  LDL.LU R16, [R1+0x718] ;  /* 0x0007180001107983 */ /* 0x000ea20000300800 */
[----:B------:R-:W-:-:S02]  /*14df90*/  LOP3.LUT R11, R18, 0xffff, RZ, 0xc0, !PT ;  /* 0x0000ffff120b7812 */ /* 0x000fc400078ec0ff */
[----:B------:R-:W-:Y:S02]  /*14dfa0*/  PRMT R21, R4, 0x3340, R0 ;  /* 0x0000334004157816 */ /* 0x000fe40000000000 */
[----:B------:R-:W-:Y:S01]  /*14dfb0*/  LOP3.LUT R9, R17, 0xffff, RZ, 0xc0, !PT ;  /* 0x0000ffff11097812 */ /* 0x000fe200078ec0ff */
[----:B------:R-:W4:Y:S01]  /*14dfc0*/  LDL.LU R15, [R1+0x178] ;  /* 0x00017800010f7983 */ /* 0x000f220000300800 */
[----:B------:R-:W-:Y:S02]  /*14dfd0*/  PRMT R18, R6, 0x3340, R11 ;  /* 0x0000334006127816 */ /* 0x000fe4000000000b */
[----:B------:R-:W-:Y:S01]  /*14dfe0*/  LOP3.LUT R10, R26, 0xffff, RZ, 0xc0, !PT ;  /* 0x0000ffff1a0a7812 */ /* 0x000fe200078ec0ff */
[----:B------:R-:W4:Y:S04]  /*14dff0*/  LDL.LU R29, [R1+0x800] ;  /* 0x00080000011d7983 */ /* 0x000f280000300800 */
[----:B------:R-:W4:Y:S01]  /*14e000*/  LDL.LU R17, [R1+0x180] ;  /* 0x0001800001117983 */ /* 0x000f220000300800 */
[----:B------:R-:W-:-:S02]  /*14e010*/  PRMT R19, R18, 0x5410, R21 ;  /* 0x0000541012137816 */ /* 0x000fc40000000015 */
[----:B------:R-:W-:Y:S02]  /*14e020*/  PRMT R21, R7, 0x3340, R0 ;  /* 0x0000334007157816 */ /* 0x000fe40000000000 */
[----:B------:R-:W-:-:S04]  /*14e030*/  PRMT R18, R9, 0x3340, R10 ;  /* 0x0000334009127816 */ /* 0x000fc8000000000a */
[----:B------:R-:W-:Y:S01]  /*14e040*/  PRMT R18, R18, 0x5410, R21 ;  /* 0x0000541012127816 */ /* 0x000fe20000000015 */
[----:B------:R0:W-:Y:S01]  /*14e050*/  STL [R1+0x4d8], R19 ;  /* 0x0004d81301007387 */ /* 0x0001e20000100800 */
[----:B------:R-:W-:Y:S02]  /*14e060*/  SHF.R.U32.HI R9, RZ, 0x8, R9 ;  /* 0x00000008ff097819 */ /* 0x000fe40000011609 */
[----:B------:R-:W-:Y:S01]  /*14e070*/  SHF.R.U32.HI R6, RZ, 0x8, R6 ;  /* 0x00000008ff067819 */ /* 0x000fe20000011606 */
[----:B------:R1:W-:Y:S01]  /*14e080*/  STL [R1+0x4d4], R18 ;  /* 0x0004d41201007387 */ /* 0x0003e20000100800 */
[----:B------:R-:W-:Y:S02]  /*14e090*/  SHF.R.U32.HI R21, RZ, 0x8, R11 ;  /* 0x00000008ff157819 */ /* 0x000fe4000001160b */
[----:B------:R-:W-:Y:S02]  /*14e0a0*/  LOP3.LUT R11, R9, 0xffff, RZ, 0xc0, !PT ;  /* 0x0000ffff090b7812 */ /* 0x000fe400078ec0ff */
[----:B0-----:R-:W-:-:S02]  /*14e0b0*/  LOP3.LUT R19, R6, 0xffff, RZ, 0xc0, !PT ;  /* 0x0000ffff06137812 */ /* 0x001fc400078ec0ff */
[----:B-1----:R-:W-:Y:S02]  /*14e0c0*/  SHF.R.U32.HI R18, RZ, 0x8, R10 ;  /* 0x00000008ff127819 */ /* 0x002fe4000001160a */
[----:B------:R-:W4:Y:S04]  /*14e0d0*/  LDL.LU R10, [R1+0x5170] ;  /* 0x00517000010a7983 */ /* 0x000f280000300800 */
[----:B------:R-:W4:Y:S04]  /*14e0e0*/  LDL.LU R9, [R1+0x50f4] ;  /* 0x0050f40001097983 */ /* 0x000f280000300800 */
[----:B------:R-:W4:Y:S04]  /*14e0f0*/  LDL.LU R6, [R1+0x804] ;  /* 0x0008040001067983 */ /* 0x000f280000300800 */
[----:B------:R-:W4:Y:S01]  /*14e100*/  LDL.LU R26, [R1+0x17c] ;  /* 0x00017c00011a7983 */ /* 0x000f220000300800 */
[----:B------:R-:W-:-:S02]  /*14e110*/  LOP3.LUT R21, R21, 0xffff, RZ, 0xc0, !PT ;  /* 0x0000ffff15157812 */ /* 0x000fc400078ec0ff */
[----:B------:R-:W-:Y:S02]  /*14e120*/  LOP3.LUT R18, R18, 0xffff, RZ, 0xc0, !PT ;  /* 0x0000ffff12127812 */ /* 0x000fe400078ec0ff */
[----:B------:R-:W-:Y:S02]  /*14e130*/  PRMT R19, R19, 0x3340, R21 ;  /* 0x0000334013137816 */ /* 0x000fe40000000015 */
[----:B------:R-:W-:-:S03]  /*14e140*/  PRMT R18, R11, 0x3340, R18 ;  /* 0x000033400b127816 */ /* 0x000fc60000000012 */
[----:B------:R-:W-:Y:S04]  /*14e150*/  STL [R1+0x424], R19 ;  /* 0x0004241301007387 */ /* 0x000fe80000100800 */
[----:B------:R-:W4:Y:S04]  /*14e160*/  LDL.LU R11, [R1+0x198] ;  /* 0x00019800010b7983 */ /* 0x000f280000300800 */
[----:B------:R-:W4:Y:S04]  /*14e170*/  LDL.LU R24, [R1+0x5488] ;  /* 0x0054880001187983 */ /* 0x000f280000300800 */
[----:B------:R0:W-:Y:S04]  /*14e180*/  STL [R1+0x578c], R18 ;  /* 0x00578c1201007387 */ /* 0x0001e80000100800 */
[----:B0-----:R-:W4:Y:S01]  /*14e190*/  LDL.LU R18, [R1+0x7d4] ;  /* 0x0007d40001127983 */ /* 0x001f220000300800 */
[----:B------:R-:W-:-:S02]  /*14e1a0*/  SHF.R.U32.HI R4, RZ, 0x8, R4 ;  /* 0x00000008ff047819 */ /* 0x000fc40000011604 */
[----:B---3--:R-:W-:Y:S02]  /*14e1b0*/  LOP3.LUT R21, R5, 0xffff, RZ, 0xc0, !PT ;  /* 0x0000ffff05157812 */ /* 0x008fe400078ec0ff */
[----:B------:R-:W3:Y:S04]  /*14e1c0*/  LDL.LU R5, [R1+0x5308] ;  /* 0x0053080001057983 */ /* 0x000ee80000300800 */
[----:B------:R-:W3:Y:S01]  /*14e1d0*/  LDL.LU R19, [R1+0x53e8] ;  /* 0x0053e80001137983 */ /* 0x000ee20000300800 */
[----:B--2---:R-:W-:Y:S02]  /*14e1e0*/  PRMT R16, R16, 0x4210, R21 ;  /* 0x0000421010107816 */ /* 0x004fe40000000015 */
[----:B----4-:R-:W-:-:S03]  /*14e1f0*/  LOP3.LUT R12, R12, 0xffff, RZ, 0xc0, !PT ;  /* 0x0000ffff0c0c7812 */ /* 0x010fc600078ec0ff */
[----:B------:R0:W-:Y:S02]  /*14e200*/  STL [R1+0x828], R16 ;  /* 0x0008281001007387 */ /* 0x0001e40000100800 */
[----:B0-----:R-:W-:Y:S02]  /*14e210*/  PRMT R16, R15, 0x5210, R21 ;  /* 0x000052100f107816 */ /* 0x001fe40000000015 */
[----:B------:R-:W-:Y:S02]  /*14e220*/  SHF.R.U32.HI R21, RZ, 0x8, R7 ;  /* 0x00000008ff157819 */ /* 0x000fe40000011607 */
[--C-:B------:R-:W-:Y:S02]  /*14e230*/  PRMT R15, R29, 0x4210, R12.reuse ;  /* 0x000042101d0f7816 */ /* 0x100fe4000000000c */
[----:B------:R-:W-:Y:S02]  /*14e240*/  PRMT R12, R17, 0x5210, R12 ;  /* 0x00005210110c7816 */ /* 0x000fe4000000000c */
[----:B------:R-:W-:Y:S01]  /*14e250*/  LOP3.LUT R21, R21, 0xffff, RZ, 0xc0, !PT ;  /* 0x0000ffff15157812 */ /* 0x000fe200078ec0ff */
[----:B------:R-:W-:Y:S04]  /*14e260*/  STL [R1+0x718], R16 ;  /* 0x0007181001007387 */ /* 0x000fe80000100800 */
[----:B------:R-:W-:Y:S04]  /*14e270*/  STL [R1+0x800], R15 ;  /* 0x0008000f01007387 */ /* 0x000fe80000100800 */
[----:B------:R0:W-:Y:S01]  /*14e280*/  STL [R1+0x190], R12 ;  /* 0x0001900c01007387 */ /* 0x0001e20000100800 */
[----:B------:R-:W-:-:S02]  /*14e290*/  PRMT R21, R21, 0x3340, R0 ;  /* 0x0000334015157816 */ /* 0x000fc40000000000 */
[----:B------:R-:W-:Y:S01]  /*14e2a0*/  LOP3.LUT R7, R4, 0xffff, RZ, 0xc0, !PT ;  /* 0x0000ffff04077812 */ /* 0x000fe200078ec0ff */
[----:B0-----:R-:W2:Y:S04]  /*14e2b0*/  LDL.LU R12, [R1+0x72c] ;  /* 0x00072c00010c7983 */ /* 0x001ea80000300800 */
[----:B------:R-:W4:Y:S04]  /*14e2c0*/  LDL.LU R15, [R1+0x7d0] ;  /* 0x0007d000010f7983 */ /* 0x000f280000300800 */
[----:B------:R-:W4:Y:S04]  /*14e2d0*/  LDL.LU R29, [R1+0x19c] ;  /* 0x00019c00011d7983 */ /* 0x000f280000300800 */
[----:B------:R-:W4:Y:S04]  /*14e2e0*/  LDL.LU R17, [R1+0x73c] ;  /* 0x00073c0001117983 */ /* 0x000f280000300800 */
[----:B------:R-:W4:Y:S04]  /*14e2f0*/  LDL.LU R4, [R1+0x6c8] ;  /* 0x0006c80001047983 */ /* 0x000f280000300800 */
[----:B------:R0:W-:Y:S01]  /*14e300*/  STL [R1+0x29c], R21 ;  /* 0x00029c1501007387 */ /* 0x0001e20000100800 */
[----:B------:R-:W-:-:S03]  /*14e310*/  PRMT R16, R7, 0x3340, R0 ;  /* 0x0000334007107816 */ /* 0x000fc60000000000 */
[----:B------:R-:W4:Y:S04]  /*14e320*/  LDL.LU R7, [R1+0x7c0] ;  /* 0x0007c00001077983 */ /* 0x000f280000300800 */
[----:B------:R1:W-:Y:S01]  /*14e330*/  STL [R1+0x298], R16 ;  /* 0x0002981001007387 */ /* 0x0003e20000100800 */
[----:B0-----:R-:W-:-:S03]  /*14e340*/  LOP3.LUT R21, R10, 0xffff, RZ, 0xc0, !PT ;  /* 0x0000ffff0a157812 */ /* 0x001fc600078ec0ff */
[----:B------:R-:W4:Y:S01]  /*14e350*/  LDL.LU R10, [R1+0x7d8] ;  /* 0x0007d800010a7983 */ /* 0x000f220000300800 */
[--C-:B------:R-:W-:Y:S02]  /*14e360*/  PRMT R6, R6, 0x4210, R21.reuse ;  /* 0x0000421006067816 */ /* 0x100fe40000000015 */
[----:B-1----:R-:W-:Y:S02]  /*14e370*/  LOP3.LUT R16, R9, 0xffff, RZ, 0xc0, !PT ;  /* 0x0000ffff09107812 */ /* 0x002fe400078ec0ff */
[----:B------:R-:W4:Y:S04]  /*14e380*/  LDL.LU R9, [R1+0x18c] ;  /* 0x00018c0001097983 */ /* 0x000f280000300800 */
[----:B------:R0:W-:Y:S01]  /*14e390*/  STL [R1+0x804], R6 ;  /* 0x0008040601007387 */ /* 0x0001e20000100800 */
[----:B------:R-:W-:-:S03]  /*14e3a0*/  PRMT R21, R26, 0x5210, R21 ;  /* 0x000052101a157816 */ /* 0x000fc60000000015 */
[----:B0-----:R-:W4:Y:S04]  /*14e3b0*/  LDL.LU R6, [R1+0x5064] ;  /* 0x0050640001067983 */ /* 0x001f280000300800 */
[----:B------:R-:W4:Y:S04]  /*14e3c0*/  LDL.LU R26, [R1+0x584c] ;  /* 0x00584c00011a7983 */ /* 0x000f280000300800 */
[----:B------:R0:W-:Y:S02]  /*14e3d0*/  STL [R1+0x194], R21 ;  /* 0x0001941501007387 */ /* 0x0001e40000100800 */
[----:B0-----:R-:W-:-:S02]  /*14e3e0*/  PRMT R21, R18, 0x4210, R16 ;  /* 0x0000421012157816 */ /* 0x001fc40000000010 */
[----:B------:R-:W-:Y:S02]  /*14e3f0*/  PRMT R18, R11, 0x5210, R16 ;  /* 0x000052100b127816 */ /* 0x000fe40000000010 */
[----:B------:R-:W-:Y:S01]  /*14e400*/  LOP3.LUT R16, R24, 0xffff, RZ, 0xc0, !PT ;  /* 0x0000ffff18107812 */ /* 0x000fe200078ec0ff */
[----:B------:R-:W-:Y:S04]  /*14e410*/  STL [R1+0x808], R21 ;  /* 0x0008081501007387 */ /* 0x000fe80000100800 */
[----:B------:R-:W4:Y:S04]  /*14e420*/  LDL.LU R11, [R1+0x4f20] ;  /* 0x004f2000010b7983 */ /* 0x000f280000300800 */
[----:B------:R0:W-:Y:S04]  /*14e430*/  STL [R1+0x198], R18 ;  /* 0x0001981201007387 */ /* 0x0001e80000100800 */
[----:B------:R-:W4:Y:S01]  /*14e440*/  LDL.LU R24, [R1+0x4fb8] ;  /* 0x004fb80001187983 */ /* 0x000f220000300800 */
[----:B---3--:R-:W-:-:S02]  /*14e450*/  LOP3.LUT R5, R5, 0xffff, RZ, 0xc0, !PT ;  /* 0x0000ffff05057812 */ /* 0x008fc400078ec0ff */
[----:B0-----:R-:W-:Y:S02]  /*14e460*/  LOP3.LUT R18, R19, 0xffff, RZ, 0xc0, !PT ;  /* 0x0000ffff13127812 */ /* 0x001fe400078ec0ff */
[----:B------:R-:W-:Y:S02]  /*14e470*/  PRMT R21, R5, 0x3340, R0 ;  /* 0x0000334005157816 */ /* 0x000fe40000000000 */
[----:B------:R-:W-:Y:S02]  /*14e480*/  PRMT R19, R16, 0x3340, R18 ;  /* 0x0000334010137816 */ /* 0x000fe40000000012 */
[----:B------:R-:W-:Y:S02]  /*14e490*/  SHF.R.U32.HI R16, RZ, 0x8, R16 ;  /* 0x00000008ff107819 */ /* 0x000fe40000011610 */
[----:B------:R-:W-:Y:S02]  /*14e4a0*/  PRMT R19, R19, 0x5410, R21 ;  /* 0x0000541013137816 */ /* 0x000fe40000000015 */
[----:B------:R-:W-:-:S02]  /*14e4b0*/  SHF.R.U32.HI R21, RZ, 0x8, R18 ;  /* 0x00000008ff157819 */ /* 0x000fc40000011612 */
[----:B------:R-:W-:Y:S02]  /*14e4c0*/  LOP3.LUT R16, R16, 0xffff, RZ, 0xc0, !PT ;  /* 0x0000ffff10107812 */ /* 0x000fe400078ec0ff */
[----:B------:R-:W-:-:S04]  /*14e4d0*/  LOP3.LUT R21, R21, 0xffff, RZ, 0xc0, !PT ;  /* 0x0000ffff15157812 */ /* 0x000fc800078ec0ff */
[----:B------:R-:W-:Y:S01]  /*14e4e0*/  PRMT R16, R16, 0x3340, R21 ;  /* 0x0000334010107816 */ /* 0x000fe20000000015 */
[----:B------:R-:W-:Y:S04]  /*14e4f0*/  STL [R1+0x4b4], R19 ;  /* 0x0004b41301007387 */ /* 0x000fe80000100800 */
[----:B------:R0:W-:Y:S01]  /*14e500*/  STL [R1+0x418], R16 ;  /* 0x0004181001007387 */ /* 0x0001e20000100800 */
[----:B--2---:R-:W-:-:S04]  /*14e510*/  LOP3.LUT R12, R12, 0xffff, RZ, 0xc0, !PT ;  /* 0x0000ffff0c0c7812 */ /* 0x004fc800078ec0ff */
[--C-:B----4-:R-:W-:Y:S02]  /*14e520*/  PRMT R15, R15, 0x4210, R12.reuse ;  /* 0x000042100f0f7816 */ /* 0x110fe4000000000c */
[----:B------:R-:W-:Y:S02]  /*14e530*/  PRMT R12, R29, 0x5210, R12 ;  /* 0x000052101d0c7816 */ /* 0x000fe4000000000c */
[----:B------:R-:W-:Y:S01]  /*14e540*/  LOP3.LUT R21, R17, 0xffff, RZ, 0xc0, !PT ;  /* 0x0000ffff11157812 */ /* 0x000fe200078ec0ff */
[----:B------:R-:W2:Y:S04]  /*14e550*/  LDL.LU R29, [R1+0x519c] ;  /* 0x00519c00011d7983 */ /* 0x000ea80000300800 */
[----:B------:R1:W-:Y:S04]  /*14e560*/  STL [R1+0x7d0], R15 ;  /* 0x0007d00f01007387 */ /* 0x0003e80000100800 */
[----:B------:R3:W-:Y:S01]  /*14e570*/  STL [R1+0x160], R12 ;  /* 0x0001600c01007387 */ /* 0x0007e20000100800 */
[----:B0-----:R-:W-:-:S03]  /*14e580*/  PRMT R16, R7, 0x4210, R21 ;  /* 0x0000421007107816 */ /* 0x001fc60000000015 */
[----:B------:R-:W4:Y:S01]  /*14e590*/  LDL.LU R17, [R1+0x5198] ;  /* 0x0051980001117983 */ /* 0x000f220000300800 */
[----:B------:R-:W-:-:S03]  /*14e5a0*/  LOP3.LUT R4, R4, 0xffff, RZ, 0xc0, !PT ;  /* 0x0000ffff04047812 */ /* 0x000fc600078ec0ff */
[----:B-1----:R-:W4:Y:S04]  /*14e5b0*/  LDL.LU R15, [R1+0x16d0] ;  /* 0x0016d000010f7983 */ /* 0x002f280000300800 */
[----:B---3--:R-:W3:Y:S04]  /*14e5c0*/  LDL.LU R12, [R1+0x188] ;  /* 0x00018800010c7983 */ /* 0x008ee80000300800 */
[----:B------:R-:W3:Y:S04]  /*14e5d0*/  LDL.LU R7, [R1+0x7c4] ;  /* 0x0007c40001077983 */ /* 0x000ee80000300800 */
[----:B------:R0:W-:Y:S01]  /*14e5e0*/  STL [R1+0x7d4], R16 ;  /* 0x0007d41001007387 */ /* 0x0001e20000100800 */
[----:B------:R-:W-:-:S02]  /*14e5f0*/  PRMT R10, R10, 0x4210, R4 ;  /* 0x000042100a0a7816 */ /* 0x000fc40000000004 */
[----:B------:R-:W-:Y:S02]  /*14e600*/  PRMT R9, R9, 0x5210, R4 ;  /* 0x0000521009097816 */ /* 0x000fe40000000004 */
[----:B0-----:R-:W-:-:S05]  /*14e610*/  PRMT R16, R26, 0x5210, R21 ;  /* 0x000052101a107816 */ /* 0x001fca0000000015 */
[----:B------:R-:W-:Y:S04]  /*14e620*/  STL [R1+0x164], R16 ;  /* 0x0001641001007387 */ /* 0x000fe80000100800 */
[----:B------:R0:W-:Y:S04]  /*14e630*/  STL [R1+0x7d8], R10 ;  /* 0x0007d80a01007387 */ /* 0x0001e80000100800 */
[----:B------:R-:W3:Y:S01]  /*14e640*/  LDL.LU R4, [R1+0x184] ;  /* 0x0001840001047983 */ /* 0x000ee20000300800 */
[----:B------:R-:W-:-:S03]  /*14e650*/  LOP3.LUT R18, R6, 0xffff, RZ, 0xc0, !PT ;  /* 0x0000ffff06127812 */ /* 0x000fc600078ec0ff */
[----:B------:R1:W-:Y:S04]  /*14e660*/  STL [R1+0x168], R9 ;  /* 0x0001680901007387 */ /* 0x0003e80000100800 */
[----:B------:R-:W3:Y:S04]  /*14e670*/  LDL.LU R6, [R1+0x549c] ;  /* 0x00549c0001067983 */ /* 0x000ee80000300800 */
[----:B0-----:R-:W3:Y:S04]  /*14e680*/  LDL.LU R10, [R1+0x5320] ;  /* 0x00532000010a7983 */ /* 0x001ee80000300800 */
[----:B-1----:R-:W3:Y:S01]  /*14e690*/  LDL.LU R9, [R1+0x5404] ;  /* 0x0054040001097983 */ /* 0x002ee20000300800 */
[----:B------:R-:W-:-:S02]  /*14e6a0*/  LOP3.LUT R11, R11, 0xffff, RZ, 0xc0, !PT ;  /* 0x0000ffff0b0b7812 */ /* 0x000fc400078ec0ff */
[----:B------:R-:W-:Y:S02]  /*14e6b0*/  LOP3.LUT R16, R24, 0xffff, RZ, 0xc0, !PT ;  /* 0x0000ffff18107812 */ /* 0x000fe400078ec0ff */
[----:B------:R-:W-:Y:S02]  /*14e6c0*/  PRMT R21, R11, 0x3340, R0 ;  /* 0x000033400b157816 */ /* 0x000fe40000000000 */
[----:B------:R-:W-:Y:S02]  /*14e6d0*/  PRMT R26, R18, 0x3340, R16 ;  /* 0x00003340121a7816 */ /* 0x000fe40000000010 */
[----:B------:R-:W-:Y:S02]  /*14e6e0*/  SHF.R.U32.HI R5, RZ, 0x8, R5 ;  /* 0x00000008ff057819 */ /* 0x000fe40000011605 */
[----:B------:R-:W-:Y:S02]  /*14e6f0*/  PRMT R19, R26, 0x5410, R21 ;  /* 0x000054101a137816 */ /* 0x000fe40000000015 */
[----:B------:R-:W-:-:S02]  /*14e700*/  SHF.R.U32.HI R21, RZ, 0x8, R18 ;  /* 0x00000008ff157819 */ /* 0x000fc40000011612 */
[----:B------:R-:W-:Y:S02]  /*14e710*/  SHF.R.U32.HI R26, RZ, 0x8, R16 ;  /* 0x00000008ff1a7819 */ /* 0x000fe40000011610 */
[----:B------:R-:W-:Y:S02]  /*14e720*/  LOP3.LUT R16, R21, 0xffff, RZ, 0xc0, !PT ;  /* 0x0000ffff15107812 */ /* 0x000fe400078ec0ff */
[----:B------:R-:W-:Y:S02]  /*14e730*/  LOP3.LUT R21, R5, 0xffff, RZ, 0xc0, !PT ;  /* 0x0000ffff05157812 */ /* 0x000fe400078ec0ff */
[----:B------:R-:W-:Y:S01]  /*14e740*/  LOP3.LUT R26, R26, 0xffff, RZ, 0xc0, !PT ;  /* 0x0000ffff1a1a7812 */ /* 0x000fe200078ec0ff */
[----:B------:R-:W-:Y:S04]  /*14e750*/  STL [R1+0x4c4], R19 ;  /* 0x0004c41301007387 */ /* 0x000fe80000100800 */
[----:B------:R-:W3:Y:S01]  /*14e760*/  LDL.LU R24, [R1+0x5128] ;  /* 0x0051280001187983 */ /* 0x000ee20000300800 */
[----:B------:R-:W-:-:S02]  /*14e770*/  PRMT R18, R21, 0x3340, R0 ;  /* 0x0000334015127816 */ /* 0x000fc40000000000 */
[----:B------:R-:W-:Y:S01]  /*14e780*/  PRMT R16, R16, 0x3340, R26 ;  /* 0x0000334010107816 */ /* 0x000fe2000000001a */
[----:B------:R-:W3:Y:S04]  /*14e790*/  LDL.LU R5, [R1+0x7c8] ;  /* 0x0007c80001057983 */ /* 0x000ee80000300800 */
[----:B------:R0:W-:Y:S01]  /*14e7a0*/  STL [R1+0x294], R18 ;  /* 0x0002941201007387 */ /* 0x0001e20000100800 */
[----:B--2---:R-:W-:-:S03]  /*14e7b0*/  LOP3.LUT R21, R29, 0xffff, RZ, 0xc0, !PT ;  /* 0x0000ffff1d157812 */ /* 0x004fc600078ec0ff */
[----:B------:R-:W2:Y:S04]  /*14e7c0*/  LDL.LU R29, [R1+0x1a0] ;  /* 0x0001a000011d7983 */ /* 0x000ea80000300800 */
[----:B------:R1:W-:Y:S01]  /*14e7d0*/  STL [R1+0x428], R16 ;  /* 0x0004281001007387 */ /* 0x0003e20000100800 */
[----:B----4-:R-:W-:-:S03]  /*14e7e0*/  LOP3.LUT R26, R17, 0xffff, RZ, 0xc0, !PT ;  /* 0x0000ffff111a7812 */ /* 0x010fc600078ec0ff */
[----:B------:R-:W4:Y:S04]  /*14e7f0*/  LDL.LU R17, [R1+0x7ac] ;  /* 0x0007ac0001117983 */ /* 0x000f280000300800 */
[----:B0-----:R-:W4:Y:S01]  /*14e800*/  LDL.LU R18, [R1+0x99c] ;  /* 0x00099c0001127983 */ /* 0x001f220000300800 */
[--C-:B------:R-:W-:Y:S02]  /*14e810*/  PRMT R15, R15, 0x4210, R21.reuse ;  /* 0x000042100f0f7816 */ /* 0x100fe40000000015 */
[----:B---3--:R-:W-:Y:S02]  /*14e820*/  PRMT R12, R12, 0x5210, R21 ;  /* 0x000052100c0c7816 */ /* 0x008fe40000000015 */
[--C-:B------:R-:W-:Y:S01]  /*14e830*/  PRMT R7, R7, 0x4210, R26.reuse ;  /* 0x0000421007077816 */ /* 0x100fe2000000001a */
[----:B------:R-:W-:Y:S04]  /*14e840*/  STL [R1+0x7c0], R15 ;  /* 0x0007c00f01007387 */ /* 0x000fe80000100800 */
[----:B------:R-:W3:Y:S04]  /*14e850*/  LDL.LU R19, [R1+0x98c] ;  /* 0x00098c0001137983 */ /* 0x000ee80000300800 */
[----:B------:R0:W-:Y:S04]  /*14e860*/  STL [R1+0x150], R12 ;  /* 0x0001500c01007387 */ /* 0x0001e80000100800 */
[----:B-1----:R-:W3:Y:S04]  /*14e870*/  LDL.LU R16, [R1+0x545c] ;  /* 0x00545c0001107983 */ /* 0x002ee80000300800 */
[----:B0-----:R-:W3:Y:S04]  /*14e880*/  LDL.LU R12, [R1+0x524c] ;  /* 0x00524c00010c7983 */ /* 0x001ee80000300800 */
[----:B------:R0:W-:Y:S01]  /*14e890*/  STL [R1+0x7c4], R7 ;  /* 0x0007c40701007387 */ /* 0x0001e20000100800 */
[----:B------:R-:W-:-:S02]  /*14e8a0*/  PRMT R4, R4, 0x5210, R26 ;  /* 0x0000521004047816 */ /* 0x000fc4000000001a */
[----:B------:R-:W-:Y:S01]  /*14e8b0*/  LOP3.LUT R6, R6, 0xffff, RZ, 0xc0, !PT ;  /* 0x0000ffff06067812 */ /* 0x000fe200078ec0ff */
[----:B0-----:R-:W3:Y:S04]  /*14e8c0*/  LDL.LU R7, [R1+0x5364] ;  /* 0x0053640001077983 */ /* 0x001ee80000300800 */
[----:B------:R0:W-:Y:S01]  /*14e8d0*/  STL [R1+0x154], R4 ;  /* 0x0001540401007387 */ /* 0x0001e20000100800 */
[----:B------:R-:W-:Y:S02]  /*14e8e0*/  LOP3.LUT R15, R10, 0xffff, RZ, 0xc0, !PT ;  /* 0x0000ffff0a0f7812 */ /* 0x000fe400078ec0ff */
[----:B0-----:R-:W-:Y:S02]  /*14e8f0*/  LOP3.LUT R4, R9, 0xffff, RZ, 0xc0, !PT ;  /* 0x0000ffff09047812 */ /* 0x001fe400078ec0ff */
[----:B------:R-:W-:-:S02]  /*14e900*/  PRMT R21, R15, 0x3340, R0 ;  /* 0x000033400f157816 */ /* 0x000fc40000000000 */
[----:B------:R-:W-:-:S04]  /*14e910*/  PRMT R26, R6, 0x3340, R4 ;  /* 0x00003340061a7816 */ /* 0x000fc80000000004 */
[----:B------:R-:W-:Y:S02]  /*14e920*/  PRMT R9, R26, 0x5410, R21 ;  /* 0x000054101a097816 */ /* 0x000fe40000000015 */
[----:B------:R-:W-:Y:S02]  /*14e930*/  SHF.R.U32.HI R26, RZ, 0x8, R6 ;  /* 0x00000008ff1a7819 */ /* 0x000fe40000011606 */
[----:B------:R-:W-:Y:S02]  /*14e940*/  SHF.R.U32.HI R21, RZ, 0x8, R4 ;  /* 0x00000008ff157819 */ /* 0x000fe40000011604 */
[----:B------:R-:W-:Y:S02]  /*14e950*/  LOP3.LUT R26, R26, 0xffff, RZ, 0xc0, !PT ;  /* 0x0000ffff1a1a7812 */ /* 0x000fe400078ec0ff */
[----:B------:R-:W-:Y:S01]  /*14e960*/  LOP3.LUT R21, R21, 0xffff, RZ, 0xc0, !PT ;  /* 0x0000ffff15157812 */ /* 0x000fe200078ec0ff */
[----:B------:R0:W-:Y:S04]  /*14e970*/  STL [R1+0x4ac], R9 ;  /* 0x0004ac0901007387 */ /* 0x0001e80000100800 */
[----:B------:R-:W3:Y:S01]  /*14e980*/  LDL.LU R4, [R1+0x6f0] ;  /* 0x0006f00001047983 */ /* 0x000ee20000300800 */
[----:B------:R-:W-:-:S03]  /*14e990*/  PRMT R6, R26, 0x3340, R21 ;  /* 0x000033401a067816 */ /* 0x000fc60000000015 */
[----:B------:R-:W3:Y:S01]  /*14e9a0*/  LDL.LU R26, [R1+0x78c] ;  /* 0x00078c00011a7983 */ /* 0x000ee20000300800 */
[----:B------:R-:W-:-:S03]  /*14e9b0*/  LOP3.LUT R24, R24, 0xffff, RZ, 0xc0, !PT ;  /* 0x0000ffff18187812 */ /* 0x000fc600078ec0ff */
[----:B------:R-:W3:Y:S04]  /*14e9c0*/  LDL.LU R10, [R1+0x96c] ;  /* 0x00096c00010a7983 */ /* 0x000ee80000300800 */
[----:B------:R1:W-:Y:S01]  /*14e9d0*/  STL [R1+0x40c], R6 ;  /* 0x00040c0601007387 */ /* 0x0003e20000100800 */
[----:B------:R-:W-:-:S03]  /*14e9e0*/  PRMT R5, R5, 0x4210, R24 ;  /* 0x0000421005057816 */ /* 0x000fc60000000018 */
[----:B0-----:R-:W3:Y:S04]  /*14e9f0*/  LDL.LU R9, [R1+0x51c4] ;  /* 0x0051c40001097983 */ /* 0x001ee80000300800 */
[----:B-1----:R-:W3:Y:S04]  /*14ea00*/  LDL.LU R6, [R1+0x51c0] ;  /* 0x0051c00001067983 */ /* 0x002ee80000300800 */
[----:B------:R0:W-:Y:S04]  /*14ea10*/  STL [R1+0x7c8], R5 ;  /* 0x0007c80501007387 */ /* 0x0001e80000100800 */
[----:B0-----:R-:W3:Y:S01]  /*14ea20*/  LDL.LU R5, [R1+0x97c] ;  /* 0x00097c0001057983 */ /* 0x001ee20000300800 */
[----:B--2---:R-:W-:-:S03]  /*14ea30*/  PRMT R21, R29, 0x5210, R24 ;  /* 0x000052101d157816 */ /* 0x004fc60000000018 */
[----:B------:R-:W2:Y:S04]  /*14ea40*/  LDL.LU R24, [R1+0x5848] ;  /* 0x0058480001187983 */ /* 0x000ea80000300800 */
[----:B------:R-:W2:Y:S04]  /*14ea50*/  LDL.LU R29, [R1+0x89c] ;  /* 0x00089c00011d7983 */ /* 0x000ea80000300800 */
[----:B------:R4:W-:Y:S02]  /*14ea60*/  STL [R1+0x158], R21 ;  /* 0x0001581501007387 */ /* 0x0009e40000100800 */
[----:B----4-:R-:W-:-:S02]  /*14ea70*/  LOP3.LUT R21, R17, 0xffff, RZ, 0xc0, !PT ;  /* 0x0000ffff11157812 */ /* 0x010fc400078ec0ff */
[----:B------:R-:W4:Y:S02]  /*14ea80*/  LDL.LU R17, [R1+0x5468] ;  /* 0x0054680001117983 */ /* 0x000f240000300800 */
[--C-:B------:R-:W-:Y:S02]  /*14ea90*/  PRMT R18, R18, 0x4210, R21.reuse ;  /* 0x0000421012127816 */ /* 0x100fe40000000015 */
[----:B------:R-:W-:-:S03]  /*14eaa0*/  PRMT R21, R22, 0x5210, R21 ;  /* 0x0000521016157816 */ /* 0x000fc60000000015 */
[----:B------:R0:W-:Y:S04]  /*14eab0*/  STL [R1+0x210], R18 ;  /* 0x0002101201007387 */ /* 0x0001e80000100800 */
[----:B------:R-:W-:Y:S01]  /*14eac0*/  STL [R1+0x140], R21 ;  /* 0x0001401501007387 */ /* 0x000fe20000100800 */
[----:B---3--:R-:W-:-:S04]  /*14ead0*/  LOP3.LUT R26, R26, 0xffff, RZ, 0xc0, !PT ;  /* 0x0000ffff1a1a7812 */ /* 0x008fc800078ec0ff */
[--C-:B------:R-:W-:Y:S02]  /*14eae0*/  PRMT R19, R19, 0x4210, R26.reuse ;  /* 0x0000421013137816 */ /* 0x100fe4000000001a */
[----:B0-----:R-:W-:Y:S02]  /*14eaf0*/  PRMT R18, R23, 0x5210, R26 ;  /* 0x0000521017127816 */ /* 0x001fe4000000001a */
[----:B------:R-:W-:Y:S01]  /*14eb00*/  LOP3.LUT R23, R7, 0xffff, RZ, 0xc0, !PT ;  /* 0x0000ffff07177812 */ /* 0x000fe200078ec0ff */
[----:B------:R0:W-:Y:S04]  /*14eb10*/  STL [R1+0x214], R19 ;  /* 0x0002141301007387 */ /* 0x0001e80000100800 */
[----:B------:R-:W-:Y:S04]  /*14eb20*/  STL [R1+0x144], R18 ;  /* 0x0001441201007387 */ /* 0x000fe80000100800 */
[----:B0-----:R-:W3:Y:S04]  /*14eb30*/  LDL.LU R19, [R1+0x52e8] ;  /* 0x0052e80001137983 */ /* 0x001ee80000300800 */
[----:B------:R-:W3:Y:S01]  /*14eb40*/  LDL.LU R7, [R1+0x5370] ;  /* 0x0053700001077983 */ /* 0x000ee20000300800 */
[----:B------:R-:W-:-:S02]  /*14eb50*/  LOP3.LUT R26, R16, 0xffff, RZ, 0xc0, !PT ;  /* 0x0000ffff101a7812 */ /* 0x000fc400078ec0ff */
[----:B------:R-:W-:Y:S02]  /*14eb60*/  LOP3.LUT R12, R12, 0xffff, RZ, 0xc0, !PT ;  /* 0x0000ffff0c0c7812 */ /* 0x000fe400078ec0ff */
[----:B------:R-:W-:Y:S02]  /*14eb70*/  PRMT R22, R26, 0x3340, R23 ;  /* 0x000033401a167816 */ /* 0x000fe40000000017 */
[----:B------:R-:W-:-:S04]  /*14eb80*/  PRMT R21, R12, 0x3340, R0 ;  /* 0x000033400c157816 */ /* 0x000fc80000000000 */
[----:B------:R-:W-:Y:S02]  /*14eb90*/  PRMT R16, R22, 0x5410, R21 ;  /* 0x0000541016107816 */ /* 0x000fe40000000015 */
[----:B------:R-:W-:Y:S02]  /*14eba0*/  SHF.R.U32.HI R22, RZ, 0x8, R26 ;  /* 0x00000008ff167819 */ /* 0x000fe4000001161a */
[----:B------:R-:W-:Y:S02]  /*14ebb0*/  SHF.R.U32.HI R21, RZ, 0x8, R23 ;  /* 0x00000008ff157819 */ /* 0x000fe40000011617 */
[----:B------:R-:W-:Y:S02]  /*14ebc0*/  SHF.R.U32.HI R23, RZ, 0x8, R12 ;  /* 0x00000008ff177819 */ /* 0x000fe4000001160c */
[----:B------:R-:W-:Y:S02]  /*14ebd0*/  LOP3.LUT R22, R22, 0xffff, RZ, 0xc0, !PT ;  /* 0x0000ffff16167812 */ /* 0x000fe400078ec0ff */
[----:B------:R-:W-:-:S04]  /*14ebe0*/  LOP3.LUT R21, R21, 0xffff, RZ, 0xc0, !PT ;  /* 0x0000ffff15157812 */ /* 0x000fc800078ec0ff */
[----:B------:R-:W-:Y:S02]  /*14ebf0*/  PRMT R12, R22, 0x3340, R21 ;  /* 0x00003340160c7816 */ /* 0x000fe40000000015 */
[----:B------:R-:W-:Y:S01]  /*14ec00*/  LOP3.LUT R21, R23, 0xffff, RZ, 0xc0, !PT ;  /* 0x0000ffff17157812 */ /* 0x000fe200078ec0ff */
[----:B------:R-:W-:Y:S01]  /*14ec10*/  STL [R1+0x4a4], R16 ;  /* 0x0004a41001007387 */ /* 0x000fe20000100800 */
[----:B------:R-:W-:-:S03]  /*14ec20*/  LOP3.LUT R22, R4, 0xffff, RZ, 0xc0, !PT ;  /* 0x0000ffff04167812 */ /* 0x000fc600078ec0ff */
[----:B------:R0:W-:Y:S01]  /*14ec30*/  STL [R1+0x404], R12 ;  /* 0x0004040c01007387 */ /* 0x0001e20000100800 */
[----:B------:R-:W-:Y:S02]  /*14ec40*/  PRMT R10, R10, 0x4210, R22 ;  /* 0x000042100a0a7816 */ /* 0x000fe40000000016 */
[----:B0-----:R-:W-:Y:S02]  /*14ec50*/  PRMT R12, R21, 0x3340, R0 ;  /* 0x00003340150c7816 */ /* 0x001fe40000000000 */
[----:B------:R-:W-:-:S04]  /*14ec60*/  LOP3.LUT R21, R9, 0xffff, RZ, 0xc0, !PT ;  /* 0x0000ffff09157812 */ /* 0x000fc800078ec0ff */
[--C-:B------:R-:W-:Y:S01]  /*14ec70*/  PRMT R5, R5, 0x4210, R21.reuse ;  /* 0x0000421005057816 */ /* 0x100fe20000000015 */
[----:B------:R-:W-:Y:S04]  /*14ec80*/  STL [R1+0x290], R12 ;  /* 0x0002900c01007387 */ /* 0x000fe80000100800 */
[----:B------:R-:W-:Y:S01]  /*14ec90*/  STL [R1+0x218], R10 ;  /* 0x0002180a01007387 */ /* 0x000fe20000100800 */
[----:B--2---:R-:W-:Y:S02]  /*14eca0*/  PRMT R4, R24, 0x5210, R22 ;  /* 0x0000521018047816 */ /* 0x004fe40000000016 */
[----:B------:R-:W-:Y:S02]  /*14ecb0*/  LOP3.LUT R22, R6, 0xffff, RZ, 0xc0, !PT ;  /* 0x0000ffff06167812 */ /* 0x000fe400078ec0ff */
[----:B------:R-:W-:Y:S01]  /*14ecc0*/  PRMT R6, R25, 0x5210, R21 ;  /* 0x0000521019067816 */ /* 0x000fe20000000015 */
[----:B------:R0:W-:Y:S04]  /*14ecd0*/  STL [R1+0x148], R4 ;  /* 0x0001480401007387 */ /* 0x0001e80000100800 */
[----:B------:R1:W-:Y:S04]  /*14ece0*/  STL [R1+0x200], R5 ;  /* 0x0002000501007387 */ /* 0x0003e80000100800 */
[----:B------:R-:W-:Y:S01]  /*14ecf0*/  STL [R1+0x130], R6 ;  /* 0x0001300601007387 */ /* 0x000fe20000100800 */
[----:B0-----:R-:W-:-:S02]  /*14ed00*/  PRMT R4, R29, 0x4210, R22 ;  /* 0x000042101d047816 */ /* 0x001fc40000000016 */
[----:B-1----:R-:W-:Y:S02]  /*14ed10*/  PRMT R5, R27, 0x5210, R22 ;  /* 0x000052101b057816 */ /* 0x002fe40000000016 */
[----:B----4-:R-:W-:Y:S01]  /*14ed20*/  LOP3.LUT R24, R17, 0xffff, RZ, 0xc0, !PT ;  /* 0x0000ffff11187812 */ /* 0x010fe200078ec0ff */
[----:B------:R0:W-:Y:S04]  /*14ed30*/  STL [R1+0x204], R4 ;  /* 0x0002040401007387 */ /* 0x0001e80000100800 */
[----:B0-----:R-:W2:Y:S04]  /*14ed40*/  LDL.LU R4, [R1+0x898] ;  /* 0x0008980001047983 */ /* 0x001ea80000300800 */
[----:B------:R0:W-:Y:S04]  /*14ed50*/  STL [R1+0x134], R5 ;  /* 0x0001340501007387 */ /* 0x0001e80000100800 */
        /* <DEDUP_REMOVED lines=9> */
[----:B------:R-:W4:Y:S04]  /*14edf0*/  LDL.LU R9, [R1+0x5048] ;  /* 0x0050480001097983 */ /* 0x000f280000300800 */
[----:B0-----:R-:W4:Y:S04]  /*14ee00*/  LDL.LU R5, [R1+0x5140] ;  /* 0x0051400001057983 */ /* 0x001f280000300800 */
[----:B------:R-:W4:Y:S01]  /*14ee10*/  LDL.LU R29, [R1+0x4fa8] ;  /* 0x004fa800011d7983 */ /* 0x000f220000300800 */
[----:B---3--:R-:W-:-:S02]  /*14ee20*/  LOP3.LUT R19, R19, 0xffff, RZ, 0xc0, !PT ;  /* 0x0000ffff13137812 */ /* 0x008fc400078ec0ff */
[----:B------:R-:W-:Y:S02]  /*14ee30*/  LOP3.LUT R23, R7, 0xffff, RZ, 0xc0, !PT ;  /* 0x0000ffff07177812 */ /* 0x000fe400078ec0ff */
[----:B------:R-:W3:Y:S01]  /*14ee40*/  LDL.LU R7, [R1+0x5050] ;  /* 0x0050500001077983 */ /* 0x000ee20000300800 */
[----:B------:R-:W-:Y:S02]  /*14ee50*/  PRMT R21, R19, 0x3340, R0 ;  /* 0x0000334013157816 */ /* 0x000fe40000000000 */
[----:B------:R-:W-:-:S04]  /*14ee60*/  PRMT R22, R24, 0x3340, R23 ;  /* 0x0000334018167816 */ /* 0x000fc80000000017 */
[----:B------:R-:W-:Y:S02]  /*14ee70*/  PRMT R22, R22, 0x5410, R21 ;  /* 0x0000541016167816 */ /* 0x000fe40000000015 */
[----:B------:R-:W-:Y:S02]  /*14ee80*/  SHF.R.U32.HI R21, RZ, 0x8, R15 ;  /* 0x00000008ff157819 */ /* 0x000fe4000001160f */
[----:B------:R-:W-:Y:S01]  /*14ee90*/  SHF.R.U32.HI R24, RZ, 0x8, R24 ;  /* 0x00000008ff187819 */ /* 0x000fe20000011618 */
[----:B------:R-:W3:Y:S01]  /*14eea0*/  LDL.LU R15, [R1+0x5844] ;  /* 0x00584400010f7983 */ /* 0x000ee20000300800 */
[----:B------:R-:W-:-:S03]  /*14eeb0*/  LOP3.LUT R21, R21, 0xffff, RZ, 0xc0, !PT ;  /* 0x0000ffff15157812 */ /* 0x000fc600078ec0ff */
[----:B------:R0:W-:Y:S01]  /*14eec0*/  STL [R1+0x4a0], R22 ;  /* 0x0004a01601007387 */ /* 0x0001e20000100800 */
[----:B------:R-:W-:Y:S02]  /*14eed0*/  PRMT R21, R21, 0x3340, R0 ;  /* 0x0000334015157816 */ /* 0x000fe40000000000 */
[----:B0-----:R-:W-:Y:S02]  /*14eee0*/  SHF.R.U32.HI R22, RZ, 0x8, R23 ;  /* 0x00000008ff167819 */ /* 0x001fe40000011617 */
[----:B------:R-:W-:Y:S02]  /*14eef0*/  LOP3.LUT R23, R24, 0xffff, RZ, 0xc0, !PT ;  /* 0x0000ffff18177812 */ /* 0x000fe400078ec0ff */
[----:B------:R-:W3:Y:S04]  /*14ef00*/  LDL.LU R24, [R1+0x90] ;  /* 0x0000900001187983 */ /* 0x000ee80000300800 */
[----:B------:R0:W-:Y:S01]  /*14ef10*/  STL [R1+0x28c], R21 ;  /* 0x00028c1501007387 */ /* 0x0001e20000100800 */
[----:B------:R-:W-:-:S03]  /*14ef20*/  LOP3.LUT R22, R22, 0xffff, RZ, 0xc0, !PT ;  /* 0x0000ffff16167812 */ /* 0x000fc600078ec0ff */
[----:B0-----:R-:W3:Y:S01]  /*14ef30*/  LDL.LU R21, [R1+0x5168] ;  /* 0x0051680001157983 */ /* 0x001ee20000300800 */
[----:B------:R-:W-:-:S03]  /*14ef40*/  PRMT R23, R23, 0x3340, R22 ;  /* 0x0000334017177816 */ /* 0x000fc60000000016 */
[----:B------:R-:W4:Y:S04]  /*14ef50*/  LDL.LU R22, [R1+0x83c] ;  /* 0x00083c0001167983 */ /* 0x000f280000300800 */
[----:B------:R0:W-:Y:S04]  /*14ef60*/  STL [R1+0x410], R23 ;  /* 0x0004101701007387 */ /* 0x0001e80000100800 */
[----:B0-----:R-:W4:Y:S01]  /*14ef70*/  LDL.LU R23, [R1+0x82c] ;  /* 0x00082c0001177983 */ /* 0x001f220000300800 */
[----:B--2---:R-:W-:Y:S02]  /*14ef80*/  LOP3.LUT R17, R17, 0xffff, RZ, 0xc0, !PT ;  /* 0x0000ffff11117812 */ /* 0x004fe400078ec0ff */
[----:B---3--:R-:W-:-:S04]  /*14ef90*/  LOP3.LUT R21, R21, 0xffff, RZ, 0xc0, !PT ;  /* 0x0000ffff15157812 */ /* 0x008fc800078ec0ff */
[--C-:B------:R-:W-:Y:S02]  /*14efa0*/  PRMT R4, R4, 0x4210, R21.reuse ;  /* 0x0000421004047816 */ /* 0x100fe40000000015 */
[----:B----4-:R-:W-:Y:S02]  /*14efb0*/  PRMT R21, R6, 0x5210, R21 ;  /* 0x0000521006157816 */ /* 0x010fe40000000015 */
[----:B------:R-:W-:Y:S01]  /*14efc0*/  LOP3.LUT R22, R22, 0xffff, RZ, 0xc0, !PT ;  /* 0x0000ffff16167812 */ /* 0x000fe200078ec0ff */
[----:B------:R0:W-:Y:S04]  /*14efd0*/  STL [R1+0x208], R4 ;  /* 0x0002080401007387 */ /* 0x0001e80000100800 */
[----:B0-----:R-:W2:Y:S04]  /*14efe0*/  LDL.LU R4, [R1+0x5840] ;  /* 0x0058400001047983 */ /* 0x001ea80000300800 */
[----:B------:R-:W3:Y:S04]  /*14eff0*/  LDL.LU R6, [R1+0x583c] ;  /* 0x00583c0001067983 */ /* 0x000ee80000300800 */
[----:B------:R0:W-:Y:S02]  /*14f000*/  STL [R1+0x138], R21 ;  /* 0x0001381501007387 */ /* 0x0001e40000100800 */
[----:B0-----:R-:W-:-:S02]  /*14f010*/  PRMT R21, R23, 0x4210, R22 ;  /* 0x0000421017157816 */ /* 0x001fc40000000016 */
[----:B------:R-:W-:-:S03]  /*14f020*/  PRMT R23, R24, 0x5210, R22 ;  /* 0x0000521018177816 */ /* 0x000fc60000000016 */
[----:B------:R0:W-:Y:S04]  /*14f030*/  STL [R1+0x1f0], R21 ;  /* 0x0001f01501007387 */ /* 0x0001e80000100800 */
[----:B------:R1:W-:Y:S01]  /*14f040*/  STL [R1+0x120], R23 ;  /* 0x0001201701007387 */ /* 0x0003e20000100800 */
[----:B------:R-:W-:Y:S02]  /*14f050*/  LOP3.LUT R22, R25, 0xffff, RZ, 0xc0, !PT ;  /* 0x0000ffff19167812 */ /* 0x000fe400078ec0ff */
[----:B------:R-:W-:Y:S02]  /*14f060*/  LOP3.LUT R24, R9, 0xffff, RZ, 0xc0, !PT ;  /* 0x0000ffff09187812 */ /* 0x000fe400078ec0ff */
[----:B0-----:R-:W-:-:S04]  /*14f070*/  LOP3.LUT R21, R27, 0xffff, RZ, 0xc0, !PT ;  /* 0x0000ffff1b157812 */ /* 0x001fc800078ec0ff */
[--C-:B-1----:R-:W-:Y:S02]  /*14f080*/  PRMT R23, R26, 0x4210, R21.reuse ;  /* 0x000042101a177816 */ /* 0x102fe40000000015 */
[----:B------:R-:W-:Y:S02]  /*14f090*/  LOP3.LUT R26, R10, 0xffff, RZ, 0xc0, !PT ;  /* 0x0000ffff0a1a7812 */ /* 0x000fe400078ec0ff */
[----:B------:R-:W-:Y:S02]  /*14f0a0*/  PRMT R18, R18, 0x5210, R21 ;  /* 0x0000521012127816 */ /* 0x000fe40000000015 */
[--C-:B------:R-:W-:Y:S02]  /*14f0b0*/  PRMT R16, R16, 0x4210, R22.reuse ;  /* 0x0000421010107816 */ /* 0x100fe40000000016 */
[----:B------:R-:W-:Y:S02]  /*14f0c0*/  PRMT R12, R12, 0x5210, R22 ;  /* 0x000052100c0c7816 */ /* 0x000fe40000000016 */
[----:B------:R-:W-:-:S02]  /*14f0d0*/  PRMT R21, R17, 0x3340, R0 ;  /* 0x0000334011157816 */ /* 0x000fc40000000000 */
[----:B------:R-:W-:Y:S01]  /*14f0e0*/  PRMT R22, R26, 0x3340, R24 ;  /* 0x000033401a167816 */ /* 0x000fe20000000018 */
[----:B------:R0:W-:Y:S01]  /*14f0f0*/  STL [R1+0x1f4], R23 ;  /* 0x0001f41701007387 */ /* 0x0001e20000100800 */
[----:B------:R-:W-:Y:S02]  /*14f100*/  LOP3.LUT R25, R5, 0xffff, RZ, 0xc0, !PT ;  /* 0x0000ffff05197812 */ /* 0x000fe400078ec0ff */
[----:B------:R-:W-:Y:S01]  /*14f110*/  LOP3.LUT R27, R29, 0xffff, RZ, 0xc0, !PT ;  /* 0x0000ffff1d1b7812 */ /* 0x000fe200078ec0ff */
[----:B------:R-:W-:Y:S04]  /*14f120*/  STL [R1+0x124], R18 ;  /* 0x0001241201007387 */ /* 0x000fe80000100800 */
[----:B------:R-:W-:Y:S04]  /*14f130*/  STL [R1+0x1f8], R16 ;  /* 0x0001f81001007387 */ /* 0x000fe80000100800 */
[----:B------:R-:W-:Y:S04]  /*14f140*/  STL [R1+0x128], R12 ;  /* 0x0001280c01007387 */ /* 0x000fe80000100800 */
[----:B------:R-:W4:Y:S04]  /*14f150*/  LDL.LU R5, [R1+0x7ec] ;  /* 0x0007ec0001057983 */ /* 0x000f280000300800 */
[----:B------:R-:W2:Y:S01]  /*14f160*/  LDL.LU R29, [R1+0x77c] ;  /* 0x00077c00011d7983 */ /* 0x000ea20000300800 */
[----:B0-----:R-:W-:-:S02]  /*14f170*/  LOP3.LUT R23, R7, 0xffff, RZ, 0xc0, !PT ;  /* 0x0000ffff07177812 */ /* 0x001fc400078ec0ff */
[----:B------:R-:W-:Y:S02]  /*14f180*/  PRMT R7, R22, 0x5410, R21 ;  /* 0x0000541016077816 */ /* 0x000fe40000000015 */
[----:B------:R-:W-:Y:S02]  /*14f190*/  PRMT R21, R27, 0x3340, R0 ;  /* 0x000033401b157816 */ /* 0x000fe40000000000 */
[----:B------:R-:W-:Y:S01]  /*14f1a0*/  PRMT R22, R25, 0x3340, R23 ;  /* 0x0000334019167816 */ /* 0x000fe20000000017 */
[----:B------:R0:W-:Y:S04]  /*14f1b0*/  STL [R1+0x480], R7 ;  /* 0x0004800701007387 */ /* 0x0001e80000100800 */
[----:B------:R-:W2:Y:S04]  /*14f1c0*/  LDL.LU R10, [R1+0x75c] ;  /* 0x00075c00010a7983 */ /* 0x000ea80000300800 */
[----:B------:R-:W2:Y:S01]  /*14f1d0*/  LDL.LU R9, [R1+0x70c] ;  /* 0x00070c0001097983 */ /* 0x000ea20000300800 */
[----:B------:R-:W-:-:S02]  /*14f1e0*/  SHF.R.U32.HI R25, RZ, 0x8, R25 ;  /* 0x00000008ff197819 */ /* 0x000fc40000011619 */
[----:B0-----:R-:W-:Y:S02]  /*14f1f0*/  PRMT R7, R22, 0x5410, R21 ;  /* 0x0000541016077816 */ /* 0x001fe40000000015 */
[----:B------:R-:W-:Y:S02]  /*14f200*/  SHF.R.U32.HI R21, RZ, 0x8, R24 ;  /* 0x00000008ff157819 */ /* 0x000fe40000011618 */
[----:B------:R-:W-:Y:S01]  /*14f210*/  SHF.R.U32.HI R22, RZ, 0x8, R26 ;  /* 0x00000008ff167819 */ /* 0x000fe2000001161a */
[----:B------:R0:W-:Y:S04]  /*14f220*/  STL [R1+0x47c], R7 ;  /* 0x00047c0701007387 */ /* 0x0001e80000100800 */
[----:B------:R-:W2:Y:S01]  /*14f230*/  LDL.LU R18, [R1+0x1b0] ;  /* 0x0001b00001127983 */ /* 0x000ea20000300800 */
[----:B------:R-:W-:-:S02]  /*14f240*/  LOP3.LUT R21, R21, 0xffff, RZ, 0xc0, !PT ;  /* 0x0000ffff15157812 */ /* 0x000fc400078ec0ff */
[----:B------:R-:W-:Y:S02]  /*14f250*/  LOP3.LUT R22, R22, 0xffff, RZ, 0xc0, !PT ;  /* 0x0000ffff16167812 */ /* 0x000fe400078ec0ff */
[----:B------:R-:W-:Y:S01]  /*14f260*/  LOP3.LUT R24, R25, 0xffff, RZ, 0xc0, !PT ;  /* 0x0000ffff19187812 */ /* 0x000fe200078ec0ff */
[----:B0-----:R-:W2:Y:S04]  /*14f270*/  LDL.LU R7, [R1+0x5448] ;  /* 0x0054480001077983 */ /* 0x001ea80000300800 */
[----:B------:R-:W2:Y:S04]  /*14f280*/  LDL.LU R16, [R1+0x5354] ;  /* 0x0053540001107983 */ /* 0x000ea80000300800 */
[----:B------:R-:W2:Y:S04]  /*14f290*/  LDL.LU R12, [R1+0x74c] ;  /* 0x00074c00010c7983 */ /* 0x000ea80000300800 */
[----:B------:R-:W2:Y:S04]  /*14f2a0*/  LDL.LU R26, [R1+0x8ac] ;  /* 0x0008ac00011a7983 */ /* 0x000ea80000300800 */
[----:B------:R-:W2:Y:S01]  /*14f2b0*/  LDL.LU R25, [R1+0x5188] ;  /* 0x0051880001197983 */ /* 0x000ea20000300800 */
[----:B------:R-:W-:-:S03]  /*14f2c0*/  PRMT R22, R22, 0x3340, R21 ;  /* 0x0000334016167816 */ /* 0x000fc60000000015 */
[----:B------:R-:W2:Y:S01]  /*14f2d0*/  LDL.LU R21, [R1+0x51f4] ;  /* 0x0051f40001157983 */ /* 0x000ea20000300800 */
[----:B------:R-:W-:-:S03]  /*14f2e0*/  SHF.R.U32.HI R23, RZ, 0x8, R23 ;  /* 0x00000008ff177819 */ /* 0x000fc60000011617 */
[----:B------:R0:W-:Y:S01]  /*14f2f0*/  STL [R1+0x3fc], R22 ;  /* 0x0003fc1601007387 */ /* 0x0001e20000100800 */
[----:B------:R-:W-:-:S04]  /*14f300*/  LOP3.LUT R23, R23, 0xffff, RZ, 0xc0, !PT ;  /* 0x0000ffff17177812 */ /* 0x000fc800078ec0ff */
[----:B------:R-:W-:Y:S01]  /*14f310*/  PRMT R23, R24, 0x3340, R23 ;  /* 0x0000334018177816 */ /* 0x000fe20000000017 */
[----:B0-----:R-:W3:Y:S04]  /*14f320*/  LDL.LU R22, [R1+0x51f0] ;  /* 0x0051f00001167983 */ /* 0x001ee80000300800 */
[----:B------:R-:W3:Y:S04]  /*14f330*/  LDL.LU R24, [R1+0x1a4] ;  /* 0x0001a40001187983 */ /* 0x000ee80000300800 */
[----:B------:R0:W-:Y:S04]  /*14f340*/  STL [R1+0x3f8], R23 ;  /* 0x0003f81701007387 */ /* 0x0001e80000100800 */
[----:B0-----:R-:W3:Y:S01]  /*14f350*/  LDL.LU R23, [R1+0x1a8] ;  /* 0x0001a80001177983 */ /* 0x001ee20000300800 */
[----:B--2---:R-:W-:-:S04]  /*14f360*/  LOP3.LUT R21, R21, 0xffff, RZ, 0xc0, !PT ;  /* 0x0000ffff15157812 */ /* 0x004fc800078ec0ff */
[----:B----4-:R-:W-:-:S05]  /*14f370*/  PRMT R5, R5, 0x4210, R21 ;  /* 0x0000421005057816 */ /* 0x010fca0000000015 */
[----:B------:R0:W-:Y:S04]  /*14f380*/  STL [R1+0x1e0], R5 ;  /* 0x0001e00501007387 */ /* 0x0001e80000100800 */
[----:B0-----:R-:W2:Y:S01]  /*14f390*/  LDL.LU R5, [R1+0x5838] ;  /* 0x0058380001057983 */ /* 0x001ea20000300800 */
[----:B---3--:R-:W-:Y:S02]  /*14f3a0*/  LOP3.LUT R22, R22, 0xffff, RZ, 0xc0, !PT ;  /* 0x0000ffff16167812 */ /* 0x008fe400078ec0ff */
[----:B------:R-:W-:Y:S02]  /*14f3b0*/  PRMT R24, R24, 0x5210, R21 ;  /* 0x0000521018187816 */ /* 0x000fe40000000015 */
[--C-:B------:R-:W-:Y:S02]  /*14f3c0*/  PRMT R21, R29, 0x4210, R22.reuse ;  /* 0x000042101d157816 */ /* 0x100fe40000000016 */
[----:B------:R-:W3:Y:S04]  /*14f3d0*/  LDL.LU R29, [R1+0x95c] ;  /* 0x00095c00011d7983 */ /* 0x000ee80000300800 */
[----:B------:R-:W-:Y:S04]  /*14f3e0*/  STL [R1+0x110], R24 ;  /* 0x0001101801007387 */ /* 0x000fe80000100800 */
[----:B------:R0:W-:Y:S01]  /*14f3f0*/  STL [R1+0x1e4], R21 ;  /* 0x0001e41501007387 */ /* 0x0001e20000100800 */
[----:B------:R-:W-:-:S02]  /*14f400*/  PRMT R23, R23, 0x5210, R22 ;  /* 0x0000521017177816 */ /* 0x000fc40000000016 */
[----:B------:R-:W-:Y:S02]  /*14f410*/  SHF.R.U32.HI R22, RZ, 0x8, R17 ;  /* 0x00000008ff167819 */ /* 0x000fe40000011611 */
[----:B0-----:R-:W-:Y:S01]  /*14f420*/  SHF.R.U32.HI R21, RZ, 0x8, R27 ;  /* 0x00000008ff157819 */ /* 0x001fe2000001161b */
[----:B------:R0:W-:Y:S01]  /*14f430*/  STL [R1+0x114], R23 ;  /* 0x0001141701007387 */ /* 0x0001e20000100800 */
[----:B------:R-:W-:-:S03]  /*14f440*/  LOP3.LUT R22, R22, 0xffff, RZ, 0xc0, !PT ;  /* 0x0000ffff16167812 */ /* 0x000fc600078ec0ff */
[----:B------:R-:W4:Y:S01]  /*14f450*/  LDL.LU R17, [R1+0x704] ;  /* 0x0007040001117983 */ /* 0x000f220000300800 */
[----:B------:R-:W-:-:S04]  /*14f460*/  LOP3.LUT R21, R21, 0xffff, RZ, 0xc0, !PT ;  /* 0x0000ffff15157812 */ /* 0x000fc800078ec0ff */
[--C-:B------:R-:W-:Y:S02]  /*14f470*/  PRMT R24, R21, 0x3340, R0.reuse ;  /* 0x0000334015187816 */ /* 0x100fe40000000000 */
[----:B------:R-:W-:Y:S02]  /*14f480*/  LOP3.LUT R21, R25, 0xffff, RZ, 0xc0, !PT ;  /* 0x0000ffff19157812 */ /* 0x000fe400078ec0ff */
[----:B0-----:R-:W-:Y:S01]  /*14f490*/  PRMT R23, R22, 0x3340, R0 ;  /* 0x0000334016177816 */ /* 0x001fe20000000000 */
[----:B------:R-:W-:Y:S04]  /*14f4a0*/  STL [R1+0x288], R24 ;  /* 0x0002881801007387 */ /* 0x000fe80000100800 */
[----:B------:R0:W-:Y:S01]  /*14f4b0*/  STL [R1+0x284], R23 ;  /* 0x0002841701007387 */ /* 0x0001e20000100800 */
[----:B------:R-:W-:-:S02]  /*14f4c0*/  LOP3.LUT R22, R26, 0xffff, RZ, 0xc0, !PT ;  /* 0x0000ffff1a167812 */ /* 0x000fc400078ec0ff */
[--C-:B0-----:R-:W-:Y:S02]  /*14f4d0*/  PRMT R23, R10, 0x4210, R21.reuse ;  /* 0x000042100a177816 */ /* 0x101fe40000000015 */
[----:B--2---:R-:W-:Y:S02]  /*14f4e0*/  PRMT R10, R5, 0x5210, R21 ;  /* 0x00005210050a7816 */ /* 0x004fe40000000015 */
[----:B------:R-:W2:Y:S04]  /*14f4f0*/  LDL.LU R5, [R1+0x76c] ;  /* 0x00076c0001057983 */ /* 0x000ea80000300800 */
[----:B------:R-:W-:Y:S04]  /*14f500*/  STL [R1+0x1e8], R23 ;  /* 0x0001e81701007387 */ /* 0x000fe80000100800 */
[----:B------:R0:W-:Y:S01]  /*14f510*/  STL [R1+0x118], R10 ;  /* 0x0001180a01007387 */ /* 0x0001e20000100800 */
[----:B------:R-:W-:-:S03]  /*14f520*/  PRMT R21, R9, 0x4210, R22 ;  /* 0x0000421009157816 */ /* 0x000fc60000000016 */
[----:B0-----:R-:W2:Y:S04]  /*14f530*/  LDL.LU R10, [R1+0x71c] ;  /* 0x00071c00010a7983 */ /* 0x001ea80000300800 */
[----:B------:R-:W2:Y:S01]  /*14f540*/  LDL.LU R9, [R1+0x1b8] ;  /* 0x0001b80001097983 */ /* 0x000ea20000300800 */
[----:B------:R-:W-:Y:S02]  /*14f550*/  LOP3.LUT R23, R7, 0xffff, RZ, 0xc0, !PT ;  /* 0x0000ffff07177812 */ /* 0x000fe400078ec0ff */
[----:B------:R-:W-:Y:S02]  /*14f560*/  LOP3.LUT R26, R16, 0xffff, RZ, 0xc0, !PT ;  /* 0x0000ffff101a7812 */ /* 0x000fe400078ec0ff */
[----:B------:R-:W-:Y:S01]  /*14f570*/  LOP3.LUT R24, R12, 0xffff, RZ, 0xc0, !PT ;  /* 0x0000ffff0c187812 */ /* 0x000fe200078ec0ff */
[----:B------:R0:W-:Y:S01]  /*14f580*/  STL [R1+0x1d0], R21 ;  /* 0x0001d01501007387 */ /* 0x0001e20000100800 */
[----:B------:R-:W-:-:S03]  /*14f590*/  PRMT R18, R18, 0x5210, R22 ;  /* 0x0000521012127816 */ /* 0x000fc60000000016 */
[----:B------:R-:W2:Y:S01]  /*14f5a0*/  LDL.LU R25, [R1+0x4f7c] ;  /* 0x004f7c0001197983 */ /* 0x000ea20000300800 */
[----:B------:R-:W-:Y:S02]  /*14f5b0*/  PRMT R22, R24, 0x3340, R23 ;  /* 0x0000334018167816 */ /* 0x000fe40000000017 */
[----:B0-----:R-:W-:-:S04]  /*14f5c0*/  PRMT R21, R26, 0x3340, R0 ;  /* 0x000033401a157816 */ /* 0x001fc80000000000 */
[----:B------:R-:W-:Y:S02]  /*14f5d0*/  PRMT R12, R22, 0x5410, R21 ;  /* 0x00005410160c7816 */ /* 0x000fe40000000015 */
[----:B------:R-:W-:Y:S02]  /*14f5e0*/  SHF.R.U32.HI R22, RZ, 0x8, R24 ;  /* 0x00000008ff167819 */ /* 0x000fe40000011618 */
[----:B------:R-:W-:Y:S01]  /*14f5f0*/  SHF.R.U32.HI R21, RZ, 0x8, R23 ;  /* 0x00000008ff157819 */ /* 0x000fe20000011617 */
[----:B------:R-:W-:Y:S04]  /*14f600*/  STL [R1+0x100], R18 ;  /* 0x0001001201007387 */ /* 0x000fe80000100800 */
[----:B------:R-:W2:Y:S01]  /*14f610*/  LDL.LU R7, [R1+0x5010] ;  /* 0x0050100001077983 */ /* 0x000ea20000300800 */
[----:B------:R-:W-:-:S02]  /*14f620*/  LOP3.LUT R22, R22, 0xffff, RZ, 0xc0, !PT ;  /* 0x0000ffff16167812 */ /* 0x000fc400078ec0ff */
[----:B------:R-:W-:Y:S01]  /*14f630*/  LOP3.LUT R21, R21, 0xffff, RZ, 0xc0, !PT ;  /* 0x0000ffff15157812 */ /* 0x000fe200078ec0ff */
[----:B------:R-:W2:Y:S04]  /*14f640*/  LDL.LU R24, [R1+0x50ec] ;  /* 0x0050ec0001187983 */ /* 0x000ea80000300800 */
[----:B------:R0:W-:Y:S01]  /*14f650*/  STL [R1+0x464], R12 ;  /* 0x0004640c01007387 */ /* 0x0001e20000100800 */
[----:B---3--:R-:W-:Y:S02]  /*14f660*/  LOP3.LUT R23, R29, 0xffff, RZ, 0xc0, !PT ;  /* 0x0000ffff1d177812 */ /* 0x008fe400078ec0ff */
[----:B0-----:R-:W-:Y:S02]  /*14f670*/  PRMT R12, R22, 0x3340, R21 ;  /* 0x00003340160c7816 */ /* 0x001fe40000000015 */
[----:B------:R-:W3:Y:S04]  /*14f680*/  LDL.LU R22, [R1+0x5210] ;  /* 0x0052100001167983 */ /* 0x000ee80000300800 */
[----:B------:R-:W3:Y:S04]  /*14f690*/  LDL.LU R27, [R1+0x521c] ;  /* 0x00521c00011b7983 */ /* 0x000ee80000300800 */
[----:B------:R4:W-:Y:S04]  /*14f6a0*/  STL [R1+0x3f0], R12 ;  /* 0x0003f00c01007387 */ /* 0x0009e80000100800 */
[----:B------:R-:W3:Y:S04]  /*14f6b0*/  LDL.LU R18, [R1+0x6ec] ;  /* 0x0006ec0001127983 */ /* 0x000ee80000300800 */
[----:B------:R-:W3:Y:S01]  /*14f6c0*/  LDL.LU R16, [R1+0x1c8] ;  /* 0x0001c80001107983 */ /* 0x000ee20000300800 */
[----:B------:R-:W-:-:S02]  /*14f6d0*/  PRMT R21, R6, 0x5210, R23 ;  /* 0x0000521006157816 */ /* 0x000fc40000000017 */
[----:B----4-:R-:W-:-:S05]  /*14f6e0*/  PRMT R12, R17, 0x4210, R23 ;  /* 0x00004210110c7816 */ /* 0x010fca0000000017 */
[----:B------:R0:W-:Y:S04]  /*14f6f0*/  STL [R1+0x1d4], R12 ;  /* 0x0001d40c01007387 */ /* 0x0001e80000100800 */
[----:B0-----:R-:W4:Y:S04]  /*14f700*/  LDL.LU R12, [R1+0x51b4] ;  /* 0x0051b400010c7983 */ /* 0x001f280000300800 */
[----:B------:R-:W4:Y:S04]  /*14f710*/  LDL.LU R29, [R1+0x998] ;  /* 0x00099800011d7983 */ /* 0x000f280000300800 */
[----:B------:R-:W4:Y:S04]  /*14f720*/  LDL.LU R17, [R1+0x6e8] ;  /* 0x0006e80001117983 */ /* 0x000f280000300800 */
[----:B------:R-:W4:Y:S04]  /*14f730*/  LDL.LU R23, [R1+0x6f4] ;  /* 0x0006f40001177983 */ /* 0x000f280000300800 */
[----:B------:R-:W4:Y:S04]  /*14f740*/  LDL.LU R6, [R1+0x6cc] ;  /* 0x0006cc0001067983 */ /* 0x000f280000300800 */
[----:B------:R2:W-:Y:S02]  /*14f750*/  STL [R1+0x104], R21 ;  /* 0x0001041501007387 */ /* 0x0005e40000100800 */
[----:B--2---:R-:W-:-:S02]  /*14f760*/  LOP3.LUT R21, R5, 0xffff, RZ, 0xc0, !PT ;  /* 0x0000ffff05157812 */ /* 0x004fc400078ec0ff */
[----:B------:R-:W2:Y:S02]  /*14f770*/  LDL.LU R5, [R1+0x5104] ;  /* 0x0051040001057983 */ /* 0x000ea40000300800 */
[--C-:B------:R-:W-:Y:S02]  /*14f780*/  PRMT R10, R10, 0x4210, R21.reuse ;  /* 0x000042100a0a7816 */ /* 0x100fe40000000015 */
[----:B------:R-:W-:-:S03]  /*14f790*/  PRMT R21, R9, 0x5210, R21 ;  /* 0x0000521009157816 */ /* 0x000fc60000000015 */
[----:B------:R0:W-:Y:S04]  /*14f7a0*/  STL [R1+0x1d8], R10 ;  /* 0x0001d80a01007387 */ /* 0x0001e80000100800 */
[----:B0-----:R-:W2:Y:S04]  /*14f7b0*/  LDL.LU R10, [R1+0x5834] ;  /* 0x00583400010a7983 */ /* 0x001ea80000300800 */
[----:B------:R-:W2:Y:S04]  /*14f7c0*/  LDL.LU R9, [R1+0x5830] ;  /* 0x0058300001097983 */ /* 0x000ea80000300800 */
[----:B------:R2:W-:Y:S01]  /*14f7d0*/  STL [R1+0x108], R21 ;  /* 0x0001081501007387 */ /* 0x0005e20000100800 */
[----:B---3--:R-:W-:-:S04]  /*14f7e0*/  LOP3.LUT R22, R22, 0xffff, RZ, 0xc0, !PT ;  /* 0x0000ffff16167812 */ /* 0x008fc800078ec0ff */
[--C-:B----4-:R-:W-:Y:S02]  /*14f7f0*/  PRMT R23, R23, 0x4210, R22.reuse ;  /* 0x0000421017177816 */ /* 0x110fe40000000016 */
[----:B--2---:R-:W-:Y:S02]  /*14f800*/  PRMT R21, R9, 0x5210, R22 ;  /* 0x0000521009157816 */ /* 0x004fe40000000016 */
[----:B------:R-:W2:Y:S04]  /*14f810*/  LDL.LU R9, [R1+0x4f88] ;  /* 0x004f880001097983 */ /* 0x000ea80000300800 */
[----:B------:R0:W-:Y:S04]  /*14f820*/  STL [R1+0x1c0], R23 ;  /* 0x0001c01701007387 */ /* 0x0001e80000100800 */
[----:B------:R1:W-:Y:S01]  /*14f830*/  STL [R1+0xf0], R21 ;  /* 0x0000f01501007387 */ /* 0x0003e20000100800 */
[----:B0-----:R-:W-:-:S03]  /*14f840*/  LOP3.LUT R23, R7, 0xffff, RZ, 0xc0, !PT ;  /* 0x0000ffff07177812 */ /* 0x001fc600078ec0ff */
[----:B------:R-:W3:Y:S01]  /*14f850*/  LDL.LU R7, [R1+0x5020] ;  /* 0x0050200001077983 */ /* 0x000ee20000300800 */
[----:B------:R-:W-:Y:S02]  /*14f860*/  LOP3.LUT R24, R24, 0xffff, RZ, 0xc0, !PT ;  /* 0x0000ffff18187812 */ /* 0x000fe400078ec0ff */
[----:B------:R-:W-:Y:S02]  /*14f870*/  LOP3.LUT R25, R25, 0xffff, RZ, 0xc0, !PT ;  /* 0x0000ffff19197812 */ /* 0x000fe400078ec0ff */
[----:B------:R-:W-:Y:S02]  /*14f880*/  PRMT R22, R24, 0x3340, R23 ;  /* 0x0000334018167816 */ /* 0x000fe40000000017 */
[----:B-1----:R-:W-:-:S04]  /*14f890*/  PRMT R21, R25, 0x3340, R0 ;  /* 0x0000334019157816 */ /* 0x002fc80000000000 */
[----:B------:R-:W-:Y:S02]  /*14f8a0*/  PRMT R21, R22, 0x5410, R21 ;  /* 0x0000541016157816 */ /* 0x000fe40000000015 */
[----:B------:R-:W-:-:S03]  /*14f8b0*/  SHF.R.U32.HI R22, RZ, 0x8, R24 ;  /* 0x00000008ff167819 */ /* 0x000fc60000011618 */
[----:B------:R0:W-:Y:S01]  /*14f8c0*/  STL [R1+0x474], R21 ;  /* 0x0004741501007387 */ /* 0x0001e20000100800 */
[----:B------:R-:W-:Y:S02]  /*14f8d0*/  LOP3.LUT R22, R22, 0xffff, RZ, 0xc0, !PT ;  /* 0x0000ffff16167812 */ /* 0x000fe400078ec0ff */
[----:B------:R-:W-:Y:S02]  /*14f8e0*/  SHF.R.U32.HI R25, RZ, 0x8, R25 ;  /* 0x00000008ff197819 */ /* 0x000fe40000011619 */
[----:B0-----:R-:W-:-:S04]  /*14f8f0*/  SHF.R.U32.HI R21, RZ, 0x8, R23 ;  /* 0x00000008ff157819 */ /* 0x001fc80000011617 */
[----:B------:R-:W-:-:S04]  /*14f900*/  LOP3.LUT R21, R21, 0xffff, RZ, 0xc0, !PT ;  /* 0x0000ffff15157812 */ /* 0x000fc800078ec0ff */
[----:B------:R-:W-:Y:S02]  /*14f910*/  PRMT R23, R22, 0x3340, R21 ;  /* 0x0000334016177816 */ /* 0x000fe40000000015 */
[----:B------:R-:W-:Y:S02]  /*14f920*/  LOP3.LUT R21, R25, 0xffff, RZ, 0xc0, !PT ;  /* 0x0000ffff19157812 */ /* 0x000fe400078ec0ff */
[----:B------:R-:W-:Y:S02]  /*14f930*/  LOP3.LUT R22, R27, 0xffff, RZ, 0xc0, !PT ;  /* 0x0000ffff1b167812 */ /* 0x000fe400078ec0ff */
[----:B------:R-:W-:Y:S01]  /*14f940*/  PRMT R21, R21, 0x3340, R0 ;  /* 0x0000334015157816 */ /* 0x000fe20000000000 */
[----:B------:R-:W-:Y:S01]  /*14f950*/  STL [R1+0x3e8], R23 ;  /* 0x0003e81701007387 */ /* 0x000fe20000100800 */
[--C-:B------:R-:W-:Y:S02]  /*14f960*/  PRMT R18, R18, 0x4210, R22.reuse ;  /* 0x0000421012127816 */ /* 0x100fe40000000016 */
[----:B------:R-:W-:Y:S01]  /*14f970*/  PRMT R16, R16, 0x5210, R22 ;  /* 0x0000521010107816 */ /* 0x000fe20000000016 */
[----:B------:R0:W-:Y:S01]  /*14f980*/  STL [R1+0x274], R21 ;  /* 0x0002741501007387 */ /* 0x0001e20000100800 */
[----:B------:R-:W-:-:S03]  /*14f990*/  LOP3.LUT R22, R29, 0xffff, RZ, 0xc0, !PT ;  /* 0x0000ffff1d167812 */ /* 0x000fc600078ec0ff */
[----:B------:R-:W-:Y:S01]  /*14f9a0*/  STL [R1+0x1c4], R18 ;  /* 0x0001c41201007387 */ /* 0x000fe20000100800 */
[----:B0-----:R-:W-:Y:S02]  /*14f9b0*/  LOP3.LUT R21, R12, 0xffff, RZ, 0xc0, !PT ;  /* 0x0000ffff0c157812 */ /* 0x001fe400078ec0ff */
[--C-:B------:R-:W-:Y:S02]  /*14f9c0*/  PRMT R6, R6, 0x4210, R22.reuse ;  /* 0x0000421006067816 */ /* 0x100fe40000000016 */
[--C-:B------:R-:W-:Y:S02]  /*14f9d0*/  PRMT R12, R17, 0x4210, R21.reuse ;  /* 0x00004210110c7816 */ /* 0x100fe40000000015 */
[----:B------:R-:W-:Y:S01]  /*14f9e0*/  PRMT R10, R10, 0x5210, R21 ;  /* 0x000052100a0a7816 */ /* 0x000fe20000000015 */
[----:B------:R-:W-:Y:S01]  /*14f9f0*/  STL [R1+0xf4], R16 ;  /* 0x0000f41001007387 */ /* 0x000fe20000100800 */
[----:B------:R-:W-:-:S03]  /*14fa00*/  PRMT R4, R4, 0x5210, R22 ;  /* 0x0000521004047816 */ /* 0x000fc60000000016 */
[----:B------:R0:W-:Y:S01]  /*14fa10*/  STL [R1+0x1c8], R12 ;  /* 0x0001c80c01007387 */ /* 0x0001e20000100800 */
[----:B------:R-:W-:-:S03]  /*14fa20*/  LOP3.LUT R24, R5, 0xffff, RZ, 0xc0, !PT ;  /* 0x0000ffff05187812 */ /* 0x000fc600078ec0ff */
[----:B------:R1:W-:Y:S04]  /*14fa30*/  STL [R1+0xf8], R10 ;  /* 0x0000f80a01007387 */ /* 0x0003e80000100800 */
[----:B------:R-:W-:Y:S04]  /*14fa40*/  STL [R1+0x1b0], R6 ;  /* 0x0001b00601007387 */ /* 0x000fe80000100800 */
[----:B0-----:R-:W4:Y:S04]  /*14fa50*/  LDL.LU R12, [R1+0x6d8] ;  /* 0x0006d800010c7983 */ /* 0x001f280000300800 */
[----:B------:R0:W-:Y:S04]  /*14fa60*/  STL [R1+0xe0], R4 ;  /* 0x0000e00401007387 */ /* 0x0001e80000100800 */
[----:B------:R-:W4:Y:S04]  /*14fa70*/  LDL.LU R25, [R1+0x5238] ;  /* 0x0052380001197983 */ /* 0x000f280000300800 */
[----:B------:R-:W4:Y:S04]  /*14fa80*/  LDL.LU R27, [R1+0x6bc] ;  /* 0x0006bc00011b7983 */ /* 0x000f280000300800 */
[----:B------:R-:W4:Y:S04]  /*14fa90*/  LDL.LU R18, [R1+0x20c] ;  /* 0x00020c0001127983 */ /* 0x000f280000300800 */
[----:B------:R-:W4:Y:S04]  /*14faa0*/  LDL.LU R16, [R1+0x68c] ;  /* 0x00068c0001107983 */ /* 0x000f280000300800 */
[----:B------:R-:W4:Y:S04]  /*14fab0*/  LDL.LU R29, [R1+0x5510] ;  /* 0x00551000011d7983 */ /* 0x000f280000300800 */
[----:B-1----:R-:W4:Y:S04]  /*14fac0*/  LDL.LU R10, [R1+0x5378] ;  /* 0x00537800010a7983 */ /* 0x002f280000300800 */
[----:B0-----:R-:W4:Y:S04]  /*14fad0*/  LDL.LU R4, [R1+0x5474] ;  /* 0x0054740001047983 */ /* 0x001f280000300800 */
[----:B------:R-:W4:Y:S04]  /*14fae0*/  LDL.LU R6, [R1+0x54c0] ;  /* 0x0054c00001067983 */ /* 0x000f280000300800 */
[----:B------:R-:W4:Y:S01]  /*14faf0*/  LDL.LU R5, [R1+0x5338] ;  /* 0x0053380001057983 */ /* 0x000f220000300800 */
[----:B--2---:R-:W-:-:S04]  /*14fb00*/  LOP3.LUT R9, R9, 0xffff, RZ, 0xc0, !PT ;  /* 0x0000ffff09097812 */ /* 0x004fc800078ec0ff */
[----:B------:R-:W-:Y:S02]  /*14fb10*/  PRMT R21, R9, 0x3340, R0 ;  /* 0x0000334009157816 */ /* 0x000fe40000000000 */
[----:B---3--:R-:W-:Y:S02]  /*14fb20*/  LOP3.LUT R23, R7, 0xffff, RZ, 0xc0, !PT ;  /* 0x0000ffff07177812 */ /* 0x008fe400078ec0ff */
[----:B------:R-:W2:Y:S02]  /*14fb30*/  LDL.LU R7, [R1+0x53bc] ;  /* 0x0053bc0001077983 */ /* 0x000ea40000300800 */
[----:B------:R-:W-:-:S04]  /*14fb40*/  PRMT R22, R24, 0x3340, R23 ;  /* 0x0000334018167816 */ /* 0x000fc80000000017 */
[----:B------:R-:W-:Y:S02]  /*14fb50*/  PRMT R17, R22, 0x5410, R21 ;  /* 0x0000541016117816 */ /* 0x000fe40000000015 */
[----:B------:R-:W-:Y:S02]  /*14fb60*/  SHF.R.U32.HI R21, RZ, 0x8, R26 ;  /* 0x00000008ff157819 */ /* 0x000fe4000001161a */
[----:B------:R-:W-:Y:S01]  /*14fb70*/  SHF.R.U32.HI R24, RZ, 0x8, R24 ;  /* 0x00000008ff187819 */ /* 0x000fe20000011618 */
[----:B------:R-:W3:Y:S01]  /*14fb80*/  LDL.LU R26, [R1+0x523c] ;  /* 0x00523c00011a7983 */ /* 0x000ee20000300800 */
[----:B------:R-:W-:Y:S02]  /*14fb90*/  LOP3.LUT R21, R21, 0xffff, RZ, 0xc0, !PT ;  /* 0x0000ffff15157812 */ /* 0x000fe400078ec0ff */
[----:B------:R-:W-:Y:S01]  /*14fba0*/  SHF.R.U32.HI R22, RZ, 0x8, R23 ;  /* 0x00000008ff167819 */ /* 0x000fe20000011617 */
[----:B------:R0:W-:Y:S01]  /*14fbb0*/  STL [R1+0x468], R17 ;  /* 0x0004681101007387 */ /* 0x0001e20000100800 */
[----:B------:R-:W-:-:S03]  /*14fbc0*/  LOP3.LUT R23, R24, 0xffff, RZ, 0xc0, !PT ;  /* 0x0000ffff18177812 */ /* 0x000fc600078ec0ff */
[----:B------:R-:W2:Y:S01]  /*14fbd0*/  LDL.LU R24, [R1+0x1fc] ;  /* 0x0001fc0001187983 */ /* 0x000ea20000300800 */
[----:B------:R-:W-:Y:S02]  /*14fbe0*/  LOP3.LUT R22, R22, 0xffff, RZ, 0xc0, !PT ;  /* 0x0000ffff16167812 */ /* 0x000fe400078ec0ff */
[----:B0-----:R-:W-:Y:S02]  /*14fbf0*/  PRMT R17, R21, 0x3340, R0 ;  /* 0x0000334015117816 */ /* 0x001fe40000000000 */
[----:B------:R-:W2:Y:S04]  /*14fc00*/  LDL.LU R21, [R1+0x4f1c] ;  /* 0x004f1c0001157983 */ /* 0x000ea80000300800 */
[----:B------:R0:W-:Y:S02]  /*14fc10*/  STL [R1+0x26c], R17 ;  /* 0x00026c1101007387 */ /* 0x0001e40000100800 */
[----:B0-----:R-:W-:-:S02]  /*14fc20*/  PRMT R17, R23, 0x3340, R22 ;  /* 0x0000334017117816 */ /* 0x001fc40000000016 */
[----:B------:R-:W3:Y:S04]  /*14fc30*/  LDL.LU R22, [R1+0x81c] ;  /* 0x00081c0001167983 */ /* 0x000ee80000300800 */
[----:B------:R-:W3:Y:S04]  /*14fc40*/  LDL.LU R23, [R1+0x6b8] ;  /* 0x0006b80001177983 */ /* 0x000ee80000300800 */
[----:B------:R0:W-:Y:S04]  /*14fc50*/  STL [R1+0x5768], R17 ;  /* 0x0057681101007387 */ /* 0x0001e80000100800 */
[----:B0-----:R-:W3:Y:S01]  /*14fc60*/  LDL.LU R17, [R1+0x1ec] ;  /* 0x0001ec0001117983 */ /* 0x001ee20000300800 */
[----:B--2---:R-:W-:-:S04]  /*14fc70*/  LOP3.LUT R21, R21, 0xffff, RZ, 0xc0, !PT ;  /* 0x0000ffff15157812 */ /* 0x004fc800078ec0ff */
[----:B----4-:R-:W-:-:S05]  /*14fc80*/  PRMT R12, R12, 0x4210, R21 ;  /* 0x000042100c0c7816 */ /* 0x010fca0000000015 */
[----:B------:R0:W-:Y:S01]  /*14fc90*/  STL [R1+0x1b4], R12 ;  /* 0x0001b40c01007387 */ /* 0x0001e20000100800 */
[----:B---3--:R-:W-:-:S04]  /*14fca0*/  LOP3.LUT R22, R22, 0xffff, RZ, 0xc0, !PT ;  /* 0x0000ffff16167812 */ /* 0x008fc800078ec0ff */
[--C-:B------:R-:W-:Y:S01]  /*14fcb0*/  PRMT R23, R23, 0x4210, R22.reuse ;  /* 0x0000421017177816 */ /* 0x100fe20000000016 */
[----:B0-----:R-:W2:Y:S01]  /*14fcc0*/  LDL.LU R12, [R1+0x582c] ;  /* 0x00582c00010c7983 */ /* 0x001ea20000300800 */
[----:B------:R-:W-:Y:S02]  /*14fcd0*/  PRMT R21, R17, 0x5210, R21 ;  /* 0x0000521011157816 */ /* 0x000fe40000000015 */
[----:B------:R-:W-:Y:S02]  /*14fce0*/  PRMT R17, R24, 0x5210, R22 ;  /* 0x0000521018117816 */ /* 0x000fe40000000016 */
[----:B------:R-:W-:Y:S01]  /*14fcf0*/  LOP3.LUT R22, R25, 0xffff, RZ, 0xc0, !PT ;  /* 0x0000ffff19167812 */ /* 0x000fe200078ec0ff */
[----:B------:R0:W-:Y:S04]  /*14fd00*/  STL [R1+0xe4], R21 ;  /* 0x0000e41501007387 */ /* 0x0001e80000100800 */
[----:B------:R1:W-:Y:S04]  /*14fd10*/  STL [R1+0x1b8], R23 ;  /* 0x0001b81701007387 */ /* 0x0003e80000100800 */
[----:B------:R3:W-:Y:S01]  /*14fd20*/  STL [R1+0xe8], R17 ;  /* 0x0000e81101007387 */ /* 0x0007e20000100800 */
[----:B------:R-:W-:-:S02]  /*14fd30*/  PRMT R16, R16, 0x4210, R22 ;  /* 0x0000421010107816 */ /* 0x000fc40000000016 */
[----:B0-----:R-:W-:-:S04]  /*14fd40*/  LOP3.LUT R21, R26, 0xffff, RZ, 0xc0, !PT ;  /* 0x0000ffff1a157812 */ /* 0x001fc800078ec0ff */
[--C-:B-1----:R-:W-:Y:S02]  /*14fd50*/  PRMT R23, R27, 0x4210, R21.reuse ;  /* 0x000042101b177816 */ /* 0x102fe40000000015 */
[----:B---3--:R-:W-:Y:S02]  /*14fd60*/  PRMT R17, R18, 0x5210, R21 ;  /* 0x0000521012117816 */ /* 0x008fe40000000015 */
[----:B------:R-:W-:Y:S01]  /*14fd70*/  LOP3.LUT R26, R29, 0xffff, RZ, 0xc0, !PT ;  /* 0x0000ffff1d1a7812 */ /* 0x000fe200078ec0ff */
[----:B------:R-:W-:Y:S04]  /*14fd80*/  STL [R1+0x1a0], R23 ;  /* 0x0001a01701007387 */ /* 0x000fe80000100800 */
[----:B------:R-:W-:Y:S04]  /*14fd90*/  STL [R1+0xd0], R17 ;  /* 0x0000d01101007387 */ /* 0x000fe80000100800 */
[----:B------:R0:W-:Y:S01]  /*14fda0*/  STL [R1+0x1a4], R16 ;  /* 0x0001a41001007387 */ /* 0x0001e20000100800 */
[----:B------:R-:W-:-:S02]  /*14fdb0*/  LOP3.LUT R24, R4, 0xffff, RZ, 0xc0, !PT ;  /* 0x0000ffff04187812 */ /* 0x000fc400078ec0ff */
[----:B------:R-:W-:Y:S02]  /*14fdc0*/  PRMT R15, R15, 0x5210, R22 ;  /* 0x000052100f0f7816 */ /* 0x000fe40000000016 */
[----:B------:R-:W-:Y:S02]  /*14fdd0*/  LOP3.LUT R25, R6, 0xffff, RZ, 0xc0, !PT ;  /* 0x0000ffff06197812 */ /* 0x000fe400078ec0ff */
[----:B------:R-:W-:Y:S02]  /*14fde0*/  PRMT R22, R26, 0x3340, R24 ;  /* 0x000033401a167816 */ /* 0x000fe40000000018 */
[----:B0-----:R-:W-:Y:S02]  /*14fdf0*/  LOP3.LUT R16, R10, 0xffff, RZ, 0xc0, !PT ;  /* 0x0000ffff0a107812 */ /* 0x001fe400078ec0ff */
[----:B------:R-:W-:Y:S02]  /*14fe00*/  LOP3.LUT R27, R5, 0xffff, RZ, 0xc0, !PT ;  /* 0x0000ffff051b7812 */ /* 0x000fe400078ec0ff */
[----:B------:R-:W-:-:S02]  /*14fe10*/  LOP3.LUT R23, R7, 0xffff, RZ, 0xc0, !PT ;  /* 0x0000ffff07177812 */ /* 0x000fc400078ec0ff */
[--C-:B------:R-:W-:Y:S01]  /*14fe20*/  PRMT R21, R16, 0x3340, R0.reuse ;  /* 0x0000334010157816 */ /* 0x100fe20000000000 */
[----:B------:R0:W-:Y:S04]  /*14fe30*/  STL [R1+0xd4], R15 ;  /* 0x0000d40f01007387 */ /* 0x0001e80000100800 */
[----:B------:R-:W3:Y:S01]  /*14fe40*/  LDL.LU R18, [R1+0x688] ;  /* 0x0006880001127983 */ /* 0x000ee20000300800 */
[----:B------:R-:W-:Y:S02]  /*14fe50*/  PRMT R4, R22, 0x5410, R21 ;  /* 0x0000541016047816 */ /* 0x000fe40000000015 */
[----:B------:R-:W-:Y:S02]  /*14fe60*/  PRMT R21, R27, 0x3340, R0 ;  /* 0x000033401b157816 */ /* 0x000fe40000000000 */
[----:B------:R-:W-:Y:S01]  /*14fe70*/  PRMT R22, R25, 0x3340, R23 ;  /* 0x0000334019167816 */ /* 0x000fe20000000017 */
[----:B------:R1:W-:Y:S04]  /*14fe80*/  STL [R1+0x450], R4 ;  /* 0x0004500401007387 */ /* 0x0003e80000100800 */
[----:B0-----:R-:W4:Y:S04]  /*14fe90*/  LDL.LU R15, [R1+0x4f34] ;  /* 0x004f3400010f7983 */ /* 0x001f280000300800 */
[----:B------:R-:W2:Y:S01]  /*14fea0*/  LDL.LU R7, [R1+0x88c] ;  /* 0x00088c0001077983 */ /* 0x000ea20000300800 */
[----:B------:R-:W-:-:S02]  /*14feb0*/  SHF.R.U32.HI R25, RZ, 0x8, R25 ;  /* 0x00000008ff197819 */ /* 0x000fc40000011619 */
[----:B-1----:R-:W-:Y:S02]  /*14fec0*/  PRMT R4, R22, 0x5410, R21 ;  /* 0x0000541016047816 */ /* 0x002fe40000000015 */
[----:B------:R-:W-:Y:S02]  /*14fed0*/  SHF.R.U32.HI R21, RZ, 0x8, R24 ;  /* 0x00000008ff157819 */ /* 0x000fe40000011618 */
[----:B------:R-:W-:Y:S01]  /*14fee0*/  SHF.R.U32.HI R22, RZ, 0x8, R26 ;  /* 0x00000008ff167819 */ /* 0x000fe2000001161a */
[----:B------:R0:W-:Y:S04]  /*14fef0*/  STL [R1+0x44c], R4 ;  /* 0x00044c0401007387 */ /* 0x0001e80000100800 */
[----:B------:R-:W2:Y:S04]  /*14ff00*/  LDL.LU R29, [R1+0x660] ;  /* 0x00066000011d7983 */ /* 0x000ea80000300800 */
        /* <DEDUP_REMOVED lines=11> */
[----:B------:R-:W-:-:S04]  /*14ffc0*/  SHF.R.U32.HI R23, RZ, 0x8, R23 ;  /* 0x00000008ff177819 */ /* 0x000fc80000011617 */
[----:B------:R-:W-:-:S04]  /*14ffd0*/  LOP3.LUT R23, R23, 0xffff, RZ, 0xc0, !PT ;  /* 0x0000ffff17177812 */ /* 0x000fc800078ec0ff */
[----:B------:R-:W-:Y:S01]  /*14ffe0*/  PRMT R17, R24, 0x3340, R23 ;  /* 0x0000334018117816 */ /* 0x000fe20000000017 */
[----:B------:R0:W-:Y:S04]  /*14fff0*/  STL [R1+0x3e0], R22 ;  /* 0x0003e01601007387 */ /* 0x0001e80000100800 */
[----:B------:R1:W-:Y:S01]  /*150000*/  STL [R1+0x57b0], R17 ;  /* 0x0057b01101007387 */ /* 0x0003e20000100800 */
[----:B--2---:R-:W-:Y:S02]  /*150010*/  LOP3.LUT R21, R21, 0xffff, RZ, 0xc0, !PT ;  /* 0x0000ffff15157812 */ /* 0x004fe400078ec0ff */
[----:B0-----:R-:W-:Y:S02]  /*150020*/  LOP3.LUT R22, R25, 0xffff, RZ, 0xc0, !PT ;  /* 0x0000ffff19167812 */ /* 0x001fe400078ec0ff */
[----:B-1----:R-:W-:-:S02]  /*150030*/  PRMT R17, R26, 0x4210, R21 ;  /* 0x000042101a117816 */ /* 0x002fc40000000015 */
[----:B------:R-:W-:Y:S02]  /*150040*/  PRMT R21, R12, 0x5210, R21 ;  /* 0x000052100c157816 */ /* 0x000fe40000000015 */
[----:B------:R-:W2:Y:S04]  /*150050*/  LDL.LU R12, [R1+0x5828] ;  /* 0x00582800010c7983 */ /* 0x000ea80000300800 */
[----:B------:R0:W-:Y:S04]  /*150060*/  STL [R1+0x1a8], R17 ;  /* 0x0001a81101007387 */ /* 0x0001e80000100800 */
[----:B------:R1:W-:Y:S01]  /*150070*/  STL [R1+0xd8], R21 ;  /* 0x0000d81501007387 */ /* 0x0003e20000100800 */
[----:B---3--:R-:W-:-:S02]  /*150080*/  PRMT R18, R18, 0x4210, R22 ;  /* 0x0000421012127816 */ /* 0x008fc40000000016 */
[----:B0-----:R-:W-:Y:S02]  /*150090*/  PRMT R17, R8, 0x5210, R22 ;  /* 0x0000521008117816 */ /* 0x001fe40000000016 */
[----:B-1----:R-:W-:Y:S02]  /*1500a0*/  SHF.R.U32.HI R21, RZ, 0x8, R27 ;  /* 0x00000008ff157819 */ /* 0x002fe4000001161b */
[----:B------:R-:W-:Y:S01]  /*1500b0*/  SHF.R.U32.HI R22, RZ, 0x8, R16 ;  /* 0x00000008ff167819 */ /* 0x000fe20000011610 */
[----:B------:R-:W3:Y:S01]  /*1500c0*/  LDL.LU R8, [R1+0x5254] ;  /* 0x0052540001087983 */ /* 0x000ee20000300800 */
[----:B------:R-:W-:Y:S02]  /*1500d0*/  LOP3.LUT R21, R21, 0xffff, RZ, 0xc0, !PT ;  /* 0x0000ffff15157812 */ /* 0x000fe400078ec0ff */
[----:B------:R-:W-:Y:S01]  /*1500e0*/  LOP3.LUT R22, R22, 0xffff, RZ, 0xc0, !PT ;  /* 0x0000ffff16167812 */ /* 0x000fe200078ec0ff */
[----:B------:R-:W-:Y:S04]  /*1500f0*/  STL [R1+0x180], R18 ;  /* 0x0001801201007387 */ /* 0x000fe80000100800 */
[----:B------:R0:W-:Y:S01]  /*150100*/  STL [R1+0xc0], R17 ;  /* 0x0000c01101007387 */ /* 0x0001e20000100800 */
[----:B------:R-:W-:-:S02]  /*150110*/  PRMT R16, R22, 0x3340, R0 ;  /* 0x0000334016107816 */ /* 0x000fc40000000000 */
[----:B------:R-:W-:Y:S02]  /*150120*/  LOP3.LUT R22, R7, 0xffff, RZ, 0xc0, !PT ;  /* 0x0000ffff07167812 */ /* 0x000fe400078ec0ff */
[----:B0-----:R-:W-:Y:S02]  /*150130*/  PRMT R17, R21, 0x3340, R0 ;  /* 0x0000334015117816 */ /* 0x001fe40000000000 */
[----:B----4-:R-:W-:-:S03]  /*150140*/  LOP3.LUT R21, R15, 0xffff, RZ, 0xc0, !PT ;  /* 0x0000ffff0f157812 */ /* 0x010fc600078ec0ff */
[----:B------:R-:W-:Y:S04]  /*150150*/  STL [R1+0x270], R17 ;  /* 0x0002701101007387 */ /* 0x000fe80000100800 */
[----:B------:R0:W-:Y:S01]  /*150160*/  STL [R1+0x280], R16 ;  /* 0x0002801001007387 */ /* 0x0001e20000100800 */
[----:B------:R-:W-:-:S03]  /*150170*/  PRMT R15, R29, 0x4210, R21 ;  /* 0x000042101d0f7816 */ /* 0x000fc60000000015 */
[----:B0-----:R-:W4:Y:S04]  /*150180*/  LDL.LU R16, [R1+0x234] ;  /* 0x0002340001107983 */ /* 0x001f280000300800 */
[----:B------:R-:W4:Y:S04]  /*150190*/  LDL.LU R7, [R1+0x5258] ;  /* 0x0052580001077983 */ /* 0x000f280000300800 */
[----:B------:R-:W4:Y:S01]  /*1501a0*/  LDL.LU R29, [R1+0x5e0] ;  /* 0x0005e000011d7983 */ /* 0x000f220000300800 */
[----:B------:R-:W-:Y:S02]  /*1501b0*/  PRMT R14, R14, 0x5210, R21 ;  /* 0x000052100e0e7816 */ /* 0x000fe40000000015 */
[----:B------:R-:W-:-:S02]  /*1501c0*/  PRMT R10, R10, 0x4210, R22 ;  /* 0x000042100a0a7816 */ /* 0x000fc40000000016 */
[----:B------:R-:W-:Y:S01]  /*1501d0*/  PRMT R3, R3, 0x5210, R22 ;  /* 0x0000521003037816 */ /* 0x000fe20000000016 */
[----:B------:R-:W-:Y:S04]  /*1501e0*/  STL [R1+0x184], R15 ;  /* 0x0001840f01007387 */ /* 0x000fe80000100800 */
[----:B------:R-:W-:Y:S04]  /*1501f0*/  STL [R1+0xc4], R14 ;  /* 0x0000c40e01007387 */ /* 0x000fe80000100800 */
[----:B------:R-:W-:Y:S04]  /*150200*/  STL [R1+0x188], R10 ;  /* 0x0001880a01007387 */ /* 0x000fe80000100800 */
[----:B------:R0:W-:Y:S04]  /*150210*/  STL [R1+0xc8], R3 ;  /* 0x0000c80301007387 */ /* 0x0001e80000100800 */
[----:B0-----:R-:W4:Y:S04]  /*150220*/  LDL.LU R3, [R1+0x5200] ;  /* 0x0052000001037983 */ /* 0x001f280000300800 */
[----:B------:R-:W4:Y:S01]  /*150230*/  LDL.LU R26, [R1+0x41c] ;  /* 0x00041c00011a7983 */ /* 0x000f220000300800 */
[----:B------:R-:W-:-:S02]  /*150240*/  LOP3.LUT R24, R4, 0xffff, RZ, 0xc0, !PT ;  /* 0x0000ffff04187812 */ /* 0x000fc400078ec0ff */
[----:B------:R-:W-:Y:S02]  /*150250*/  LOP3.LUT R25, R6, 0xffff, RZ, 0xc0, !PT ;  /* 0x0000ffff06197812 */ /* 0x000fe400078ec0ff */
[----:B------:R-:W-:Y:S02]  /*150260*/  LOP3.LUT R23, R5, 0xffff, RZ, 0xc0, !PT ;  /* 0x0000ffff05177812 */ /* 0x000fe400078ec0ff */
[----:B------:R-:W-:Y:S02]  /*150270*/  PRMT R21, R25, 0x3340, R0 ;  /* 0x0000334019157816 */ /* 0x000fe40000000000 */
[----:B------:R-:W-:-:S04]  /*150280*/  PRMT R22, R24, 0x3340, R23 ;  /* 0x0000334018167816 */ /* 0x000fc80000000017 */
[----:B------:R-:W-:Y:S02]  /*150290*/  PRMT R4, R22, 0x5410, R21 ;  /* 0x0000541016047816 */ /* 0x000fe40000000015 */
[----:B------:R-:W-:Y:S02]  /*1502a0*/  SHF.R.U32.HI R22, RZ, 0x8, R24 ;  /* 0x00000008ff167819 */ /* 0x000fe40000011618 */
[----:B------:R-:W-:Y:S02]  /*1502b0*/  SHF.R.U32.HI R21, RZ, 0x8, R23 ;  /* 0x00000008ff157819 */ /* 0x000fe40000011617 */
[----:B------:R-:W-:Y:S02]  /*1502c0*/  LOP3.LUT R22, R22, 0xffff, RZ, 0xc0, !PT ;  /* 0x0000ffff16167812 */ /* 0x000fe400078ec0ff */
[----:B------:R-:W-:Y:S01]  /*1502d0*/  LOP3.LUT R21, R21, 0xffff, RZ, 0xc0, !PT ;  /* 0x0000ffff15157812 */ /* 0x000fe200078ec0ff */
[----:B------:R0:W-:Y:S04]  /*1502e0*/  STL [R1+0x43c], R4 ;  /* 0x00043c0401007387 */ /* 0x0001e80000100800 */
[----:B------:R-:W4:Y:S04]  /*1502f0*/  LDL.LU R18, [R1+0x238] ;  /* 0x0002380001127983 */ /* 0x000f280000300800 */
[----:B------:R-:W4:Y:S01]  /*150300*/  LDL.LU R5, [R1+0x54a0] ;  /* 0x0054a00001057983 */ /* 0x000f220000300800 */
[----:B------:R-:W-:-:S03]  /*150310*/  PRMT R10, R22, 0x3340, R21 ;  /* 0x00003340160a7816 */ /* 0x000fc60000000015 */
[----:B0-----:R-:W4:Y:S04]  /*150320*/  LDL.LU R4, [R1+0x5314] ;  /* 0x0053140001047983 */ /* 0x001f280000300800 */
[----:B------:R-:W4:Y:S01]  /*150330*/  LDL.LU R6, [R1+0x5394] ;  /* 0x0053940001067983 */ /* 0x000f220000300800 */
[----:B------:R-:W-:Y:S02]  /*150340*/  SHF.R.U32.HI R25, RZ, 0x8, R25 ;  /* 0x00000008ff197819 */ /* 0x000fe40000011619 */
[----:B------:R-:W-:Y:S02]  /*150350*/  SHF.R.U32.HI R22, RZ, 0x8, R9 ;  /* 0x00000008ff167819 */ /* 0x000fe40000011609 */
[----:B---3--:R-:W-:-:S04]  /*150360*/  LOP3.LUT R23, R8, 0xffff, RZ, 0xc0, !PT ;  /* 0x0000ffff08177812 */ /* 0x008fc800078ec0ff */
[--C-:B--2---:R-:W-:Y:S02]  /*150370*/  PRMT R8, R12, 0x4210, R23.reuse ;  /* 0x000042100c087816 */ /* 0x104fe40000000017 */
[----:B------:R-:W2:Y:S04]  /*150380*/  LDL.LU R12, [R1+0x54a4] ;  /* 0x0054a400010c7983 */ /* 0x000ea80000300800 */
[----:B------:R0:W-:Y:S04]  /*150390*/  STL [R1+0x3d4], R10 ;  /* 0x0003d40a01007387 */ /* 0x0001e80000100800 */
[----:B0-----:R-:W3:Y:S04]  /*1503a0*/  LDL.LU R10, [R1+0x5318] ;  /* 0x00531800010a7983 */ /* 0x001ee80000300800 */
[----:B------:R0:W-:Y:S04]  /*1503b0*/  STL [R1+0x170], R8 ;  /* 0x0001700801007387 */ /* 0x0001e80000100800 */
[----:B0-----:R-:W3:Y:S04]  /*1503c0*/  LDL.LU R8, [R1+0x539c] ;  /* 0x00539c0001087983 */ /* 0x001ee80000300800 */
[----:B------:R-:W3:Y:S04]  /*1503d0*/  LDL.LU R15, [R1+0x54b8] ;  /* 0x0054b800010f7983 */ /* 0x000ee80000300800 */
[----:B------:R-:W3:Y:S01]  /*1503e0*/  LDL.LU R14, [R1+0x532c] ;  /* 0x00532c00010e7983 */ /* 0x000ee20000300800 */
[----:B----4-:R-:W-:-:S02]  /*1503f0*/  PRMT R16, R16, 0x5210, R23 ;  /* 0x0000521010107816 */ /* 0x010fc40000000017 */
[----:B------:R-:W-:Y:S02]  /*150400*/  LOP3.LUT R21, R7, 0xffff, RZ, 0xc0, !PT ;  /* 0x0000ffff07157812 */ /* 0x000fe400078ec0ff */
[----:B------:R-:W4:Y:S04]  /*150410*/  LDL.LU R7, [R1+0x53ac] ;  /* 0x0053ac0001077983 */ /* 0x000f280000300800 */
[----:B------:R0:W-:Y:S01]  /*150420*/  STL [R1+0xb0], R16 ;  /* 0x0000b01001007387 */ /* 0x0001e20000100800 */
[----:B------:R-:W-:-:S05]  /*150430*/  PRMT R17, R29, 0x4210, R21 ;  /* 0x000042101d117816 */ /* 0x000fca0000000015 */
[----:B------:R1:W-:Y:S01]  /*150440*/  STL [R1+0x174], R17 ;  /* 0x0001741101007387 */ /* 0x0003e20000100800 */
[----:B0-----:R-:W-:Y:S02]  /*150450*/  PRMT R16, R28, 0x5210, R21 ;  /* 0x000052101c107816 */ /* 0x001fe40000000015 */
[----:B------:R-:W-:-:S04]  /*150460*/  LOP3.LUT R21, R25, 0xffff, RZ, 0xc0, !PT ;  /* 0x0000ffff19157812 */ /* 0x000fc800078ec0ff */
[--C-:B-1----:R-:W-:Y:S01]  /*150470*/  PRMT R17, R21, 0x3340, R0.reuse ;  /* 0x0000334015117816 */ /* 0x102fe20000000000 */
[----:B------:R0:W-:Y:S01]  /*150480*/  STL [R1+0xb4], R16 ;  /* 0x0000b41001007387 */ /* 0x0001e20000100800 */
[----:B------:R-:W-:Y:S02]  /*150490*/  LOP3.LUT R21, R22, 0xffff, RZ, 0xc0, !PT ;  /* 0x0000ffff16157812 */ /* 0x000fe400078ec0ff */
[----:B------:R-:W-:Y:S01]  /*1504a0*/  LOP3.LUT R22, R3, 0xffff, RZ, 0xc0, !PT ;  /* 0x0000ffff03167812 */ /* 0x000fe200078ec0ff */
[----:B0-----:R-:W4:Y:S04]  /*1504b0*/  LDL.LU R16, [R1+0x54bc] ;  /* 0x0054bc0001107983 */ /* 0x001f280000300800 */
[----:B------:R-:W4:Y:S04]  /*1504c0*/  LDL.LU R9, [R1+0x5330] ;  /* 0x0053300001097983 */ /* 0x000f280000300800 */
[----:B------:R0:W-:Y:S04]  /*1504d0*/  STL [R1+0x27c], R17 ;  /* 0x00027c1101007387 */ /* 0x0001e80000100800 */
[----:B------:R-:W4:Y:S04]  /*1504e0*/  LDL.LU R29, [R1+0x53b0] ;  /* 0x0053b000011d7983 */ /* 0x000f280000300800 */
[----:B------:R-:W4:Y:S04]  /*1504f0*/  LDL.LU R28, [R1+0x54d4] ;  /* 0x0054d400011c7983 */ /* 0x000f280000300800 */
[----:B------:R-:W4:Y:S01]  /*150500*/  LDL.LU R3, [R1+0x5344] ;  /* 0x0053440001037983 */ /* 0x000f220000300800 */
[----:B0-----:R-:W-:-:S02]  /*150510*/  PRMT R17, R21, 0x3340, R0 ;  /* 0x0000334015117816 */ /* 0x001fc40000000000 */
[----:B------:R-:W-:-:S03]  /*150520*/  PRMT R21, R26, 0x4210, R22 ;  /* 0x000042101a157816 */ /* 0x000fc60000000016 */
[----:B------:R0:W-:Y:S04]  /*150530*/  STL [R1+0x278], R17 ;  /* 0x0002781101007387 */ /* 0x0001e80000100800 */
[----:B------:R-:W4:Y:S01]  /*150540*/  LDL.LU R26, [R1+0x53c0] ;  /* 0x0053c000011a7983 */ /* 0x000f220000300800 */
[----:B------:R-:W-:Y:S02]  /*150550*/  LOP3.LUT R5, R5, 0xffff, RZ, 0xc0, !PT ;  /* 0x0000ffff05057812 */ /* 0x000fe400078ec0ff */
[----:B------:R-:W-:Y:S02]  /*150560*/  LOP3.LUT R4, R4, 0xffff, RZ, 0xc0, !PT ;  /* 0x0000ffff04047812 */ /* 0x000fe400078ec0ff */
[----:B------:R-:W-:Y:S01]  /*150570*/  LOP3.LUT R6, R6, 0xffff, RZ, 0xc0, !PT ;  /* 0x0000ffff06067812 */ /* 0x000fe200078ec0ff */
[----:B------:R1:W-:Y:S01]  /*150580*/  STL [R1+0x178], R21 ;  /* 0x0001781501007387 */ /* 0x0003e20000100800 */
[----:B0-----:R-:W-:-:S02]  /*150590*/  PRMT R17, R18, 0x5210, R22 ;  /* 0x0000521012117816 */ /* 0x001fc40000000016 */
[----:B------:R-:W-:Y:S02]  /*1505a0*/  PRMT R22, R5, 0x3340, R6 ;  /* 0x0000334005167816 */ /* 0x000fe40000000006 */
[----:B-1----:R-:W-:Y:S01]  /*1505b0*/  PRMT R21, R4, 0x3340, R0 ;  /* 0x0000334004157816 */ /* 0x002fe20000000000 */
[----:B------:R0:W-:Y:S03]  /*1505c0*/  STL [R1+0xb8], R17 ;  /* 0x0000b81101007387 */ /* 0x0001e60000100800 */
[----:B0-----:R-:W-:-:S05]  /*1505d0*/  PRMT R17, R22, 0x5410, R21 ;  /* 0x0000541016117816 */ /* 0x001fca0000000015 */
[----:B------:R0:W-:Y:S04]  /*1505e0*/  STL [R1+0x99c], R17 ;  /* 0x00099c1101007387 */ /* 0x0001e80000100800 */
[----:B------:R-:W4:Y:S04]  /*1505f0*/  LDL.LU R23, [R1+0x39c] ;  /* 0x00039c0001177983 */ /* 0x000f280000300800 */
[----:B------:R-:W4:Y:S01]  /*150600*/  LDL.LU R24, [R1+0x4e8] ;  /* 0x0004e80001187983 */ /* 0x000f220000300800 */
[----:B--2---:R-:W-:Y:S02]  /*150610*/  LOP3.LUT R12, R12, 0xffff, RZ, 0xc0, !PT ;  /* 0x0000ffff0c0c7812 */ /* 0x004fe400078ec0ff */
[----:B---3--:R-:W-:-:S04]  /*150620*/  LOP3.LUT R10, R10, 0xffff, RZ, 0xc0, !PT ;  /* 0x0000ffff0a0a7812 */ /* 0x008fc800078ec0ff */
[----:B------:R-:W-:Y:S02]  /*150630*/  PRMT R21, R10, 0x3340, R0 ;  /* 0x000033400a157816 */ /* 0x000fe40000000000 */
[----:B------:R-:W-:-:S04]  /*150640*/  LOP3.LUT R8, R8, 0xffff, RZ, 0xc0, !PT ;  /* 0x0000ffff08087812 */ /* 0x000fc800078ec0ff */
[----:B------:R-:W-:Y:S02]  /*150650*/  PRMT R22, R12, 0x3340, R8 ;  /* 0x000033400c167816 */ /* 0x000fe40000000008 */
[----:B------:R-:W-:Y:S02]  /*150660*/  LOP3.LUT R15, R15, 0xffff, RZ, 0xc0, !PT ;  /* 0x0000ffff0f0f7812 */ /* 0x000fe400078ec0ff */
[----:B------:R-:W-:Y:S02]  /*150670*/  LOP3.LUT R14, R14, 0xffff, RZ, 0xc0, !PT ;  /* 0x0000ffff0e0e7812 */ /* 0x000fe400078ec0ff */
[----:B0-----:R-:W-:Y:S02]  /*150680*/  PRMT R17, R22, 0x5410, R21 ;  /* 0x0000541016117816 */ /* 0x001fe40000000015 */
[----:B----4-:R-:W-:Y:S02]  /*150690*/  LOP3.LUT R7, R7, 0xffff, RZ, 0xc0, !PT ;  /* 0x0000ffff07077812 */ /* 0x010fe400078ec0ff */
[----:B------:R-:W-:Y:S01]  /*1506a0*/  PRMT R21, R14, 0x3340, R0 ;  /* 0x000033400e157816 */ /* 0x000fe20000000000 */
[----:B------:R-:W-:Y:S01]  /*1506b0*/  STL [R1+0x998], R17 ;  /* 0x0009981101007387 */ /* 0x000fe20000100800 */
[----:B------:R-:W-:-:S04]  /*1506c0*/  PRMT R22, R15, 0x3340, R7 ;  /* 0x000033400f167816 */ /* 0x000fc80000000007 */
[----:B------:R-:W-:-:S05]  /*1506d0*/  PRMT R18, R22, 0x5410, R21 ;  /* 0x0000541016127816 */ /* 0x000fca0000000015 */
[----:B------:R0:W-:Y:S04]  /*1506e0*/  STL [R1+0x97c], R18 ;  /* 0x00097c1201007387 */ /* 0x0001e80000100800 */
[----:B0-----:R-:W2:Y:S01]  /*1506f0*/  LDL.LU R18, [R1+0x54f8] ;  /* 0x0054f80001127983 */ /* 0x001ea20000300800 */
[----:B------:R-:W-:Y:S02]  /*150700*/  LOP3.LUT R17, R16, 0xffff, RZ, 0xc0, !PT ;  /* 0x0000ffff10117812 */ /* 0x000fe400078ec0ff */
[----:B------:R-:W-:Y:S02]  /*150710*/  LOP3.LUT R9, R9, 0xffff, RZ, 0xc0, !PT ;  /* 0x0000ffff09097812 */ /* 0x000fe400078ec0ff */
[----:B------:R-:W-:Y:S02]  /*150720*/  LOP3.LUT R16, R29, 0xffff, RZ, 0xc0, !PT ;  /* 0x0000ffff1d107812 */ /* 0x000fe400078ec0ff */
[----:B------:R-:W-:-:S02]  /*150730*/  LOP3.LUT R27, R28, 0xffff, RZ, 0xc0, !PT ;  /* 0x0000ffff1c1b7812 */ /* 0x000fc400078ec0ff */
[----:B------:R-:W-:Y:S02]  /*150740*/  PRMT R21, R9, 0x3340, R0 ;  /* 0x0000334009157816 */ /* 0x000fe40000000000 */
[----:B------:R-:W-:Y:S02]  /*150750*/  LOP3.LUT R3, R3, 0xffff, RZ, 0xc0, !PT ;  /* 0x0000ffff03037812 */ /* 0x000fe400078ec0ff */
[----:B------:R-:W-:Y:S01]  /*150760*/  PRMT R22, R17, 0x3340, R16 ;  /* 0x0000334011167816 */ /* 0x000fe20000000010 */
[----:B------:R-:W3:Y:S04]  /*150770*/  LDL.LU R29, [R1+0x5360] ;  /* 0x00536000011d7983 */ /* 0x000ee80000300800 */
[----:B------:R-:W4:Y:S01]  /*150780*/  LDL.LU R28, [R1+0x53ec] ;  /* 0x0053ec00011c7983 */ /* 0x000f220000300800 */
[----:B------:R-:W-:-:S02]  /*150790*/  PRMT R25, R22, 0x5410, R21 ;  /* 0x0000541016197816 */ /* 0x000fc40000000015 */
[----:B------:R-:W-:Y:S02]  /*1507a0*/  PRMT R21, R3, 0x3340, R0 ;  /* 0x0000334003157816 */ /* 0x000fe40000000000 */
[----:B------:R-:W-:-:S04]  /*1507b0*/  LOP3.LUT R26, R26, 0xffff, RZ, 0xc0, !PT ;  /* 0x0000ffff1a1a7812 */ /* 0x000fc800078ec0ff */
[----:B------:R-:W-:Y:S01]  /*1507c0*/  PRMT R22, R27, 0x3340, R26 ;  /* 0x000033401b167816 */ /* 0x000fe2000000001a */
[----:B------:R-:W-:Y:S03]  /*1507d0*/  STL [R1+0x96c], R25 ;  /* 0x00096c1901007387 */ /* 0x000fe60000100800 */
[----:B------:R-:W-:Y:S02]  /*1507e0*/  PRMT R22, R22, 0x5410, R21 ;  /* 0x0000541016167816 */ /* 0x000fe40000000015 */
[----:B------:R-:W-:Y:S02]  /*1507f0*/  SHF.R.U32.HI R21, RZ, 0x8, R19 ;  /* 0x00000008ff157819 */ /* 0x000fe40000011613 */
[----:B------:R-:W3:Y:S04]  /*150800*/  LDL.LU R19, [R1+0x5824] ;  /* 0x0058240001137983 */ /* 0x000ee80000300800 */
[----:B------:R0:W-:Y:S01]  /*150810*/  STL [R1+0x95c], R22 ;  /* 0x00095c1601007387 */ /* 0x0001e20000100800 */
[----:B------:R-:W-:-:S02]  /*150820*/  LOP3.LUT R21, R21, 0xffff, RZ, 0xc0, !PT ;  /* 0x0000ffff15157812 */ /* 0x000fc400078ec0ff */
[----:B0-----:R-:W-:Y:S02]  /*150830*/  SHF.R.U32.HI R22, RZ, 0x8, R11 ;  /* 0x00000008ff167819 */ /* 0x001fe4000001160b */
[--C-:B------:R-:W-:Y:S01]  /*150840*/  PRMT R25, R21, 0x3340, R0.reuse ;  /* 0x0000334015197816 */ /* 0x100fe20000000000 */
[----:B------:R-:W3:Y:S01]  /*150850*/  LDL.LU R11, [R1+0x5820] ;  /* 0x00582000010b7983 */ /* 0x000ee20000300800 */
[----:B------:R-:W-:Y:S02]  /*150860*/  LOP3.LUT R22, R22, 0xffff, RZ, 0xc0, !PT ;  /* 0x0000ffff16167812 */ /* 0x000fe400078ec0ff */
[----:B------:R-:W-:Y:S02]  /*150870*/  SHF.R.U32.HI R21, RZ, 0x8, R13 ;  /* 0x00000008ff157819 */ /* 0x000fe4000001160d */
[----:B------:R-:W-:Y:S01]  /*150880*/  PRMT R22, R22, 0x3340, R0 ;  /* 0x0000334016167816 */ /* 0x000fe20000000000 */
[----:B------:R-:W-:Y:S04]  /*150890*/  STL [R1+0x260], R25 ;  /* 0x0002601901007387 */ /* 0x000fe80000100800 */
[----:B------:R-:W3:Y:S04]  /*1508a0*/  LDL.LU R13, [R1+0x581c] ;  /* 0x00581c00010d7983 */ /* 0x000ee80000300800 */
[----:B------:R0:W-:Y:S01]  /*1508b0*/  STL [R1+0x25c], R22 ;  /* 0x00025c1601007387 */ /* 0x0001e20000100800 */
[----:B------:R-:W-:-:S02]  /*1508c0*/  LOP3.LUT R21, R21, 0xffff, RZ, 0xc0, !PT ;  /* 0x0000ffff15157812 */ /* 0x000fc400078ec0ff */
[----:B0-----:R-:W-:Y:S02]  /*1508d0*/  SHF.R.U32.HI R22, RZ, 0x8, R20 ;  /* 0x00000008ff167819 */ /* 0x001fe40000011614 */
[----:B------:R-:W-:Y:S01]  /*1508e0*/  PRMT R21, R21, 0x3340, R0 ;  /* 0x0000334015157816 */ /* 0x000fe20000000000 */
[----:B------:R-:W3:Y:S01]  /*1508f0*/  LDL.LU R20, [R1+0x5818] ;  /* 0x0058180001147983 */ /* 0x000ee20000300800 */
[----:B------:R-:W-:-:S04]  /*150900*/  LOP3.LUT R22, R22, 0xffff, RZ, 0xc0, !PT ;  /* 0x0000ffff16167812 */ /* 0x000fc800078ec0ff */
[----:B------:R-:W-:Y:S02]  /*150910*/  PRMT R25, R22, 0x3340, R0 ;  /* 0x0000334016197816 */ /* 0x000fe40000000000 */
[----:B------:R-:W-:Y:S01]  /*150920*/  PRMT R22, R24, 0x5410, R23 ;  /* 0x0000541018167816 */ /* 0x000fe20000000017 */
[----:B------:R0:W-:Y:S04]  /*150930*/  STL [R1+0x258], R21 ;  /* 0x0002581501007387 */ /* 0x0001e80000100800 */
[----:B------:R2:W-:Y:S01]  /*150940*/  STL [R1+0x254], R25 ;  /* 0x0002541901007387 */ /* 0x0005e20000100800 */
[----:B0-----:R-:W-:-:S03]  /*150950*/  SHF.R.U32.HI R21, RZ, 0x8, R2 ;  /* 0x00000008ff157819 */ /* 0x001fc60000011602 */
[----:B------:R-:W3:Y:S04]  /*150960*/  LDL.LU R2, [R1+0x5814] ;  /* 0x0058140001027983 */ /* 0x000ee80000300800 */
[----:B------:R3:W-:Y:S01]  /*150970*/  STL [R1+0x7bc], R22 ;  /* 0x0007bc1601007387 */ /* 0x0007e20000100800 */
[----:B------:R-:W-:-:S04]  /*150980*/  LOP3.LUT R21, R21, 0xffff, RZ, 0xc0, !PT ;  /* 0x0000ffff15157812 */ /* 0x000fc800078ec0ff */
[----:B------:R-:W-:Y:S02]  /*150990*/  PRMT R23, R21, 0x3340, R0 ;  /* 0x0000334015177816 */ /* 0x000fe40000000000 */
[----:B--2---:R-:W-:Y:S02]  /*1509a0*/  LOP3.LUT R25, R18, 0xffff, RZ, 0xc0, !PT ;  /* 0x0000ffff12197812 */ /* 0x004fe400078ec0ff */
[----:B----4-:R-:W-:Y:S02]  /*1509b0*/  LOP3.LUT R24, R28, 0xffff, RZ, 0xc0, !PT ;  /* 0x0000ffff1c187812 */ /* 0x010fe400078ec0ff */
[----:B---3--:R-:W-:Y:S02]  /*1509c0*/  SHF.R.U32.HI R22, RZ, 0x8, R19 ;  /* 0x00000008ff167819 */ /* 0x008fe40000011613 */
[----:B------:R-:W2:Y:S02]  /*1509d0*/  LDL.LU R19, [R1+0x3e4] ;  /* 0x0003e40001137983 */ /* 0x000ea40000300800 */
[----:B------:R-:W-:-:S02]  /*1509e0*/  LOP3.LUT R22, R22, 0xffff, RZ, 0xc0, !PT ;  /* 0x0000ffff16167812 */ /* 0x000fc400078ec0ff */
[----:B------:R0:W-:Y:S02]  /*1509f0*/  STL [R1+0x250], R23 ;  /* 0x0002501701007387 */ /* 0x0001e40000100800 */
[----:B------:R-:W-:Y:S02]  /*150a00*/  PRMT R21, R22, 0x3340, R0 ;  /* 0x0000334016157816 */ /* 0x000fe40000000000 */
[----:B------:R-:W-:Y:S02]  /*150a10*/  PRMT R22, R25, 0x3340, R24 ;  /* 0x0000334019167816 */ /* 0x000fe40000000018 */
[----:B0-----:R-:W-:Y:S01]  /*150a20*/  LOP3.LUT R23, R29, 0xffff, RZ, 0xc0, !PT ;  /* 0x0000ffff1d177812 */ /* 0x001fe200078ec0ff */
[----:B------:R0:W-:Y:S04]  /*150a30*/  STL [R1+0x24c], R21 ;  /* 0x00024c1501007387 */ /* 0x0001e80000100800 */
[----:B------:R-:W3:Y:S04]  /*150a40*/  LDL.LU R18, [R1+0x5500] ;  /* 0x0055000001127983 */ /* 0x000ee80000300800 */
[----:B------:R-:W4:Y:S01]  /*150a50*/  LDL.LU R29, [R1+0x5368] ;  /* 0x00536800011d7983 */ /* 0x000f220000300800 */
[----:B0-----:R-:W-:-:S04]  /*150a60*/  PRMT R21, R23, 0x3340, R0 ;  /* 0x0000334017157816 */ /* 0x001fc80000000000 */
[----:B------:R-:W-:Y:S02]  /*150a70*/  PRMT R21, R22, 0x5410, R21 ;  /* 0x0000541016157816 */ /* 0x000fe40000000015 */
[----:B------:R-:W-:-:S03]  /*150a80*/  SHF.R.U32.HI R22, RZ, 0x8, R25 ;  /* 0x00000008ff167819 */ /* 0x000fc60000011619 */
[----:B------:R0:W-:Y:S01]  /*150a90*/  STL [R1+0x4e8], R21 ;  /* 0x0004e81501007387 */ /* 0x0001e20000100800 */
[----:B------:R-:W-:-:S03]  /*150aa0*/  LOP3.LUT R22, R22, 0xffff, RZ, 0xc0, !PT ;  /* 0x0000ffff16167812 */ /* 0x000fc600078ec0ff */
[----:B------:R-:W2:Y:S04]  /*150ab0*/  LDL.LU R28, [R1+0x5408] ;  /* 0x00540800011c7983 */ /* 0x000ea80000300800 */
[----:B------:R-:W2:Y:S01]  /*150ac0*/  LDL.LU R25, [R1+0x628] ;  /* 0x0006280001197983 */ /* 0x000ea20000300800 */
[----:B0-----:R-:W-:-:S03]  /*150ad0*/  SHF.R.U32.HI R21, RZ, 0x8, R24 ;  /* 0x00000008ff157819 */ /* 0x001fc60000011618 */
[----:B------:R-:W2:Y:S01]  /*150ae0*/  LDL.LU R24, [R1+0x394] ;  /* 0x0003940001187983 */ /* 0x000ea20000300800 */
        /* <DEDUP_REMOVED lines=8> */
[----:B------:R2:W-:Y:S02]  /*150b70*/  STL [R1+0x248], R23 ;  /* 0x0002481701007387 */ /* 0x0005e40000100800 */
[----:B--2---:R-:W-:Y:S02]  /*150b80*/  PRMT R23, R21, 0x5410, R22 ;  /* 0x0000541015177816 */ /* 0x004fe40000000016 */
[----:B------:R-:W-:-:S03]  /*150b90*/  SHF.R.U32.HI R21, RZ, 0x8, R11 ;  /* 0x00000008ff157819 */ /* 0x000fc6000001160b */
[----:B------:R-:W-:Y:S04]  /*150ba0*/  STL [R1+0x7ac], R23 ;  /* 0x0007ac1701007387 */ /* 0x000fe80000100800 */
[----:B------:R-:W2:Y:S01]  /*150bb0*/  LDL.LU R11, [R1+0x5810] ;  /* 0x00581000010b7983 */ /* 0x000ea20000300800 */
[----:B------:R-:W-:-:S05]  /*150bc0*/  PRMT R22, R25, 0x5410, R24 ;  /* 0x0000541019167816 */ /* 0x000fca0000000018 */
[----:B------:R0:W-:Y:S01]  /*150bd0*/  STL [R1+0x78c], R22 ;  /* 0x00078c1601007387 */ /* 0x0001e20000100800 */
[----:B------:R-:W-:Y:S02]  /*150be0*/  LOP3.LUT R21, R21, 0xffff, RZ, 0xc0, !PT ;  /* 0x0000ffff15157812 */ /* 0x000fe400078ec0ff */
[----:B0-----:R-:W-:Y:S02]  /*150bf0*/  SHF.R.U32.HI R22, RZ, 0x8, R13 ;  /* 0x00000008ff167819 */ /* 0x001fe4000001160d */
[----:B------:R-:W3:Y:S01]  /*150c00*/  LDL.LU R13, [R1+0x580c] ;  /* 0x00580c00010d7983 */ /* 0x000ee20000300800 */
[----:B------:R-:W-:Y:S02]  /*150c10*/  PRMT R24, R21, 0x3340, R0 ;  /* 0x0000334015187816 */ /* 0x000fe40000000000 */
[----:B------:R-:W-:Y:S02]  /*150c20*/  LOP3.LUT R22, R22, 0xffff, RZ, 0xc0, !PT ;  /* 0x0000ffff16167812 */ /* 0x000fe400078ec0ff */
[----:B------:R-:W-:-:S02]  /*150c30*/  SHF.R.U32.HI R21, RZ, 0x8, R20 ;  /* 0x00000008ff157819 */ /* 0x000fc40000011614 */
[--C-:B------:R-:W-:Y:S02]  /*150c40*/  PRMT R23, R22, 0x3340, R0.reuse ;  /* 0x0000334016177816 */ /* 0x100fe40000000000 */
[----:B------:R-:W-:Y:S01]  /*150c50*/  LOP3.LUT R21, R21, 0xffff, RZ, 0xc0, !PT ;  /* 0x0000ffff15157812 */ /* 0x000fe200078ec0ff */
[----:B------:R-:W-:Y:S04]  /*150c60*/  STL [R1+0x244], R24 ;  /* 0x0002441801007387 */ /* 0x000fe80000100800 */
[----:B------:R0:W-:Y:S04]  /*150c70*/  STL [R1+0x240], R23 ;  /* 0x0002401701007387 */ /* 0x0001e80000100800 */
[----:B------:R-:W4:Y:S01]  /*150c80*/  LDL.LU R20, [R1+0x286c] ;  /* 0x00286c0001147983 */ /* 0x000f220000300800 */
[----:B0-----:R-:W-:-:S05]  /*150c90*/  PRMT R23, R21, 0x3340, R0 ;  /* 0x0000334015177816 */ /* 0x001fca0000000000 */
[----:B------:R-:W-:Y:S01]  /*150ca0*/  STL [R1+0x23c], R23 ;  /* 0x00023c1701007387 */ /* 0x000fe20000100800 */
[----:B--2---:R-:W-:-:S03]  /*150cb0*/  SHF.R.U32.HI R21, RZ, 0x8, R11 ;  /* 0x00000008ff157819 */ /* 0x004fc6000001160b */
[----:B------:R-:W2:Y:S01]  /*150cc0*/  LDL.LU R11, [R1+0x5808] ;  /* 0x00580800010b7983 */ /* 0x000ea20000300800 */
[----:B------:R-:W-:-:S04]  /*150cd0*/  SHF.R.U32.HI R22, RZ, 0x8, R19 ;  /* 0x00000008ff167819 */ /* 0x000fc80000011613 */
[----:B------:R-:W-:-:S04]  /*150ce0*/  LOP3.LUT R22, R22, 0xffff, RZ, 0xc0, !PT ;  /* 0x0000ffff16167812 */ /* 0x000fc800078ec0ff */
[----:B------:R-:W-:-:S05]  /*150cf0*/  PRMT R19, R22, 0x3340, R0 ;  /* 0x0000334016137816 */ /* 0x000fca0000000000 */
[----:B------:R0:W-:Y:S01]  /*150d00*/  STL [R1+0x238], R19 ;  /* 0x0002381301007387 */ /* 0x0001e20000100800 */
[----:B---3--:R-:W-:-:S03]  /*150d10*/  SHF.R.U32.HI R22, RZ, 0x8, R13 ;  /* 0x00000008ff167819 */ /* 0x008fc6000001160d */
[----:B------:R-:W3:Y:S01]  /*150d20*/  LDL.LU R13, [R1+0x5804] ;  /* 0x00580400010d7983 */ /* 0x000ee20000300800 */
[----:B------:R-:W-:Y:S02]  /*150d30*/  LOP3.LUT R21, R21, 0xffff, RZ, 0xc0, !PT ;  /* 0x0000ffff15157812 */ /* 0x000fe400078ec0ff */
[----:B------:R-:W-:Y:S02]  /*150d40*/  LOP3.LUT R22, R22, 0xffff, RZ, 0xc0, !PT ;  /* 0x0000ffff16167812 */ /* 0x000fe400078ec0ff */
[--C-:B0-----:R-:W-:Y:S02]  /*150d50*/  PRMT R19, R21, 0x3340, R0.reuse ;  /* 0x0000334015137816 */ /* 0x101fe40000000000 */
[----:B------:R-:W-:Y:S02]  /*150d60*/  PRMT R21, R22, 0x3340, R0 ;  /* 0x0000334016157816 */ /* 0x000fe40000000000 */
[----:B------:R-:W-:Y:S02]  /*150d70*/  LOP3.LUT R24, R18, 0xffff, RZ, 0xc0, !PT ;  /* 0x0000ffff12187812 */ /* 0x000fe400078ec0ff */
[----:B----4-:R-:W-:-:S02]  /*150d80*/  LOP3.LUT R25, R29, 0xffff, RZ, 0xc0, !PT ;  /* 0x0000ffff1d197812 */ /* 0x010fc400078ec0ff */
[----:B------:R-:W-:Y:S01]  /*150d90*/  LOP3.LUT R23, R28, 0xffff, RZ, 0xc0, !PT ;  /* 0x0000ffff1c177812 */ /* 0x000fe200078ec0ff */
[----:B------:R0:W-:Y:S03]  /*150da0*/  STL [R1+0x57b4], R19 ;  /* 0x0057b41301007387 */ /* 0x0001e60000100800 */
[----:B------:R-:W-:Y:S01]  /*150db0*/  PRMT R22, R24, 0x3340, R23 ;  /* 0x0000334018167816 */ /* 0x000fe20000000017 */
[----:B0-----:R-:W4:Y:S04]  /*150dc0*/  LDL.LU R19, [R1+0x28a8] ;  /* 0x0028a80001137983 */ /* 0x001f280000300800 */
[----:B------:R0:W-:Y:S02]  /*150dd0*/  STL [R1+0x230], R21 ;  /* 0x0002301501007387 */ /* 0x0001e40000100800 */
[----:B0-----:R-:W-:-:S04]  /*150de0*/  PRMT R21, R25, 0x3340, R0 ;  /* 0x0000334019157816 */ /* 0x001fc80000000000 */
[----:B------:R-:W-:Y:S02]  /*150df0*/  PRMT R18, R22, 0x5410, R21 ;  /* 0x0000541016127816 */ /* 0x000fe40000000015 */
[----:B--2---:R-:W-:Y:S02]  /*150e00*/  SHF.R.U32.HI R21, RZ, 0x8, R11 ;  /* 0x00000008ff157819 */ /* 0x004fe4000001160b */
[----:B------:R-:W2:Y:S02]  /*150e10*/  LDL.LU R11, [R1+0x5800] ;  /* 0x00580000010b7983 */ /* 0x000ea40000300800 */
[----:B------:R-:W-:Y:S02]  /*150e20*/  LOP3.LUT R21, R21, 0xffff, RZ, 0xc0, !PT ;  /* 0x0000ffff15157812 */ /* 0x000fe400078ec0ff */
[----:B------:R-:W-:Y:S01]  /*150e30*/  SHF.R.U32.HI R24, RZ, 0x8, R24 ;  /* 0x00000008ff187819 */ /* 0x000fe20000011618 */
[----:B------:R0:W-:Y:S01]  /*150e40*/  STL [R1+0x82c], R18 ;  /* 0x00082c1201007387 */ /* 0x0001e20000100800 */
[----:B------:R-:W-:-:S02]  /*150e50*/  SHF.R.U32.HI R22, RZ, 0x8, R23 ;  /* 0x00000008ff167819 */ /* 0x000fc40000011617 */
[----:B------:R-:W-:Y:S02]  /*150e60*/  PRMT R21, R21, 0x3340, R0 ;  /* 0x0000334015157816 */ /* 0x000fe40000000000 */
[----:B------:R-:W-:Y:S02]  /*150e70*/  LOP3.LUT R23, R24, 0xffff, RZ, 0xc0, !PT ;  /* 0x0000ffff18177812 */ /* 0x000fe400078ec0ff */
[----:B------:R-:W-:Y:S01]  /*150e80*/  LOP3.LUT R22, R22, 0xffff, RZ, 0xc0, !PT ;  /* 0x0000ffff16167812 */ /* 0x000fe200078ec0ff */
[----:B0-----:R-:W4:Y:S04]  /*150e90*/  LDL.LU R18, [R1+0x5514] ;  /* 0x0055140001127983 */ /* 0x001f280000300800 */
[----:B------:R-:W4:Y:S04]  /*150ea0*/  LDL.LU R28, [R1+0x5374] ;  /* 0x00537400011c7983 */ /* 0x000f280000300800 */
[----:B------:R-:W4:Y:S04]  /*150eb0*/  LDL.LU R29, [R1+0x5414] ;  /* 0x00541400011d7983 */ /* 0x000f280000300800 */
[----:B------:R-:W4:Y:S04]  /*150ec0*/  LDL.LU R24, [R1+0x2888] ;  /* 0x0028880001187983 */ /* 0x000f280000300800 */
[----:B------:R0:W-:Y:S01]  /*150ed0*/  STL [R1+0x22c], R21 ;  /* 0x00022c1501007387 */ /* 0x0001e20000100800 */
[----:B------:R-:W-:-:S02]  /*150ee0*/  PRMT R23, R23, 0x3340, R22 ;  /* 0x0000334017177816 */ /* 0x000fc40000000016 */
[----:B0-----:R-:W-:-:S03]  /*150ef0*/  SHF.R.U32.HI R21, RZ, 0x8, R25 ;  /* 0x00000008ff157819 */ /* 0x001fc60000011619 */
[----:B------:R0:W-:Y:S01]  /*150f00*/  STL [R1+0x3d8], R23 ;  /* 0x0003d81701007387 */ /* 0x0001e20000100800 */
[----:B------:R-:W-:-:S04]  /*150f10*/  LOP3.LUT R21, R21, 0xffff, RZ, 0xc0, !PT ;  /* 0x0000ffff15157812 */ /* 0x000fc800078ec0ff */
[----:B0-----:R-:W-:Y:S02]  /*150f20*/  PRMT R23, R21, 0x3340, R0 ;  /* 0x0000334015177816 */ /* 0x001fe40000000000 */
[----:B---3--:R-:W-:-:S03]  /*150f30*/  SHF.R.U32.HI R21, RZ, 0x8, R13 ;  /* 0x00000008ff157819 */ /* 0x008fc6000001160d */
[----:B------:R-:W-:Y:S04]  /*150f40*/  STL [R1+0x228], R23 ;  /* 0x0002281701007387 */ /* 0x000fe80000100800 */
[----:B------:R-:W3:Y:S01]  /*150f50*/  LDL.LU R13, [R1+0x57fc] ;  /* 0x0057fc00010d7983 */ /* 0x000ee20000300800 */
[----:B------:R-:W-:-:S04]  /*150f60*/  SHF.R.U32.HI R22, RZ, 0x8, R20 ;  /* 0x00000008ff167819 */ /* 0x000fc80000011614 */
[----:B------:R-:W-:-:S04]  /*150f70*/  LOP3.LUT R22, R22, 0xffff, RZ, 0xc0, !PT ;  /* 0x0000ffff16167812 */ /* 0x000fc800078ec0ff */
[----:B------:R-:W-:-:S05]  /*150f80*/  PRMT R20, R22, 0x3340, R0 ;  /* 0x0000334016147816 */ /* 0x000fca0000000000 */
[----:B------:R0:W-:Y:S01]  /*150f90*/  STL [R1+0x224], R20 ;  /* 0x0002241401007387 */ /* 0x0001e20000100800 */
[----:B--2---:R-:W-:-:S03]  /*150fa0*/  SHF.R.U32.HI R22, RZ, 0x8, R11 ;  /* 0x00000008ff167819 */ /* 0x004fc6000001160b */
[----:B------:R-:W2:Y:S01]  /*150fb0*/  LDL.LU R11, [R1+0x57f8] ;  /* 0x0057f800010b7983 */ /* 0x000ea20000300800 */
[----:B------:R-:W-:Y:S02]  /*150fc0*/  LOP3.LUT R21, R21, 0xffff, RZ, 0xc0, !PT ;  /* 0x0000ffff15157812 */ /* 0x000fe400078ec0ff */
[----:B------:R-:W-:Y:S01]  /*150fd0*/  LOP3.LUT R22, R22, 0xffff, RZ, 0xc0, !PT ;  /* 0x0000ffff16167812 */ /* 0x000fe200078ec0ff */
[----:B0-----:R-:W2:Y:S01]  /*150fe0*/  LDL.LU R20, [R1+0x29f8] ;  /* 0x0029f80001147983 */ /* 0x001ea20000300800 */
[--C-:B------:R-:W-:Y:S02]  /*150ff0*/  PRMT R25, R21, 0x3340, R0.reuse ;  /* 0x0000334015197816 */ /* 0x100fe40000000000 */
[----:B------:R-:W-:Y:S02]  /*151000*/  PRMT R23, R22, 0x3340, R0 ;  /* 0x0000334016177816 */ /* 0x000fe40000000000 */
[----:B----4-:R-:W-:Y:S01]  /*151010*/  SHF.R.U32.HI R21, RZ, 0x8, R24 ;  /* 0x00000008ff157819 */ /* 0x010fe20000011618 */
[----:B------:R-:W-:Y:S03]  /*151020*/  STL [R1+0x220], R25 ;  /* 0x0002201901007387 */ /* 0x000fe60000100800 */
[----:B------:R-:W-:Y:S01]  /*151030*/  LOP3.LUT R21, R21, 0xffff, RZ, 0xc0, !PT ;  /* 0x0000ffff15157812 */ /* 0x000fe200078ec0ff */
[----:B------:R0:W-:Y:S03]  /*151040*/  STL [R1+0x21c], R23 ;  /* 0x00021c1701007387 */ /* 0x0001e60000100800 */
[----:B0-----:R-:W-:-:S05]  /*151050*/  PRMT R23, R21, 0x3340, R0 ;  /* 0x0000334015177816 */ /* 0x001fca0000000000 */
[----:B------:R0:W-:Y:S01]  /*151060*/  STL [R1+0x20c], R23 ;  /* 0x00020c1701007387 */ /* 0x0001e20000100800 */
[----:B---3--:R-:W-:-:S03]  /*151070*/  SHF.R.U32.HI R21, RZ, 0x8, R13 ;  /* 0x00000008ff157819 */ /* 0x008fc6000001160d */
        /* <DEDUP_REMOVED lines=8> */
[----:B------:R-:W-:Y:S02]  /*151100*/  LOP3.LUT R22, R22, 0xffff, RZ, 0xc0, !PT ;  /* 0x0000ffff16167812 */ /* 0x000fe400078ec0ff */
[----:B------:R-:W-:Y:S02]  /*151110*/  LOP3.LUT R25, R18, 0xffff, RZ, 0xc0, !PT ;  /* 0x0000ffff12197812 */ /* 0x000fe400078ec0ff */
[----:B------:R-:W-:Y:S02]  /*151120*/  PRMT R21, R21, 0x3340, R0 ;  /* 0x0000334015157816 */ /* 0x000fe40000000000 */
[----:B0-----:R-:W-:Y:S02]  /*151130*/  LOP3.LUT R23, R28, 0xffff, RZ, 0xc0, !PT ;  /* 0x0000ffff1c177812 */ /* 0x001fe400078ec0ff */
[----:B------:R-:W-:-:S02]  /*151140*/  LOP3.LUT R24, R29, 0xffff, RZ, 0xc0, !PT ;  /* 0x0000ffff1d187812 */ /* 0x000fc400078ec0ff */
[----:B-1----:R-:W-:Y:S01]  /*151150*/  PRMT R19, R22, 0x3340, R0 ;  /* 0x0000334016137816 */ /* 0x002fe20000000000 */
[----:B------:R0:W-:Y:S01]  /*151160*/  STL [R1+0x1ec], R21 ;  /* 0x0001ec1501007387 */ /* 0x0001e20000100800 */
[----:B------:R-:W-:Y:S02]  /*151170*/  PRMT R22, R25, 0x3340, R24 ;  /* 0x0000334019167816 */ /* 0x000fe40000000018 */
[----:B0-----:R-:W-:-:S04]  /*151180*/  PRMT R21, R23, 0x3340, R0 ;  /* 0x0000334017157816 */ /* 0x001fc80000000000 */
[----:B------:R-:W-:Y:S02]  /*151190*/  PRMT R18, R22, 0x5410, R21 ;  /* 0x0000541016127816 */ /* 0x000fe40000000015 */
[----:B------:R-:W-:Y:S02]  /*1511a0*/  SHF.R.U32.HI R22, RZ, 0x8, R25 ;  /* 0x00000008ff167819 */ /* 0x000fe40000011619 */
[----:B------:R-:W-:Y:S02]  /*1511b0*/  SHF.R.U32.HI R21, RZ, 0x8, R24 ;  /* 0x00000008ff157819 */ /* 0x000fe40000011618 */
[----:B------:R-:W-:Y:S02]  /*1511c0*/  LOP3.LUT R22, R22, 0xffff, RZ, 0xc0, !PT ;  /* 0x0000ffff16167812 */ /* 0x000fe400078ec0ff */
[----:B------:R-:W-:Y:S01]  /*1511d0*/  LOP3.LUT R21, R21, 0xffff, RZ, 0xc0, !PT ;  /* 0x0000ffff15157812 */ /* 0x000fe200078ec0ff */
[----:B------:R0:W-:Y:S04]  /*1511e0*/  STL [R1+0x1dc], R19 ;  /* 0x0001dc1301007387 */ /* 0x0001e80000100800 */
[----:B------:R-:W4:Y:S04]  /*1511f0*/  LDL.LU R28, [R1+0x2a48] ;  /* 0x002a4800011c7983 */ /* 0x000f280000300800 */
[----:B------:R1:W-:Y:S01]  /*151200*/  STL [R1+0x8ac], R18 ;  /* 0x0008ac1201007387 */ /* 0x0003e20000100800 */
[----:B0-----:R-:W-:-:S02]  /*151210*/  PRMT R19, R22, 0x3340, R21 ;  /* 0x0000334016137816 */ /* 0x001fc40000000015 */
[----:B---3--:R-:W-:-:S03]  /*151220*/  SHF.R.U32.HI R21, RZ, 0x8, R13 ;  /* 0x00000008ff157819 */ /* 0x008fc6000001160d */
[----:B------:R-:W-:Y:S04]  /*151230*/  STL [R1+0x3e4], R19 ;  /* 0x0003e41301007387 */ /* 0x000fe80000100800 */
[----:B------:R-:W3:Y:S01]  /*151240*/  LDL.LU R13, [R1+0x57ec] ;  /* 0x0057ec00010d7983 */ /* 0x000ee20000300800 */
[----:B------:R-:W-:Y:S02]  /*151250*/  SHF.R.U32.HI R23, RZ, 0x8, R23 ;  /* 0x00000008ff177819 */ /* 0x000fe40000011617 */
[----:B------:R-:W-:Y:S02]  /*151260*/  LOP3.LUT R21, R21, 0xffff, RZ, 0xc0, !PT ;  /* 0x0000ffff15157812 */ /* 0x000fe400078ec0ff */
[----:B------:R-:W-:Y:S02]  /*151270*/  LOP3.LUT R23, R23, 0xffff, RZ, 0xc0, !PT ;  /* 0x0000ffff17177812 */ /* 0x000fe400078ec0ff */
[----:B------:R-:W-:-:S02]  /*151280*/  SHF.R.U32.HI R22, RZ, 0x8, R20 ;  /* 0x00000008ff167819 */ /* 0x000fc40000011614 */
[--C-:B------:R-:W-:Y:S02]  /*151290*/  PRMT R20, R21, 0x3340, R0.reuse ;  /* 0x0000334015147816 */ /* 0x100fe40000000000 */
[----:B-1----:R-:W-:-:S05]  /*1512a0*/  PRMT R18, R23, 0x3340, R0 ;  /* 0x0000334017127816 */ /* 0x002fca0000000000 */
[----:B------:R0:W-:Y:S04]  /*1512b0*/  STL [R1+0x19c], R18 ;  /* 0x00019c1201007387 */ /* 0x0001e80000100800 */
[----:B------:R-:W4:Y:S04]  /*1512c0*/  LDL.LU R24, [R1+0x2b98] ;  /* 0x002b980001187983 */ /* 0x000f280000300800 */
[----:B------:R-:W-:Y:S01]  /*1512d0*/  STL [R1+0x57b8], R20 ;  /* 0x0057b81401007387 */ /* 0x000fe20000100800 */
[----:B--2---:R-:W-:-:S03]  /*1512e0*/  SHF.R.U32.HI R21, RZ, 0x8, R11 ;  /* 0x00000008ff157819 */ /* 0x004fc6000001160b */
[----:B------:R-:W2:Y:S01]  /*1512f0*/  LDL.LU R11, [R1+0x57e8] ;  /* 0x0057e800010b7983 */ /* 0x000ea20000300800 */
[----:B------:R-:W-:-:S04]  /*151300*/  LOP3.LUT R22, R22, 0xffff, RZ, 0xc0, !PT ;  /* 0x0000ffff16167812 */ /* 0x000fc800078ec0ff */
[----:B0-----:R-:W-:-:S05]  /*151310*/  PRMT R18, R22, 0x3340, R0 ;  /* 0x0000334016127816 */ /* 0x001fca0000000000 */
[----:B------:R0:W-:Y:S01]  /*151320*/  STL [R1+0x17c], R18 ;  /* 0x00017c1201007387 */ /* 0x0001e20000100800 */
[----:B------:R-:W-:-:S04]  /*151330*/  LOP3.LUT R21, R21, 0xffff, RZ, 0xc0, !PT ;  /* 0x0000ffff15157812 */ /* 0x000fc800078ec0ff */
[----:B------:R-:W-:Y:S02]  /*151340*/  PRMT R19, R21, 0x3340, R0 ;  /* 0x0000334015137816 */ /* 0x000fe40000000000 */
[----:B---3--:R-:W-:Y:S02]  /*151350*/  SHF.R.U32.HI R22, RZ, 0x8, R13 ;  /* 0x00000008ff167819 */ /* 0x008fe4000001160d */
[----:B------:R-:W3:Y:S04]  /*151360*/  LDL.LU R13, [R1+0x57e4] ;  /* 0x0057e400010d7983 */ /* 0x000ee80000300800 */
[----:B------:R-:W3:Y:S01]  /*151370*/  LDL.LU R25, [R1+0x3b8] ;  /* 0x0003b80001197983 */ /* 0x000ee20000300800 */
[----:B------:R-:W-:-:S03]  /*151380*/  LOP3.LUT R22, R22, 0xffff, RZ, 0xc0, !PT ;  /* 0x0000ffff16167812 */ /* 0x000fc600078ec0ff */
[----:B------:R1:W-:Y:S01]  /*151390*/  STL [R1+0x16c], R19 ;  /* 0x00016c1301007387 */ /* 0x0003e20000100800 */
[----:B0-----:R-:W-:-:S03]  /*1513a0*/  PRMT R18, R22, 0x3340, R0 ;  /* 0x0000334016127816 */ /* 0x001fc60000000000 */
[----:B-1----:R-:W3:Y:S04]  /*1513b0*/  LDL.LU R19, [R1+0x63c] ;  /* 0x00063c0001137983 */ /* 0x002ee80000300800 */
[----:B------:R0:W-:Y:S04]  /*1513c0*/  STL [R1+0x15c], R18 ;  /* 0x00015c1201007387 */ /* 0x0001e80000100800 */
[----:B0-----:R-:W3:Y:S04]  /*1513d0*/  LDL.LU R18, [R1+0x4c74] ;  /* 0x004c740001127983 */ /* 0x001ee80000300800 */
[----:B------:R-:W3:Y:S01]  /*1513e0*/  LDL.LU R29, [R1+0x4c7c] ;  /* 0x004c7c00011d7983 */ /* 0x000ee20000300800 */
[----:B--2---:R-:W-:-:S03]  /*1513f0*/  SHF.R.U32.HI R22, RZ, 0x8, R11 ;  /* 0x00000008ff167819 */ /* 0x004fc6000001160b */
[----:B------:R-:W2:Y:S01]  /*151400*/  LDL.LU R11, [R1+0x57e0] ;  /* 0x0057e000010b7983 */ /* 0x000ea20000300800 */
[----:B----4-:R-:W-:-:S03]  /*151410*/  SHF.R.U32.HI R21, RZ, 0x8, R28 ;  /* 0x00000008ff157819 */ /* 0x010fc6000001161c */
[----:B------:R-:W4:Y:S01]  /*151420*/  LDL.LU R28, [R1+0x4c80] ;  /* 0x004c8000011c7983 */ /* 0x000f220000300800 */
[----:B------:R-:W-:-:S04]  /*151430*/  LOP3.LUT R21, R21, 0xffff, RZ, 0xc0, !PT ;  /* 0x0000ffff15157812 */ /* 0x000fc800078ec0ff */
[----:B------:R-:W-:-:S05]  /*151440*/  PRMT R23, R21, 0x3340, R0 ;  /* 0x0000334015177816 */ /* 0x000fca0000000000 */
[----:B------:R0:W-:Y:S01]  /*151450*/  STL [R1+0x14c], R23 ;  /* 0x00014c1701007387 */ /* 0x0001e20000100800 */
[----:B------:R-:W-:-:S04]  /*151460*/  LOP3.LUT R22, R22, 0xffff, RZ, 0xc0, !PT ;  /* 0x0000ffff16167812 */ /* 0x000fc800078ec0ff */
[----:B------:R-:W-:Y:S02]  /*151470*/  PRMT R20, R22, 0x3340, R0 ;  /* 0x0000334016147816 */ /* 0x000fe40000000000 */
[----:B------:R-:W-:Y:S02]  /*151480*/  SHF.R.U32.HI R22, RZ, 0x8, R26 ;  /* 0x00000008ff167819 */ /* 0x000fe4000001161a */
[----:B0-----:R-:W-:Y:S02]  /*151490*/  SHF.R.U32.HI R23, RZ, 0x8, R27 ;  /* 0x00000008ff177819 */ /* 0x001fe4000001161b */
[----:B------:R-:W-:Y:S02]  /*1514a0*/  LOP3.LUT R22, R22, 0xffff, RZ, 0xc0, !PT ;  /* 0x0000ffff16167812 */ /* 0x000fe400078ec0ff */
[----:B------:R-:W-:Y:S02]  /*1514b0*/  LOP3.LUT R23, R23, 0xffff, RZ, 0xc0, !PT ;  /* 0x0000ffff17177812 */ /* 0x000fe400078ec0ff */
[----:B---3--:R-:W-:-:S02]  /*1514c0*/  SHF.R.U32.HI R21, RZ, 0x8, R13 ;  /* 0x00000008ff157819 */ /* 0x008fc4000001160d */
[----:B------:R-:W3:Y:S02]  /*1514d0*/  LDL.LU R13, [R1+0x57dc] ;  /* 0x0057dc00010d7983 */ /* 0x000ee40000300800 */
[----:B------:R-:W-:-:S04]  /*1514e0*/  LOP3.LUT R21, R21, 0xffff, RZ, 0xc0, !PT ;  /* 0x0000ffff15157812 */ /* 0x000fc800078ec0ff */
[----:B------:R-:W-:Y:S02]  /*1514f0*/  PRMT R26, R21, 0x3340, R0 ;  /* 0x00003340151a7816 */ /* 0x000fe40000000000 */
[----:B------:R-:W-:Y:S01]  /*151500*/  SHF.R.U32.HI R21, RZ, 0x8, R3 ;  /* 0x00000008ff157819 */ /* 0x000fe20000011603 */
[----:B------:R0:W-:Y:S03]  /*151510*/  STL [R1+0x13c], R20 ;  /* 0x00013c1401007387 */ /* 0x0001e60000100800 */
[----:B------:R-:W-:Y:S01]  /*151520*/  LOP3.LUT R21, R21, 0xffff, RZ, 0xc0, !PT ;  /* 0x0000ffff15157812 */ /* 0x000fe200078ec0ff */
[----:B------:R-:W-:Y:S04]  /*151530*/  STL [R1+0x12c], R26 ;  /* 0x00012c1a01007387 */ /* 0x000fe80000100800 */
[----:B------:R-:W4:Y:S01]  /*151540*/  LDL.LU R3, [R1+0x57d8] ;  /* 0x0057d80001037983 */ /* 0x000f220000300800 */
[----:B0-----:R-:W-:-:S02]  /*151550*/  PRMT R20, R23, 0x3340, R22 ;  /* 0x0000334017147816 */ /* 0x001fc40000000016 */
[----:B------:R-:W-:-:S03]  /*151560*/  PRMT R23, R21, 0x3340, R0 ;  /* 0x0000334015177816 */ /* 0x000fc60000000000 */
[----:B------:R0:W-:Y:S04]  /*151570*/  STL [R1+0x3f4], R20 ;  /* 0x0003f41401007387 */ /* 0x0001e80000100800 */
[----:B------:R-:W-:Y:S01]  /*151580*/  STL [R1+0x11c], R23 ;  /* 0x00011c1701007387 */ /* 0x000fe20000100800 */
[----:B--2---:R-:W-:-:S03]  /*151590*/  SHF.R.U32.HI R21, RZ, 0x8, R11 ;  /* 0x00000008ff157819 */ /* 0x004fc6000001160b */
[----:B------:R-:W2:Y:S01]  /*1515a0*/  LDL.LU R11, [R1+0x57d4] ;  /* 0x0057d400010b7983 */ /* 0x000ea20000300800 */
[----:B------:R-:W-:-:S04]  /*1515b0*/  SHF.R.U32.HI R22, RZ, 0x8, R24 ;  /* 0x00000008ff167819 */ /* 0x000fc80000011618 */
[----:B------:R-:W-:-:S04]  /*1515c0*/  LOP3.LUT R22, R22, 0xffff, RZ, 0xc0, !PT ;  /* 0x0000ffff16167812 */ /* 0x000fc800078ec0ff */
[----:B0-----:R-:W-:Y:S02]  /*1515d0*/  PRMT R20, R22, 0x3340, R0 ;  /* 0x0000334016147816 */ /* 0x001fe40000000000 */
[----:B------:R-:W-:-:S03]  /*1515e0*/  LOP3.LUT R21, R21, 0xffff, RZ, 0xc0, !PT ;  /* 0x0000ffff15157812 */ /* 0x000fc600078ec0ff */
[----:B------:R0:W-:Y:S02]  /*1515f0*/  STL [R1+0x10c], R20 ;  /* 0x00010c1401007387 */ /* 0x0001e40000100800 */
[----:B0-----:R-:W-:Y:S02]  /*151600*/  PRMT R20, R21, 0x3340, R0 ;  /* 0x0000334015147816 */ /* 0x001fe40000000000 */
[----:B------:R-:W-:-:S04]  /*151610*/  SHF.R.U32.HI R21, RZ, 0x8, R18 ;  /* 0x00000008ff157819 */ /* 0x000fc80000011612 */
[----:B------:R-:W-:Y:S02]  /*151620*/  LOP3.LUT R21, R21, 0xffff, RZ, 0xc0, !PT ;  /* 0x0000ffff15157812 */ /* 0x000fe400078ec0ff */
[----:B---3--:R-:W-:-:S04]  /*151630*/  SHF.R.U32.HI R22, RZ, 0x8, R13 ;  /* 0x00000008ff167819 */ /* 0x008fc8000001160d */
[----:B------:R-:W-:-:S04]  /*151640*/  LOP3.LUT R22, R22, 0xffff, RZ, 0xc0, !PT ;  /* 0x0000ffff16167812 */ /* 0x000fc800078ec0ff */
[----:B------:R-:W-:Y:S02]  /*151650*/  PRMT R13, R22, 0x3340, R0 ;  /* 0x00003340160d7816 */ /* 0x000fe40000000000 */
[----:B------:R-:W-:-:S03]  /*151660*/  SHF.R.U32.HI R22, RZ, 0x8, R29 ;  /* 0x00000008ff167819 */ /* 0x000fc6000001161d */
[----:B------:R0:W-:Y:S01]  /*151670*/  STL [R1+0x5754], R13 ;  /* 0x0057540d01007387 */ /* 0x0001e20000100800 */
[----:B------:R-:W-:-:S03]  /*151680*/  LOP3.LUT R22, R22, 0xffff, RZ, 0xc0, !PT ;  /* 0x0000ffff16167812 */ /* 0x000fc600078ec0ff */
[----:B------:R-:W-:Y:S01]  /*151690*/  STL [R1+0xfc], R20 ;  /* 0x0000fc1401007387 */ /* 0x000fe20000100800 */
[----:B------:R-:W-:Y:S02]  /*1516a0*/  PRMT R18, R21, 0x3340, R0 ;  /* 0x0000334015127816 */ /* 0x000fe40000000000 */
[----:B0-----:R-:W-:-:S05]  /*1516b0*/  PRMT R13, R19, 0x5410, R25 ;  /* 0x00005410130d7816 */ /* 0x001fca0000000019 */
[----:B------:R0:W-:Y:S04]  /*1516c0*/  STL [R1+0x74c], R13 ;  /* 0x00074c0d01007387 */ /* 0x0001e80000100800 */
[----:B------:R-:W-:Y:S01]  /*1516d0*/  STL [R1+0xdc], R18 ;  /* 0x0000dc1201007387 */ /* 0x000fe20000100800 */
[----:B0-----:R-:W-:-:S05]  /*1516e0*/  PRMT R13, R22, 0x3340, R0 ;  /* 0x00003340160d7816 */ /* 0x001fca0000000000 */
[----:B------:R0:W-:Y:S01]  /*1516f0*/  STL [R1+0xcc], R13 ;  /* 0x0000cc0d01007387 */ /* 0x0001e20000100800 */
[----:B--2---:R-:W-:-:S03]  /*151700*/  SHF.R.U32.HI R22, RZ, 0x8, R11 ;  /* 0x00000008ff167819 */ /* 0x004fc6000001160b */
[----:B------:R-:W2:Y:S01]  /*151710*/  LDL.LU R11, [R1+0x57d0] ;  /* 0x0057d000010b7983 */ /* 0x000ea20000300800 */
[----:B----4-:R-:W-:Y:S02]  /*151720*/  SHF.R.U32.HI R21, RZ, 0x8, R28 ;  /* 0x00000008ff157819 */ /* 0x010fe4000001161c */
[----:B------:R-:W-:Y:S02]  /*151730*/  LOP3.LUT R22, R22, 0xffff, RZ, 0xc0, !PT ;  /* 0x0000ffff16167812 */ /* 0x000fe400078ec0ff */
[----:B------:R-:W-:Y:S02]  /*151740*/  LOP3.LUT R21, R21, 0xffff, RZ, 0xc0, !PT ;  /* 0x0000ffff15157812 */ /* 0x000fe400078ec0ff */
[--C-:B0-----:R-:W-:Y:S02]  /*151750*/  PRMT R13, R22, 0x3340, R0.reuse ;  /* 0x00003340160d7816 */ /* 0x101fe40000000000 */
[----:B------:R-:W-:Y:S02]  /*151760*/  SHF.R.U32.HI R22, RZ, 0x8, R17 ;  /* 0x00000008ff167819 */ /* 0x000fe40000011611 */
[----:B------:R-:W-:-:S02]  /*151770*/  PRMT R18, R21, 0x3340, R0 ;  /* 0x0000334015127816 */ /* 0x000fc40000000000 */
[----:B------:R-:W-:Y:S02]  /*151780*/  SHF.R.U32.HI R21, RZ, 0x8, R16 ;  /* 0x00000008ff157819 */ /* 0x000fe40000011610 */
[----:B------:R-:W-:Y:S02]  /*151790*/  SHF.R.U32.HI R23, RZ, 0x8, R9 ;  /* 0x00000008ff177819 */ /* 0x000fe40000011609 */
[----:B------:R-:W-:Y:S02]  /*1517a0*/  LOP3.LUT R22, R22, 0xffff, RZ, 0xc0, !PT ;  /* 0x0000ffff16167812 */ /* 0x000fe400078ec0ff */
[----:B------:R-:W-:Y:S02]  /*1517b0*/  LOP3.LUT R21, R21, 0xffff, RZ, 0xc0, !PT ;  /* 0x0000ffff15157812 */ /* 0x000fe400078ec0ff */
[----:B------:R-:W-:Y:S01]  /*1517c0*/  LOP3.LUT R23, R23, 0xffff, RZ, 0xc0, !PT ;  /* 0x0000ffff17177812 */ /* 0x000fe200078ec0ff */
[----:B------:R-:W-:Y:S04]  /*1517d0*/  STL [R1+0xbc], R18 ;  /* 0x0000bc1201007387 */ /* 0x000fe80000100800 */
[----:B------:R0:W-:Y:S01]  /*1517e0*/  STL [R1+0xac], R13 ;  /* 0x0000ac0d01007387 */ /* 0x0001e20000100800 */
[----:B------:R-:W-:-:S02]  /*1517f0*/  PRMT R28, R22, 0x3340, R21 ;  /* 0x00003340161c7816 */ /* 0x000fc40000000015 */
[----:B------:R-:W-:Y:S01]  /*151800*/  PRMT R9, R23, 0x3340, R0 ;  /* 0x0000334017097816 */ /* 0x000fe20000000000 */
[----:B------:R-:W3:Y:S04]  /*151810*/  LDL.LU R20, [R1+0x4cb0] ;  /* 0x004cb00001147983 */ /* 0x000ee80000300800 */
[----:B------:R-:W4:Y:S04]  /*151820*/  LDL.LU R24, [R1+0x4cbc] ;  /* 0x004cbc0001187983 */ /* 0x000f280000300800 */
[----:B------:R-:W3:Y:S04]  /*151830*/  LDL.LU R25, [R1+0x4cc0] ;  /* 0x004cc00001197983 */ /* 0x000ee80000300800 */
[----:B------:R-:W-:Y:S04]  /*151840*/  STL [R1+0x5758], R28 ;  /* 0x0057581c01007387 */ /* 0x000fe80000100800 */
[----:B------:R1:W-:Y:S01]  /*151850*/  STL [R1+0x57bc], R9 ;  /* 0x0057bc0901007387 */ /* 0x0003e20000100800 */
[----:B--2---:R-:W-:-:S03]  /*151860*/  SHF.R.U32.HI R21, RZ, 0x8, R11 ;  /* 0x00000008ff157819 */ /* 0x004fc6000001160b */
[----:B------:R-:W2:Y:S01]  /*151870*/  LDL.LU R11, [R1+0x57cc] ;  /* 0x0057cc00010b7983 */ /* 0x000ea20000300800 */
[----:B------:R-:W-:Y:S02]  /*151880*/  SHF.R.U32.HI R23, RZ, 0x8, R15 ;  /* 0x00000008ff177819 */ /* 0x000fe4000001160f */
[----:B------:R-:W-:Y:S02]  /*151890*/  SHF.R.U32.HI R22, RZ, 0x8, R7 ;  /* 0x00000008ff167819 */ /* 0x000fe40000011607 */
[----:B------:R-:W-:Y:S01]  /*1518a0*/  LOP3.LUT R21, R21, 0xffff, RZ, 0xc0, !PT ;  /* 0x0000ffff15157812 */ /* 0x000fe200078ec0ff */
[----:B------:R-:W3:Y:S01]  /*1518b0*/  LDL.LU R19, [R1+0x3c4] ;  /* 0x0003c40001137983 */ /* 0x000ee20000300800 */
[----:B------:R-:W-:Y:S02]  /*1518c0*/  LOP3.LUT R23, R23, 0xffff, RZ, 0xc0, !PT ;  /* 0x0000ffff17177812 */ /* 0x000fe400078ec0ff */
[----:B------:R-:W-:Y:S02]  /*1518d0*/  LOP3.LUT R22, R22, 0xffff, RZ, 0xc0, !PT ;  /* 0x0000ffff16167812 */ /* 0x000fe400078ec0ff */
[----:B0-----:R-:W-:Y:S01]  /*1518e0*/  PRMT R13, R21, 0x3340, R0 ;  /* 0x00003340150d7816 */ /* 0x001fe20000000000 */
[----:B------:R-:W3:Y:S04]  /*1518f0*/  LDL.LU R17, [R1+0x670] ;  /* 0x0006700001117983 */ /* 0x000ee80000300800 */
[----:B------:R-:W3:Y:S01]  /*151900*/  LDL.LU R18, [R1+0x4cc8] ;  /* 0x004cc80001127983 */ /* 0x000ee20000300800 */
[----:B-1----:R-:W-:-:S03]  /*151910*/  PRMT R9, R23, 0x3340, R22 ;  /* 0x0000334017097816 */ /* 0x002fc60000000016 */
[----:B------:R-:W3:Y:S04]  /*151920*/  LDL.LU R7, [R1+0x4ccc] ;  /* 0x004ccc0001077983 */ /* 0x000ee80000300800 */
[----:B------:R0:W-:Y:S04]  /*151930*/  STL [R1+0xa4], R13 ;  /* 0x0000a40d01007387 */ /* 0x0001e80000100800 */
[----:B------:R-:W3:Y:S04]  /*151940*/  LDL.LU R16, [R1+0x3c0] ;  /* 0x0003c00001107983 */ /* 0x000ee80000300800 */
[----:B------:R1:W-:Y:S04]  /*151950*/  STL [R1+0x408], R9 ;  /* 0x0004080901007387 */ /* 0x0003e80000100800 */
[----:B------:R-:W3:Y:S01]  /*151960*/  LDL.LU R15, [R1+0x698] ;  /* 0x00069800010f7983 */ /* 0x000ee20000300800 */
[----:B------:R-:W-:-:S03]  /*151970*/  SHF.R.U32.HI R21, RZ, 0x8, R14 ;  /* 0x00000008ff157819 */ /* 0x000fc6000001160e */
[----:B------:R-:W3:Y:S04]  /*151980*/  LDL.LU R29, [R1+0x4cd0] ;  /* 0x004cd000011d7983 */ /* 0x000ee80000300800 */
[----:B------:R-:W3:Y:S01]  /*151990*/  LDL.LU R14, [R1+0x56dc] ;  /* 0x0056dc00010e7983 */ /* 0x000ee20000300800 */
[----:B--2---:R-:W-:-:S03]  /*1519a0*/  SHF.R.U32.HI R22, RZ, 0x8, R11 ;  /* 0x00000008ff167819 */ /* 0x004fc6000001160b */
[----:B------:R-:W2:Y:S01]  /*1519b0*/  LDL.LU R11, [R1+0x57c8] ;  /* 0x0057c800010b7983 */ /* 0x000ea20000300800 */
[----:B------:R-:W-:Y:S02]  /*1519c0*/  LOP3.LUT R21, R21, 0xffff, RZ, 0xc0, !PT ;  /* 0x0000ffff15157812 */ /* 0x000fe400078ec0ff */
[----:B------:R-:W-:Y:S02]  /*1519d0*/  LOP3.LUT R22, R22, 0xffff, RZ, 0xc0, !PT ;  /* 0x0000ffff16167812 */ /* 0x000fe400078ec0ff */
[--C-:B0-----:R-:W-:Y:S02]  /*1519e0*/  PRMT R13, R21, 0x3340, R0.reuse ;  /* 0x00003340150d7816 */ /* 0x101fe40000000000 */
[----:B-1----:R-:W-:Y:S02]  /*1519f0*/  PRMT R9, R22, 0x3340, R0 ;  /* 0x0000334016097816 */ /* 0x002fe40000000000 */
[----:B----4-:R-:W-:Y:S02]  /*151a00*/  SHF.R.U32.HI R22, RZ, 0x8, R24 ;  /* 0x00000008ff167819 */ /* 0x010fe40000011618 */
[----:B---3--:R-:W-:-:S02]  /*151a10*/  SHF.R.U32.HI R21, RZ, 0x8, R20 ;  /* 0x00000008ff157819 */ /* 0x008fc40000011614 */
[----:B------:R-:W-:Y:S02]  /*151a20*/  LOP3.LUT R22, R22, 0xffff, RZ, 0xc0, !PT ;  /* 0x0000ffff16167812 */ /* 0x000fe400078ec0ff */
[----:B------:R-:W-:Y:S01]  /*151a30*/  LOP3.LUT R21, R21, 0xffff, RZ, 0xc0, !PT ;  /* 0x0000ffff15157812 */ /* 0x000fe200078ec0ff */
[----:B------:R0:W-:Y:S04]  /*151a40*/  STL [R1+0xa0], R13 ;  /* 0x0000a00d01007387 */ /* 0x0001e80000100800 */
[----:B------:R1:W-:Y:S01]  /*151a50*/  STL [R1+0x9c], R9 ;  /* 0x00009c0901007387 */ /* 0x0003e20000100800 */
[--C-:B0-----:R-:W-:Y:S02]  /*151a60*/  PRMT R13, R21, 0x3340, R0.reuse ;  /* 0x00003340150d7816 */ /* 0x101fe40000000000 */
[----:B-1----:R-:W-:-:S02]  /*151a70*/  PRMT R9, R22, 0x3340, R0 ;  /* 0x0000334016097816 */ /* 0x002fc40000000000 */
[----:B------:R-:W-:-:S04]  /*151a80*/  SHF.R.U32.HI R21, RZ, 0x8, R25 ;  /* 0x00000008ff157819 */ /* 0x000fc80000011619 */
[----:B------:R-:W-:Y:S01]  /*151a90*/  LOP3.LUT R21, R21, 0xffff, RZ, 0xc0, !PT ;  /* 0x0000ffff15157812 */ /* 0x000fe200078ec0ff */
[----:B------:R-:W-:Y:S04]  /*151aa0*/  STL [R1+0x98], R13 ;  /* 0x0000980d01007387 */ /* 0x000fe80000100800 */
[----:B------:R0:W-:Y:S02]  /*151ab0*/  STL [R1+0x94], R9 ;  /* 0x0000940901007387 */ /* 0x0001e40000100800 */
[----:B0-----:R-:W-:Y:S02]  /*151ac0*/  PRMT R9, R21, 0x3340, R0 ;  /* 0x0000334015097816 */ /* 0x001fe40000000000 */
[----:B------:R-:W-:Y:S02]  /*151ad0*/  SHF.R.U32.HI R26, RZ, 0x8, R7 ;  /* 0x00000008ff1a7819 */ /* 0x000fe40000011607 */
[----:B--2---:R-:W-:-:S04]  /*151ae0*/  SHF.R.U32.HI R22, RZ, 0x8, R11 ;  /* 0x00000008ff167819 */ /* 0x004fc8000001160b */
[----:B------:R-:W-:-:S04]  /*151af0*/  LOP3.LUT R22, R22, 0xffff, RZ, 0xc0, !PT ;  /* 0x0000ffff16167812 */ /* 0x000fc800078ec0ff */
[----:B------:R-:W-:-:S05]  /*151b00*/  PRMT R11, R22, 0x3340, R0 ;  /* 0x00003340160b7816 */ /* 0x000fca0000000000 */
[----:B------:R-:W-:Y:S04]  /*151b10*/  STL [R1+0x5734], R11 ;  /* 0x0057340b01007387 */ /* 0x000fe80000100800 */
[----:B------:R0:W-:Y:S02]  /*151b20*/  STL [R1+0x90], R9 ;  /* 0x0000900901007387 */ /* 0x0001e40000100800 */
[----:B0-----:R-:W-:-:S05]  /*151b30*/  PRMT R9, R17, 0x5410, R19 ;  /* 0x0000541011097816 */ /* 0x001fca0000000013 */
[----:B------:R0:W-:Y:S04]  /*151b40*/  STL [R1+0x75c], R9 ;  /* 0x00075c0901007387 */ /* 0x0001e80000100800 */
[----:B------:R-:W2:Y:S01]  /*151b50*/  LDL.LU R7, [R1+0x56e0] ;  /* 0x0056e00001077983 */ /* 0x000ea20000300800 */
[----:B------:R-:W-:Y:S02]  /*151b60*/  SHF.R.U32.HI R27, RZ, 0x8, R18 ;  /* 0x00000008ff1b7819 */ /* 0x000fe40000011612 */
[----:B------:R-:W-:Y:S02]  /*151b70*/  SHF.R.U32.HI R25, RZ, 0x8, R29 ;  /* 0x00000008ff197819 */ /* 0x000fe4000001161d */
[----:B------:R-:W-:Y:S02]  /*151b80*/  SHF.R.U32.HI R24, RZ, 0x8, R14 ;  /* 0x00000008ff187819 */ /* 0x000fe4000001160e */
[----:B------:R-:W-:-:S02]  /*151b90*/  LOP3.LUT R26, R26, 0xffff, RZ, 0xc0, !PT ;  /* 0x0000ffff1a1a7812 */ /* 0x000fc400078ec0ff */
[----:B------:R-:W-:Y:S02]  /*151ba0*/  LOP3.LUT R27, R27, 0xffff, RZ, 0xc0, !PT ;  /* 0x0000ffff1b1b7812 */ /* 0x000fe400078ec0ff */
[----:B------:R-:W-:Y:S02]  /*151bb0*/  LOP3.LUT R25, R25, 0xffff, RZ, 0xc0, !PT ;  /* 0x0000ffff19197812 */ /* 0x000fe400078ec0ff */
[----:B------:R-:W-:Y:S02]  /*151bc0*/  LOP3.LUT R24, R24, 0xffff, RZ, 0xc0, !PT ;  /* 0x0000ffff18187812 */ /* 0x000fe400078ec0ff */
[--C-:B------:R-:W-:Y:S02]  /*151bd0*/  PRMT R26, R26, 0x3340, R0.reuse ;  /* 0x000033401a1a7816 */ /* 0x100fe40000000000 */
[----:B------:R-:W-:Y:S02]  /*151be0*/  PRMT R27, R27, 0x3340, R0 ;  /* 0x000033401b1b7816 */ /* 0x000fe40000000000 */
[----:B0-----:R-:W-:-:S02]  /*151bf0*/  PRMT R9, R15, 0x5410, R16 ;  /* 0x000054100f097816 */ /* 0x001fc40000000010 */
[--C-:B------:R-:W-:Y:S02]  /*151c00*/  PRMT R25, R25, 0x3340, R0.reuse ;  /* 0x0000334019197816 */ /* 0x100fe40000000000 */
[----:B------:R-:W-:Y:S01]  /*151c10*/  PRMT R24, R24, 0x3340, R0 ;  /* 0x0000334018187816 */ /* 0x000fe20000000000 */
[----:B------:R-:W-:Y:S04]  /*151c20*/  STL [R1+0x5738], R27 ;  /* 0x0057381b01007387 */ /* 0x000fe80000100800 */
[----:B------:R-:W-:Y:S04]  /*151c30*/  STL [R1+0x573c], R26 ;  /* 0x00573c1a01007387 */ /* 0x000fe80000100800 */
[----:B------:R-:W-:Y:S04]  /*151c40*/  STL [R1+0x73c], R9 ;  /* 0x00073c0901007387 */ /* 0x000fe80000100800 */
[----:B------:R-:W-:Y:S04]  /*151c50*/  STL [R1+0x5740], R25 ;  /* 0x0057401901007387 */ /* 0x000fe80000100800 */
[----:B------:R-:W-:Y:S01]  /*151c60*/  STL [R1+0x5744], R24 ;  /* 0x0057441801007387 */ /* 0x000fe20000100800 */
[----:B------:R-:W-:-:S03]  /*151c70*/  SHF.R.U32.HI R21, RZ, 0x8, R8 ;  /* 0x00000008ff157819 */ /* 0x000fc60000011608 */
[----:B------:R-:W3:Y:S01]  /*151c80*/  LDL.LU R8, [R1+0x56e4] ;  /* 0x0056e40001087983 */ /* 0x000ee20000300800 */
        /* <DEDUP_REMOVED lines=8> */
[----:B------:R-:W-:Y:S01]  /*151d10*/  STL [R1+0x57c4], R23 ;  /* 0x0057c41701007387 */ /* 0x000fe20000100800 */
[----:B--2---:R-:W-:-:S03]  /*151d20*/  SHF.R.U32.HI R22, RZ, 0x8, R7 ;  /* 0x00000008ff167819 */ /* 0x004fc60000011607 */
[----:B------:R-:W2:Y:S01]  /*151d30*/  LDL.LU R7, [R1+0x56e8] ;  /* 0x0056e80001077983 */ /* 0x000ea20000300800 */
[----:B------:R-:W-:Y:S02]  /*151d40*/  SHF.R.U32.HI R5, RZ, 0x8, R5 ;  /* 0x00000008ff057819 */ /* 0x000fe40000011605 */
[----:B------:R-:W-:Y:S02]  /*151d50*/  SHF.R.U32.HI R21, RZ, 0x8, R6 ;  /* 0x00000008ff157819 */ /* 0x000fe40000011606 */
[----:B------:R-:W-:Y:S02]  /*151d60*/  LOP3.LUT R5, R5, 0xffff, RZ, 0xc0, !PT ;  /* 0x0000ffff05057812 */ /* 0x000fe400078ec0ff */
[----:B------:R-:W-:-:S04]  /*151d70*/  LOP3.LUT R21, R21, 0xffff, RZ, 0xc0, !PT ;  /* 0x0000ffff15157812 */ /* 0x000fc800078ec0ff */
[----:B------:R-:W-:Y:S02]  /*151d80*/  PRMT R5, R5, 0x3340, R21 ;  /* 0x0000334005057816 */ /* 0x000fe40000000015 */
[----:B------:R-:W-:Y:S02]  /*151d90*/  SHF.R.U32.HI R21, RZ, 0x8, R4 ;  /* 0x00000008ff157819 */ /* 0x000fe40000011604 */
[----:B------:R-:W-:Y:S02]  /*151da0*/  SHF.R.U32.HI R3, RZ, 0x8, R3 ;  /* 0x00000008ff037819 */ /* 0x000fe40000011603 */
[----:B---3--:R-:W-:-:S04]  /*151db0*/  SHF.R.U32.HI R4, RZ, 0x8, R8 ;  /* 0x00000008ff047819 */ /* 0x008fc80000011608 */
[----:B------:R-:W-:Y:S02]  /*151dc0*/  LOP3.LUT R4, R4, 0xffff, RZ, 0xc0, !PT ;  /* 0x0000ffff04047812 */ /* 0x000fe400078ec0ff */
[----:B------:R-:W-:Y:S02]  /*151dd0*/  LOP3.LUT R3, R3, 0xffff, RZ, 0xc0, !PT ;  /* 0x0000ffff03037812 */ /* 0x000fe400078ec0ff */
[--C-:B------:R-:W-:Y:S01]  /*151de0*/  PRMT R4, R4, 0x3340, R0.reuse ;  /* 0x0000334004047816 */ /* 0x100fe20000000000 */
[----:B------:R-:W-:Y:S04]  /*151df0*/  STL [R1+0x41c], R5 ;  /* 0x00041c0501007387 */ /* 0x000fe80000100800 */
[----:B------:R0:W-:Y:S02]  /*151e00*/  STL [R1+0x1cc], R4 ;  /* 0x0001cc0401007387 */ /* 0x0001e40000100800 */
[----:B0-----:R-:W-:-:S05]  /*151e10*/  PRMT R4, R3, 0x3340, R0 ;  /* 0x0000334003047816 */ /* 0x001fca0000000000 */
[----:B------:R-:W-:Y:S04]  /*151e20*/  STL [R1+0x1bc], R4 ;  /* 0x0001bc0401007387 */ /* 0x000fe80000100800 */
[----:B------:R-:W3:Y:S04]  /*151e30*/  LDL.LU R27, [R1+0x56ec] ;  /* 0x0056ec00011b7983 */ /* 0x000ee80000300800 */
[----:B------:R-:W4:Y:S04]  /*151e40*/  LDL.LU R11, [R1+0x3cc] ;  /* 0x0003cc00010b7983 */ /* 0x000f280000300800 */
[----:B------:R-:W4:Y:S01]  /*151e50*/  LDL.LU R9, [R1+0x6a8] ;  /* 0x0006a80001097983 */ /* 0x000f220000300800 */
[----:B------:R-:W-:-:S04]  /*151e60*/  SHF.R.U32.HI R2, RZ, 0x8, R2 ;  /* 0x00000008ff027819 */ /* 0x000fc80000011602 */
[----:B------:R-:W-:-:S04]  /*151e70*/  LOP3.LUT R2, R2, 0xffff, RZ, 0xc0, !PT ;  /* 0x0000ffff02027812 */ /* 0x000fc800078ec0ff */
[----:B------:R-:W-:Y:S02]  /*151e80*/  PRMT R2, R2, 0x3340, R0 ;  /* 0x0000334002027816 */ /* 0x000fe40000000000 */
[----:B--2---:R-:W-:-:S04]  /*151e90*/  SHF.R.U32.HI R3, RZ, 0x8, R7 ;  /* 0x00000008ff037819 */ /* 0x004fc80000011607 */
[----:B------:R-:W-:-:S04]  /*151ea0*/  LOP3.LUT R3, R3, 0xffff, RZ, 0xc0, !PT ;  /* 0x0000ffff03037812 */ /* 0x000fc800078ec0ff */
[----:B------:R-:W-:-:S05]  /*151eb0*/  PRMT R3, R3, 0x3340, R0 ;  /* 0x0000334003037816 */ /* 0x000fca0000000000 */
[----:B------:R0:W-:Y:S04]  /*151ec0*/  STL [R1+0x1ac], R3 ;  /* 0x0001ac0301007387 */ /* 0x0001e80000100800 */
        /* <DEDUP_REMOVED lines=11> */
[----:B0-----:R-:W2:Y:S04]  /*151f80*/  LDL.LU R3, [R1+0x630] ;  /* 0x0006300001037983 */ /* 0x001ea80000300800 */
[----:B------:R-:W2:Y:S04]  /*151f90*/  LDL.LU R16, [R1+0x3a4] ;  /* 0x0003a40001107983 */ /* 0x000ea80000300800 */
[----:B------:R-:W2:Y:S04]  /*151fa0*/  LDL.LU R15, [R1+0x618] ;  /* 0x00061800010f7983 */ /* 0x000ea80000300800 */
[----:B------:R0:W-:Y:S04]  /*151fb0*/  STL [R1+0x268], R2 ;  /* 0x0002680201007387 */ /* 0x0001e80000100800 */
[----:B------:R-:W2:Y:S04]  /*151fc0*/  LDL.LU R4, [R1+0x3a0] ;  /* 0x0003a00001047983 */ /* 0x000ea80000300800 */
[----:B0-----:R-:W2:Y:S04]  /*151fd0*/  LDL.LU R2, [R1+0x61c] ;  /* 0x00061c0001027983 */ /* 0x001ea80000300800 */
[----:B------:R-:W2:Y:S04]  /*151fe0*/  LDL.LU R8, [R1+0x390] ;  /* 0x0003900001087983 */ /* 0x000ea80000300800 */
[----:B------:R-:W2:Y:S01]  /*151ff0*/  LDL.LU R7, [R1+0x614] ;  /* 0x0006140001077983 */ /* 0x000ea20000300800 */
[----:B---3--:R-:W-:-:S04]  /*152000*/  SHF.R.U32.HI R12, RZ, 0x8, R27 ;  /* 0x00000008ff0c7819 */ /* 0x008fc8000001161b */
[----:B------:R-:W-:Y:S02]  /*152010*/  LOP3.LUT R12, R12, 0xffff, RZ, 0xc0, !PT ;  /* 0x0000ffff0c0c7812 */ /* 0x000fe400078ec0ff */
[----:B----4-:R-:W-:Y:S02]  /*152020*/  PRMT R9, R9, 0x5410, R11 ;  /* 0x0000541009097816 */ /* 0x010fe4000000000b */
[----:B------:R-:W-:-:S05]  /*152030*/  PRMT R12, R12, 0x3340, R0 ;  /* 0x000033400c0c7816 */ /* 0x000fca0000000000 */
[----:B------:R-:W-:Y:S04]  /*152040*/  STL [R1+0x264], R12 ;  /* 0x0002640c01007387 */ /* 0x000fe80000100800 */
[----:B------:R0:W-:Y:S01]  /*152050*/  STL [R1+0x3c0], R9 ;  /* 0x0003c00901007387 */ /* 0x0001e20000100800 */
[----:B--2---:R-:W-:Y:S02]  /*152060*/  PRMT R11, R13, 0x5410, R28 ;  /* 0x000054100d0b7816 */ /* 0x004fe4000000001c */
[----:B0-----:R-:W-:-:S03]  /*152070*/  PRMT R9, R19, 0x5410, R20 ;  /* 0x0000541013097816 */ /* 0x001fc60000000014 */
[----:B------:R0:W-:Y:S04]  /*152080*/  STL [R1+0x3c4], R11 ;  /* 0x0003c40b01007387 */ /* 0x0001e80000100800 */
[----:B------:R1:W-:Y:S01]  /*152090*/  STL [R1+0x3b8], R9 ;  /* 0x0003b80901007387 */ /* 0x0003e20000100800 */
[----:B0-----:R-:W-:Y:S02]  /*1520a0*/  PRMT R11, R18, 0x5410, R17 ;  /* 0x00005410120b7816 */ /* 0x001fe40000000011 */
[----:B-1----:R-:W-:-:S03]  /*1520b0*/  PRMT R9, R5, 0x5410, R6 ;  /* 0x0000541005097816 */ /* 0x002fc60000000006 */
[----:B------:R-:W-:Y:S04]  /*1520c0*/  STL [R1+0x3b4], R11 ;  /* 0x0003b40b01007387 */ /* 0x000fe80000100800 */
[----:B------:R-:W2:Y:S04]  /*1520d0*/  LDL.LU R6, [R1+0x38c] ;  /* 0x00038c0001067983 */ /* 0x000ea80000300800 */
[----:B------:R-:W2:Y:S04]  /*1520e0*/  LDL.LU R5, [R1+0x608] ;  /* 0x0006080001057983 */ /* 0x000ea80000300800 */
[----:B------:R0:W-:Y:S02]  /*1520f0*/  STL [R1+0x3b0], R9 ;  /* 0x0003b00901007387 */ /* 0x0001e40000100800 */
[----:B0-----:R-:W-:-:S02]  /*152100*/  PRMT R9, R14, 0x5410, R29 ;  /* 0x000054100e097816 */ /* 0x001fc4000000001d */
[----:B------:R-:W3:Y:S04]  /*152110*/  LDL.LU R29, [R1+0x388] ;  /* 0x00038800011d7983 */ /* 0x000ee80000300800 */
[----:B------:R-:W3:Y:S04]  /*152120*/  LDL.LU R14, [R1+0x60c] ;  /* 0x00060c00010e7983 */ /* 0x000ee80000300800 */
[----:B------:R0:W-:Y:S01]  /*152130*/  STL [R1+0x3ac], R9 ;  /* 0x0003ac0901007387 */ /* 0x0001e20000100800 */
[----:B------:R-:W-:Y:S02]  /*152140*/  PRMT R4, R2, 0x5410, R4 ;  /* 0x0000541002047816 */ /* 0x000fe40000000004 */
[----:B0-----:R-:W-:-:S02]  /*152150*/  PRMT R9, R3, 0x5410, R10 ;  /* 0x0000541003097816 */ /* 0x001fc4000000000a */
[----:B------:R-:W4:Y:S04]  /*152160*/  LDL.LU R10, [R1+0x384] ;  /* 0x00038400010a7983 */ /* 0x000f280000300800 */
[----:B------:R-:W4:Y:S04]  /*152170*/  LDL.LU R3, [R1+0x604] ;  /* 0x0006040001037983 */ /* 0x000f280000300800 */
[----:B------:R0:W-:Y:S01]  /*152180*/  STL [R1+0x39c], R9 ;  /* 0x00039c0901007387 */ /* 0x0001e20000100800 */
[----:B------:R-:W-:Y:S02]  /*152190*/  PRMT R2, R7, 0x5410, R8 ;  /* 0x0000541007027816 */ /* 0x000fe40000000008 */
[----:B0-----:R-:W-:-:S05]  /*1521a0*/  PRMT R9, R15, 0x5410, R16 ;  /* 0x000054100f097816 */ /* 0x001fca0000000010 */
[----:B------:R0:W-:Y:S04]  /*1521b0*/  STL [R1+0x3a4], R9 ;  /* 0x0003a40901007387 */ /* 0x0001e80000100800 */
[----:B------:R1:W-:Y:S04]  /*1521c0*/  STL [R1+0x398], R4 ;  /* 0x0003980401007387 */ /* 0x0003e80000100800 */
        /* <DEDUP_REMOVED lines=16> */
[----:B------:R-:W4:Y:S01]  /*1522d0*/  LDL.LU R2, [R1+0x5dc] ;  /* 0x0005dc0001027983 */ /* 0x000f220000300800 */
[----:B--2---:R-:W-:-:S03]  /*1522e0*/  PRMT R13, R5, 0x5410, R6 ;  /* 0x00005410050d7816 */ /* 0x004fc60000000006 */
[----:B------:R-:W2:Y:S04]  /*1522f0*/  LDL.LU R6, [R1+0x360] ;  /* 0x0003600001067983 */ /* 0x000ea80000300800 */
[----:B------:R-:W2:Y:S04]  /*152300*/  LDL.LU R5, [R1+0x598] ;  /* 0x0005980001057983 */ /* 0x000ea80000300800 */
[----:B------:R0:W-:Y:S01]  /*152310*/  STL [R1+0x390], R13 ;  /* 0x0003900d01007387 */ /* 0x0001e20000100800 */
[----:B---3--:R-:W-:-:S03]  /*152320*/  PRMT R14, R14, 0x5410, R29 ;  /* 0x000054100e0e7816 */ /* 0x008fc6000000001d */
[----:B0-----:R-:W3:Y:S04]  /*152330*/  LDL.LU R13, [R1+0x35c] ;  /* 0x00035c00010d7983 */ /* 0x001ee80000300800 */
[----:B------:R-:W3:Y:S04]  /*152340*/  LDL.LU R18, [R1+0x58c] ;  /* 0x00058c0001127983 */ /* 0x000ee80000300800 */
[----:B------:R0:W-:Y:S04]  /*152350*/  STL [R1+0x38c], R14 ;  /* 0x00038c0e01007387 */ /* 0x0001e80000100800 */
[----:B------:R-:W3:Y:S04]  /*152360*/  LDL.LU R16, [R1+0x358] ;  /* 0x0003580001107983 */ /* 0x000ee80000300800 */
[----:B------:R-:W3:Y:S01]  /*152370*/  LDL.LU R15, [R1+0x590] ;  /* 0x00059000010f7983 */ /* 0x000ee20000300800 */
[----:B----4-:R-:W-:-:S05]  /*152380*/  PRMT R3, R3, 0x5410, R10 ;  /* 0x0000541003037816 */ /* 0x010fca000000000a */
[----:B------:R1:W-:Y:S04]  /*152390*/  STL [R1+0x384], R3 ;  /* 0x0003840301007387 */ /* 0x0003e80000100800 */
[----:B------:R-:W4:Y:S04]  /*1523a0*/  LDL.LU R29, [R1+0x354] ;  /* 0x00035400011d7983 */ /* 0x000f280000300800 */
[----:B0-----:R-:W4:Y:S04]  /*1523b0*/  LDL.LU R14, [R1+0x580] ;  /* 0x00058000010e7983 */ /* 0x001f280000300800 */
[----:B------:R-:W4:Y:S04]  /*1523c0*/  LDL.LU R10, [R1+0x350] ;  /* 0x00035000010a7983 */ /* 0x000f280000300800 */
[----:B-1----:R-:W4:Y:S01]  /*1523d0*/  LDL.LU R3, [R1+0x578] ;  /* 0x0005780001037983 */ /* 0x002f220000300800 */
[----:B------:R-:W-:-:S03]  /*1523e0*/  PRMT R12, R12, 0x5410, R23 ;  /* 0x000054100c0c7816 */ /* 0x000fc60000000017 */
[----:B------:R-:W4:Y:S04]  /*1523f0*/  LDL.LU R23, [R1+0x57c4] ;  /* 0x0057c40001177983 */ /* 0x000f280000300800 */
[----:B------:R0:W-:Y:S01]  /*152400*/  STL [R1+0x388], R12 ;  /* 0x0003880c01007387 */ /* 0x0001e20000100800 */
[----:B------:R-:W-:Y:S02]  /*152410*/  PRMT R20, R20, 0x5410, R9 ;  /* 0x0000541014147816 */ /* 0x000fe40000000009 */
[----:B------:R-:W-:Y:S01]  /*152420*/  PRMT R17, R17, 0x5410, R19 ;  /* 0x0000541011117816 */ /* 0x000fe20000000013 */
[----:B0-----:R-:W4:Y:S04]  /*152430*/  LDL.LU R12, [R1+0x57c0] ;  /* 0x0057c000010c7983 */ /* 0x001f280000300800 */
[----:B------:R-:W4:Y:S04]  /*152440*/  LDL.LU R9, [R1+0x57bc] ;  /* 0x0057bc0001097983 */ /* 0x000f280000300800 */
[----:B------:R0:W-:Y:S01]  /*152450*/  STL [R1+0x380], R20 ;  /* 0x0003801401007387 */ /* 0x0001e20000100800 */
[----:B------:R-:W-:-:S02]  /*152460*/  PRMT R7, R7, 0x5410, R8 ;  /* 0x0000541007077816 */ /* 0x000fc40000000008 */
[----:B------:R-:W-:Y:S01]  /*152470*/  PRMT R24, R25, 0x5410, R24 ;  /* 0x0000541019187816 */ /* 0x000fe20000000018 */
[----:B0-----:R-:W4:Y:S04]  /*152480*/  LDL.LU R20, [R1+0x57b8] ;  /* 0x0057b80001147983 */ /* 0x001f280000300800 */
[----:B------:R-:W4:Y:S04]  /*152490*/  LDL.LU R19, [R1+0x57b4] ;  /* 0x0057b40001137983 */ /* 0x000f280000300800 */
[----:B------:R0:W-:Y:S01]  /*1524a0*/  STL [R1+0x378], R17 ;  /* 0x0003781101007387 */ /* 0x0001e20000100800 */
[----:B------:R-:W-:-:S03]  /*1524b0*/  PRMT R25, R27, 0x5410, R26 ;  /* 0x000054101b197816 */ /* 0x000fc6000000001a */
[----:B0-----:R-:W4:Y:S04]  /*1524c0*/  LDL.LU R17, [R1+0x57b0] ;  /* 0x0057b00001117983 */ /* 0x001f280000300800 */
[----:B------:R-:W4:Y:S04]  /*1524d0*/  LDL.LU R8, [R1+0x57ac] ;  /* 0x0057ac0001087983 */ /* 0x000f280000300800 */
[----:B------:R0:W-:Y:S04]  /*1524e0*/  STL [R1+0x37c], R7 ;  /* 0x00037c0701007387 */ /* 0x0001e80000100800 */
[----:B0-----:R-:W4:Y:S04]  /*1524f0*/  LDL.LU R7, [R1+0x57a8] ;  /* 0x0057a80001077983 */ /* 0x001f280000300800 */
[----:B------:R0:W-:Y:S04]  /*152500*/  STL [R1+0x374], R24 ;  /* 0x0003741801007387 */ /* 0x0001e80000100800 */
[----:B------:R-:W-:Y:S01]  /*152510*/  STL [R1+0x36c], R25 ;  /* 0x00036c1901007387 */ /* 0x000fe20000100800 */
[----:B0-----:R-:W-:-:S02]  /*152520*/  PRMT R24, R28, 0x5410, R11 ;  /* 0x000054101c187816 */ /* 0x001fc4000000000b */
[----:B------:R-:W-:-:S03]  /*152530*/  PRMT R11, R2, 0x5410, R4 ;  /* 0x00005410020b7816 */ /* 0x000fc60000000004 */
[----:B------:R-:W-:Y:S04]  /*152540*/  STL [R1+0x370], R24 ;  /* 0x0003701801007387 */ /* 0x000fe80000100800 */
[----:B------:R-:W4:Y:S04]  /*152550*/  LDL.LU R4, [R1+0x348] ;  /* 0x0003480001047983 */ /* 0x000f280000300800 */
[----:B------:R-:W4:Y:S04]  /*152560*/  LDL.LU R2, [R1+0x570] ;  /* 0x0005700001027983 */ /* 0x000f280000300800 */
[----:B------:R2:W-:Y:S02]  /*152570*/  STL [R1+0x368], R11 ;  /* 0x0003680b01007387 */ /* 0x0005e40000100800 */
[----:B--2---:R-:W-:-:S02]  /*152580*/  PRMT R11, R5, 0x5410, R6 ;  /* 0x00005410050b7816 */ /* 0x004fc40000000006 */
[----:B------:R-:W2:Y:S04]  /*152590*/  LDL.LU R6, [R1+0x344] ;  /* 0x0003440001067983 */ /* 0x000ea80000300800 */
[----:B------:R-:W2:Y:S04]  /*1525a0*/  LDL.LU R5, [R1+0x340] ;  /* 0x0003400001057983 */ /* 0x000ea80000300800 */
[----:B------:R3:W-:Y:S04]  /*1525b0*/  STL [R1+0x360], R11 ;  /* 0x0003600b01007387 */ /* 0x0007e80000100800 */
[----:B------:R-:W2:Y:S04]  /*1525c0*/  LDL.LU R26, [R1+0x33c] ;  /* 0x00033c00011a7983 */ /* 0x000ea80000300800 */
[----:B------:R-:W2:Y:S01]  /*1525d0*/  LDL.LU R27, [R1+0x558] ;  /* 0x00055800011b7983 */ /* 0x000ea20000300800 */
[----:B---3--:R-:W-:-:S02]  /*1525e0*/  PRMT R11, R18, 0x5410, R13 ;  /* 0x00005410120b7816 */ /* 0x008fc4000000000d */
[----:B------:R-:W-:-:S03]  /*1525f0*/  PRMT R13, R15, 0x5410, R16 ;  /* 0x000054100f0d7816 */ /* 0x000fc60000000010 */
[----:B------:R4:W-:Y:S04]  /*152600*/  STL [R1+0x364], R11 ;  /* 0x0003640b01007387 */ /* 0x0009e80000100800 */
[----:B------:R-:W-:Y:S01]  /*152610*/  STL [R1+0x35c], R13 ;  /* 0x00035c0d01007387 */ /* 0x000fe20000100800 */
[----:B----4-:R-:W-:-:S05]  /*152620*/  PRMT R11, R14, 0x5410, R29 ;  /* 0x000054100e0b7816 */ /* 0x010fca000000001d */
[----:B------:R-:W-:Y:S01]  /*152630*/  STL [R1+0x354], R11 ;  /* 0x0003540b01007387 */ /* 0x000fe20000100800 */
[----:B------:R-:W-:-:S03]  /*152640*/  PRMT R10, R3, 0x5410, R10 ;  /* 0x00005410030a7816 */ /* 0x000fc6000000000a */
[----:B------:R-:W3:Y:S04]  /*152650*/  LDL.LU R3, [R1+0x334] ;  /* 0x0003340001037983 */ /* 0x000ee80000300800 */
[----:B------:R0:W-:Y:S04]  /*152660*/  STL [R1+0x358], R10 ;  /* 0x0003580a01007387 */ /* 0x0001e80000100800 */
[----:B------:R-:W4:Y:S04]  /*152670*/  LDL.LU R18, [R1+0x330] ;  /* 0x0003300001127983 */ /* 0x000f280000300800 */
[----:B------:R-:W2:Y:S01]  /*152680*/  LDL.LU R16, [R1+0x32c] ;  /* 0x00032c0001107983 */ /* 0x000ea20000300800 */
        /* <DEDUP_REMOVED lines=10> */
[----:B------:R-:W2:Y:S04]  /*152730*/  LDL R29, [R1+0x3110] ;  /* 0x00311000011d7983 */ /* 0x000ea80000100800 */
[----:B-1----:R-:W2:Y:S04]  /*152740*/  LDL R7, [R1+0x3114] ;  /* 0x0031140001077983 */ /* 0x002ea80000100800 */
[----:B------:R-:W2:Y:S01]  /*152750*/  LDL R8, [R1+0x1038] ;  /* 0x0010380001087983 */ /* 0x000ea20000100800 */
[----:B------:R-:W-:-:S03]  /*152760*/  PRMT R2, R2, 0x5410, R4 ;  /* 0x0000541002027816 */ /* 0x000fc60000000004 */
[----:B------:R-:W3:Y:S04]  /*152770*/  LDL.LU R4, [R1+0x57a4] ;  /* 0x0057a40001047983 */ /* 0x000ee80000300800 */
[----:B------:R0:W-:Y:S04]  /*152780*/  STL [R1+0x348], R2 ;  /* 0x0003480201007387 */ /* 0x0001e80000100800 */
[----:B0-----:R-:W2:Y:S02]  /*152790*/  LDL.LU R2, [R1+0x57a0] ;  /* 0x0057a00001027983 */ /* 0x001ea40000300800 */
[----:B--2---:R-:W-:-:S02]  /*1527a0*/  PRMT R2, R2, 0x5410, R6 ;  /* 0x0000541002027816 */ /* 0x004fc40000000006 */
[----:B------:R-:W2:Y:S04]  /*1527b0*/  LDL.LU R6, [R1+0x579c] ;  /* 0x00579c0001067983 */ /* 0x000ea80000300800 */
[----:B------:R0:W-:Y:S04]  /*1527c0*/  STL [R1+0x34c], R2 ;  /* 0x00034c0201007387 */ /* 0x0001e80000100800 */
[----:B0-----:R-:W2:Y:S01]  /*1527d0*/  LDL.LU R2, [R1+0x5798] ;  /* 0x0057980001027983 */ /* 0x001ea20000300800 */
[----:B------:R-:W-:Y:S02]  /*1527e0*/  PRMT R27, R27, 0x5410, R26 ;  /* 0x000054101b1b7816 */ /* 0x000fe4000000001a */
[----:B--2---:R-:W-:-:S02]  /*1527f0*/  PRMT R2, R2, 0x5410, R5 ;  /* 0x0000541002027816 */ /* 0x004fc40000000005 */
[----:B------:R-:W2:Y:S04]  /*152800*/  LDL.LU R5, [R1+0x5794] ;  /* 0x0057940001057983 */ /* 0x000ea80000300800 */
[----:B------:R0:W-:Y:S01]  /*152810*/  STL [R1+0x344], R2 ;  /* 0x0003440201007387 */ /* 0x0001e20000100800 */
[----:B---3--:R-:W-:-:S03]  /*152820*/  PRMT R4, R4, 0x5410, R3 ;  /* 0x0000541004047816 */ /* 0x008fc60000000003 */
[----:B0-----:R-:W3:Y:S04]  /*152830*/  LDL R2, [R1+0x310c] ;  /* 0x00310c0001027983 */ /* 0x001ee80000100800 */
[----:B------:R-:W3:Y:S04]  /*152840*/  LDL.LU R26, [R1+0x318] ;  /* 0x00031800011a7983 */ /* 0x000ee80000300800 */
[----:B------:R0:W-:Y:S04]  /*152850*/  STL [R1+0x33c], R27 ;  /* 0x00033c1b01007387 */ /* 0x0001e80000100800 */
[----:B0-----:R-:W3:Y:S01]  /*152860*/  LDL.LU R27, [R1+0x510] ;  /* 0x00051000011b7983 */ /* 0x001ee20000300800 */
[----:B--2---:R-:W-:-:S03]  /*152870*/  PRMT R5, R5, 0x5410, R6 ;  /* 0x0000541005057816 */ /* 0x004fc60000000006 */
[----:B------:R-:W2:Y:S04]  /*152880*/  LDL R6, [R1+0x103c] ;  /* 0x00103c0001067983 */ /* 0x000ea80000100800 */
[----:B------:R0:W-:Y:S04]  /*152890*/  STL [R1+0x340], R5 ;  /* 0x0003400501007387 */ /* 0x0001e80000100800 */
[----:B0-----:R-:W2:Y:S04]  /*1528a0*/  LDL R5, [R1+0x3100] ;  /* 0x0031000001057983 */ /* 0x001ea80000100800 */
[----:B------:R-:W4:Y:S04]  /*1528b0*/  LDL.LU R3, [R1+0x5790] ;  /* 0x0057900001037983 */ /* 0x000f280000300800 */
[----:B------:R0:W-:Y:S01]  /*1528c0*/  STL [R1+0x338], R4 ;  /* 0x0003380401007387 */ /* 0x0001e20000100800 */
[----:B------:R-:W-:-:S02]  /*1528d0*/  PRMT R15, R15, 0x5410, R16 ;  /* 0x000054100f0f7816 */ /* 0x000fc40000000010 */
[----:B------:R-:W-:Y:S01]  /*1528e0*/  PRMT R10, R10, 0x5410, R14 ;  /* 0x000054100a0a7816 */ /* 0x000fe2000000000e */
[----:B0-----:R-:W2:Y:S01]  /*1528f0*/  LDL R4, [R1+0x3104] ;  /* 0x0031040001047983 */ /* 0x001ea20000100800 */
[----:B----4-:R-:W-:-:S03]  /*152900*/  PRMT R3, R3, 0x5410, R18 ;  /* 0x0000541003037816 */ /* 0x010fc60000000012 */
[----:B------:R-:W4:Y:S04]  /*152910*/  LDL.LU R18, [R1+0x578c] ;  /* 0x00578c0001127983 */ /* 0x000f280000300800 */
[----:B------:R0:W-:Y:S04]  /*152920*/  STL [R1+0x334], R3 ;  /* 0x0003340301007387 */ /* 0x0001e80000100800 */
[----:B0-----:R-:W2:Y:S04]  /*152930*/  LDL R3, [R1+0x3108] ;  /* 0x0031080001037983 */ /* 0x001ea80000100800 */
[----:B------:R-:W2:Y:S04]  /*152940*/  LDL.LU R16, [R1+0x5788] ;  /* 0x0057880001107983 */ /* 0x000ea80000300800 */
[----:B------:R0:W-:Y:S04]  /*152950*/  STL [R1+0x32c], R15 ;  /* 0x00032c0f01007387 */ /* 0x0001e80000100800 */
[----:B0-----:R-:W2:Y:S04]  /*152960*/  LDL.LU R15, [R1+0x5784] ;  /* 0x00578400010f7983 */ /* 0x001ea80000300800 */
[----:B------:R-:W2:Y:S04]  /*152970*/  LDL.LU R14, [R1+0x5780] ;  /* 0x00578000010e7983 */ /* 0x000ea80000300800 */
[----:B------:R0:W-:Y:S04]  /*152980*/  STL [R1+0x330], R10 ;  /* 0x0003300a01007387 */ /* 0x0001e80000100800 */
[----:B0-----:R-:W2:Y:S01]  /*152990*/  LDL.LU R10, [R1+0x577c] ;  /* 0x00577c00010a7983 */ /* 0x001ea20000300800 */
[----:B------:R-:W-:-:S02]  /*1529a0*/  PRMT R25, R25, 0x5410, R24 ;  /* 0x0000541019197816 */ /* 0x000fc40000000018 */
[----:B------:R-:W-:Y:S02]  /*1529b0*/  PRMT R13, R13, 0x5410, R28 ;  /* 0x000054100d0d7816 */ /* 0x000fe4000000001c */
[----:B------:R-:W-:Y:S02]  /*1529c0*/  ISETP.LT.AND P2, PT, R29, UR66, !P0 ;  /* 0x000000421d007c0c */ /* 0x000fe4000c741270 */
[----:B------:R-:W-:Y:S02]  /*1529d0*/  ISETP.LT.AND P1, PT, R7, UR11, !P0 ;  /* 0x0000000b07007c0c */ /* 0x000fe4000c721270 */
[----:B--2---:R-:W-:Y:S02]  /*1529e0*/  PRMT R24, R10, 0x5410, R11 ;  /* 0x000054100a187816 */ /* 0x004fe4000000000b */
[----:B------:R-:W-:Y:S01]  /*1529f0*/  LOP3.LUT R14, R14, 0xdfffffff, RZ, 0xc0, !PT ;  /* 0xdfffffff0e0e7812 */ /* 0x000fe200078ec0ff */
[----:B------:R-:W2:Y:S04]  /*152a00*/  LDL.LU R10, [R1+0x5778] ;  /* 0x00577800010a7983 */ /* 0x000ea80000300800 */
[----:B------:R-:W-:Y:S04]  /*152a10*/  STL [R1+0x328], R25 ;  /* 0x0003281901007387 */ /* 0x000fe80000100800 */
[----:B------:R-:W4:Y:S04]  /*152a20*/  LDL.LU R11, [R1+0x5564] ;  /* 0x00556400010b7983 */ /* 0x000f280000300800 */
[----:B------:R-:W-:Y:S04]  /*152a30*/  STL [R1+0x320], R24 ;  /* 0x0003201801007387 */ /* 0x000fe80000100800 */
[----:B------:R-:W4:Y:S04]  /*152a40*/  LDL.LU R28, [R1+0x314] ;  /* 0x00031400011c7983 */ /* 0x000f280000300800 */
[----:B------:R0:W-:Y:S01]  /*152a50*/  STL [R1+0x324], R13 ;  /* 0x0003240d01007387 */ /* 0x0001e20000100800 */
[----:B------:R-:W1:Y:S03]  /*152a60*/  LDCU UR66, c[0x0][0x398] ;  /* 0x00007300ff4277ac */ /* 0x000e660008000800 */
[----:B0-----:R-:W4:Y:S01]  /*152a70*/  LDL.LU R13, [R1+0x518] ;  /* 0x00051800010d7983 */ /* 0x001f220000300800 */
[----:B------:R-:W-:-:S02]  /*152a80*/  ISETP.LT.AND P0, PT, R8, UR10, !P0 ;  /* 0x0000000a08007c0c */ /* 0x000fc4000c701270 */
[----:B---3--:R-:W-:Y:S01]  /*152a90*/  PRMT R24, R27, 0x5410, R26 ;  /* 0x000054101b187816 */ /* 0x008fe2000000001a */
[----:B------:R-:W0:Y:S04]  /*152aa0*/  LDCU.64 UR10, c[0x0][0x398] ;  /* 0x00007300ff0a77ac */ /* 0x000e280008000a00 */
[----:B------:R4:W-:Y:S01]  /*152ab0*/  STL [R1+0x31c], R24 ;  /* 0x00031c1801007387 */ /* 0x0009e20000100800 */
[----:B--2---:R-:W-:-:S04]  /*152ac0*/  LOP3.LUT R10, R10, 0xffffffef, RZ, 0xc0, !PT ;  /* 0xffffffef0a0a7812 */ /* 0x004fc800078ec0ff */
[----:B------:R-:W-:-:S04]  /*152ad0*/  @P2 LOP3.LUT R10, R10, 0x10, RZ, 0xfc, !PT ;  /* 0x000000100a0a2812 */ /* 0x000fc800078efcff */
[----:B------:R-:W-:-:S04]  /*152ae0*/  LOP3.LUT R10, R10, 0xfffffff7, RZ, 0xc0, !PT ;  /* 0xfffffff70a0a7812 */ /* 0x000fc800078ec0ff */
[----:B------:R-:W-:-:S04]  /*152af0*/  @P1 LOP3.LUT R10, R10, 0x8, RZ, 0xfc, !PT ;  /* 0x000000080a0a1812 */ /* 0x000fc800078efcff */
[----:B------:R-:W-:Y:S02]  /*152b00*/  LOP3.LUT R10, R10, 0xfffffffb, RZ, 0xc0, !PT ;  /* 0xfffffffb0a0a7812 */ /* 0x000fe400078ec0ff */
[----:B----4-:R-:W-:Y:S02]  /*152b10*/  PRMT R24, R13, 0x5410, R28 ;  /* 0x000054100d187816 */ /* 0x010fe4000000001c */
[----:B------:R-:W-:Y:S02]  /*152b20*/  @P0 LOP3.LUT R10, R10, 0x4, RZ, 0xfc, !PT ;  /* 0x000000040a0a0812 */ /* 0x000fe400078efcff */
[----:B------:R-:W-:Y:S01]  /*152b30*/  ISETP.GE.AND P0, PT, R11, UR45, PT ;  /* 0x0000002d0b007c0c */ /* 0x000fe2000bf06270 */
[----:B------:R-:W2:Y:S01]  /*152b40*/  LDCU UR45, c[0x0][0x398] ;  /* 0x00007300ff2d77ac */ /* 0x000ea20008000800 */
[----:B------:R-:W3:Y:S04]  /*152b50*/  LDL.LU R11, [R1+0x5568] ;  /* 0x00556800010b7983 */ /* 0x000ee80000300800 */
[----:B------:R-:W4:Y:S04]  /*152b60*/  LDL.LU R28, [R1+0x310] ;  /* 0x00031000011c7983 */ /* 0x000f280000300800 */
[----:B------:R-:W4:Y:S01]  /*152b70*/  LDL.LU R13, [R1+0x50c] ;  /* 0x00050c00010d7983 */ /* 0x000f220000300800 */
[----:B0-----:R-:W-:-:S02]  /*152b80*/  ISETP.LT.AND P1, PT, R2, UR10, !P0 ;  /* 0x0000000a02007c0c */ /* 0x001fc4000c721270 */
[----:B------:R-:W-:Y:S02]  /*152b90*/  ISETP.LT.AND P3, PT, R6, UR64, !P0 ;  /* 0x0000004006007c0c */ /* 0x000fe4000c761270 */
[----:B------:R-:W-:Y:S02]  /*152ba0*/  ISETP.LT.AND P2, PT, R5, UR61, !P0 ;  /* 0x0000003d05007c0c */ /* 0x000fe4000c741270 */
[----:B------:R-:W-:Y:S01]  /*152bb0*/  LOP3.LUT R10, R10, 0xfffffffd, RZ, 0xc0, !PT ;  /* 0xfffffffd0a0a7812 */ /* 0x000fe200078ec0ff */
[----:B------:R0:W-:Y:S01]  /*152bc0*/  STL [R1+0x314], R24 ;  /* 0x0003141801007387 */ /* 0x0001e20000100800 */
[----:B------:R-:W1:Y:S01]  /*152bd0*/  LDCU UR61, c[0x0][0x398] ;  /* 0x00007300ff3d77ac */ /* 0x000e620008000800 */
[----:B------:R-:W1:Y:S04]  /*152be0*/  LDCU UR64, c[0x0][0x398] ;  /* 0x00007300ff4077ac */ /* 0x000e680008000800 */
[----:B------:R-:W-:-:S02]  /*152bf0*/  @P1 LOP3.LUT R14, R14, 0x20000000, RZ, 0xfc, !PT ;  /* 0x200000000e0e1812 */ /* 0x000fc400078efcff */
[----:B------:R-:W-:Y:S02]  /*152c00*/  ISETP.LT.AND P1, PT, R4, UR60, !P0 ;  /* 0x0000003c04007c0c */ /* 0x000fe4000c721270 */
[----:B------:R-:W-:Y:S02]  /*152c10*/  @P3 LOP3.LUT R10, R10, 0x2, RZ, 0xfc, !PT ;  /* 0x000000020a0a3812 */ /* 0x000fe400078efcff */
[----:B------:R-:W-:Y:S02]  /*152c20*/  ISETP.LT.AND P3, PT, R3, UR9, !P0 ;  /* 0x0000000903007c0c */ /* 0x000fe4000c761270 */
[----:B------:R-:W-:Y:S01]  /*152c30*/  LOP3.LUT R14, R14, 0x7fffffff, RZ, 0xc0, !PT ;  /* 0x7fffffff0e0e7812 */ /* 0x000fe200078ec0ff */
[----:B0-----:R-:W2:Y:S01]  /*152c40*/  LDL.LU R24, [R1+0x556c] ;  /* 0x00556c0001187983 */ /* 0x001ea20000300800 */
[----:B------:R-:W-:-:S03]  /*152c50*/  LOP3.LUT R10, R10, 0xfffffffe, RZ, 0xc0, !PT ;  /* 0xfffffffe0a0a7812 */ /* 0x000fc600078ec0ff */
[----:B------:R-:W2:Y:S01]  /*152c60*/  LDL.LU R27, [R1+0x30c] ;  /* 0x00030c00011b7983 */ /* 0x000ea20000300800 */
[----:B------:R-:W0:Y:S01]  /*152c70*/  LDCU UR60, c[0x0][0x398] ;  /* 0x00007300ff3c77ac */ /* 0x000e220008000800 */
[----:B------:R-:W-:Y:S02]  /*152c80*/  @P2 LOP3.LUT R10, R10, 0x1, RZ, 0xfc, !PT ;  /* 0x000000010a0a2812 */ /* 0x000fe400078efcff */
[----:B------:R-:W-:Y:S01]  /*152c90*/  ISETP.LT.AND P2, PT, R29, UR8, !P0 ;  /* 0x000000081d007c0c */ /* 0x000fe2000c741270 */
[----:B------:R-:W0:Y:S01]  /*152ca0*/  LDCU.64 UR8, c[0x0][0x398] ;  /* 0x00007300ff0877ac */ /* 0x000e220008000a00 */
[----:B------:R-:W-:-:S04]  /*152cb0*/  @P1 LOP3.LUT R14, R14, 0x80000000, RZ, 0xfc, !PT ;  /* 0x800000000e0e1812 */ /* 0x000fc800078efcff */
[----:B------:R-:W-:Y:S02]  /*152cc0*/  LOP3.LUT R14, R14, 0xbfffffff, RZ, 0xc0, !PT ;  /* 0xbfffffff0e0e7812 */ /* 0x000fe400078ec0ff */
[----:B------:R-:W-:Y:S02]  /*152cd0*/  ISETP.LT.AND P1, PT, R7, UR65, !P0 ;  /* 0x0000004107007c0c */ /* 0x000fe4000c721270 */
[----:B------:R-:W-:Y:S01]  /*152ce0*/  @P3 LOP3.LUT R14, R14, 0x40000000, RZ, 0xfc, !PT ;  /* 0x400000000e0e3812 */ /* 0x000fe200078efcff */
[----:B------:R-:W0:Y:S03]  /*152cf0*/  LDCU UR65, c[0x0][0x398] ;  /* 0x00007300ff4177ac */ /* 0x000e260008000800 */
        /* <DEDUP_REMOVED lines=8> */
[----:B---3--:R-:W-:Y:S02]  /*152d80*/  ISETP.GE.AND P0, PT, R11, UR47, PT ;  /* 0x0000002f0b007c0c */ /* 0x008fe4000bf06270 */
[----:B----4-:R-:W-:Y:S01]  /*152d90*/  PRMT R13, R13, 0x5410, R28 ;  /* 0x000054100d0d7816 */ /* 0x010fe2000000001c */
[----:B------:R-:W3:Y:S01]  /*152da0*/  LDL.LU R11, [R1+0x504] ;  /* 0x00050400010b7983 */ /* 0x000ee20000300800 */
[----:B------:R-:W-:Y:S01]  /*152db0*/  LOP3.LUT R14, R14, 0xffdfffff, RZ, 0xc0, !PT ;  /* 0xffdfffff0e0e7812 */ /* 0x000fe200078ec0ff */
[----:B------:R-:W4:Y:S02]  /*152dc0*/  LDCU UR47, c[0x0][0x398] ;  /* 0x00007300ff2f77ac */ /* 0x000f240008000800 */
[----:B------:R0:W-:Y:S04]  /*152dd0*/  STL [R1+0x318], R13 ;  /* 0x0003180d01007387 */ /* 0x0001e80000100800 */
[----:B------:R-:W4:Y:S04]  /*152de0*/  LDL.LU R28, [R1+0x308] ;  /* 0x00030800011c7983 */ /* 0x000f280000300800 */
[----:B0-----:R-:W4:Y:S01]  /*152df0*/  LDL.LU R13, [R1+0x4f8] ;  /* 0x0004f800010d7983 */ /* 0x001f220000300800 */
[----:B------:R-:W-:-:S02]  /*152e00*/  ISETP.LT.AND P1, PT, R2, UR8, !P0 ;  /* 0x0000000802007c0c */ /* 0x000fc4000c721270 */
[----:B------:R-:W-:Y:S02]  /*152e10*/  ISETP.LT.AND P3, PT, R6, UR12, !P0 ;  /* 0x0000000c06007c0c */ /* 0x000fe4000c761270 */
[----:B------:R-:W-:Y:S01]  /*152e20*/  ISETP.LT.AND P2, PT, R5, UR13, !P0 ;  /* 0x0000000d05007c0c */ /* 0x000fe2000c741270 */
[----:B------:R-:W0:Y:S08]  /*152e30*/  LDCU.64 UR12, c[0x0][0x398] ;  /* 0x00007300ff0c77ac */ /* 0x000e300008000a00 */
        /* <DEDUP_REMOVED lines=25> */
[----:B--2---:R-:W-:Y:S01]  /*152fd0*/  ISETP.GE.AND P0, PT, R24, UR11, PT ;  /* 0x0000000b18007c0c */ /* 0x004fe2000bf06270 */
[----:B------:R-:W2:Y:S01]  /*152fe0*/  LDCU.64 UR10, c[0x0][0x398] ;  /* 0x00007300ff0a77ac */ /* 0x000ea20008000a00 */
[----:B------:R-:W2:Y:S01]  /*152ff0*/  LDL.LU R24, [R1+0x5570] ;  /* 0x0055700001187983 */ /* 0x000ea20000300800 */
[----:B---3--:R-:W-:-:S05]  /*153000*/  PRMT R11, R11, 0x5410, R27 ;  /* 0x000054100b0b7816 */ /* 0x008fca000000001b */
[----:B------:R4:W-:Y:S04]  /*153010*/  STL [R1+0x30c], R11 ;  /* 0x00030c0b01007387 */ /* 0x0009e80000100800 */
[----:B------:R-:W3:Y:S04]  /*153020*/  LDL.LU R26, [R1+0x304] ;  /* 0x00030400011a7983 */ /* 0x000ee80000300800 */
[----:B------:R-:W3:Y:S01]  /*153030*/  LDL.LU R27, [R1+0x500] ;  /* 0x00050000011b7983 */ /* 0x000ee20000300800 */
[----:B----4-:R-:W-:-:S05]  /*153040*/  PRMT R11, R13, 0x5410, R28 ;  /* 0x000054100d0b7816 */ /* 0x010fca000000001c */
[----:B------:R4:W-:Y:S04]  /*153050*/  STL [R1+0x310], R11 ;  /* 0x0003100b01007387 */ /* 0x0009e80000100800 */
[----:B----4-:R-:W4:Y:S04]  /*153060*/  LDL.LU R11, [R1+0x300] ;  /* 0x00030000010b7983 */ /* 0x010f280000300800 */
[----:B------:R-:W4:Y:S04]  /*153070*/  LDL.LU R28, [R1+0x4d0] ;  /* 0x0004d000011c7983 */ /* 0x000f280000300800 */
[----:B------:R-:W4:Y:S01]  /*153080*/  LDL.LU R13, [R1+0x4e4] ;  /* 0x0004e400010d7983 */ /* 0x000f220000300800 */
[----:B0-----:R-:W-:-:S02]  /*153090*/  ISETP.LT.AND P1, PT, R2, UR12, !P0 ;  /* 0x0000000c02007c0c */ /* 0x001fc4000c721270 */
[----:B------:R-:W-:Y:S02]  /*1530a0*/  ISETP.LT.AND P3, PT, R6, UR28, !P0 ;  /* 0x0000001c06007c0c */ /* 0x000fe4000c761270 */
[----:B------:R-:W-:Y:S02]  /*1530b0*/  LOP3.LUT R14, R14, 0xffffdfff, RZ, 0xc0, !PT ;  /* 0xffffdfff0e0e7812 */ /* 0x000fe400078ec0ff */
[----:B------:R-:W-:Y:S01]  /*1530c0*/  ISETP.LT.AND P2, PT, R5, UR29, !P0 ;  /* 0x0000001d05007c0c */ /* 0x000fe2000c741270 */
        /* <DEDUP_REMOVED lines=32> */
[----:B------:R4:W-:Y:S02]  /*1532d0*/  STL [R1+0x308], R25 ;  /* 0x0003081901007387 */ /* 0x0009e40000100800 */
[----:B----4-:R-:W-:Y:S02]  /*1532e0*/  PRMT R25, R28, 0x5410, R11 ;  /* 0x000054101c197816 */ /* 0x010fe4000000000b */
[----:B------:R-:W-:Y:S02]  /*1532f0*/  PRMT R11, R13, 0x5410, R15 ;  /* 0x000054100d0b7816 */ /* 0x000fe4000000000f */
[----:B------:R-:W3:Y:S04]  /*153300*/  LDL.LU R15, [R1+0x5774] ;  /* 0x00577400010f7983 */ /* 0x000ee80000300800 */
[----:B------:R4:W-:Y:S04]  /*153310*/  STL [R1+0x304], R25 ;  /* 0x0003041901007387 */ /* 0x0009e80000100800 */
[----:B----4-:R-:W4:Y:S04]  /*153320*/  LDL.LU R25, [R1+0x2f8] ;  /* 0x0002f80001197983 */ /* 0x010f280000300800 */
[----:B------:R-:W4:Y:S04]  /*153330*/  LDL.LU R26, [R1+0x4cc] ;  /* 0x0004cc00011a7983 */ /* 0x000f280000300800 */
[----:B------:R0:W-:Y:S04]  /*153340*/  STL [R1+0x300], R11 ;  /* 0x0003000b01007387 */ /* 0x0001e80000100800 */
[----:B------:R-:W3:Y:S04]  /*153350*/  LDL.LU R27, [R1+0x2f4] ;  /* 0x0002f400011b7983 */ /* 0x000ee80000300800 */
[----:B0-----:R-:W3:Y:S04]  /*153360*/  LDL.LU R11, [R1+0x4c0] ;  /* 0x0004c000010b7983 */ /* 0x001ee80000300800 */
[----:B------:R-:W3:Y:S04]  /*153370*/  LDL.LU R28, [R1+0x2f0] ;  /* 0x0002f000011c7983 */ /* 0x000ee80000300800 */
[----:B------:R-:W3:Y:S01]  /*153380*/  LDL.LU R13, [R1+0x4b8] ;  /* 0x0004b800010d7983 */ /* 0x000ee20000300800 */
[----:B------:R-:W-:-:S02]  /*153390*/  ISETP.LT.AND P1, PT, R2, UR10, !P0 ;  /* 0x0000000a02007c0c */ /* 0x000fc4000c721270 */
[----:B------:R-:W-:Y:S02]  /*1533a0*/  ISETP.LT.AND P3, PT, R6, UR32, !P0 ;  /* 0x0000002006007c0c */ /* 0x000fe4000c761270 */
[----:B------:R-:W-:Y:S02]  /*1533b0*/  LOP3.LUT R14, R14, 0xffffffdf, RZ, 0xc0, !PT ;  /* 0xffffffdf0e0e7812 */ /* 0x000fe400078ec0ff */
[----:B------:R-:W-:Y:S01]  /*1533c0*/  ISETP.LT.AND P2, PT, R5, UR23, !P0 ;  /* 0x0000001705007c0c */ /* 0x000fe2000c741270 */
[----:B------:R-:W0:Y:S01]  /*1533d0*/  LDCU UR32, c[0x0][0x398] ;  /* 0x00007300ff2077ac */ /* 0x000e220008000800 */
[----:B------:R-:W0:Y:S05]  /*1533e0*/  LDCU UR23, c[0x0][0x398] ;  /* 0x00007300ff1777ac */ /* 0x000e2a0008000800 */
        /* <DEDUP_REMOVED lines=26> */
[----:B------:R-:W2:Y:S01]  /*153590*/  LDCU UR13, c[0x0][0x398] ;  /* 0x00007300ff0d77ac */ /* 0x000ea20008000800 */
[----:B------:R-:W2:Y:S01]  /*1535a0*/  LDL.LU R24, [R1+0x5578] ;  /* 0x0055780001187983 */ /* 0x000ea20000300800 */
[----:B----4-:R-:W-:-:S05]  /*1535b0*/  PRMT R25, R26, 0x5410, R25 ;  /* 0x000054101a197816 */ /* 0x010fca0000000019 */
[----:B------:R4:W-:Y:S01]  /*1535c0*/  STL [R1+0x2fc], R25 ;  /* 0x0002fc1901007387 */ /* 0x0009e20000100800 */
[----:B---3--:R-:W-:Y:S02]  /*1535d0*/  PRMT R26, R11, 0x5410, R27 ;  /* 0x000054100b1a7816 */ /* 0x008fe4000000001b */
[----:B------:R-:W-:Y:S01]  /*1535e0*/  PRMT R11, R13, 0x5410, R28 ;  /* 0x000054100d0b7816 */ /* 0x000fe2000000001c */
[----:B----4-:R-:W3:Y:S04]  /*1535f0*/  LDL.LU R25, [R1+0x2ec] ;  /* 0x0002ec0001197983 */ /* 0x010ee80000300800 */
[----:B------:R4:W-:Y:S04]  /*153600*/  STL [R1+0x2f4], R26 ;  /* 0x0002f41a01007387 */ /* 0x0009e80000100800 */
[----:B----4-:R-:W3:Y:S04]  /*153610*/  LDL.LU R26, [R1+0x4bc] ;  /* 0x0004bc00011a7983 */ /* 0x010ee80000300800 */
[----:B------:R4:W-:Y:S04]  /*153620*/  STL [R1+0x2f8], R11 ;  /* 0x0002f80b01007387 */ /* 0x0009e80000100800 */
[----:B------:R-:W3:Y:S04]  /*153630*/  LDL.LU R27, [R1+0x2e8] ;  /* 0x0002e800011b7983 */ /* 0x000ee80000300800 */
[----:B----4-:R-:W4:Y:S04]  /*153640*/  LDL.LU R11, [R1+0x4b0] ;  /* 0x0004b000010b7983 */ /* 0x010f280000300800 */
[----:B------:R-:W4:Y:S04]  /*153650*/  LDL.LU R28, [R1+0x2e4] ;  /* 0x0002e400011c7983 */ /* 0x000f280000300800 */
[----:B------:R-:W4:Y:S01]  /*153660*/  LDL.LU R13, [R1+0x49c] ;  /* 0x00049c00010d7983 */ /* 0x000f220000300800 */
[----:B------:R-:W-:-:S02]  /*153670*/  ISETP.LT.AND P1, PT, R2, UR8, !P0 ;  /* 0x0000000802007c0c */ /* 0x000fc4000c721270 */
[----:B------:R-:W-:Y:S02]  /*153680*/  ISETP.LT.AND P3, PT, R6, UR24, !P0 ;  /* 0x0000001806007c0c */ /* 0x000fe4000c761270 */
[----:B------:R-:W-:Y:S02]  /*153690*/  LOP3.LUT R15, R15, 0xdfffffff, RZ, 0xc0, !PT ;  /* 0xdfffffff0f0f7812 */ /* 0x000fe400078ec0ff */
[----:B------:R-:W-:Y:S02]  /*1536a0*/  ISETP.LT.AND P2, PT, R5, UR15, !P0 ;  /* 0x0000000f05007c0c */ /* 0x000fe4000c741270 */
[----:B------:R-:W-:Y:S01]  /*1536b0*/  LOP3.LUT R14, R14, 0xfffffffd, RZ, 0xc0, !PT ;  /* 0xfffffffd0e0e7812 */ /* 0x000fe200078ec0ff */
[----:B------:R-:W0:Y:S04]  /*1536c0*/  LDCU UR24, c[0x0][0x398] ;  /* 0x00007300ff1877ac */ /* 0x000e280008000800 */
[----:B------:R-:W-:-:S02]  /*1536d0*/  @P1 LOP3.LUT R15, R15, 0x20000000, RZ, 0xfc, !PT ;  /* 0x200000000f0f1812 */ /* 0x000fc400078efcff */
[----:B------:R-:W-:Y:S02]  /*1536e0*/  ISETP.LT.AND P1, PT, R4, UR14, !P0 ;  /* 0x0000000e04007c0c */ /* 0x000fe4000c721270 */
[----:B------:R-:W-:Y:S02]  /*1536f0*/  @P3 LOP3.LUT R14, R14, 0x2, RZ, 0xfc, !PT ;  /* 0x000000020e0e3812 */ /* 0x000fe400078efcff */
[----:B------:R-:W-:Y:S02]  /*153700*/  ISETP.LT.AND P3, PT, R3, UR73, !P0 ;  /* 0x0000004903007c0c */ /* 0x000fe4000c761270 */
[----:B------:R-:W-:Y:S01]  /*153710*/  LOP3.LUT R15, R15, 0x7fffffff, RZ, 0xc0, !PT ;  /* 0x7fffffff0f0f7812 */ /* 0x000fe200078ec0ff */
[----:B------:R-:W0:Y:S01]  /*153720*/  LDCU.64 UR14, c[0x0][0x398] ;  /* 0x00007300ff0e77ac */ /* 0x000e220008000a00 */
[----:B------:R-:W-:Y:S01]  /*153730*/  LOP3.LUT R14, R14, 0xfffffffe, RZ, 0xc0, !PT ;  /* 0xfffffffe0e0e7812 */ /* 0x000fe200078ec0ff */
[----:B------:R-:W0:Y:S03]  /*153740*/  LDCU UR73, c[0x0][0x398] ;  /* 0x00007300ff4977ac */ /* 0x000e260008000800 */
[----:B------:R-:W-:-:S02]  /*153750*/  @P2 LOP3.LUT R14, R14, 0x1, RZ, 0xfc, !PT ;  /* 0x000000010e0e2812 */ /* 0x000fc400078efcff */
        /* <DEDUP_REMOVED lines=19> */
[----:B------:R3:W-:Y:S01]  /*153890*/  STL [R1+0x2f0], R25 ;  /* 0x0002f01901007387 */ /* 0x0007e20000100800 */
[----:B----4-:R-:W-:Y:S02]  /*1538a0*/  PRMT R26, R11, 0x5410, R27 ;  /* 0x000054100b1a7816 */ /* 0x010fe4000000001b */
[----:B------:R-:W-:Y:S01]  /*1538b0*/  PRMT R11, R13, 0x5410, R28 ;  /* 0x000054100d0b7816 */ /* 0x000fe2000000001c */
[----:B---3--:R-:W3:Y:S04]  /*1538c0*/  LDL.LU R25, [R1+0x2e0] ;  /* 0x0002e00001197983 */ /* 0x008ee80000300800 */
[----:B------:R4:W-:Y:S04]  /*1538d0*/  STL [R1+0x2e8], R26 ;  /* 0x0002e81a01007387 */ /* 0x0009e80000100800 */
[----:B----4-:R-:W3:Y:S04]  /*1538e0*/  LDL.LU R26, [R1+0x4a8] ;  /* 0x0004a800011a7983 */ /* 0x010ee80000300800 */
[----:B------:R4:W-:Y:S04]  /*1538f0*/  STL [R1+0x2ec], R11 ;  /* 0x0002ec0b01007387 */ /* 0x0009e80000100800 */
[----:B------:R-:W3:Y:S04]  /*153900*/  LDL.LU R27, [R1+0x2dc] ;  /* 0x0002dc00011b7983 */ /* 0x000ee80000300800 */
[----:B----4-:R-:W4:Y:S01]  /*153910*/  LDL.LU R11, [R1+0x494] ;  /* 0x00049400010b7983 */ /* 0x010f220000300800 */
[----:B0-----:R-:W-:-:S02]  /*153920*/  ISETP.LT.AND P1, PT, R2, UR14, !P0 ;  /* 0x0000000e02007c0c */ /* 0x001fc4000c721270 */
[----:B------:R-:W-:Y:S02]  /*153930*/  ISETP.LT.AND P3, PT, R6, UR5, !P0 ;  /* 0x0000000506007c0c */ /* 0x000fe4000c761270 */
[----:B------:R-:W-:Y:S02]  /*153940*/  LOP3.LUT R15, R15, 0xffdfffff, RZ, 0xc0, !PT ;  /* 0xffdfffff0f0f7812 */ /* 0x000fe400078ec0ff */
[----:B------:R-:W-:Y:S01]  /*153950*/  ISETP.LT.AND P2, PT, R5, UR25, !P0 ;  /* 0x0000001905007c0c */ /* 0x000fe2000c741270 */
[----:B------:R-:W4:Y:S04]  /*153960*/  LDL.LU R28, [R1+0x2d8] ;  /* 0x0002d800011c7983 */ /* 0x000f280000300800 */
[----:B------:R-:W4:Y:S01]  /*153970*/  LDL.LU R13, [R1+0x488] ;  /* 0x00048800010d7983 */ /* 0x000f220000300800 */
        /* <DEDUP_REMOVED lines=31> */
[----:B------:R-:W-:Y:S04]  /*153b70*/  STL [R1+0x2e4], R25 ;  /* 0x0002e41901007387 */ /* 0x000fe80000100800 */
[----:B------:R-:W3:Y:S01]  /*153b80*/  LDL.LU R26, [R1+0x2d4] ;  /* 0x0002d400011a7983 */ /* 0x000ee20000300800 */
[----:B----4-:R-:W-:-:S05]  /*153b90*/  PRMT R11, R11, 0x5410, R27 ;  /* 0x000054100b0b7816 */ /* 0x010fca000000001b */
[----:B------:R4:W-:Y:S04]  /*153ba0*/  STL [R1+0x2e0], R11 ;  /* 0x0002e00b01007387 */ /* 0x0009e80000100800 */
[----:B----4-:R-:W3:Y:S01]  /*153bb0*/  LDL.LU R11, [R1+0x490] ;  /* 0x00049000010b7983 */ /* 0x010ee20000300800 */
[----:B------:R-:W-:Y:S02]  /*153bc0*/  ISETP.LT.AND P1, PT, R2, UR10, !P0 ;  /* 0x0000000a02007c0c */ /* 0x000fe4000c721270 */
[----:B------:R-:W-:Y:S02]  /*153bd0*/  ISETP.LT.AND P3, PT, R6, UR20, !P0 ;  /* 0x0000001406007c0c */ /* 0x000fe4000c761270 */
[----:B------:R-:W-:Y:S02]  /*153be0*/  LOP3.LUT R15, R15, 0xffffdfff, RZ, 0xc0, !PT ;  /* 0xffffdfff0f0f7812 */ /* 0x000fe400078ec0ff */
[----:B------:R-:W-:-:S02]  /*153bf0*/  PRMT R13, R13, 0x5410, R28 ;  /* 0x000054100d0d7816 */ /* 0x000fc4000000001c */
[----:B------:R-:W-:Y:S01]  /*153c00*/  ISETP.LT.AND P2, PT, R5, UR18, !P0 ;  /* 0x0000001205007c0c */ /* 0x000fe2000c741270 */
[----:B------:R-:W4:Y:S01]  /*153c10*/  LDCU UR18, c[0x0][0x398] ;  /* 0x00007300ff1277ac */ /* 0x000f220008000800 */
[----:B------:R-:W0:Y:S01]  /*153c20*/  LDCU UR20, c[0x0][0x398] ;  /* 0x00007300ff1477ac */ /* 0x000e220008000800 */
[----:B------:R1:W-:Y:S04]  /*153c30*/  STL [R1+0x2dc], R13 ;  /* 0x0002dc0d01007387 */ /* 0x0003e80000100800 */
[----:B------:R-:W4:Y:S04]  /*153c40*/  LDL.LU R27, [R1+0x2d0] ;  /* 0x0002d000011b7983 */ /* 0x000f280000300800 */
[----:B------:R-:W4:Y:S01]  /*153c50*/  LDL.LU R28, [R1+0x478] ;  /* 0x00047800011c7983 */ /* 0x000f220000300800 */
[----:B------:R-:W-:-:S04]  /*153c60*/  @P1 LOP3.LUT R15, R15, 0x2000, RZ, 0xfc, !PT ;  /* 0x000020000f0f1812 */ /* 0x000fc800078efcff */
[----:B------:R-:W-:Y:S01]  /*153c70*/  LOP3.LUT R15, R15, 0xfffdffff, RZ, 0xc0, !PT ;  /* 0xfffdffff0f0f7812 */ /* 0x000fe200078ec0ff */
[----:B-1----:R-:W4:Y:S03]  /*153c80*/  LDL.LU R13, [R1+0x2cc] ;  /* 0x0002cc00010d7983 */ /* 0x002f260000300800 */
[----:B------:R-:W-:Y:S02]  /*153c90*/  @P3 LOP3.LUT R15, R15, 0x20000, RZ, 0xfc, !PT ;  /* 0x000200000f0f3812 */ /* 0x000fe400078efcff */
[----:B------:R-:W-:Y:S02]  /*153ca0*/  ISETP.LT.AND P1, PT, R4, UR19, !P0 ;  /* 0x0000001304007c0c */ /* 0x000fe4000c721270 */
[----:B------:R-:W-:Y:S01]  /*153cb0*/  ISETP.LT.AND P3, PT, R3, UR62, !P0 ;  /* 0x0000003e03007c0c */ /* 0x000fe2000c761270 */
[----:B------:R-:W1:Y:S01]  /*153cc0*/  LDCU UR62, c[0x0][0x398] ;  /* 0x00007300ff3e77ac */ /* 0x000e620008000800 */
        /* <DEDUP_REMOVED lines=21> */
[----:B---3--:R-:W-:Y:S02]  /*153e20*/  PRMT R24, R11, 0x5410, R26 ;  /* 0x000054100b187816 */ /* 0x008fe4000000001a */
[----:B------:R-:W3:Y:S01]  /*153e30*/  LDL.LU R11, [R1+0x5584] ;  /* 0x00558400010b7983 */ /* 0x000ee20000300800 */
[----:B------:R-:W-:Y:S02]  /*153e40*/  ISETP.LT.AND P1, PT, R2, UR8, !P0 ;  /* 0x0000000802007c0c */ /* 0x000fe4000c721270 */
[----:B------:R-:W-:Y:S02]  /*153e50*/  ISETP.LT.AND P3, PT, R6, UR37, !P0 ;  /* 0x0000002506007c0c */ /* 0x000fe4000c761270 */
[----:B------:R-:W-:-:S02]  /*153e60*/  LOP3.LUT R15, R15, 0xffffffdf, RZ, 0xc0, !PT ;  /* 0xffffffdf0f0f7812 */ /* 0x000fc400078ec0ff */
[----:B------:R-:W-:Y:S01]  /*153e70*/  ISETP.LT.AND P2, PT, R5, UR38, !P0 ;  /* 0x0000002605007c0c */ /* 0x000fe2000c741270 */
[----:B------:R0:W-:Y:S01]  /*153e80*/  STL [R1+0x2d8], R24 ;  /* 0x0002d81801007387 */ /* 0x0001e20000100800 */
[----:B------:R-:W0:Y:S01]  /*153e90*/  LDCU UR8, c[0x0][0x398] ;  /* 0x00007300ff0877ac */ /* 0x000e220008000800 */
[----:B------:R-:W0:Y:S01]  /*153ea0*/  LDCU UR38, c[0x0][0x398] ;  /* 0x00007300ff2677ac */ /* 0x000e220008000800 */
[----:B------:R-:W0:Y:S03]  /*153eb0*/  LDCU UR37, c[0x0][0x398] ;  /* 0x00007300ff2577ac */ /* 0x000e260008000800 */
[----:B------:R-:W-:-:S04]  /*153ec0*/  @P1 LOP3.LUT R15, R15, 0x20, RZ, 0xfc, !PT ;  /* 0x000000200f0f1812 */ /* 0x000fc800078efcff */
[----:B------:R-:W-:Y:S02]  /*153ed0*/  LOP3.LUT R15, R15, 0xfffffdff, RZ, 0xc0, !PT ;  /* 0xfffffdff0f0f7812 */ /* 0x000fe400078ec0ff */
[----:B----4-:R-:W-:Y:S02]  /*153ee0*/  PRMT R13, R16, 0x5410, R13 ;  /* 0x00005410100d7816 */ /* 0x010fe4000000000d */
[----:B------:R-:W4:Y:S01]  /*153ef0*/  LDL.LU R16, [R1+0x5770] ;  /* 0x0057700001107983 */ /* 0x000f220000300800 */
[----:B------:R-:W-:Y:S02]  /*153f00*/  @P3 LOP3.LUT R15, R15, 0x200, RZ, 0xfc, !PT ;  /* 0x000002000f0f3812 */ /* 0x000fe400078efcff */
[----:B------:R-:W-:Y:S02]  /*153f10*/  ISETP.LT.AND P1, PT, R4, UR39, !P0 ;  /* 0x0000002704007c0c */ /* 0x000fe4000c721270 */
[----:B0-----:R-:W-:Y:S02]  /*153f20*/  PRMT R24, R28, 0x5410, R27 ;  /* 0x000054101c187816 */ /* 0x001fe4000000001b */
[----:B------:R-:W-:-:S02]  /*153f30*/  ISETP.LT.AND P3, PT, R3, UR44, !P0 ;  /* 0x0000002c03007c0c */ /* 0x000fc4000c761270 */
[----:B------:R-:W-:Y:S01]  /*153f40*/  LOP3.LUT R15, R15, 0xfffffeff, RZ, 0xc0, !PT ;  /* 0xfffffeff0f0f7812 */ /* 0x000fe200078ec0ff */
[----:B------:R-:W0:Y:S01]  /*153f50*/  LDCU UR39, c[0x0][0x398] ;  /* 0x00007300ff2777ac */ /* 0x000e220008000800 */
[----:B------:R-:W0:Y:S02]  /*153f60*/  LDCU UR44, c[0x0][0x398] ;  /* 0x00007300ff2c77ac */ /* 0x000e240008000800 */
[----:B------:R-:W-:Y:S01]  /*153f70*/  @P2 LOP3.LUT R15, R15, 0x100, RZ, 0xfc, !PT ;  /* 0x000001000f0f2812 */ /* 0x000fe200078efcff */
[----:B------:R1:W-:Y:S03]  /*153f80*/  STL [R1+0x2d4], R24 ;  /* 0x0002d41801007387 */ /* 0x0003e60000100800 */
[----:B------:R-:W-:Y:S02]  /*153f90*/  LOP3.LUT R15, R15, 0xffffff7f, RZ, 0xc0, !PT ;  /* 0xffffff7f0f0f7812 */ /* 0x000fe400078ec0ff */
[----:B------:R-:W-:Y:S01]  /*153fa0*/  ISETP.LT.AND P2, PT, R29, UR46, !P0 ;  /* 0x0000002e1d007c0c */ /* 0x000fe2000c741270 */
[----:B------:R-:W0:Y:S01]  /*153fb0*/  LDCU UR46, c[0x0][0x398] ;  /* 0x00007300ff2e77ac */ /* 0x000e220008000800 */
[----:B------:R-:W-:Y:S01]  /*153fc0*/  @P1 LOP3.LUT R15, R15, 0x80, RZ, 0xfc, !PT ;  /* 0x000000800f0f1812 */ /* 0x000fe200078efcff */
[----:B-1----:R-:W4:Y:S04]  /*153fd0*/  LDL.LU R24, [R1+0x2c8] ;  /* 0x0002c80001187983 */ /* 0x002f280000300800 */
[----:B------:R-:W4:Y:S01]  /*153fe0*/  LDL.LU R25, [R1+0x470] ;  /* 0x0004700001197983 */ /* 0x000f220000300800 */
[----:B------:R-:W-:-:S03]  /*153ff0*/  LOP3.LUT R15, R15, 0xffffffbf, RZ, 0xc0, !PT ;  /* 0xffffffbf0f0f7812 */ /* 0x000fc600078ec0ff */
[----:B------:R1:W-:Y:S04]  /*154000*/  STL [R1+0x2cc], R13 ;  /* 0x0002cc0d01007387 */ /* 0x0003e80000100800 */
[----:B------:R-:W4:Y:S04]  /*154010*/  LDL.LU R26, [R1+0x2c4] ;  /* 0x0002c400011a7983 */ /* 0x000f280000300800 */
[----:B------:R-:W4:Y:S04]  /*154020*/  LDL.LU R27, [R1+0x46c] ;  /* 0x00046c00011b7983 */ /* 0x000f280000300800 */
[----:B------:R-:W4:Y:S01]  /*154030*/  LDL.LU R28, [R1+0x2c0] ;  /* 0x0002c000011c7983 */ /* 0x000f220000300800 */
[----:B------:R-:W-:-:S02]  /*154040*/  @P3 LOP3.LUT R15, R15, 0x40, RZ, 0xfc, !PT ;  /* 0x000000400f0f3812 */ /* 0x000fc400078efcff */
[----:B------:R-:W-:Y:S01]  /*154050*/  ISETP.LT.AND P1, PT, R7, UR68, !P0 ;  /* 0x0000004407007c0c */ /* 0x000fe2000c721270 */
[----:B-1----:R-:W4:Y:S01]  /*154060*/  LDL.LU R13, [R1+0x458] ;  /* 0x00045800010d7983 */ /* 0x002f220000300800 */
[----:B------:R-:W-:Y:S02]  /*154070*/  LOP3.LUT R15, R15, 0xffffffef, RZ, 0xc0, !PT ;  /* 0xffffffef0f0f7812 */ /* 0x000fe400078ec0ff */
[----:B------:R-:W-:Y:S01]  /*154080*/  ISETP.LT.AND P0, PT, R8, UR69, !P0 ;  /* 0x0000004508007c0c */ /* 0x000fe2000c701270 */
[----:B------:R-:W1:Y:S01]  /*154090*/  LDCU UR69, c[0x0][0x398] ;  /* 0x00007300ff4577ac */ /* 0x000e620008000800 */
[----:B------:R-:W0:Y:S01]  /*1540a0*/  LDCU UR68, c[0x0][0x398] ;  /* 0x00007300ff4477ac */ /* 0x000e220008000800 */
[----:B------:R-:W-:-:S04]  /*1540b0*/  @P2 LOP3.LUT R15, R15, 0x10, RZ, 0xfc, !PT ;  /* 0x000000100f0f2812 */ /* 0x000fc800078efcff */
[----:B------:R-:W-:-:S04]  /*1540c0*/  LOP3.LUT R15, R15, 0xfffffff7, RZ, 0xc0, !PT ;  /* 0xfffffff70f0f7812 */ /* 0x000fc800078ec0ff */
[----:B------:R-:W-:-:S04]  /*1540d0*/  @P1 LOP3.LUT R15, R15, 0x8, RZ, 0xfc, !PT ;  /* 0x000000080f0f1812 */ /* 0x000fc800078efcff */
[----:B------:R-:W-:-:S04]  /*1540e0*/  LOP3.LUT R15, R15, 0xfffffffb, RZ, 0xc0, !PT ;  /* 0xfffffffb0f0f7812 */ /* 0x000fc800078ec0ff */
[----:B------:R-:W-:Y:S02]  /*1540f0*/  @P0 LOP3.LUT R15, R15, 0x4, RZ, 0xfc, !PT ;  /* 0x000000040f0f0812 */ /* 0x000fe400078efcff */
[----:B---3--:R-:W-:Y:S02]  /*154100*/  ISETP.GE.AND P0, PT, R11, UR11, PT ;  /* 0x0000000b0b007c0c */ /* 0x008fe4000bf06270 */
[----:B------:R-:W-:Y:S01]  /*154110*/  LOP3.LUT R15, R15, 0xfffffffd, RZ, 0xc0, !PT ;  /* 0xfffffffd0f0f7812 */ /* 0x000fe200078ec0ff */
[----:B------:R-:W3:Y:S01]  /*154120*/  LDL.LU R11, [R1+0x5588] ;  /* 0x00558800010b7983 */ /* 0x000ee20000300800 */
[----:B------:R-:W0:Y:S01]  /*154130*/  LDCU.64 UR10, c[0x0][0x398] ;  /* 0x00007300ff0a77ac */ /* 0x000e220008000a00 */
[----:B--2---:R-:W-:Y:S02]  /*154140*/  ISETP.LT.AND P1, PT, R2, UR14, !P0 ;  /* 0x0000000e02007c0c */ /* 0x004fe4000c721270 */
[----:B------:R-:W-:Y:S02]  /*154150*/  ISETP.LT.AND P3, PT, R6, UR53, !P0 ;  /* 0x0000003506007c0c */ /* 0x000fe4000c761270 */
[----:B------:R-:W-:Y:S01]  /*154160*/  ISETP.LT.AND P2, PT, R5, UR54, !P0 ;  /* 0x0000003605007c0c */ /* 0x000fe2000c741270 */
[----:B------:R-:W2:Y:S01]  /*154170*/  LDCU UR14, c[0x0][0x398] ;  /* 0x00007300ff0e77ac */ /* 0x000ea20008000800 */
[----:B------:R-:W0:Y:S01]  /*154180*/  LDCU UR53, c[0x0][0x398] ;  /* 0x00007300ff3577ac */ /* 0x000e220008000800 */
[----:B------:R-:W0:Y:S01]  /*154190*/  LDCU UR54, c[0x0][0x398] ;  /* 0x00007300ff3677ac */ /* 0x000e220008000800 */
[----:B----4-:R-:W-:-:S05]  /*1541a0*/  LOP3.LUT R16, R16, 0xdfffffff, RZ, 0xc0, !PT ;  /* 0xdfffffff10107812 */ /* 0x010fca00078ec0ff */
[----:B------:R-:W-:Y:S02]  /*1541b0*/  @P1 LOP3.LUT R16, R16, 0x20000000, RZ, 0xfc, !PT ;  /* 0x2000000010101812 */ /* 0x000fe400078efcff */
[----:B------:R-:W-:Y:S02]  /*1541c0*/  ISETP.LT.AND P1, PT, R4, UR55, !P0 ;  /* 0x0000003704007c0c */ /* 0x000fe4000c721270 */
[----:B------:R-:W-:Y:S02]  /*1541d0*/  @P3 LOP3.LUT R15, R15, 0x2, RZ, 0xfc, !PT ;  /* 0x000000020f0f3812 */ /* 0x000fe400078efcff */
[----:B------:R-:W-:Y:S02]  /*1541e0*/  ISETP.LT.AND P3, PT, R3, UR56, !P0 ;  /* 0x0000003803007c0c */ /* 0x000fe4000c761270 */
[----:B------:R-:W-:Y:S01]  /*1541f0*/  LOP3.LUT R16, R16, 0x7fffffff, RZ, 0xc0, !PT ;  /* 0x7fffffff10107812 */ /* 0x000fe200078ec0ff */
[----:B------:R-:W4:Y:S01]  /*154200*/  LDCU UR55, c[0x0][0x398] ;  /* 0x00007300ff3777ac */ /* 0x000f220008000800 */
[----:B------:R-:W-:Y:S01]  /*154210*/  LOP3.LUT R15, R15, 0xfffffffe, RZ, 0xc0, !PT ;  /* 0xfffffffe0f0f7812 */ /* 0x000fe200078ec0ff */
[----:B------:R-:W0:Y:S03]  /*154220*/  LDCU UR56, c[0x0][0x398] ;  /* 0x00007300ff3877ac */ /* 0x000e260008000800 */
[----:B------:R-:W-:-:S02]  /*154230*/  @P2 LOP3.LUT R15, R15, 0x1, RZ, 0xfc, !PT ;  /* 0x000000010f0f2812 */ /* 0x000fc400078efcff */
[----:B------:R-:W-:Y:S01]  /*154240*/  ISETP.LT.AND P2, PT, R29, UR57, !P0 ;  /* 0x000000391d007c0c */ /* 0x000fe2000c741270 */
[----:B------:R-:W0:Y:S01]  /*154250*/  LDCU UR57, c[0x0][0x398] ;  /* 0x00007300ff3977ac */ /* 0x000e220008000800 */
[----:B------:R-:W-:Y:S02]  /*154260*/  @P1 LOP3.LUT R16, R16, 0x80000000, RZ, 0xfc, !PT ;  /* 0x8000000010101812 */ /* 0x000fe400078efcff */
[----:B------:R-:W-:Y:S02]  /*154270*/  PRMT R24, R25, 0x5410, R24 ;  /* 0x0000541019187816 */ /* 0x000fe40000000018 */
[----:B------:R-:W-:-:S03]  /*154280*/  LOP3.LUT R16, R16, 0xbfffffff, RZ, 0xc0, !PT ;  /* 0xbfffffff10107812 */ /* 0x000fc600078ec0ff */
[----:B------:R0:W-:Y:S01]  /*154290*/  STL [R1+0x2d0], R24 ;  /* 0x0002d01801007387 */ /* 0x0001e20000100800 */
[----:B------:R-:W-:Y:S02]  /*1542a0*/  @P3 LOP3.LUT R16, R16, 0x40000000, RZ, 0xfc, !PT ;  /* 0x4000000010103812 */ /* 0x000fe400078efcff */
[----:B------:R-:W-:Y:S02]  /*1542b0*/  ISETP.LT.AND P1, PT, R7, UR49, !P0 ;  /* 0x0000003107007c0c */ /* 0x000fe4000c721270 */
[----:B------:R-:W-:Y:S02]  /*1542c0*/  PRMT R13, R13, 0x5410, R28 ;  /* 0x000054100d0d7816 */ /* 0x000fe4000000001c */
[----:B0-----:R-:W-:Y:S02]  /*1542d0*/  PRMT R24, R27, 0x5410, R26 ;  /* 0x000054101b187816 */ /* 0x001fe4000000001a */
[----:B------:R-:W-:Y:S01]  /*1542e0*/  LOP3.LUT R16, R16, 0xefffffff, RZ, 0xc0, !PT ;  /* 0xefffffff10107812 */ /* 0x000fe200078ec0ff */
[----:B------:R-:W0:Y:S02]  /*1542f0*/  LDCU UR49, c[0x0][0x398] ;  /* 0x00007300ff3177ac */ /* 0x000e240008000800 */
[----:B------:R1:W-:Y:S04]  /*154300*/  STL [R1+0x2c4], R24 ;  /* 0x0002c41801007387 */ /* 0x0003e80000100800 */
[----:B------:R0:W-:Y:S01]  /*154310*/  STL [R1+0x2c8], R13 ;  /* 0x0002c80d01007387 */ /* 0x0001e20000100800 */
[----:B------:R-:W-:-:S02]  /*154320*/  @P2 LOP3.LUT R16, R16, 0x10000000, RZ, 0xfc, !PT ;  /* 0x1000000010102812 */ /* 0x000fc400078efcff */
[----:B------:R-:W-:Y:S01]  /*154330*/  ISETP.LT.AND P0, PT, R8, UR48, !P0 ;  /* 0x0000003008007c0c */ /* 0x000fe2000c701270 */
[----:B------:R-:W0:Y:S01]  /*154340*/  LDCU UR48, c[0x0][0x398] ;  /* 0x00007300ff3077ac */ /* 0x000e220008000800 */
[----:B-1----:R-:W2:Y:S04]  /*154350*/  LDL.LU R24, [R1+0x2bc] ;  /* 0x0002bc0001187983 */ /* 0x002ea80000300800 */
[----:B------:R-:W2:Y:S04]  /*154360*/  LDL.LU R25, [R1+0x460] ;  /* 0x0004600001197983 */ /* 0x000ea80000300800 */
[----:B------:R-:W4:Y:S04]  /*154370*/  LDL.LU R26, [R1+0x2b8] ;  /* 0x0002b800011a7983 */ /* 0x000f280000300800 */
[----:B------:R-:W4:Y:S01]  /*154380*/  LDL.LU R27, [R1+0x454] ;  /* 0x00045400011b7983 */ /* 0x000f220000300800 */
[----:B------:R-:W-:-:S03]  /*154390*/  LOP3.LUT R16, R16, 0xf7ffffff, RZ, 0xc0, !PT ;  /* 0xf7ffffff10107812 */ /* 0x000fc600078ec0ff */
[----:B------:R-:W4:Y:S04]  /*1543a0*/  LDL.LU R28, [R1+0x2b4] ;  /* 0x0002b400011c7983 */ /* 0x000f280000300800 */
[----:B0-----:R-:W4:Y:S01]  /*1543b0*/  LDL.LU R13, [R1+0x440] ;  /* 0x00044000010d7983 */ /* 0x001f220000300800 */
[----:B------:R-:W-:-:S04]  /*1543c0*/  @P1 LOP3.LUT R16, R16, 0x8000000, RZ, 0xfc, !PT ;  /* 0x0800000010101812 */ /* 0x000fc800078efcff */
[----:B------:R-:W-:-:S04]  /*1543d0*/  LOP3.LUT R16, R16, 0xfbffffff, RZ, 0xc0, !PT ;  /* 0xfbffffff10107812 */ /* 0x000fc800078ec0ff */
[----:B------:R-:W-:Y:S02]  /*1543e0*/  @P0 LOP3.LUT R16, R16, 0x4000000, RZ, 0xfc, !PT ;  /* 0x0400000010100812 */ /* 0x000fe400078efcff */
[----:B---3--:R-:W-:Y:S02]  /*1543f0*/  ISETP.GE.AND P0, PT, R11, UR9, PT ;  /* 0x000000090b007c0c */ /* 0x008fe4000bf06270 */
[----:B------:R-:W3:Y:S02]  /*154400*/  LDL.LU R11, [R1+0x558c] ;  /* 0x00558c00010b7983 */ /* 0x000ee40000300800 */
[----:B------:R-:W-:Y:S02]  /*154410*/  ISETP.LT.AND P1, PT, R2, UR10, !P0 ;  /* 0x0000000a02007c0c */ /* 0x000fe4000c721270 */
[----:B------:R-:W-:Y:S02]  /*154420*/  ISETP.LT.AND P3, PT, R6, UR69, !P0 ;  /* 0x0000004506007c0c */ /* 0x000fe4000c761270 */
[----:B------:R-:W-:-:S02]  /*154430*/  LOP3.LUT R16, R16, 0xffdfffff, RZ, 0xc0, !PT ;  /* 0xffdfffff10107812 */ /* 0x000fc400078ec0ff */
[----:B------:R-:W-:Y:S01]  /*154440*/  ISETP.LT.AND P2, PT, R5, UR68, !P0 ;  /* 0x0000004405007c0c */ /* 0x000fe2000c741270 */
[----:B------:R-:W0:Y:S01]  /*154450*/  LDCU UR10, c[0x0][0x398] ;  /* 0x00007300ff0a77ac */ /* 0x000e220008000800 */
[----:B------:R-:W1:Y:S01]  /*154460*/  LDCU UR69, c[0x0][0x398] ;  /* 0x00007300ff4577ac */ /* 0x000e620008000800 */
[----:B------:R-:W0:Y:S04]  /*154470*/  LDCU UR68, c[0x0][0x398] ;  /* 0x00007300ff4477ac */ /* 0x000e280008000800 */
[----:B------:R-:W-:-:S04]  /*154480*/  @P1 LOP3.LUT R16, R16, 0x200000, RZ, 0xfc, !PT ;  /* 0x0020000010101812 */ /* 0x000fc800078efcff */
[----:B------:R-:W-:Y:S02]  /*154490*/  LOP3.LUT R16, R16, 0xfdffffff, RZ, 0xc0, !PT ;  /* 0xfdffffff10107812 */ /* 0x000fe400078ec0ff */
[----:B------:R-:W-:Y:S01]  /*1544a0*/  ISETP.LT.AND P1, PT, R4, UR8, !P0 ;  /* 0x0000000804007c0c */ /* 0x000fe2000c721270 */
[----:B------:R-:W0:Y:S01]  /*1544b0*/  LDCU.64 UR8, c[0x0][0x398] ;  /* 0x00007300ff0877ac */ /* 0x000e220008000a00 */
        /* <DEDUP_REMOVED lines=17> */
[----:B------:R-:W-:Y:S02]  /*1545d0*/  LOP3.LUT R16, R16, 0xfff7ffff, RZ, 0xc0, !PT ;  /* 0xfff7ffff10107812 */ /* 0x000fe400078ec0ff */
[----:B--2---:R-:W-:-:S05]  /*1545e0*/  PRMT R24, R25, 0x5410, R24 ;  /* 0x0000541019187816 */ /* 0x004fca0000000018 */
[----:B------:R2:W-:Y:S01]  /*1545f0*/  STL [R1+0x2c0], R24 ;  /* 0x0002c01801007387 */ /* 0x0005e20000100800 */
[----:B----4-:R-:W-:Y:S02]  /*154600*/  PRMT R13, R13, 0x5410, R28 ;  /* 0x000054100d0d7816 */ /* 0x010fe4000000001c */
[----:B------:R-:W-:Y:S02]  /*154610*/  @P1 LOP3.LUT R16, R16, 0x80000, RZ, 0xfc, !PT ;  /* 0x0008000010101812 */ /* 0x000fe400078efcff */
[----:B--2---:R-:W-:Y:S02]  /*154620*/  PRMT R24, R27, 0x5410, R26 ;  /* 0x000054101b187816 */ /* 0x004fe4000000001a */
[----:B------:R-:W-:-:S03]  /*154630*/  LOP3.LUT R16, R16, 0xfffbffff, RZ, 0xc0, !PT ;  /* 0xfffbffff10107812 */ /* 0x000fc600078ec0ff */
[----:B------:R2:W-:Y:S04]  /*154640*/  STL [R1+0x2b8], R24 ;  /* 0x0002b81801007387 */ /* 0x0005e80000100800 */
[----:B------:R4:W-:Y:S01]  /*154650*/  STL [R1+0x2bc], R13 ;  /* 0x0002bc0d01007387 */ /* 0x0009e20000100800 */
[----:B------:R-:W-:-:S03]  /*154660*/  @P0 LOP3.LUT R16, R16, 0x40000, RZ, 0xfc, !PT ;  /* 0x0004000010100812 */ /* 0x000fc600078efcff */
[----:B--2---:R-:W2:Y:S04]  /*154670*/  LDL.LU R24, [R1+0x2b0] ;  /* 0x0002b00001187983 */ /* 0x004ea80000300800 */
[----:B------:R-:W2:Y:S04]  /*154680*/  LDL.LU R25, [R1+0x448] ;  /* 0x0004480001197983 */ /* 0x000ea80000300800 */
[----:B------:R-:W2:Y:S04]  /*154690*/  LDL.LU R26, [R1+0x2ac] ;  /* 0x0002ac00011a7983 */ /* 0x000ea80000300800 */
[----:B------:R-:W2:Y:S01]  /*1546a0*/  LDL.LU R27, [R1+0x438] ;  /* 0x00043800011b7983 */ /* 0x000ea20000300800 */
[----:B---3--:R-:W-:-:S03]  /*1546b0*/  ISETP.GE.AND P0, PT, R11, UR15, PT ;  /* 0x0000000f0b007c0c */ /* 0x008fc6000bf06270 */
[----:B------:R-:W3:Y:S04]  /*1546c0*/  LDL.LU R11, [R1+0x2a8] ;  /* 0x0002a800010b7983 */ /* 0x000ee80000300800 */
[----:B------:R-:W3:Y:S04]  /*1546d0*/  LDL.LU R28, [R1+0x430] ;  /* 0x00043000011c7983 */ /* 0x000ee80000300800 */
[----:B----4-:R-:W4:Y:S01]  /*1546e0*/  LDL.LU R13, [R1+0x5590] ;  /* 0x00559000010d7983 */ /* 0x010f220000300800 */
[----:B0-----:R-:W-:Y:S02]  /*1546f0*/  ISETP.LT.AND P2, PT, R2, UR8, !P0 ;  /* 0x0000000802007c0c */ /* 0x001fe4000c741270 */
[----:B------:R-:W-:-:S02]  /*154700*/  ISETP.LT.AND P1, PT, R6, UR14, !P0 ;  /* 0x0000000e06007c0c */ /* 0x000fc4000c721270 */
[----:B------:R-:W-:Y:S01]  /*154710*/  LOP3.LUT R16, R16, 0xffffdfff, RZ, 0xc0, !PT ;  /* 0xffffdfff10107812 */ /* 0x000fe200078ec0ff */
[----:B------:R-:W0:Y:S01]  /*154720*/  LDCU UR14, c[0x0][0x398] ;  /* 0x00007300ff0e77ac */ /* 0x000e220008000800 */
[----:B------:R-:W-:Y:S01]  /*154730*/  ISETP.LT.AND P3, PT, R3, UR10, !P0 ;  /* 0x0000000a03007c0c */ /* 0x000fe2000c761270 */
[----:B------:R-:W0:Y:S01]  /*154740*/  LDCU UR8, c[0x0][0x398] ;  /* 0x00007300ff0877ac */ /* 0x000e220008000800 */
[----:B------:R-:W0:Y:S05]  /*154750*/  LDCU UR10, c[0x0][0x398] ;  /* 0x00007300ff0a77ac */ /* 0x000e2a0008000800 */
        /* <DEDUP_REMOVED lines=8> */
[----:B------:R-:W-:-:S04]  /*1547e0*/  @P2 LOP3.LUT R16, R16, 0x10000, RZ, 0xfc, !PT ;  /* 0x0001000010102812 */ /* 0x000fc800078efcff */
[----:B------:R-:W-:Y:S02]  /*1547f0*/  LOP3.LUT R16, R16, 0xffff7fff, RZ, 0xc0, !PT ;  /* 0xffff7fff10107812 */ /* 0x000fe400078ec0ff */
[----:B0-----:R-:W-:Y:S01]  /*154800*/  ISETP.LT.AND P2, PT, R29, UR14, !P0 ;  /* 0x0000000e1d007c0c */ /* 0x001fe2000c741270 */
        /* <DEDUP_REMOVED lines=14> */
[----:B--2---:R-:W-:-:S05]  /*1548f0*/  PRMT R24, R25, 0x5410, R24 ;  /* 0x0000541019187816 */ /* 0x004fca0000000018 */
[----:B------:R2:W-:Y:S02]  /*154900*/  STL [R1+0x2b4], R24 ;  /* 0x0002b41801007387 */ /* 0x0005e40000100800 */
[----:B--2---:R-:W-:Y:S02]  /*154910*/  PRMT R24, R27, 0x5410, R26 ;  /* 0x000054101b187816 */ /* 0x004fe4000000001a */
[----:B------:R-:W2:Y:S04]  /*154920*/  LDL.LU R26, [R1+0x2a4] ;  /* 0x0002a400011a7983 */ /* 0x000ea80000300800 */
[----:B------:R-:W-:Y:S04]  /*154930*/  STL [R1+0x2ac], R24 ;  /* 0x0002ac1801007387 */ /* 0x000fe80000100800 */
[----:B------:R-:W2:Y:S01]  /*154940*/  LDL.LU R27, [R1+0x434] ;  /* 0x00043400011b7983 */ /* 0x000ea20000300800 */
[----:B---3--:R-:W-:-:S05]  /*154950*/  PRMT R11, R28, 0x5410, R11 ;  /* 0x000054101c0b7816 */ /* 0x008fca000000000b */
[----:B------:R3:W-:Y:S01]  /*154960*/  STL [R1+0x2b0], R11 ;  /* 0x0002b00b01007387 */ /* 0x0007e20000100800 */
[----:B----4-:R-:W-:-:S03]  /*154970*/  ISETP.GE.AND P0, PT, R13, UR11, PT ;  /* 0x0000000b0d007c0c */ /* 0x010fc6000bf06270 */
[----:B---3--:R-:W3:Y:S04]  /*154980*/  LDL.LU R11, [R1+0x2a0] ;  /* 0x0002a000010b7983 */ /* 0x008ee80000300800 */
[----:B------:R-:W3:Y:S04]  /*154990*/  LDL.LU R28, [R1+0x42c] ;  /* 0x00042c00011c7983 */ /* 0x000ee80000300800 */
[----:B------:R-:W4:Y:S04]  /*1549a0*/  LDL.LU R13, [R1+0x29c] ;  /* 0x00029c00010d7983 */ /* 0x000f280000300800 */
[----:B------:R-:W4:Y:S01]  /*1549b0*/  LDL.LU R24, [R1+0x5594] ;  /* 0x0055940001187983 */ /* 0x000f220000300800 */
[----:B--2---:R-:W-:-:S05]  /*1549c0*/  PRMT R25, R27, 0x5410, R26 ;  /* 0x000054101b197816 */ /* 0x004fca000000001a */
[----:B------:R-:W-:Y:S01]  /*1549d0*/  STL [R1+0x2a8], R25 ;  /* 0x0002a81901007387 */ /* 0x000fe20000100800 */
[----:B---3--:R-:W-:-:S05]  /*1549e0*/  PRMT R11, R28, 0x5410, R11 ;  /* 0x000054101c0b7816 */ /* 0x008fca000000000b */
[----:B------:R4:W-:Y:S02]  /*1549f0*/  STL [R1+0x2a0], R11 ;  /* 0x0002a00b01007387 */ /* 0x0009e40000100800 */
[----:B----4-:R-:W-:Y:S02]  /*154a00*/  PRMT R11, R18, 0x5410, R13 ;  /* 0x00005410120b7816 */ /* 0x010fe4000000000d */
[----:B------:R-:W2:Y:S04]  /*154a10*/  LDL.LU R18, [R1+0x576c] ;  /* 0x00576c0001127983 */ /* 0x000ea80000300800 */
[----:B------:R-:W3:Y:S04]  /*154a20*/  LDL.LU R25, [R1+0x298] ;  /* 0x0002980001197983 */ /* 0x000ee80000300800 */
[----:B------:R-:W3:Y:S04]  /*154a30*/  LDL.LU R26, [R1+0x424] ;  /* 0x00042400011a7983 */ /* 0x000ee80000300800 */
[----:B------:R4:W-:Y:S04]  /*154a40*/  STL [R1+0x2a4], R11 ;  /* 0x0002a40b01007387 */ /* 0x0009e80000100800 */
[----:B------:R-:W2:Y:S04]  /*154a50*/  LDL.LU R27, [R1+0x294] ;  /* 0x00029400011b7983 */ /* 0x000ea80000300800 */
[----:B----4-:R-:W2:Y:S04]  /*154a60*/  LDL.LU R11, [R1+0x418] ;  /* 0x00041800010b7983 */ /* 0x010ea80000300800 */
[----:B------:R-:W4:Y:S04]  /*154a70*/  LDL.LU R28, [R1+0x290] ;  /* 0x00029000011c7983 */ /* 0x000f280000300800 */
[----:B------:R-:W4:Y:S01]  /*154a80*/  LDL.LU R13, [R1+0x404] ;  /* 0x00040400010d7983 */ /* 0x000f220000300800 */
[----:B0-----:R-:W-:-:S02]  /*154a90*/  ISETP.LT.AND P1, PT, R2, UR14, !P0 ;  /* 0x0000000e02007c0c */ /* 0x001fc4000c721270 */
[----:B------:R-:W-:Y:S02]  /*154aa0*/  ISETP.LT.AND P3, PT, R6, UR8, !P0 ;  /* 0x0000000806007c0c */ /* 0x000fe4000c761270 */
[----:B------:R-:W-:Y:S02]  /*154ab0*/  LOP3.LUT R16, R16, 0xffffffdf, RZ, 0xc0, !PT ;  /* 0xffffffdf10107812 */ /* 0x000fe400078ec0ff */
[----:B------:R-:W-:Y:S01]  /*154ac0*/  ISETP.LT.AND P2, PT, R5, UR67, !P0 ;  /* 0x0000004305007c0c */ /* 0x000fe2000c741270 */
[----:B------:R-:W0:Y:S06]  /*154ad0*/  LDCU UR67, c[0x0][0x398] ;  /* 0x00007300ff4377ac */ /* 0x000e2c0008000800 */
[----:B------:R-:W-:-:S04]  /*154ae0*/  @P1 LOP3.LUT R16, R16, 0x20, RZ, 0xfc, !PT ;  /* 0x0000002010101812 */ /* 0x000fc800078efcff */
[----:B------:R-:W-:Y:S02]  /*154af0*/  LOP3.LUT R16, R16, 0xfffffdff, RZ, 0xc0, !PT ;  /* 0xfffffdff10107812 */ /* 0x000fe400078ec0ff */
[----:B-1----:R-:W-:Y:S01]  /*154b00*/  ISETP.LT.AND P1, PT, R4, UR66, !P0 ;  /* 0x0000004204007c0c */ /* 0x002fe2000c721270 */
[----:B------:R-:W1:Y:S01]  /*154b10*/  LDCU UR66, c[0x0][0x398] ;  /* 0x00007300ff4277ac */ /* 0x000e620008000800 */
        /* <DEDUP_REMOVED lines=21> */
[----:B------:R-:W-:Y:S01]  /*154c70*/  ISETP.GE.AND P0, PT, R24, UR9, PT ;  /* 0x0000000918007c0c */ /* 0x000fe2000bf06270 */
[----:B------:R-:W0:Y:S01]  /*154c80*/  LDCU.64 UR8, c[0x0][0x398] ;  /* 0x00007300ff0877ac */ /* 0x000e220008000a00 */
[----:B------:R-:W4:Y:S01]  /*154c90*/  LDL.LU R24, [R1+0x5598] ;  /* 0x0055980001187983 */ /* 0x000f220000300800 */
[----:B---3--:R-:W-:-:S05]  /*154ca0*/  PRMT R25, R26, 0x5410, R25 ;  /* 0x000054101a197816 */ /* 0x008fca0000000019 */
[----:B------:R3:W-:Y:S01]  /*154cb0*/  STL [R1+0x29c], R25 ;  /* 0x00029c1901007387 */ /* 0x0007e20000100800 */
[----:B--2---:R-:W-:Y:S02]  /*154cc0*/  PRMT R26, R11, 0x5410, R27 ;  /* 0x000054100b1a7816 */ /* 0x004fe4000000001b */
[----:B----4-:R-:W-:Y:S01]  /*154cd0*/  PRMT R11, R13, 0x5410, R28 ;  /* 0x000054100d0b7816 */ /* 0x010fe2000000001c */
[----:B---3--:R-:W2:Y:S04]  /*154ce0*/  LDL.LU R25, [R1+0x28c] ;  /* 0x00028c0001197983 */ /* 0x008ea80000300800 */
[----:B------:R3:W-:Y:S04]  /*154cf0*/  STL [R1+0x294], R26 ;  /* 0x0002941a01007387 */ /* 0x0007e80000100800 */
[----:B---3--:R-:W2:Y:S04]  /*154d00*/  LDL.LU R26, [R1+0x40c] ;  /* 0x00040c00011a7983 */ /* 0x008ea80000300800 */
[----:B------:R3:W-:Y:S04]  /*154d10*/  STL [R1+0x298], R11 ;  /* 0x0002980b01007387 */ /* 0x0007e80000100800 */
[----:B------:R-:W4:Y:S04]  /*154d20*/  LDL.LU R27, [R1+0x288] ;  /* 0x00028800011b7983 */ /* 0x000f280000300800 */
[----:B---3--:R-:W4:Y:S04]  /*154d30*/  LDL.LU R11, [R1+0x3f8] ;  /* 0x0003f800010b7983 */ /* 0x008f280000300800 */
[----:B------:R-:W3:Y:S04]  /*154d40*/  LDL.LU R28, [R1+0x284] ;  /* 0x00028400011c7983 */ /* 0x000ee80000300800 */
[----:B------:R-:W3:Y:S01]  /*154d50*/  LDL.LU R13, [R1+0x3fc] ;  /* 0x0003fc00010d7983 */ /* 0x000ee20000300800 */
[----:B0-----:R-:W-:-:S02]  /*154d60*/  ISETP.LT.AND P1, PT, R2, UR10, !P0 ;  /* 0x0000000a02007c0c */ /* 0x001fc4000c721270 */
[----:B------:R-:W-:Y:S02]  /*154d70*/  ISETP.LT.AND P3, PT, R6, UR34, !P0 ;  /* 0x0000002206007c0c */ /* 0x000fe4000c761270 */
[----:B------:R-:W-:Y:S02]  /*154d80*/  LOP3.LUT R18, R18, 0xdfffffff, RZ, 0xc0, !PT ;  /* 0xdfffffff12127812 */ /* 0x000fe400078ec0ff */
[----:B------:R-:W-:Y:S02]  /*154d90*/  ISETP.LT.AND P2, PT, R5, UR35, !P0 ;  /* 0x0000002305007c0c */ /* 0x000fe4000c741270 */
[----:B------:R-:W-:Y:S01]  /*154da0*/  LOP3.LUT R16, R16, 0xfffffffd, RZ, 0xc0, !PT ;  /* 0xfffffffd10107812 */ /* 0x000fe200078ec0ff */
[----:B------:R-:W0:Y:S01]  /*154db0*/  LDCU UR34, c[0x0][0x398] ;  /* 0x00007300ff2277ac */ /* 0x000e220008000800 */
[----:B------:R-:W0:Y:S01]  /*154dc0*/  LDCU UR35, c[0x0][0x398] ;  /* 0x00007300ff2377ac */ /* 0x000e220008000800 */
[----:B------:R-:W0:Y:S02]  /*154dd0*/  LDCU UR10, c[0x0][0x398] ;  /* 0x00007300ff0a77ac */ /* 0x000e240008000800 */
[----:B------:R-:W-:-:S02]  /*154de0*/  @P1 LOP3.LUT R18, R18, 0x20000000, RZ, 0xfc, !PT ;  /* 0x2000000012121812 */ /* 0x000fc400078efcff */
[----:B------:R-:W-:Y:S02]  /*154df0*/  ISETP.LT.AND P1, PT, R4, UR36, !P0 ;  /* 0x0000002404007c0c */ /* 0x000fe4000c721270 */
[----:B------:R-:W-:Y:S02]  /*154e00*/  @P3 LOP3.LUT R16, R16, 0x2, RZ, 0xfc, !PT ;  /* 0x0000000210103812 */ /* 0x000fe400078efcff */
[----:B------:R-:W-:Y:S02]  /*154e10*/  ISETP.LT.AND P3, PT, R3, UR43, !P0 ;  /* 0x0000002b03007c0c */ /* 0x000fe4000c761270 */
[----:B------:R-:W-:Y:S01]  /*154e20*/  LOP3.LUT R18, R18, 0x7fffffff, RZ, 0xc0, !PT ;  /* 0x7fffffff12127812 */ /* 0x000fe200078ec0ff */
[----:B------:R-:W0:Y:S01]  /*154e30*/  LDCU UR36, c[0x0][0x398] ;  /* 0x00007300ff2477ac */ /* 0x000e220008000800 */
[----:B------:R-:W-:-:S04]  /*154e40*/  LOP3.LUT R16, R16, 0xfffffffe, RZ, 0xc0, !PT ;  /* 0xfffffffe10107812 */ /* 0x000fc800078ec0ff */
[----:B------:R-:W-:Y:S02]  /*154e50*/  @P2 LOP3.LUT R16, R16, 0x1, RZ, 0xfc, !PT ;  /* 0x0000000110102812 */ /* 0x000fe400078efcff */
        /* <DEDUP_REMOVED lines=17> */
[----:B------:R-:W3:Y:S01]  /*154f70*/  LDL.LU R24, [R1+0x559c] ;  /* 0x00559c0001187983 */ /* 0x000ee20000300800 */
[----:B--2---:R-:W-:-:S05]  /*154f80*/  PRMT R25, R26, 0x5410, R25 ;  /* 0x000054101a197816 */ /* 0x004fca0000000019 */
[----:B------:R4:W-:Y:S04]  /*154f90*/  STL [R1+0x290], R25 ;  /* 0x0002901901007387 */ /* 0x0009e80000100800 */
[----:B------:R-:W2:Y:S01]  /*154fa0*/  LDL.LU R26, [R1+0x274] ;  /* 0x00027400011a7983 */ /* 0x000ea20000300800 */
[----:B----4-:R-:W-:Y:S02]  /*154fb0*/  PRMT R25, R11, 0x5410, R27 ;  /* 0x000054100b197816 */ /* 0x010fe4000000001b */
[----:B---3--:R-:W-:-:S03]  /*154fc0*/  PRMT R11, R13, 0x5410, R28 ;  /* 0x000054100d0b7816 */ /* 0x008fc6000000001c */
[----:B------:R-:W-:Y:S04]  /*154fd0*/  STL [R1+0x28c], R25 ;  /* 0x00028c1901007387 */ /* 0x000fe80000100800 */
[----:B------:R-:W2:Y:S04]  /*154fe0*/  LDL.LU R27, [R1+0x3e8] ;  /* 0x0003e800011b7983 */ /* 0x000ea80000300800 */
[----:B------:R3:W-:Y:S04]  /*154ff0*/  STL [R1+0x284], R11 ;  /* 0x0002840b01007387 */ /* 0x0007e80000100800 */
[----:B---3--:R-:W3:Y:S04]  /*155000*/  LDL.LU R11, [R1+0x26c] ;  /* 0x00026c00010b7983 */ /* 0x008ee80000300800 */
[----:B------:R-:W3:Y:S04]  /*155010*/  LDL.LU R28, [R1+0x3f0] ;  /* 0x0003f000011c7983 */ /* 0x000ee80000300800 */
[----:B------:R-:W4:Y:S01]  /*155020*/  LDL.LU R13, [R1+0x270] ;  /* 0x00027000010d7983 */ /* 0x000f220000300800 */
[----:B------:R-:W-:-:S02]  /*155030*/  ISETP.LT.AND P1, PT, R2, UR8, !P0 ;  /* 0x0000000802007c0c */ /* 0x000fc4000c721270 */
        /* <DEDUP_REMOVED lines=32> */
[----:B------:R-:W0:Y:S01]  /*155240*/  LDCU UR11, c[0x0][0x398] ;  /* 0x00007300ff0b77ac */ /* 0x000e220008000800 */
[----:B------:R-:W4:Y:S01]  /*155250*/  LDL.LU R24, [R1+0x55a0] ;  /* 0x0055a00001187983 */ /* 0x000f220000300800 */
[----:B--2---:R-:W-:-:S05]  /*155260*/  PRMT R25, R27, 0x5410, R26 ;  /* 0x000054101b197816 */ /* 0x004fca000000001a */
[----:B------:R3:W-:Y:S02]  /*155270*/  STL [R1+0x288], R25 ;  /* 0x0002881901007387 */ /* 0x0007e40000100800 */
[----:B---3--:R-:W-:Y:S02]  /*155280*/  PRMT R25, R28, 0x5410, R11 ;  /* 0x000054101c197816 */ /* 0x008fe4000000000b */
[----:B----4-:R-:W-:Y:S02]  /*155290*/  PRMT R11, R17, 0x5410, R13 ;  /* 0x00005410110b7816 */ /* 0x010fe4000000000d */
[----:B------:R-:W2:Y:S04]  /*1552a0*/  LDL.LU R17, [R1+0x5768] ;  /* 0x0057680001117983 */ /* 0x000ea80000300800 */
[----:B------:R-:W-:Y:S04]  /*1552b0*/  STL [R1+0x26c], R25 ;  /* 0x00026c1901007387 */ /* 0x000fe80000100800 */
[----:B------:R-:W3:Y:S04]  /*1552c0*/  LDL.LU R26, [R1+0x280] ;  /* 0x00028000011a7983 */ /* 0x000ee80000300800 */
[----:B------:R-:W3:Y:S04]  /*1552d0*/  LDL.LU R27, [R1+0x3e0] ;  /* 0x0003e000011b7983 */ /* 0x000ee80000300800 */
[----:B------:R4:W-:Y:S04]  /*1552e0*/  STL [R1+0x274], R11 ;  /* 0x0002740b01007387 */ /* 0x0009e80000100800 */
[----:B----4-:R-:W4:Y:S04]  /*1552f0*/  LDL.LU R11, [R1+0x27c] ;  /* 0x00027c00010b7983 */ /* 0x010f280000300800 */
[----:B------:R-:W4:Y:S04]  /*155300*/  LDL.LU R28, [R1+0x3d4] ;  /* 0x0003d400011c7983 */ /* 0x000f280000300800 */
[----:B------:R-:W2:Y:S01]  /*155310*/  LDL.LU R13, [R1+0x278] ;  /* 0x00027800010d7983 */ /* 0x000ea20000300800 */
        /* <DEDUP_REMOVED lines=9> */
[----:B------:R-:W-:Y:S02]  /*1553b0*/  ISETP.LT.AND P1, PT, R4, UR16, !P0 ;  /* 0x0000001004007c0c */ /* 0x000fe4000c721270 */
        /* <DEDUP_REMOVED lines=23> */
[----:B------:R-:W2:Y:S01]  /*155530*/  LDL.LU R24, [R1+0x55a4] ;  /* 0x0055a40001187983 */ /* 0x000ea20000300800 */
[----:B---3--:R-:W-:-:S05]  /*155540*/  PRMT R25, R27, 0x5410, R26 ;  /* 0x000054101b197816 */ /* 0x008fca000000001a */
[----:B------:R4:W-:Y:S02]  /*155550*/  STL [R1+0x270], R25 ;  /* 0x0002701901007387 */ /* 0x0009e40000100800 */
[----:B----4-:R-:W-:Y:S02]  /*155560*/  PRMT R25, R28, 0x5410, R11 ;  /* 0x000054101c197816 */ /* 0x010fe4000000000b */
[----:B--2---:R-:W-:Y:S02]  /*155570*/  PRMT R11, R17, 0x5410, R13 ;  /* 0x00005410110b7816 */ /* 0x004fe4000000000d */
[----:B------:R-:W2:Y:S04]  /*155580*/  LDL.LU R17, [R1+0x5764] ;  /* 0x0057640001117983 */ /* 0x000ea80000300800 */
[----:B------:R3:W-:Y:S04]  /*155590*/  STL [R1+0x27c], R25 ;  /* 0x00027c1901007387 */ /* 0x0007e80000100800 */
[----:B---3--:R-:W3:Y:S04]  /*1555a0*/  LDL.LU R25, [R1+0x260] ;  /* 0x0002600001197983 */ /* 0x008ee80000300800 */
        /* <DEDUP_REMOVED lines=32> */
[----:B------:R-:W0:Y:S01]  /*1557b0*/  LDCU.64 UR42, c[0x0][0x398] ;  /* 0x00007300ff2a77ac */ /* 0x000e220008000a00 */
        /* <DEDUP_REMOVED lines=26> */
[----:B------:R-:W0:Y:S03]  /*155960*/  LDCU UR70, c[0x0][0x398] ;  /* 0x00007300ff4677ac */ /* 0x000e260008000800 */
        /* <DEDUP_REMOVED lines=25> */
[----:B------:R-:W3:Y:S01]  /*155b00*/  LDL.LU R24, [R1+0x55ac] ;  /* 0x0055ac0001187983 */ /* 0x000ee20000300800 */
[----:B--2---:R-:W-:-:S05]  /*155b10*/  PRMT R25, R26, 0x5410, R25 ;  /* 0x000054101a197816 */ /* 0x004fca0000000019 */
[----:B------:R2:W-:Y:S01]  /*155b20*/  STL [R1+0x254], R25 ;  /* 0x0002541901007387 */ /* 0x0005e20000100800 */
[----:B----4-:R-:W-:-:S03]  /*155b30*/  PRMT R11, R11, 0x5410, R27 ;  /* 0x000054100b0b7816 */ /* 0x010fc6000000001b */
[----:B--2---:R-:W2:Y:S04]  /*155b40*/  LDL.LU R25, [R1+0x248] ;  /* 0x0002480001197983 */ /* 0x004ea80000300800 */
[----:B------:R4:W-:Y:S04]  /*155b50*/  STL [R1+0x250], R11 ;  /* 0x0002500b01007387 */ /* 0x0009e80000100800 */
[----:B----4-:R-:W2:Y:S01]  /*155b60*/  LDL.LU R11, [R1+0x3d0] ;  /* 0x0003d000010b7983 */ /* 0x010ea20000300800 */
[----:B0-----:R-:W-:Y:S02]  /*155b70*/  ISETP.LT.AND P1, PT, R2, UR40, !P0 ;  /* 0x0000002802007c0c */ /* 0x001fe4000c721270 */
[----:B---3--:R-:W-:-:S02]  /*155b80*/  PRMT R13, R13, 0x5410, R28 ;  /* 0x000054100d0d7816 */ /* 0x008fc4000000001c */
[----:B------:R-:W-:Y:S02]  /*155b90*/  ISETP.LT.AND P3, PT, R6, UR18, !P0 ;  /* 0x0000001206007c0c */ /* 0x000fe4000c761270 */
[----:B------:R-:W-:Y:S02]  /*155ba0*/  LOP3.LUT R17, R17, 0xffdfffff, RZ, 0xc0, !PT ;  /* 0xffdfffff11117812 */ /* 0x000fe400078ec0ff */
[----:B------:R-:W-:Y:S01]  /*155bb0*/  ISETP.LT.AND P2, PT, R5, UR19, !P0 ;  /* 0x0000001305007c0c */ /* 0x000fe2000c741270 */
[----:B------:R-:W0:Y:S01]  /*155bc0*/  LDCU UR19, c[0x0][0x398] ;  /* 0x00007300ff1377ac */ /* 0x000e220008000800 */
[----:B------:R3:W-:Y:S04]  /*155bd0*/  STL [R1+0x24c], R13 ;  /* 0x00024c0d01007387 */ /* 0x0007e80000100800 */
[----:B------:R-:W4:Y:S04]  /*155be0*/  LDL.LU R26, [R1+0x244] ;  /* 0x00024400011a7983 */ /* 0x000f280000300800 */
[----:B------:R-:W4:Y:S04]  /*155bf0*/  LDL.LU R27, [R1+0x4c8] ;  /* 0x0004c800011b7983 */ /* 0x000f280000300800 */
[----:B------:R-:W4:Y:S01]  /*155c00*/  LDL.LU R28, [R1+0x240] ;  /* 0x00024000011c7983 */ /* 0x000f220000300800 */
[----:B------:R-:W0:Y:S01]  /*155c10*/  LDCU UR18, c[0x0][0x398] ;  /* 0x00007300ff1277ac */ /* 0x000e220008000800 */
[----:B------:R-:W-:-:S02]  /*155c20*/  @P1 LOP3.LUT R17, R17, 0x200000, RZ, 0xfc, !PT ;  /* 0x0020000011111812 */ /* 0x000fc400078efcff */
[----:B---3--:R-:W3:Y:S02]  /*155c30*/  LDL.LU R13, [R1+0x4e0] ;  /* 0x0004e000010d7983 */ /* 0x008ee40000300800 */
        /* <DEDUP_REMOVED lines=24> */
[----:B------:R-:W0:Y:S01]  /*155dc0*/  LDCU.64 UR42, c[0x0][0x398] ;  /* 0x00007300ff2a77ac */ /* 0x000e220008000a00 */
[----:B--2---:R-:W-:Y:S02]  /*155dd0*/  PRMT R24, R11, 0x5410, R25 ;  /* 0x000054100b187816 */ /* 0x004fe40000000019 */
[----:B------:R-:W2:Y:S01]  /*155de0*/  LDL.LU R11, [R1+0x55b0] ;  /* 0x0055b000010b7983 */ /* 0x000ea20000300800 */
[----:B0-----:R-:W-:-:S03]  /*155df0*/  ISETP.LT.AND P1, PT, R2, UR38, !P0 ;  /* 0x0000002602007c0c */ /* 0x001fc6000c721270 */
[----:B------:R4:W-:Y:S01]  /*155e00*/  STL [R1+0x248], R24 ;  /* 0x0002481801007387 */ /* 0x0009e20000100800 */
[----:B------:R-:W-:Y:S02]  /*155e10*/  ISETP.LT.AND P3, PT, R6, UR37, !P0 ;  /* 0x0000002506007c0c */ /* 0x000fe4000c761270 */
[----:B------:R-:W-:Y:S01]  /*155e20*/  LOP3.LUT R17, R17, 0xffffdfff, RZ, 0xc0, !PT ;  /* 0xffffdfff11117812 */ /* 0x000fe200078ec0ff */
[----:B------:R-:W2:Y:S01]  /*155e30*/  LDL.LU R25, [R1+0x23c] ;  /* 0x00023c0001197983 */ /* 0x000ea20000300800 */
[----:B------:R-:W-:Y:S01]  /*155e40*/  ISETP.LT.AND P2, PT, R5, UR44, !P0 ;  /* 0x0000002c05007c0c */ /* 0x000fe2000c741270 */
[----:B------:R-:W0:Y:S01]  /*155e50*/  LDCU UR37, c[0x0][0x398] ;  /* 0x00007300ff2577ac */ /* 0x000e220008000800 */
[----:B------:R-:W0:Y:S01]  /*155e60*/  LDCU UR38, c[0x0][0x398] ;  /* 0x00007300ff2677ac */ /* 0x000e220008000800 */
[----:B----4-:R-:W-:Y:S02]  /*155e70*/  PRMT R24, R27, 0x5410, R26 ;  /* 0x000054101b187816 */ /* 0x010fe4000000001a */
[----:B------:R-:W-:-:S02]  /*155e80*/  @P1 LOP3.LUT R17, R17, 0x2000, RZ, 0xfc, !PT ;  /* 0x0000200011111812 */ /* 0x000fc400078efcff */
[----:B---3--:R-:W-:Y:S01]  /*155e90*/  PRMT R13, R13, 0x5410, R28 ;  /* 0x000054100d0d7816 */ /* 0x008fe2000000001c */
[----:B------:R-:W-:Y:S04]  /*155ea0*/  STL [R1+0x244], R24 ;  /* 0x0002441801007387 */ /* 0x000fe80000100800 */
[----:B------:R-:W3:Y:S01]  /*155eb0*/  LDL.LU R26, [R1+0x4fc] ;  /* 0x0004fc00011a7983 */ /* 0x000ee20000300800 */
[----:B------:R-:W-:-:S03]  /*155ec0*/  LOP3.LUT R17, R17, 0xfffdffff, RZ, 0xc0, !PT ;  /* 0xfffdffff11117812 */ /* 0x000fc600078ec0ff */
[----:B------:R4:W-:Y:S04]  /*155ed0*/  STL [R1+0x240], R13 ;  /* 0x0002400d01007387 */ /* 0x0009e80000100800 */
[----:B------:R-:W3:Y:S04]  /*155ee0*/  LDL.LU R27, [R1+0x238] ;  /* 0x00023800011b7983 */ /* 0x000ee80000300800 */
[----:B------:R-:W3:Y:S01]  /*155ef0*/  LDL.LU R28, [R1+0x534] ;  /* 0x00053400011c7983 */ /* 0x000ee20000300800 */
[----:B------:R-:W-:Y:S02]  /*155f00*/  @P3 LOP3.LUT R17, R17, 0x20000, RZ, 0xfc, !PT ;  /* 0x0002000011113812 */ /* 0x000fe400078efcff */
[----:B------:R-:W-:Y:S01]  /*155f10*/  ISETP.LT.AND P1, PT, R4, UR45, !P0 ;  /* 0x0000002d04007c0c */ /* 0x000fe2000c721270 */
[----:B----4-:R-:W4:Y:S01]  /*155f20*/  LDL.LU R13, [R1+0x554] ;  /* 0x00055400010d7983 */ /* 0x010f220000300800 */
[----:B------:R-:W-:-:S02]  /*155f30*/  LOP3.LUT R17, R17, 0xfffeffff, RZ, 0xc0, !PT ;  /* 0xfffeffff11117812 */ /* 0x000fc400078ec0ff */
[----:B------:R-:W-:Y:S01]  /*155f40*/  ISETP.LT.AND P3, PT, R3, UR46, !P0 ;  /* 0x0000002e03007c0c */ /* 0x000fe2000c761270 */
[----:B------:R-:W0:Y:S01]  /*155f50*/  LDCU.64 UR44, c[0x0][0x398] ;  /* 0x00007300ff2c77ac */ /* 0x000e220008000a00 */
        /* <DEDUP_REMOVED lines=18> */
[----:B--2---:R-:W-:Y:S02]  /*156080*/  ISETP.GE.AND P0, PT, R11, UR41, PT ;  /* 0x000000290b007c0c */ /* 0x004fe4000bf06270 */
[----:B------:R-:W-:Y:S01]  /*156090*/  LOP3.LUT R17, R17, 0xffffffdf, RZ, 0xc0, !PT ;  /* 0xffffffdf11117812 */ /* 0x000fe200078ec0ff */
[----:B------:R-:W2:Y:S01]  /*1560a0*/  LDL.LU R11, [R1+0x55b4] ;  /* 0x0055b400010b7983 */ /* 0x000ea20000300800 */
[----:B------:R-:W1:Y:S01]  /*1560b0*/  LDCU.64 UR40, c[0x0][0x398] ;  /* 0x00007300ff2877ac */ /* 0x000e620008000a00 */
[----:B0-----:R-:W-:Y:S02]  /*1560c0*/  ISETP.LT.AND P1, PT, R2, UR44, !P0 ;  /* 0x0000002c02007c0c */ /* 0x001fe4000c721270 */
[----:B------:R-:W-:Y:S02]  /*1560d0*/  ISETP.LT.AND P3, PT, R6, UR53, !P0 ;  /* 0x0000003506007c0c */ /* 0x000fe4000c761270 */
[----:B------:R-:W-:Y:S01]  /*1560e0*/  ISETP.LT.AND P2, PT, R5, UR54, !P0 ;  /* 0x0000003605007c0c */ /* 0x000fe2000c741270 */
[----:B------:R-:W0:Y:S01]  /*1560f0*/  LDCU UR53, c[0x0][0x398] ;  /* 0x00007300ff3577ac */ /* 0x000e220008000800 */
[----:B------:R-:W0:Y:S07]  /*156100*/  LDCU UR54, c[0x0][0x398] ;  /* 0x00007300ff3677ac */ /* 0x000e2e0008000800 */
[----:B------:R-:W-:-:S02]  /*156110*/  @P1 LOP3.LUT R17, R17, 0x20, RZ, 0xfc, !PT ;  /* 0x0000002011111812 */ /* 0x000fc400078efcff */
[----:B---3--:R-:W-:Y:S02]  /*156120*/  PRMT R24, R26, 0x5410, R25 ;  /* 0x000054101a187816 */ /* 0x008fe40000000019 */
[----:B------:R-:W-:-:S03]  /*156130*/  LOP3.LUT R17, R17, 0xfffffdff, RZ, 0xc0, !PT ;  /* 0xfffffdff11117812 */ /* 0x000fc600078ec0ff */
[----:B------:R3:W-:Y:S01]  /*156140*/  STL [R1+0x23c], R24 ;  /* 0x00023c1801007387 */ /* 0x0007e20000100800 */
[----:B------:R-:W-:Y:S02]  /*156150*/  @P3 LOP3.LUT R17, R17, 0x200, RZ, 0xfc, !PT ;  /* 0x0000020011113812 */ /* 0x000fe400078efcff */
[----:B----4-:R-:W-:Y:S02]  /*156160*/  PRMT R13, R13, 0x5410, R19 ;  /* 0x000054100d0d7816 */ /* 0x010fe40000000013 */
[----:B------:R-:W4:Y:S01]  /*156170*/  LDL.LU R19, [R1+0x5760] ;  /* 0x0057600001137983 */ /* 0x000f220000300800 */
[----:B---3--:R-:W-:Y:S02]  /*156180*/  PRMT R24, R28, 0x5410, R27 ;  /* 0x000054101c187816 */ /* 0x008fe4000000001b */
[----:B------:R-:W-:Y:S02]  /*156190*/  ISETP.LT.AND P1, PT, R4, UR55, !P0 ;  /* 0x0000003704007c0c */ /* 0x000fe4000c721270 */
[----:B------:R-:W-:-:S02]  /*1561a0*/  LOP3.LUT R17, R17, 0xfffffeff, RZ, 0xc0, !PT ;  /* 0xfffffeff11117812 */ /* 0x000fc400078ec0ff */
[----:B------:R-:W-:Y:S01]  /*1561b0*/  ISETP.LT.AND P3, PT, R3, UR56, !P0 ;  /* 0x0000003803007c0c */ /* 0x000fe2000c761270 */
[----:B------:R-:W3:Y:S01]  /*1561c0*/  LDCU UR55, c[0x0][0x398] ;  /* 0x00007300ff3777ac */ /* 0x000ee20008000800 */
[----:B------:R0:W-:Y:S04]  /*1561d0*/  STL [R1+0x238], R24 ;  /* 0x0002381801007387 */ /* 0x0001e80000100800 */
[----:B------:R1:W-:Y:S01]  /*1561e0*/  STL [R1+0x234], R13 ;  /* 0x0002340d01007387 */ /* 0x0003e20000100800 */
[----:B------:R-:W-:Y:S01]  /*1561f0*/  @P2 LOP3.LUT R17, R17, 0x100, RZ, 0xfc, !PT ;  /* 0x0000010011112812 */ /* 0x000fe200078efcff */
[----:B------:R-:W1:Y:S02]  /*156200*/  LDCU UR56, c[0x0][0x398] ;  /* 0x00007300ff3877ac */ /* 0x000e640008000800 */
[----:B0-----:R-:W3:Y:S04]  /*156210*/  LDL.LU R24, [R1+0x230] ;  /* 0x0002300001187983 */ /* 0x001ee80000300800 */
[----:B------:R-:W3:Y:S04]  /*156220*/  LDL.LU R25, [R1+0x568] ;  /* 0x0005680001197983 */ /* 0x000ee80000300800 */
[----:B------:R-:W3:Y:S04]  /*156230*/  LDL.LU R26, [R1+0x22c] ;  /* 0x00022c00011a7983 */ /* 0x000ee80000300800 */
[----:B------:R-:W3:Y:S01]  /*156240*/  LDL.LU R27, [R1+0x59c] ;  /* 0x00059c00011b7983 */ /* 0x000ee20000300800 */
[----:B------:R-:W-:-:S03]  /*156250*/  LOP3.LUT R17, R17, 0xffffff7f, RZ, 0xc0, !PT ;  /* 0xffffff7f11117812 */ /* 0x000fc600078ec0ff */
[----:B------:R-:W3:Y:S04]  /*156260*/  LDL.LU R28, [R1+0x228] ;  /* 0x00022800011c7983 */ /* 0x000ee80000300800 */
[----:B-1----:R-:W3:Y:S01]  /*156270*/  LDL.LU R13, [R1+0x3d8] ;  /* 0x0003d800010d7983 */ /* 0x002ee20000300800 */
[----:B------:R-:W-:Y:S02]  /*156280*/  @P1 LOP3.LUT R17, R17, 0x80, RZ, 0xfc, !PT ;  /* 0x0000008011111812 */ /* 0x000fe400078efcff */
[----:B------:R-:W-:Y:S02]  /*156290*/  ISETP.LT.AND P2, PT, R29, UR57, !P0 ;  /* 0x000000391d007c0c */ /* 0x000fe4000c741270 */
[----:B------:R-:W-:Y:S02]  /*1562a0*/  ISETP.LT.AND P1, PT, R7, UR58, !P0 ;  /* 0x0000003a07007c0c */ /* 0x000fe4000c721270 */
[----:B------:R-:W-:Y:S01]  /*1562b0*/  LOP3.LUT R17, R17, 0xffffffbf, RZ, 0xc0, !PT ;  /* 0xffffffbf11117812 */ /* 0x000fe200078ec0ff */
[----:B------:R-:W0:Y:S01]  /*1562c0*/  LDCU UR58, c[0x0][0x398] ;  /* 0x00007300ff3a77ac */ /* 0x000e220008000800 */
[----:B------:R-:W1:Y:S02]  /*1562d0*/  LDCU UR57, c[0x0][0x398] ;  /* 0x00007300ff3977ac */ /* 0x000e640008000800 */
        /* <DEDUP_REMOVED lines=12> */
[----:B------:R-:W0:Y:S01]  /*1563a0*/  LDCU UR39, c[0x0][0x398] ;  /* 0x00007300ff2777ac */ /* 0x000e220008000800 */
[----:B------:R-:W-:Y:S02]  /*1563b0*/  ISETP.LT.AND P1, PT, R2, UR42, !P0 ;  /* 0x0000002a02007c0c */ /* 0x000fe4000c721270 */
[----:B------:R-:W-:Y:S02]  /*1563c0*/  ISETP.LT.AND P3, PT, R6, UR63, !P0 ;  /* 0x0000003f06007c0c */ /* 0x000fe4000c761270 */
[----:B------:R-:W-:Y:S01]  /*1563d0*/  ISETP.LT.AND P2, PT, R5, UR65, !P0 ;  /* 0x0000004105007c0c */ /* 0x000fe2000c741270 */
[----:B------:R-:W0:Y:S01]  /*1563e0*/  LDCU UR65, c[0x0][0x398] ;  /* 0x00007300ff4177ac */ /* 0x000e220008000800 */
[----:B------:R-:W0:Y:S09]  /*1563f0*/  LDCU UR63, c[0x0][0x398] ;  /* 0x00007300ff3f77ac */ /* 0x000e320008000800 */
[----:B------:R-:W-:-:S02]  /*156400*/  @P3 LOP3.LUT R17, R17, 0x2, RZ, 0xfc, !PT ;  /* 0x0000000211113812 */ /* 0x000fc400078efcff */
[----:B----4-:R-:W-:-:S04]  /*156410*/  LOP3.LUT R19, R19, 0xdfffffff, RZ, 0xc0, !PT ;  /* 0xdfffffff13137812 */ /* 0x010fc800078ec0ff */
[----:B------:R-:W-:Y:S02]  /*156420*/  @P1 LOP3.LUT R19, R19, 0x20000000, RZ, 0xfc, !PT ;  /* 0x2000000013131812 */ /* 0x000fe400078efcff */
[----:B------:R-:W-:Y:S02]  /*156430*/  ISETP.LT.AND P1, PT, R4, UR64, !P0 ;  /* 0x0000004004007c0c */ /* 0x000fe4000c721270 */
[----:B------:R-:W-:Y:S02]  /*156440*/  ISETP.LT.AND P3, PT, R3, UR69, !P0 ;  /* 0x0000004503007c0c */ /* 0x000fe4000c761270 */
[----:B------:R-:W-:Y:S02]  /*156450*/  LOP3.LUT R17, R17, 0xfffffffe, RZ, 0xc0, !PT ;  /* 0xfffffffe11117812 */ /* 0x000fe400078ec0ff */
[----:B------:R-:W-:Y:S01]  /*156460*/  LOP3.LUT R19, R19, 0x7fffffff, RZ, 0xc0, !PT ;  /* 0x7fffffff13137812 */ /* 0x000fe200078ec0ff */
[----:B------:R-:W4:Y:S01]  /*156470*/  LDCU UR64, c[0x0][0x398] ;  /* 0x00007300ff4077ac */ /* 0x000f220008000800 */
[----:B------:R-:W0:Y:S01]  /*156480*/  LDCU UR69, c[0x0][0x398] ;  /* 0x00007300ff4577ac */ /* 0x000e220008000800 */
[----:B---3--:R-:W-:-:S05]  /*156490*/  PRMT R24, R25, 0x5410, R24 ;  /* 0x0000541019187816 */ /* 0x008fca0000000018 */
[----:B------:R3:W-:Y:S01]  /*1564a0*/  STL [R1+0x230], R24 ;  /* 0x0002301801007387 */ /* 0x0007e20000100800 */
[----:B------:R-:W-:Y:S02]  /*1564b0*/  PRMT R13, R13, 0x5410, R28 ;  /* 0x000054100d0d7816 */ /* 0x000fe4000000001c */
[----:B------:R-:W-:Y:S02]  /*1564c0*/  @P1 LOP3.LUT R19, R19, 0x80000000, RZ, 0xfc, !PT ;  /* 0x8000000013131812 */ /* 0x000fe400078efcff */
[----:B------:R-:W-:Y:S02]  /*1564d0*/  @P2 LOP3.LUT R17, R17, 0x1, RZ, 0xfc, !PT ;  /* 0x0000000111112812 */ /* 0x000fe400078efcff */
        /* <DEDUP_REMOVED lines=11> */
[----:B------:R-:W4:Y:S04]  /*156590*/  LDL.LU R26, [R1+0x220] ;  /* 0x00022000011a7983 */ /* 0x000f280000300800 */
[----:B------:R-:W4:Y:S04]  /*1565a0*/  LDL.LU R27, [R1+0x5bc] ;  /* 0x0005bc00011b7983 */ /* 0x000f280000300800 */
[----:B------:R-:W4:Y:S04]  /*1565b0*/  LDL.LU R28, [R1+0x21c] ;  /* 0x00021c00011c7983 */ /* 0x000f280000300800 */
[----:B-1----:R-:W4:Y:S01]  /*1565c0*/  LDL.LU R13, [R1+0x5d8] ;  /* 0x0005d800010d7983 */ /* 0x002f220000300800 */
[----:B------:R-:W-:-:S02]  /*1565d0*/  LOP3.LUT R19, R19, 0xefffffff, RZ, 0xc0, !PT ;  /* 0xefffffff13137812 */ /* 0x000fc400078ec0ff */
        /* <DEDUP_REMOVED lines=11> */
[----:B------:R-:W-:Y:S02]  /*156690*/  ISETP.LT.AND P1, PT, R2, UR40, !P0 ;  /* 0x0000002802007c0c */ /* 0x000fe4000c721270 */
[----:B------:R-:W-:Y:S02]  /*1566a0*/  ISETP.LT.AND P3, PT, R6, UR74, !P0 ;  /* 0x0000004a06007c0c */ /* 0x000fe4000c761270 */
[----:B------:R-:W-:Y:S01]  /*1566b0*/  ISETP.LT.AND P2, PT, R5, UR75, !P0 ;  /* 0x0000004b05007c0c */ /* 0x000fe2000c741270 */
[----:B------:R-:W0:Y:S01]  /*1566c0*/  LDCU UR74, c[0x0][0x398] ;  /* 0x00007300ff4a77ac */ /* 0x000e220008000800 */
[----:B------:R-:W0:Y:S07]  /*1566d0*/  LDCU UR75, c[0x0][0x398] ;  /* 0x00007300ff4b77ac */ /* 0x000e2e0008000800 */
[----:B------:R-:W-:-:S04]  /*1566e0*/  @P1 LOP3.LUT R19, R19, 0x200000, RZ, 0xfc, !PT ;  /* 0x0020000013131812 */ /* 0x000fc800078efcff */
[----:B------:R-:W-:Y:S02]  /*1566f0*/  LOP3.LUT R19, R19, 0xfdffffff, RZ, 0xc0, !PT ;  /* 0xfdffffff13137812 */ /* 0x000fe400078ec0ff */
[----:B------:R-:W-:Y:S01]  /*156700*/  ISETP.LT.AND P1, PT, R4, UR76, !P0 ;  /* 0x0000004c04007c0c */ /* 0x000fe2000c721270 */
[----:B------:R-:W1:Y:S01]  /*156710*/  LDCU UR76, c[0x0][0x398] ;  /* 0x00007300ff4c77ac */ /* 0x000e620008000800 */
[----:B------:R-:W-:-:S04]  /*156720*/  @P3 LOP3.LUT R19, R19, 0x2000000, RZ, 0xfc, !PT ;  /* 0x0200000013133812 */ /* 0x000fc800078efcff */
[----:B------:R-:W-:Y:S02]  /*156730*/  LOP3.LUT R19, R19, 0xfeffffff, RZ, 0xc0, !PT ;  /* 0xfeffffff13137812 */ /* 0x000fe400078ec0ff */
[----:B------:R-:W-:Y:S01]  /*156740*/  ISETP.LT.AND P3, PT, R3, UR73, !P0 ;  /* 0x0000004903007c0c */ /* 0x000fe2000c761270 */
[----:B------:R-:W1:Y:S01]  /*156750*/  LDCU UR73, c[0x0][0x398] ;  /* 0x00007300ff4977ac */ /* 0x000e620008000800 */
[----:B------:R-:W-:-:S04]  /*156760*/  @P2 LOP3.LUT R19, R19, 0x1000000, RZ, 0xfc, !PT ;  /* 0x0100000013132812 */ /* 0x000fc800078efcff */
[----:B------:R-:W-:Y:S02]  /*156770*/  LOP3.LUT R19, R19, 0xff7fffff, RZ, 0xc0, !PT ;  /* 0xff7fffff13137812 */ /* 0x000fe400078ec0ff */
[----:B0-----:R-:W-:Y:S01]  /*156780*/  ISETP.LT.AND P2, PT, R29, UR74, !P0 ;  /* 0x0000004a1d007c0c */ /* 0x001fe2000c741270 */
[----:B------:R-:W0:Y:S01]  /*156790*/  LDCU UR74, c[0x0][0x398] ;  /* 0x00007300ff4a77ac */ /* 0x000e220008000800 */
[----:B------:R-:W-:-:S04]  /*1567a0*/  @P1 LOP3.LUT R19, R19, 0x800000, RZ, 0xfc, !PT ;  /* 0x0080000013131812 */ /* 0x000fc800078efcff */
[----:B------:R-:W-:Y:S02]  /*1567b0*/  LOP3.LUT R19, R19, 0xffbfffff, RZ, 0xc0, !PT ;  /* 0xffbfffff13137812 */ /* 0x000fe400078ec0ff */
[----:B------:R-:W-:Y:S02]  /*1567c0*/  ISETP.LT.AND P1, PT, R7, UR75, !P0 ;  /* 0x0000004b07007c0c */ /* 0x000fe4000c721270 */
[----:B------:R-:W-:Y:S01]  /*1567d0*/  @P3 LOP3.LUT R19, R19, 0x400000, RZ, 0xfc, !PT ;  /* 0x0040000013133812 */ /* 0x000fe200078efcff */
[----:B------:R-:W0:Y:S03]  /*1567e0*/  LDCU UR75, c[0x0][0x398] ;  /* 0x00007300ff4b77ac */ /* 0x000e260008000800 */
[----:B------:R-:W-:Y:S02]  /*1567f0*/  LOP3.LUT R19, R19, 0xffefffff, RZ, 0xc0, !PT ;  /* 0xffefffff13137812 */ /* 0x000fe400078ec0ff */
[----:B-1----:R-:W-:Y:S01]  /*156800*/  ISETP.LT.AND P0, PT, R8, UR76, !P0 ;  /* 0x0000004c08007c0c */ /* 0x002fe2000c701270 */
[----:B------:R-:W1:Y:S01]  /*156810*/  LDCU UR76, c[0x0][0x398] ;  /* 0x00007300ff4c77ac */ /* 0x000e620008000800 */
[----:B------:R-:W-:-:S02]  /*156820*/  @P2 LOP3.LUT R19, R19, 0x100000, RZ, 0xfc, !PT ;  /* 0x0010000013132812 */ /* 0x000fc400078efcff */
[----:B---3--:R-:W-:-:S05]  /*156830*/  PRMT R24, R25, 0x5410, R24 ;  /* 0x0000541019187816 */ /* 0x008fca0000000018 */
[----:B------:R3:W-:Y:S01]  /*156840*/  STL [R1+0x224], R24 ;  /* 0x0002241801007387 */ /* 0x0007e20000100800 */
[----:B----4-:R-:W-:Y:S02]  /*156850*/  PRMT R13, R13, 0x5410, R28 ;  /* 0x000054100d0d7816 */ /* 0x010fe4000000001c */
[----:B---3--:R-:W-:-:S05]  /*156860*/  PRMT R24, R27, 0x5410, R26 ;  /* 0x000054101b187816 */ /* 0x008fca000000001a */
[----:B------:R3:W-:Y:S04]  /*156870*/  STL [R1+0x220], R24 ;  /* 0x0002201801007387 */ /* 0x0007e80000100800 */
[----:B------:R4:W-:Y:S01]  /*156880*/  STL [R1+0x21c], R13 ;  /* 0x00021c0d01007387 */ /* 0x0009e20000100800 */
[----:B------:R-:W-:-:S03]  /*156890*/  LOP3.LUT R19, R19, 0xfff7ffff, RZ, 0xc0, !PT ;  /* 0xfff7ffff13137812 */ /* 0x000fc600078ec0ff */
[----:B---3--:R-:W3:Y:S04]  /*1568a0*/  LDL.LU R24, [R1+0x20c] ;  /* 0x00020c0001187983 */ /* 0x008ee80000300800 */
[----:B------:R-:W3:Y:S04]  /*1568b0*/  LDL.LU R25, [R1+0x5f0] ;  /* 0x0005f00001197983 */ /* 0x000ee80000300800 */
[----:B------:R-:W3:Y:S04]  /*1568c0*/  LDL.LU R26, [R1+0x1fc] ;  /* 0x0001fc00011a7983 */ /* 0x000ee80000300800 */
[----:B------:R-:W3:Y:S04]  /*1568d0*/  LDL.LU R27, [R1+0x5f8] ;  /* 0x0005f800011b7983 */ /* 0x000ee80000300800 */
[----:B------:R-:W3:Y:S04]  /*1568e0*/  LDL.LU R28, [R1+0x1ec] ;  /* 0x0001ec00011c7983 */ /* 0x000ee80000300800 */
[----:B----4-:R-:W4:Y:S01]  /*1568f0*/  LDL.LU R13, [R1+0x610] ;  /* 0x00061000010d7983 */ /* 0x010f220000300800 */
[----:B------:R-:W-:-:S04]  /*156900*/  @P1 LOP3.LUT R19, R19, 0x80000, RZ, 0xfc, !PT ;  /* 0x0008000013131812 */ /* 0x000fc800078efcff */
[----:B------:R-:W-:-:S04]  /*156910*/  LOP3.LUT R19, R19, 0xfffbffff, RZ, 0xc0, !PT ;  /* 0xfffbffff13137812 */ /* 0x000fc800078ec0ff */
[----:B------:R-:W-:Y:S02]  /*156920*/  @P0 LOP3.LUT R19, R19, 0x40000, RZ, 0xfc, !PT ;  /* 0x0004000013130812 */ /* 0x000fe400078efcff */
[----:B--2---:R-:W-:Y:S02]  /*156930*/  ISETP.GE.AND P0, PT, R11, UR43, PT ;  /* 0x0000002b0b007c0c */ /* 0x004fe4000bf06270 */
[----:B------:R-:W-:Y:S01]  /*156940*/  LOP3.LUT R19, R19, 0xffffdfff, RZ, 0xc0, !PT ;  /* 0xffffdfff13137812 */ /* 0x000fe200078ec0ff */
[----:B------:R-:W2:Y:S01]  /*156950*/  LDL.LU R11, [R1+0x55c0] ;  /* 0x0055c000010b7983 */ /* 0x000ea20000300800 */
[----:B------:R-:W2:Y:S01]  /*156960*/  LDCU.64 UR42, c[0x0][0x398] ;  /* 0x00007300ff2a77ac */ /* 0x000ea20008000a00 */
[----:B------:R-:W-:Y:S02]  /*156970*/  ISETP.LT.AND P2, PT, R2, UR44, !P0 ;  /* 0x0000002c02007c0c */ /* 0x000fe4000c741270 */
[----:B-1----:R-:W-:Y:S01]  /*156980*/  ISETP.LT.AND P1, PT, R6, UR76, !P0 ;  /* 0x0000004c06007c0c */ /* 0x002fe2000c721270 */
[----:B------:R-:W1:Y:S01]  /*156990*/  LDCU UR76, c[0x0][0x398] ;  /* 0x00007300ff4c77ac */ /* 0x000e620008000800 */
[----:B0-----:R-:W-:Y:S01]  /*1569a0*/  ISETP.LT.AND P3, PT, R3, UR75, !P0 ;  /* 0x0000004b03007c0c */ /* 0x001fe2000c761270 */
[----:B------:R-:W0:Y:S01]  /*1569b0*/  LDCU UR75, c[0x0][0x398] ;  /* 0x00007300ff4b77ac */ /* 0x000e220008000800 */
[----:B------:R-:W0:Y:S07]  /*1569c0*/  LDCU UR44, c[0x0][0x398] ;  /* 0x00007300ff2c77ac */ /* 0x000e2e0008000800 */
        /* <DEDUP_REMOVED lines=10> */
[----:B-1----:R-:W-:Y:S01]  /*156a70*/  ISETP.LT.AND P2, PT, R29, UR76, !P0 ;  /* 0x0000004c1d007c0c */ /* 0x002fe2000c741270 */
[----:B------:R-:W1:Y:S01]  /*156a80*/  LDCU UR76, c[0x0][0x398] ;  /* 0x00007300ff4c77ac */ /* 0x000e620008000800 */
[----:B------:R-:W-:-:S04]  /*156a90*/  @P1 LOP3.LUT R19, R19, 0x8000, RZ, 0xfc, !PT ;  /* 0x0000800013131812 */ /* 0x000fc800078efcff */
[----:B------:R-:W-:Y:S02]  /*156aa0*/  LOP3.LUT R19, R19, 0xffffbfff, RZ, 0xc0, !PT ;  /* 0xffffbfff13137812 */ /* 0x000fe400078ec0ff */
[----:B------:R-:W-:Y:S02]  /*156ab0*/  ISETP.LT.AND P1, PT, R7, UR67, !P0 ;  /* 0x0000004307007c0c */ /* 0x000fe4000c721270 */
[----:B------:R-:W-:Y:S02]  /*156ac0*/  @P3 LOP3.LUT R19, R19, 0x4000, RZ, 0xfc, !PT ;  /* 0x0000400013133812 */ /* 0x000fe400078efcff */
[----:B------:R-:W-:Y:S02]  /*156ad0*/  PRMT R23, R12, 0x5410, R23 ;  /* 0x000054100c177816 */ /* 0x000fe40000000017 */
[----:B------:R-:W-:Y:S01]  /*156ae0*/  LOP3.LUT R22, R22, 0xffff, RZ, 0xc0, !PT ;  /* 0x0000ffff16167812 */ /* 0x000fe200078ec0ff */
[----:B------:R-:W0:Y:S01]  /*156af0*/  LDCU UR67, c[0x0][0x398] ;  /* 0x00007300ff4377ac */ /* 0x000e220008000800 */
        /* <DEDUP_REMOVED lines=8> */
[----:B---3--:R-:W-:-:S05]  /*156b80*/  PRMT R24, R25, 0x5410, R24 ;  /* 0x0000541019187816 */ /* 0x008fca0000000018 */
[----:B------:R3:W-:Y:S01]  /*156b90*/  STL [R1+0x20c], R24 ;  /* 0x00020c1801007387 */ /* 0x0007e20000100800 */
[----:B----4-:R-:W-:Y:S02]  /*156ba0*/  PRMT R13, R13, 0x5410, R28 ;  /* 0x000054100d0d7816 */ /* 0x010fe4000000001c */
[----:B---3--:R-:W-:-:S05]  /*156bb0*/  PRMT R24, R27, 0x5410, R26 ;  /* 0x000054101b187816 */ /* 0x008fca000000001a */
[----:B------:R-:W-:Y:S04]  /*156bc0*/  STL [R1+0x1fc], R24 ;  /* 0x0001fc1801007387 */ /* 0x000fe80000100800 */
[----:B------:R3:W-:Y:S04]  /*156bd0*/  STL [R1+0x1ec], R13 ;  /* 0x0001ec0d01007387 */ /* 0x0007e80000100800 */
[----:B------:R-:W4:Y:S04]  /*156be0*/  LDL.LU R26, [R1+0x1dc] ;  /* 0x0001dc00011a7983 */ /* 0x000f280000300800 */
[----:B------:R-:W4:Y:S01]  /*156bf0*/  LDL.LU R27, [R1+0x620] ;  /* 0x00062000011b7983 */ /* 0x000f220000300800 */
[----:B--2---:R-:W-:-:S02]  /*156c00*/  ISETP.GE.AND P0, PT, R11, UR41, PT ;  /* 0x000000290b007c0c */ /* 0x004fc4000bf06270 */
[----:B------:R-:W-:Y:S01]  /*156c10*/  LOP3.LUT R19, R19, 0xffffffdf, RZ, 0xc0, !PT ;  /* 0xffffffdf13137812 */ /* 0x000fe200078ec0ff */
[----:B------:R-:W2:Y:S04]  /*156c20*/  LDL.LU R11, [R1+0x19c] ;  /* 0x00019c00010b7983 */ /* 0x000ea80000300800 */
[----:B------:R-:W2:Y:S04]  /*156c30*/  LDL.LU R28, [R1+0x3e4] ;  /* 0x0003e400011c7983 */ /* 0x000ea80000300800 */
[----:B---3--:R-:W3:Y:S04]  /*156c40*/  LDL.LU R13, [R1+0x678] ;  /* 0x00067800010d7983 */ /* 0x008ee80000300800 */
[----:B------:R-:W3:Y:S01]  /*156c50*/  LDL.LU R24, [R1+0x55c4] ;  /* 0x0055c40001187983 */ /* 0x000ee20000300800 */
[----:B----4-:R-:W-:Y:S01]  /*156c60*/  PRMT R25, R27, 0x5410, R26 ;  /* 0x000054101b197816 */ /* 0x010fe2000000001a */
[----:B------:R-:W4:Y:S04]  /*156c70*/  LDCU.64 UR40, c[0x0][0x398] ;  /* 0x00007300ff2877ac */ /* 0x000f280008000a00 */
[----:B------:R2:W-:Y:S02]  /*156c80*/  STL [R1+0x1dc], R25 ;  /* 0x0001dc1901007387 */ /* 0x0005e40000100800 */
[----:B--2---:R-:W-:-:S02]  /*156c90*/  PRMT R25, R28, 0x5410, R11 ;  /* 0x000054101c197816 */ /* 0x004fc4000000000b */
[----:B---3--:R-:W-:Y:S02]  /*156ca0*/  PRMT R11, R13, 0x5410, R20 ;  /* 0x000054100d0b7816 */ /* 0x008fe40000000014 */
[----:B------:R-:W2:Y:S04]  /*156cb0*/  LDL.LU R20, [R1+0x575c] ;  /* 0x00575c0001147983 */ /* 0x000ea80000300800 */
[----:B------:R3:W-:Y:S04]  /*156cc0*/  STL [R1+0x19c], R25 ;  /* 0x00019c1901007387 */ /* 0x0007e80000100800 */
[----:B---3--:R-:W3:Y:S04]  /*156cd0*/  LDL.LU R25, [R1+0x17c] ;  /* 0x00017c0001197983 */ /* 0x008ee80000300800 */
[----:B------:R-:W3:Y:S04]  /*156ce0*/  LDL.LU R26, [R1+0x6dc] ;  /* 0x0006dc00011a7983 */ /* 0x000ee80000300800 */
[----:B------:R0:W-:Y:S04]  /*156cf0*/  STL [R1+0x18c], R11 ;  /* 0x00018c0b01007387 */ /* 0x0001e80000100800 */
[----:B------:R-:W2:Y:S04]  /*156d00*/  LDL.LU R27, [R1+0x16c] ;  /* 0x00016c00011b7983 */ /* 0x000ea80000300800 */
[----:B0-----:R-:W2:Y:S04]  /*156d10*/  LDL.LU R11, [R1+0x6fc] ;  /* 0x0006fc00010b7983 */ /* 0x001ea80000300800 */
[----:B------:R-:W4:Y:S04]  /*156d20*/  LDL.LU R28, [R1+0x15c] ;  /* 0x00015c00011c7983 */ /* 0x000f280000300800 */
[----:B------:R-:W4:Y:S01]  /*156d30*/  LDL.LU R13, [R1+0x79c] ;  /* 0x00079c00010d7983 */ /* 0x000f220000300800 */
[----:B------:R-:W-:-:S02]  /*156d40*/  ISETP.LT.AND P1, PT, R2, UR42, !P0 ;  /* 0x0000002a02007c0c */ /* 0x000fc4000c721270 */
[----:B------:R-:W-:Y:S02]  /*156d50*/  ISETP.LT.AND P3, PT, R6, UR73, !P0 ;  /* 0x0000004906007c0c */ /* 0x000fe4000c761270 */
[----:B------:R-:W-:Y:S01]  /*156d60*/  ISETP.LT.AND P2, PT, R5, UR74, !P0 ;  /* 0x0000004a05007c0c */ /* 0x000fe2000c741270 */
[----:B------:R-:W0:Y:S01]  /*156d70*/  LDCU UR73, c[0x0][0x398] ;  /* 0x00007300ff4977ac */ /* 0x000e220008000800 */
[----:B------:R-:W-:Y:S01]  /*156d80*/  PRMT R22, R22, 0x3340, R0 ;  /* 0x0000334016167816 */ /* 0x000fe20000000000 */
        /* <DEDUP_REMOVED lines=8> */
[----:B-1----:R-:W-:Y:S01]  /*156e10*/  ISETP.LT.AND P3, PT, R3, UR76, !P0 ;  /* 0x0000004c03007c0c */ /* 0x002fe2000c761270 */
[----:B------:R-:W1:Y:S01]  /*156e20*/  LDCU UR76, c[0x0][0x398] ;  /* 0x00007300ff4c77ac */ /* 0x000e620008000800 */
        /* <DEDUP_REMOVED lines=32> */
[----:B------:R-:W-:-:S02]  /*157030*/  ISETP.LT.AND P1, PT, R2, UR40, !P0 ;  /* 0x0000002802007c0c */ /* 0x000fc4000c721270 */
[----:B------:R-:W-:Y:S02]  /*157040*/  ISETP.LT.AND P3, PT, R6, UR30, !P0 ;  /* 0x0000001e06007c0c */ /* 0x000fe4000c761270 */
[----:B------:R-:W-:Y:S02]  /*157050*/  LOP3.LUT R20, R20, 0xdfffffff, RZ, 0xc0, !PT ;  /* 0xdfffffff14147812 */ /* 0x000fe400078ec0ff */
[----:B------:R-:W-:Y:S02]  /*157060*/  ISETP.LT.AND P2, PT, R5, UR31, !P0 ;  /* 0x0000001f05007c0c */ /* 0x000fe4000c741270 */
[----:B------:R-:W-:Y:S01]  /*157070*/  LOP3.LUT R19, R19, 0xfffffffd, RZ, 0xc0, !PT ;  /* 0xfffffffd13137812 */ /* 0x000fe200078ec0ff */
[----:B------:R-:W0:Y:S01]  /*157080*/  LDCU.64 UR30, c[0x0][0x398] ;  /* 0x00007300ff1e77ac */ /* 0x000e220008000a00 */
[----:B------:R-:W0:Y:S03]  /*157090*/  LDCU UR40, c[0x0][0x398] ;  /* 0x00007300ff2877ac */ /* 0x000e260008000800 */
[----:B------:R-:W-:-:S02]  /*1570a0*/  @P1 LOP3.LUT R20, R20, 0x20000000, RZ, 0xfc, !PT ;  /* 0x2000000014141812 */ /* 0x000fc400078efcff */
[----:B------:R-:W-:Y:S02]  /*1570b0*/  ISETP.LT.AND P1, PT, R4, UR32, !P0 ;  /* 0x0000002004007c0c */ /* 0x000fe4000c721270 */
[----:B------:R-:W-:Y:S02]  /*1570c0*/  @P3 LOP3.LUT R19, R19, 0x2, RZ, 0xfc, !PT ;  /* 0x0000000213133812 */ /* 0x000fe400078efcff */
[----:B------:R-:W-:Y:S02]  /*1570d0*/  ISETP.LT.AND P3, PT, R3, UR33, !P0 ;  /* 0x0000002103007c0c */ /* 0x000fe4000c761270 */
[----:B------:R-:W-:Y:S01]  /*1570e0*/  LOP3.LUT R20, R20, 0x7fffffff, RZ, 0xc0, !PT ;  /* 0x7fffffff14147812 */ /* 0x000fe200078ec0ff */
[----:B------:R-:W0:Y:S01]  /*1570f0*/  LDCU UR32, c[0x0][0x398] ;  /* 0x00007300ff2077ac */ /* 0x000e220008000800 */
[----:B------:R-:W-:Y:S01]  /*157100*/  LOP3.LUT R19, R19, 0xfffffffe, RZ, 0xc0, !PT ;  /* 0xfffffffe13137812 */ /* 0x000fe200078ec0ff */
[----:B------:R-:W0:Y:S03]  /*157110*/  LDCU UR33, c[0x0][0x398] ;  /* 0x00007300ff2177ac */ /* 0x000e260008000800 */
[----:B------:R-:W-:-:S02]  /*157120*/  @P2 LOP3.LUT R19, R19, 0x1, RZ, 0xfc, !PT ;  /* 0x0000000113132812 */ /* 0x000fc400078efcff */
[----:B------:R-:W-:Y:S02]  /*157130*/  ISETP.LT.AND P2, PT, R29, UR34, !P0 ;  /* 0x000000221d007c0c */ /* 0x000fe4000c741270 */
[----:B------:R-:W-:-:S04]  /*157140*/  @P1 LOP3.LUT R20, R20, 0x80000000, RZ, 0xfc, !PT ;  /* 0x8000000014141812 */ /* 0x000fc800078efcff */
[----:B------:R-:W-:Y:S02]  /*157150*/  LOP3.LUT R20, R20, 0xbfffffff, RZ, 0xc0, !PT ;  /* 0xbfffffff14147812 */ /* 0x000fe400078ec0ff */
[----:B------:R-:W-:Y:S02]  /*157160*/  ISETP.LT.AND P1, PT, R7, UR35, !P0 ;  /* 0x0000002307007c0c */ /* 0x000fe4000c721270 */
[----:B------:R-:W-:Y:S01]  /*157170*/  @P3 LOP3.LUT R20, R20, 0x40000000, RZ, 0xfc, !PT ;  /* 0x4000000014143812 */ /* 0x000fe200078efcff */
[----:B------:R-:W0:Y:S03]  /*157180*/  LDCU.64 UR34, c[0x0][0x398] ;  /* 0x00007300ff2277ac */ /* 0x000e260008000a00 */
        /* <DEDUP_REMOVED lines=12> */
[----:B------:R4:W-:Y:S02]  /*157250*/  STL [R1+0x14c], R25 ;  /* 0x00014c1901007387 */ /* 0x0009e40000100800 */
[----:B----4-:R-:W-:Y:S02]  /*157260*/  PRMT R25, R11, 0x5410, R27 ;  /* 0x000054100b197816 */ /* 0x010fe4000000001b */
[----:B---3--:R-:W-:Y:S02]  /*157270*/  PRMT R11, R13, 0x5410, R28 ;  /* 0x000054100d0b7816 */ /* 0x008fe4000000001c */
[----:B------:R-:W2:Y:S04]  /*157280*/  LDL.LU R28, [R1+0x11c] ;  /* 0x00011c00011c7983 */ /* 0x000ea80000300800 */
[----:B------:R3:W-:Y:S04]  /*157290*/  STL [R1+0x13c], R25 ;  /* 0x00013c1901007387 */ /* 0x0007e80000100800 */
[----:B------:R-:W2:Y:S04]  /*1572a0*/  LDL.LU R13, [R1+0x3f4] ;  /* 0x0003f400010d7983 */ /* 0x000ea80000300800 */
[----:B------:R4:W-:Y:S04]  /*1572b0*/  STL [R1+0x12c], R11 ;  /* 0x00012c0b01007387 */ /* 0x0009e80000100800 */
[----:B---3--:R-:W3:Y:S04]  /*1572c0*/  LDL.LU R25, [R1+0x10c] ;  /* 0x00010c0001197983 */ /* 0x008ee80000300800 */
[----:B------:R-:W3:Y:S01]  /*1572d0*/  LDL.LU R26, [R1+0x283c] ;  /* 0x00283c00011a7983 */ /* 0x000ee20000300800 */
[----:B0-----:R-:W-:-:S02]  /*1572e0*/  ISETP.LT.AND P1, PT, R2, UR30, !P0 ;  /* 0x0000001e02007c0c */ /* 0x001fc4000c721270 */
[----:B------:R-:W-:Y:S02]  /*1572f0*/  ISETP.LT.AND P3, PT, R6, UR23, !P0 ;  /* 0x0000001706007c0c */ /* 0x000fe4000c761270 */
[----:B------:R-:W-:Y:S02]  /*157300*/  LOP3.LUT R20, R20, 0xffdfffff, RZ, 0xc0, !PT ;  /* 0xffdfffff14147812 */ /* 0x000fe400078ec0ff */
[----:B------:R-:W-:Y:S01]  /*157310*/  ISETP.LT.AND P2, PT, R5, UR27, !P0 ;  /* 0x0000001b05007c0c */ /* 0x000fe2000c741270 */
[----:B------:R-:W3:Y:S04]  /*157320*/  LDL.LU R27, [R1+0xfc] ;  /* 0x0000fc00011b7983 */ /* 0x000ee80000300800 */
[----:B----4-:R-:W4:Y:S01]  /*157330*/  LDL.LU R11, [R1+0x288c] ;  /* 0x00288c00010b7983 */ /* 0x010f220000300800 */
        /* <DEDUP_REMOVED lines=13> */
[----:B------:R-:W0:Y:S01]  /*157410*/  LDCU.64 UR26, c[0x0][0x398] ;  /* 0x00007300ff1a77ac */ /* 0x000e220008000a00 */
        /* <DEDUP_REMOVED lines=15> */
[----:B--2---:R-:W-:-:S03]  /*157510*/  PRMT R13, R13, 0x5410, R28 ;  /* 0x000054100d0d7816 */ /* 0x004fc6000000001c */
[----:B------:R-:W2:Y:S04]  /*157520*/  LDL.LU R28, [R1+0x5758] ;  /* 0x00575800011c7983 */ /* 0x000ea80000300800 */
[----:B------:R0:W-:Y:S01]  /*157530*/  STL [R1+0x11c], R13 ;  /* 0x00011c0d01007387 */ /* 0x0001e20000100800 */
[----:B---3--:R-:W-:-:S03]  /*157540*/  PRMT R26, R26, 0x5410, R25 ;  /* 0x000054101a1a7816 */ /* 0x008fc60000000019 */
[----:B0-----:R-:W3:Y:S04]  /*157550*/  LDL.LU R13, [R1+0x5754] ;  /* 0x00575400010d7983 */ /* 0x001ee80000300800 */
[----:B------:R-:W3:Y:S01]  /*157560*/  LDL.LU R25, [R1+0x2928] ;  /* 0x0029280001197983 */ /* 0x000ee20000300800 */
[----:B------:R-:W-:Y:S02]  /*157570*/  ISETP.LT.AND P1, PT, R2, UR24, !P0 ;  /* 0x0000001802007c0c */ /* 0x000fe4000c721270 */
[----:B------:R-:W-:Y:S02]  /*157580*/  ISETP.LT.AND P3, PT, R6, UR13, !P0 ;  /* 0x0000000d06007c0c */ /* 0x000fe4000c761270 */
[----:B------:R-:W-:Y:S02]  /*157590*/  LOP3.LUT R20, R20, 0xffffdfff, RZ, 0xc0, !PT ;  /* 0xffffdfff14147812 */ /* 0x000fe400078ec0ff */
[----:B------:R-:W-:-:S02]  /*1575a0*/  ISETP.LT.AND P2, PT, R5, UR10, !P0 ;  /* 0x0000000a05007c0c */ /* 0x000fc4000c741270 */
[----:B----4-:R-:W-:Y:S01]  /*1575b0*/  PRMT R11, R11, 0x5410, R27 ;  /* 0x000054100b0b7816 */ /* 0x010fe2000000001b */
[----:B------:R0:W-:Y:S01]  /*1575c0*/  STL [R1+0x10c], R26 ;  /* 0x00010c1a01007387 */ /* 0x0001e20000100800 */
[----:B------:R-:W4:Y:S01]  /*1575d0*/  LDCU UR13, c[0x0][0x398] ;  /* 0x00007300ff0d77ac */ /* 0x000f220008000800 */
[----:B------:R-:W1:Y:S02]  /*1575e0*/  LDCU UR24, c[0x0][0x398] ;  /* 0x00007300ff1877ac */ /* 0x000e640008000800 */
[----:B------:R-:W-:Y:S01]  /*1575f0*/  @P1 LOP3.LUT R20, R20, 0x2000, RZ, 0xfc, !PT ;  /* 0x0000200014141812 */ /* 0x000fe200078efcff */
[----:B0-----:R-:W2:Y:S03]  /*157600*/  LDL.LU R26, [R1+0xdc] ;  /* 0x0000dc00011a7983 */ /* 0x001ea60000300800 */
[----:B------:R-:W-:Y:S02]  /*157610*/  LOP3.LUT R20, R20, 0xfffdffff, RZ, 0xc0, !PT ;  /* 0xfffdffff14147812 */ /* 0x000fe400078ec0ff */
[----:B------:R-:W-:Y:S01]  /*157620*/  ISETP.LT.AND P1, PT, R4, UR12, !P0 ;  /* 0x0000000c04007c0c */ /* 0x000fe2000c721270 */
[----:B------:R0:W-:Y:S04]  /*157630*/  STL [R1+0xfc], R11 ;  /* 0x0000fc0b01007387 */ /* 0x0001e80000100800 */
[----:B------:R-:W2:Y:S01]  /*157640*/  LDL.LU R27, [R1+0x2938] ;  /* 0x00293800011b7983 */ /* 0x000ea20000300800 */
[----:B------:R-:W-:Y:S01]  /*157650*/  @P3 LOP3.LUT R20, R20, 0x20000, RZ, 0xfc, !PT ;  /* 0x0002000014143812 */ /* 0x000fe200078efcff */
[----:B------:R-:W1:Y:S03]  /*157660*/  LDCU UR12, c[0x0][0x398] ;  /* 0x00007300ff0c77ac */ /* 0x000e660008000800 */
[----:B------:R-:W-:-:S02]  /*157670*/  LOP3.LUT R20, R20, 0xfffeffff, RZ, 0xc0, !PT ;  /* 0xfffeffff14147812 */ /* 0x000fc400078ec0ff */
[----:B------:R-:W-:Y:S02]  /*157680*/  ISETP.LT.AND P3, PT, R3, UR9, !P0 ;  /* 0x0000000903007c0c */ /* 0x000fe4000c761270 */
[----:B------:R-:W-:Y:S01]  /*157690*/  @P2 LOP3.LUT R20, R20, 0x10000, RZ, 0xfc, !PT ;  /* 0x0001000014142812 */ /* 0x000fe200078efcff */
[----:B0-----:R-:W4:Y:S03]  /*1576a0*/  LDL.LU R11, [R1+0xcc] ;  /* 0x0000cc00010b7983 */ /* 0x001f260000300800 */
[----:B------:R-:W-:Y:S02]  /*1576b0*/  LOP3.LUT R20, R20, 0xffff7fff, RZ, 0xc0, !PT ;  /* 0xffff7fff14147812 */ /* 0x000fe400078ec0ff */
[----:B------:R-:W-:Y:S01]  /*1576c0*/  ISETP.LT.AND P2, PT, R29, UR11, !P0 ;  /* 0x0000000b1d007c0c */ /* 0x000fe2000c741270 */
[----:B------:R-:W0:Y:S01]  /*1576d0*/  LDCU.64 UR10, c[0x0][0x398] ;  /* 0x00007300ff0a77ac */ /* 0x000e220008000a00 */
        /* <DEDUP_REMOVED lines=16> */
[----:B---3--:R-:W-:-:S03]  /*1577e0*/  PRMT R25, R25, 0x5410, R13 ;  /* 0x0000541019197816 */ /* 0x008fc6000000000d */
[----:B------:R-:W4:Y:S04]  /*1577f0*/  LDL.LU R13, [R1+0x5750] ;  /* 0x00575000010d7983 */ /* 0x000f280000300800 */
[----:B------:R2:W-:Y:S02]  /*157800*/  STL [R1+0x280], R25 ;  /* 0x0002801901007387 */ /* 0x0005e40000100800 */
[----:B--2---:R-:W-:Y:S02]  /*157810*/  PRMT R25, R27, 0x5410, R26 ;  /* 0x000054101b197816 */ /* 0x004fe4000000001a */
[----:B0-----:R-:W-:Y:S02]  /*157820*/  ISETP.LT.AND P1, PT, R2, UR8, !P0 ;  /* 0x0000000802007c0c */ /* 0x001fe4000c721270 */
[----:B------:R-:W-:-:S02]  /*157830*/  ISETP.LT.AND P3, PT, R6, UR72, !P0 ;  /* 0x0000004806007c0c */ /* 0x000fc4000c761270 */
[----:B------:R-:W-:Y:S02]  /*157840*/  LOP3.LUT R20, R20, 0xffffffdf, RZ, 0xc0, !PT ;  /* 0xffffffdf14147812 */ /* 0x000fe400078ec0ff */
[----:B------:R-:W-:Y:S01]  /*157850*/  ISETP.LT.AND P2, PT, R5, UR71, !P0 ;  /* 0x0000004705007c0c */ /* 0x000fe2000c741270 */
[----:B------:R-:W0:Y:S01]  /*157860*/  LDCU UR72, c[0x0][0x398] ;  /* 0x00007300ff4877ac */ /* 0x000e220008000800 */
[----:B------:R-:W2:Y:S01]  /*157870*/  LDCU UR71, c[0x0][0x398] ;  /* 0x00007300ff4777ac */ /* 0x000ea20008000800 */
[----:B------:R-:W3:Y:S04]  /*157880*/  LDCU UR8, c[0x0][0x398] ;  /* 0x00007300ff0877ac */ /* 0x000ee80008000800 */
[----:B------:R-:W-:-:S04]  /*157890*/  @P1 LOP3.LUT R20, R20, 0x20, RZ, 0xfc, !PT ;  /* 0x0000002014141812 */ /* 0x000fc800078efcff */
[----:B------:R-:W-:Y:S02]  /*1578a0*/  LOP3.LUT R20, R20, 0xfffffdff, RZ, 0xc0, !PT ;  /* 0xfffffdff14147812 */ /* 0x000fe400078ec0ff */
[----:B------:R-:W-:Y:S01]  /*1578b0*/  ISETP.LT.AND P1, PT, R4, UR70, !P0 ;  /* 0x0000004604007c0c */ /* 0x000fe2000c721270 */
[----:B------:R-:W0:Y:S01]  /*1578c0*/  LDCU UR70, c[0x0][0x398] ;  /* 0x00007300ff4677ac */ /* 0x000e220008000800 */
[----:B------:R-:W-:Y:S02]  /*1578d0*/  @P3 LOP3.LUT R20, R20, 0x200, RZ, 0xfc, !PT ;  /* 0x0000020014143812 */ /* 0x000fe400078efcff */
[----:B----4-:R-:W-:Y:S02]  /*1578e0*/  PRMT R11, R13, 0x5410, R11 ;  /* 0x000054100d0b7816 */ /* 0x010fe4000000000b */
[----:B------:R-:W4:Y:S04]  /*1578f0*/  LDL.LU R13, [R1+0x574c] ;  /* 0x00574c00010d7983 */ /* 0x000f280000300800 */
[----:B------:R0:W-:Y:S04]  /*157900*/  STL [R1+0x71c], R25 ;  /* 0x00071c1901007387 */ /* 0x0001e80000100800 */
[----:B0-----:R-:W2:Y:S04]  /*157910*/  LDL.LU R25, [R1+0xbc] ;  /* 0x0000bc0001197983 */ /* 0x001ea80000300800 */
[----:B------:R-:W2:Y:S04]  /*157920*/  LDL.LU R26, [R1+0x2978] ;  /* 0x00297800011a7983 */ /* 0x000ea80000300800 */
[----:B------:R0:W-:Y:S04]  /*157930*/  STL [R1+0x72c], R11 ;  /* 0x00072c0b01007387 */ /* 0x0001e80000100800 */
[----:B------:R-:W3:Y:S04]  /*157940*/  LDL.LU R27, [R1+0xac] ;  /* 0x0000ac00011b7983 */ /* 0x000ee80000300800 */
[----:B0-----:R-:W3:Y:S01]  /*157950*/  LDL.LU R11, [R1+0x298c] ;  /* 0x00298c00010b7983 */ /* 0x001ee20000300800 */
[----:B------:R-:W-:-:S02]  /*157960*/  LOP3.LUT R20, R20, 0xfffffeff, RZ, 0xc0, !PT ;  /* 0xfffffeff14147812 */ /* 0x000fc400078ec0ff */
        /* <DEDUP_REMOVED lines=25> */
[----:B------:R-:W-:Y:S02]  /*157b00*/  PRMT R11, R28, 0x5410, R9 ;  /* 0x000054101c0b7816 */ /* 0x000fe40000000009 */
[----:B------:R-:W2:Y:S04]  /*157b10*/  LDL.LU R9, [R1+0x5748] ;  /* 0x0057480001097983 */ /* 0x000ea80000300800 */
[----:B------:R3:W-:Y:S04]  /*157b20*/  STL [R1+0x77c], R25 ;  /* 0x00077c1901007387 */ /* 0x0007e80000100800 */
[----:B---3--:R-:W2:Y:S01]  /*157b30*/  LDL.LU R25, [R1+0xa4] ;  /* 0x0000a40001197983 */ /* 0x008ea20000300800 */
[----:B------:R-:W-:-:S02]  /*157b40*/  ISETP.LT.AND P1, PT, R2, UR10, !P0 ;  /* 0x0000000a02007c0c */ /* 0x000fc4000c721270 */
[----:B------:R-:W-:Y:S02]  /*157b50*/  ISETP.LT.AND P3, PT, R6, UR17, !P0 ;  /* 0x0000001106007c0c */ /* 0x000fe4000c761270 */
[----:B----4-:R-:W-:Y:S02]  /*157b60*/  LOP3.LUT R13, R13, 0xdfffffff, RZ, 0xc0, !PT ;  /* 0xdfffffff0d0d7812 */ /* 0x010fe400078ec0ff */
[----:B------:R-:W-:Y:S02]  /*157b70*/  ISETP.LT.AND P2, PT, R5, UR18, !P0 ;  /* 0x0000001205007c0c */ /* 0x000fe4000c741270 */
[----:B------:R-:W-:Y:S01]  /*157b80*/  LOP3.LUT R20, R20, 0xfffffffd, RZ, 0xc0, !PT ;  /* 0xfffffffd14147812 */ /* 0x000fe200078ec0ff */
[----:B------:R-:W3:Y:S01]  /*157b90*/  LDL.LU R26, [R1+0xa0] ;  /* 0x0000a000011a7983 */ /* 0x000ee20000300800 */
[----:B------:R-:W4:Y:S01]  /*157ba0*/  LDCU UR17, c[0x0][0x398] ;  /* 0x00007300ff1177ac */ /* 0x000f220008000800 */
[----:B------:R-:W0:Y:S02]  /*157bb0*/  LDCU UR10, c[0x0][0x398] ;  /* 0x00007300ff0a77ac */ /* 0x000e240008000800 */
[----:B------:R-:W-:-:S02]  /*157bc0*/  @P1 LOP3.LUT R13, R13, 0x20000000, RZ, 0xfc, !PT ;  /* 0x200000000d0d1812 */ /* 0x000fc400078efcff */
[----:B------:R-:W-:Y:S02]  /*157bd0*/  ISETP.LT.AND P1, PT, R4, UR19, !P0 ;  /* 0x0000001304007c0c */ /* 0x000fe4000c721270 */
[----:B------:R-:W-:Y:S02]  /*157be0*/  @P3 LOP3.LUT R20, R20, 0x2, RZ, 0xfc, !PT ;  /* 0x0000000214143812 */ /* 0x000fe400078efcff */
[----:B------:R-:W-:Y:S02]  /*157bf0*/  ISETP.LT.AND P3, PT, R3, UR20, !P0 ;  /* 0x0000001403007c0c */ /* 0x000fe4000c761270 */
[----:B------:R-:W-:Y:S01]  /*157c00*/  LOP3.LUT R13, R13, 0x7fffffff, RZ, 0xc0, !PT ;  /* 0x7fffffff0d0d7812 */ /* 0x000fe200078ec0ff */
[----:B------:R0:W-:Y:S01]  /*157c10*/  STL [R1+0x79c], R11 ;  /* 0x00079c0b01007387 */ /* 0x0001e20000100800 */
[----:B------:R-:W-:-:S03]  /*157c20*/  LOP3.LUT R20, R20, 0xfffffffe, RZ, 0xc0, !PT ;  /* 0xfffffffe14147812 */ /* 0x000fc600078ec0ff */
[----:B------:R-:W3:Y:S01]  /*157c30*/  LDL.LU R27, [R1+0x408] ;  /* 0x00040800011b7983 */ /* 0x000ee20000300800 */
[----:B------:R-:W1:Y:S01]  /*157c40*/  LDCU.64 UR18, c[0x0][0x398] ;  /* 0x00007300ff1277ac */ /* 0x000e620008000a00 */
[----:B------:R-:W1:Y:S01]  /*157c50*/  LDCU UR20, c[0x0][0x398] ;  /* 0x00007300ff1477ac */ /* 0x000e620008000800 */
[----:B------:R-:W-:Y:S02]  /*157c60*/  @P2 LOP3.LUT R20, R20, 0x1, RZ, 0xfc, !PT ;  /* 0x0000000114142812 */ /* 0x000fe400078efcff */
[----:B------:R-:W-:Y:S01]  /*157c70*/  ISETP.LT.AND P2, PT, R29, UR21, !P0 ;  /* 0x000000151d007c0c */ /* 0x000fe2000c741270 */
[----:B------:R-:W1:Y:S01]  /*157c80*/  LDCU UR21, c[0x0][0x398] ;  /* 0x00007300ff1577ac */ /* 0x000e620008000800 */
[----:B------:R-:W-:Y:S01]  /*157c90*/  @P1 LOP3.LUT R13, R13, 0x80000000, RZ, 0xfc, !PT ;  /* 0x800000000d0d1812 */ /* 0x000fe200078efcff */
[----:B0-----:R-:W4:Y:S01]  /*157ca0*/  LDL.LU R11, [R1+0x9c] ;  /* 0x00009c00010b7983 */ /* 0x001f220000300800 */
[----:B------:R-:W-:Y:S02]  /*157cb0*/  ISETP.LT.AND P1, PT, R7, UR37, !P0 ;  /* 0x0000002507007c0c */ /* 0x000fe4000c721270 */
[----:B------:R-:W-:Y:S01]  /*157cc0*/  LOP3.LUT R13, R13, 0xbfffffff, RZ, 0xc0, !PT ;  /* 0xbfffffff0d0d7812 */ /* 0x000fe200078ec0ff */
[----:B------:R-:W4:Y:S01]  /*157cd0*/  LDL.LU R28, [R1+0x2b18] ;  /* 0x002b1800011c7983 */ /* 0x000f220000300800 */
[----:B------:R-:W0:Y:S02]  /*157ce0*/  LDCU UR37, c[0x0][0x398] ;  /* 0x00007300ff2577ac */ /* 0x000e240008000800 */
[----:B------:R-:W-:-:S04]  /*157cf0*/  @P3 LOP3.LUT R13, R13, 0x40000000, RZ, 0xfc, !PT ;  /* 0x400000000d0d3812 */ /* 0x000fc800078efcff */
[----:B------:R-:W-:Y:S02]  /*157d00*/  LOP3.LUT R13, R13, 0xefffffff, RZ, 0xc0, !PT ;  /* 0xefffffff0d0d7812 */ /* 0x000fe400078ec0ff */
[----:B------:R-:W-:Y:S02]  /*157d10*/  ISETP.LT.AND P0, PT, R8, UR38, !P0 ;  /* 0x0000002608007c0c */ /* 0x000fe4000c701270 */
[----:B------:R-:W-:-:S04]  /*157d20*/  @P2 LOP3.LUT R13, R13, 0x10000000, RZ, 0xfc, !PT ;  /* 0x100000000d0d2812 */ /* 0x000fc800078efcff */
[----:B------:R-:W-:-:S04]  /*157d30*/  LOP3.LUT R13, R13, 0xf7ffffff, RZ, 0xc0, !PT ;  /* 0xf7ffffff0d0d7812 */ /* 0x000fc800078ec0ff */
[----:B------:R-:W-:-:S04]  /*157d40*/  @P1 LOP3.LUT R13, R13, 0x8000000, RZ, 0xfc, !PT ;  /* 0x080000000d0d1812 */ /* 0x000fc800078efcff */
[----:B------:R-:W-:-:S04]  /*157d50*/  LOP3.LUT R13, R13, 0xfbffffff, RZ, 0xc0, !PT ;  /* 0xfbffffff0d0d7812 */ /* 0x000fc800078ec0ff */
[----:B------:R-:W-:Y:S02]  /*157d60*/  @P0 LOP3.LUT R13, R13, 0x4000000, RZ, 0xfc, !PT ;  /* 0x040000000d0d0812 */ /* 0x000fe400078efcff */
[----:B------:R-:W-:Y:S01]  /*157d70*/  ISETP.GE.AND P0, PT, R24, UR9, PT ;  /* 0x0000000918007c0c */ /* 0x000fe2000bf06270 */
[----:B------:R-:W0:Y:S03]  /*157d80*/  LDCU UR9, c[0x0][0x398] ;  /* 0x00007300ff0977ac */ /* 0x000e260008000800 */
[----:B-1----:R-:W-:Y:S02]  /*157d90*/  ISETP.LT.AND P1, PT, R2, UR18, !P0 ;  /* 0x0000001202007c0c */ /* 0x002fe4000c721270 */
[----:B--2---:R-:W-:Y:S02]  /*157da0*/  PRMT R24, R9, 0x5410, R25 ;  /* 0x0000541009187816 */ /* 0x004fe40000000019 */
[----:B------:R-:W-:Y:S01]  /*157db0*/  ISETP.LT.AND P3, PT, R6, UR46, !P0 ;  /* 0x0000002e06007c0c */ /* 0x000fe2000c761270 */
[----:B------:R-:W2:Y:S01]  /*157dc0*/  LDL.LU R9, [R1+0x55dc] ;  /* 0x0055dc0001097983 */ /* 0x000ea20000300800 */
[----:B------:R-:W-:-:S02]  /*157dd0*/  LOP3.LUT R13, R13, 0xffdfffff, RZ, 0xc0, !PT ;  /* 0xffdfffff0d0d7812 */ /* 0x000fc400078ec0ff */
[----:B------:R-:W-:Y:S01]  /*157de0*/  ISETP.LT.AND P2, PT, R5, UR47, !P0 ;  /* 0x0000002f05007c0c */ /* 0x000fe2000c741270 */
[----:B------:R1:W-:Y:S01]  /*157df0*/  STL [R1+0x7ec], R24 ;  /* 0x0007ec1801007387 */ /* 0x0003e20000100800 */
[----:B------:R-:W0:Y:S03]  /*157e00*/  LDCU UR46, c[0x0][0x398] ;  /* 0x00007300ff2e77ac */ /* 0x000e260008000800 */
[----:B------:R-:W-:Y:S01]  /*157e10*/  @P1 LOP3.LUT R13, R13, 0x200000, RZ, 0xfc, !PT ;  /* 0x002000000d0d1812 */ /* 0x000fe200078efcff */
[----:B------:R-:W0:Y:S01]  /*157e20*/  LDCU UR47, c[0x0][0x398] ;  /* 0x00007300ff2f77ac */ /* 0x000e220008000800 */
[----:B------:R-:W0:Y:S02]  /*157e30*/  LDCU UR18, c[0x0][0x398] ;  /* 0x00007300ff1277ac */ /* 0x000e240008000800 */
[----:B------:R-:W-:Y:S02]  /*157e40*/  LOP3.LUT R13, R13, 0xfdffffff, RZ, 0xc0, !PT ;  /* 0xfdffffff0d0d7812 */ /* 0x000fe400078ec0ff */
[----:B------:R-:W-:Y:S01]  /*157e50*/  ISETP.LT.AND P1, PT, R4, UR48, !P0 ;  /* 0x0000003004007c0c */ /* 0x000fe2000c721270 */
[----:B------:R-:W0:Y:S01]  /*157e60*/  LDCU UR48, c[0x0][0x398] ;  /* 0x00007300ff3077ac */ /* 0x000e220008000800 */
[----:B------:R-:W-:Y:S01]  /*157e70*/  @P3 LOP3.LUT R13, R13, 0x2000000, RZ, 0xfc, !PT ;  /* 0x020000000d0d3812 */ /* 0x000fe200078efcff */
[----:B-1----:R-:W2:Y:S03]  /*157e80*/  LDL.LU R24, [R1+0x98] ;  /* 0x0000980001187983 */ /* 0x002ea60000300800 */
[----:B------:R-:W-:-:S02]  /*157e90*/  LOP3.LUT R13, R13, 0xfeffffff, RZ, 0xc0, !PT ;  /* 0xfeffffff0d0d7812 */ /* 0x000fc400078ec0ff */
[----:B------:R-:W-:Y:S02]  /*157ea0*/  ISETP.LT.AND P3, PT, R3, UR49, !P0 ;  /* 0x0000003103007c0c */ /* 0x000fe4000c761270 */
[----:B---3--:R-:W-:Y:S01]  /*157eb0*/  PRMT R25, R27, 0x5410, R26 ;  /* 0x000054101b197816 */ /* 0x008fe2000000001a */
[----:B------:R-:W1:Y:S01]  /*157ec0*/  LDCU UR49, c[0x0][0x398] ;  /* 0x00007300ff3177ac */ /* 0x000e620008000800 */
[----:B------:R-:W-:-:S04]  /*157ed0*/  @P2 LOP3.LUT R13, R13, 0x1000000, RZ, 0xfc, !PT ;  /* 0x010000000d0d2812 */ /* 0x000fc800078efcff */
[----:B------:R-:W-:Y:S02]  /*157ee0*/  LOP3.LUT R13, R13, 0xff7fffff, RZ, 0xc0, !PT ;  /* 0xff7fffff0d0d7812 */ /* 0x000fe400078ec0ff */
[----:B------:R-:W-:Y:S02]  /*157ef0*/  ISETP.LT.AND P2, PT, R29, UR50, !P0 ;  /* 0x000000321d007c0c */ /* 0x000fe4000c741270 */
[----:B------:R-:W-:-:S04]  /*157f00*/  @P1 LOP3.LUT R13, R13, 0x800000, RZ, 0xfc, !PT ;  /* 0x008000000d0d1812 */ /* 0x000fc800078efcff */
[----:B------:R-:W-:Y:S02]  /*157f10*/  LOP3.LUT R13, R13, 0xffbfffff, RZ, 0xc0, !PT ;  /* 0xffbfffff0d0d7812 */ /* 0x000fe400078ec0ff */
[----:B------:R-:W-:Y:S02]  /*157f20*/  ISETP.LT.AND P1, PT, R7, UR58, !P0 ;  /* 0x0000003a07007c0c */ /* 0x000fe4000c721270 */
[----:B------:R-:W-:Y:S02]  /*157f30*/  @P3 LOP3.LUT R13, R13, 0x400000, RZ, 0xfc, !PT ;  /* 0x004000000d0d3812 */ /* 0x000fe400078efcff */
[----:B----4-:R-:W-:Y:S01]  /*157f40*/  PRMT R11, R28, 0x5410, R11 ;  /* 0x000054101c0b7816 */ /* 0x010fe2000000000b */
[----:B------:R3:W-:Y:S01]  /*157f50*/  STL [R1+0x7fc], R25 ;  /* 0x0007fc1901007387 */ /* 0x0007e20000100800 */
[----:B------:R-:W4:Y:S01]  /*157f60*/  LDCU UR58, c[0x0][0x398] ;  /* 0x00007300ff3a77ac */ /* 0x000f220008000800 */
[----:B------:R-:W-:Y:S02]  /*157f70*/  LOP3.LUT R13, R13, 0xffefffff, RZ, 0xc0, !PT ;  /* 0xffefffff0d0d7812 */ /* 0x000fe400078ec0ff */
[----:B------:R-:W-:Y:S01]  /*157f80*/  ISETP.LT.AND P0, PT, R8, UR59, !P0 ;  /* 0x0000003b08007c0c */ /* 0x000fe2000c701270 */
[----:B------:R-:W0:Y:S01]  /*157f90*/  LDCU UR59, c[0x0][0x398] ;  /* 0x00007300ff3b77ac */ /* 0x000e220008000800 */
[----:B------:R-:W-:-:S04]  /*157fa0*/  @P2 LOP3.LUT R13, R13, 0x100000, RZ, 0xfc, !PT ;  /* 0x001000000d0d2812 */ /* 0x000fc800078efcff */
[----:B------:R-:W-:Y:S01]  /*157fb0*/  LOP3.LUT R13, R13, 0xfff7ffff, RZ, 0xc0, !PT ;  /* 0xfff7ffff0d0d7812 */ /* 0x000fe200078ec0ff */
[----:B---3--:R-:W3:Y:S04]  /*157fc0*/  LDL.LU R25, [R1+0x2b1c] ;  /* 0x002b1c0001197983 */ /* 0x008ee80000300800 */
[----:B------:R0:W-:Y:S04]  /*157fd0*/  STL [R1+0x81c], R11 ;  /* 0x00081c0b01007387 */ /* 0x0001e80000100800 */
[----:B------:R-:W4:Y:S01]  /*157fe0*/  LDL.LU R26, [R1+0x94] ;  /* 0x00009400011a7983 */ /* 0x000f220000300800 */
[----:B------:R-:W-:-:S03]  /*157ff0*/  @P1 LOP3.LUT R13, R13, 0x80000, RZ, 0xfc, !PT ;  /* 0x000800000d0d1812 */ /* 0x000fc600078efcff */
[----:B------:R-:W4:Y:S01]  /*158000*/  LDL.LU R27, [R1+0x2b28] ;  /* 0x002b2800011b7983 */ /* 0x000f220000300800 */
[----:B------:R-:W-:-:S03]  /*158010*/  LOP3.LUT R13, R13, 0xfffbffff, RZ, 0xc0, !PT ;  /* 0xfffbffff0d0d7812 */ /* 0x000fc600078ec0ff */
[----:B0-----:R-:W4:Y:S04]  /*158020*/  LDL.LU R11, [R1+0x90] ;  /* 0x00009000010b7983 */ /* 0x001f280000300800 */
[----:B------:R-:W4:Y:S01]  /*158030*/  LDL.LU R28, [R1+0x2b38] ;  /* 0x002b3800011c7983 */ /* 0x000f220000300800 */
[----:B------:R-:W-:Y:S02]  /*158040*/  @P0 LOP3.LUT R13, R13, 0x40000, RZ, 0xfc, !PT ;  /* 0x000400000d0d0812 */ /* 0x000fe400078efcff */
[----:B--2---:R-:W-:Y:S02]  /*158050*/  ISETP.GE.AND P0, PT, R9, UR11, PT ;  /* 0x0000000b09007c0c */ /* 0x004fe4000bf06270 */
[----:B------:R-:W-:Y:S01]  /*158060*/  LOP3.LUT R13, R13, 0xffffefff, RZ, 0xc0, !PT ;  /* 0xffffefff0d0d7812 */ /* 0x000fe200078ec0ff */
[----:B------:R-:W2:Y:S01]  /*158070*/  LDL.LU R9, [R1+0x55e0] ;  /* 0x0055e00001097983 */ /* 0x000ea20000300800 */
[----:B------:R-:W0:Y:S01]  /*158080*/  LDCU UR11, c[0x0][0x398] ;  /* 0x00007300ff0b77ac */ /* 0x000e220008000800 */
[----:B------:R-:W-:-:S02]  /*158090*/  ISETP.LT.AND P1, PT, R2, UR26, !P0 ;  /* 0x0000001a02007c0c */ /* 0x000fc4000c721270 */
[----:B------:R-:W-:Y:S02]  /*1580a0*/  ISETP.LT.AND P3, PT, R6, UR53, !P0 ;  /* 0x0000003506007c0c */ /* 0x000fe4000c761270 */
[----:B------:R-:W-:Y:S01]  /*1580b0*/  ISETP.LT.AND P2, PT, R5, UR54, !P0 ;  /* 0x0000003605007c0c */ /* 0x000fe2000c741270 */
[----:B------:R-:W0:Y:S01]  /*1580c0*/  LDCU UR53, c[0x0][0x398] ;  /* 0x00007300ff3577ac */ /* 0x000e220008000800 */
[----:B------:R-:W0:Y:S01]  /*1580d0*/  LDCU UR26, c[0x0][0x398] ;  /* 0x00007300ff1a77ac */ /* 0x000e220008000800 */
[----:B------:R-:W0:Y:S06]  /*1580e0*/  LDCU UR54, c[0x0][0x398] ;  /* 0x00007300ff3677ac */ /* 0x000e2c0008000800 */
        /* <DEDUP_REMOVED lines=15> */
[----:B------:R-:W-:Y:S02]  /*1581e0*/  @P3 LOP3.LUT R13, R13, 0x2000, RZ, 0xfc, !PT ;  /* 0x000020000d0d3812 */ /* 0x000fe400078efcff */
[----:B---3--:R-:W-:Y:S02]  /*1581f0*/  PRMT R25, R25, 0x5410, R24 ;  /* 0x0000541019197816 */ /* 0x008fe40000000018 */
[----:B------:R-:W-:Y:S01]  /*158200*/  ISETP.LT.AND P0, PT, R8, UR65, !P0 ;  /* 0x0000004108007c0c */ /* 0x000fe2000c701270 */
[----:B------:R-:W3:Y:S01]  /*158210*/  LDL.LU R24, [R1+0x5744] ;  /* 0x0057440001187983 */ /* 0x000ee20000300800 */
[----:B------:R-:W-:-:S02]  /*158220*/  LOP3.LUT R13, R13, 0xfffff7ff, RZ, 0xc0, !PT ;  /* 0xfffff7ff0d0d7812 */ /* 0x000fc400078ec0ff */
[----:B----4-:R-:W-:Y:S01]  /*158230*/  PRMT R27, R27, 0x5410, R26 ;  /* 0x000054101b1b7816 */ /* 0x010fe2000000001a */
[----:B------:R-:W4:Y:S01]  /*158240*/  LDCU UR65, c[0x0][0x398] ;  /* 0x00007300ff4177ac */ /* 0x000f220008000800 */
[----:B------:R-:W0:Y:S01]  /*158250*/  LDCU UR64, c[0x0][0x398] ;  /* 0x00007300ff4077ac */ /* 0x000e220008000800 */
[----:B------:R-:W-:-:S04]  /*158260*/  @P2 LOP3.LUT R13, R13, 0x800, RZ, 0xfc, !PT ;  /* 0x000008000d0d2812 */ /* 0x000fc800078efcff */
[----:B------:R-:W-:Y:S01]  /*158270*/  LOP3.LUT R13, R13, 0xfffffbff, RZ, 0xc0, !PT ;  /* 0xfffffbff0d0d7812 */ /* 0x000fe200078ec0ff */
[----:B------:R1:W-:Y:S03]  /*158280*/  STL [R1+0x83c], R25 ;  /* 0x00083c1901007387 */ /* 0x0003e60000100800 */
[----:B------:R-:W-:Y:S02]  /*158290*/  @P1 LOP3.LUT R13, R13, 0x400, RZ, 0xfc, !PT ;  /* 0x000004000d0d1812 */ /* 0x000fe400078efcff */
[----:B------:R-:W-:Y:S02]  /*1582a0*/  PRMT R28, R28, 0x5410, R11 ;  /* 0x000054101c1c7816 */ /* 0x000fe4000000000b */
[----:B------:R-:W-:Y:S01]  /*1582b0*/  LOP3.LUT R13, R13, 0xfffffdff, RZ, 0xc0, !PT ;  /* 0xfffffdff0d0d7812 */ /* 0x000fe200078ec0ff */
[----:B-1----:R-:W3:Y:S04]  /*1582c0*/  LDL.LU R25, [R1+0x5740] ;  /* 0x0057400001197983 */ /* 0x002ee80000300800 */
[----:B------:R-:W3:Y:S04]  /*1582d0*/  LDL.LU R26, [R1+0x573c] ;  /* 0x00573c00011a7983 */ /* 0x000ee80000300800 */
[----:B------:R1:W-:Y:S01]  /*1582e0*/  STL [R1+0x85c], R27 ;  /* 0x00085c1b01007387 */ /* 0x0003e20000100800 */
[----:B------:R-:W-:-:S03]  /*1582f0*/  @P0 LOP3.LUT R13, R13, 0x200, RZ, 0xfc, !PT ;  /* 0x000002000d0d0812 */ /* 0x000fc600078efcff */
[----:B-1----:R-:W3:Y:S04]  /*158300*/  LDL.LU R27, [R1+0x5738] ;  /* 0x00573800011b7983 */ /* 0x002ee80000300800 */
[----:B------:R-:W3:Y:S04]  /*158310*/  LDL.LU R11, [R1+0x5734] ;  /* 0x00573400010b7983 */ /* 0x000ee80000300800 */
[----:B------:R1:W-:Y:S04]  /*158320*/  STL [R1+0x87c], R28 ;  /* 0x00087c1c01007387 */ /* 0x0003e80000100800 */
[----:B-1----:R-:W3:Y:S01]  /*158330*/  LDL.LU R28, [R1+0x5730] ;  /* 0x00573000011c7983 */ /* 0x002ee20000300800 */
[----:B--2---:R-:W-:-:S02]  /*158340*/  ISETP.GE.AND P0, PT, R9, UR19, PT ;  /* 0x0000001309007c0c */ /* 0x004fc4000bf06270 */
[----:B------:R-:W-:Y:S01]  /*158350*/  LOP3.LUT R13, R13, 0xffffffef, RZ, 0xc0, !PT ;  /* 0xffffffef0d0d7812 */ /* 0x000fe200078ec0ff */
[----:B------:R-:W3:Y:S01]  /*158360*/  LDL.LU R9, [R1+0x572c] ;  /* 0x00572c0001097983 */ /* 0x000ee20000300800 */
[----:B------:R-:W1:Y:S01]  /*158370*/  LDCU UR19, c[0x0][0x398] ;  /* 0x00007300ff1377ac */ /* 0x000e620008000800 */
[----:B---3--:R-:W-:Y:S02]  /*158380*/  PRMT R9, R9, 0x5410, R11 ;  /* 0x0000541009097816 */ /* 0x008fe4000000000b */
[----:B------:R-:W2:Y:S04]  /*158390*/  LDL.LU R11, [R1+0x5728] ;  /* 0x00572800010b7983 */ /* 0x000ea80000300800 */
[----:B------:R3:W-:Y:S04]  /*1583a0*/  STL [R1+0x8c], R9 ;  /* 0x00008c0901007387 */ /* 0x0007e80000100800 */
[----:B---3--:R-:W3:Y:S01]  /*1583b0*/  LDL.LU R9, [R1+0x5724] ;  /* 0x0057240001097983 */ /* 0x008ee20000300800 */
[----:B------:R-:W-:-:S02]  /*1583c0*/  ISETP.LT.AND P1, PT, R2, UR34, !P0 ;  /* 0x0000002202007c0c */ /* 0x000fc4000c721270 */
[----:B------:R-:W-:Y:S02]  /*1583d0*/  ISETP.LT.AND P3, PT, R6, UR39, !P0 ;  /* 0x0000002706007c0c */ /* 0x000fe4000c761270 */
[----:B------:R-:W-:Y:S01]  /*1583e0*/  ISETP.LT.AND P2, PT, R5, UR60, !P0 ;  /* 0x0000003c05007c0c */ /* 0x000fe2000c741270 */
[----:B------:R-:W0:Y:S01]  /*1583f0*/  LDCU.64 UR38, c[0x0][0x398] ;  /* 0x00007300ff2677ac */ /* 0x000e220008000a00 */
[----:B------:R-:W0:Y:S07]  /*158400*/  LDCU UR60, c[0x0][0x398] ;  /* 0x00007300ff3c77ac */ /* 0x000e2e0008000800 */
[----:B------:R-:W-:-:S04]  /*158410*/  @P1 LOP3.LUT R13, R13, 0x10, RZ, 0xfc, !PT ;  /* 0x000000100d0d1812 */ /* 0x000fc800078efcff */
[----:B------:R-:W-:Y:S02]  /*158420*/  LOP3.LUT R13, R13, 0xfffffeff, RZ, 0xc0, !PT ;  /* 0xfffffeff0d0d7812 */ /* 0x000fe400078ec0ff */
[----:B------:R-:W-:Y:S01]  /*158430*/  ISETP.LT.AND P1, PT, R4, UR61, !P0 ;  /* 0x0000003d04007c0c */ /* 0x000fe2000c721270 */
[----:B------:R-:W0:Y:S01]  /*158440*/  LDCU UR61, c[0x0][0x398] ;  /* 0x00007300ff3d77ac */ /* 0x000e220008000800 */
[----:B------:R-:W-:-:S04]  /*158450*/  @P3 LOP3.LUT R13, R13, 0x100, RZ, 0xfc, !PT ;  /* 0x000001000d0d3812 */ /* 0x000fc800078efcff */
[----:B------:R-:W-:Y:S02]  /*158460*/  LOP3.LUT R13, R13, 0xffffff7f, RZ, 0xc0, !PT ;  /* 0xffffff7f0d0d7812 */ /* 0x000fe400078ec0ff */
[----:B--2---:R-:W-:Y:S02]  /*158470*/  PRMT R27, R11, 0x5410, R27 ;  /* 0x000054100b1b7816 */ /* 0x004fe4000000001b */
[----:B------:R-:W2:Y:S04]  /*158480*/  LDL.LU R11, [R1+0x5720] ;  /* 0x00572000010b7983 */ /* 0x000ea80000300800 */
[----:B------:R3:W-:Y:S02]  /*158490*/  STL [R1+0x88c], R27 ;  /* 0x00088c1b01007387 */ /* 0x0007e40000100800 */
[----:B---3--:R-:W-:-:S02]  /*1584a0*/  PRMT R27, R9, 0x5410, R26 ;  /* 0x00005410091b7816 */ /* 0x008fc4000000001a */
[----:B------:R-:W3:Y:S04]  /*1584b0*/  LDL.LU R9, [R1+0x571c] ;  /* 0x00571c0001097983 */ /* 0x000ee80000300800 */
[----:B------:R-:W2:Y:S01]  /*1584c0*/  LDL.LU R26, [R1+0x55e4] ;  /* 0x0055e400011a7983 */ /* 0x000ea20000300800 */
[----:B------:R-:W-:Y:S02]  /*1584d0*/  @P2 LOP3.LUT R13, R13, 0x80, RZ, 0xfc, !PT ;  /* 0x000000800d0d2812 */ /* 0x000fe400078efcff */
[----:B------:R-:W-:Y:S02]  /*1584e0*/  ISETP.LT.AND P3, PT, R3, UR62, !P0 ;  /* 0x0000003e03007c0c */ /* 0x000fe4000c761270 */
[----:B------:R-:W-:Y:S01]  /*1584f0*/  ISETP.LT.AND P2, PT, R29, UR63, !P0 ;  /* 0x0000003f1d007c0c */ /* 0x000fe2000c741270 */
[----:B------:R0:W-:Y:S01]  /*158500*/  STL [R1+0x898], R27 ;  /* 0x0008981b01007387 */ /* 0x0001e20000100800 */
[----:B------:R-:W-:Y:S01]  /*158510*/  LOP3.LUT R13, R13, 0xffffffbf, RZ, 0xc0, !PT ;  /* 0xffffffbf0d0d7812 */ /* 0x000fe200078ec0ff */
[----:B------:R-:W1:Y:S01]  /*158520*/  LDCU UR63, c[0x0][0x398] ;  /* 0x00007300ff3f77ac */ /* 0x000e620008000800 */
[----:B------:R-:W1:Y:S02]  /*158530*/  LDCU UR62, c[0x0][0x398] ;  /* 0x00007300ff3e77ac */ /* 0x000e640008000800 */
[----:B------:R-:W-:-:S04]  /*158540*/  @P1 LOP3.LUT R13, R13, 0x40, RZ, 0xfc, !PT ;  /* 0x000000400d0d1812 */ /* 0x000fc800078efcff */
[----:B------:R-:W-:Y:S02]  /*158550*/  LOP3.LUT R13, R13, 0xffffffdf, RZ, 0xc0, !PT ;  /* 0xffffffdf0d0d7812 */ /* 0x000fe400078ec0ff */
[----:B------:R-:W-:Y:S01]  /*158560*/  ISETP.LT.AND P1, PT, R7, UR68, !P0 ;  /* 0x0000004407007c0c */ /* 0x000fe2000c721270 */
[----:B0-----:R-:W4:Y:S01]  /*158570*/  LDL.LU R27, [R1+0x4c4c] ;  /* 0x004c4c00011b7983 */ /* 0x001f220000300800 */
        /* <DEDUP_REMOVED lines=9> */
[----:B------:R-:W-:-:S04]  /*158610*/  @P0 LOP3.LUT R13, R13, 0x2, RZ, 0xfc, !PT ;  /* 0x000000020d0d0812 */ /* 0x000fc800078efcff */
[----:B------:R-:W-:Y:S02]  /*158620*/  LOP3.LUT R13, R13, 0xfffffffe, RZ, 0xc0, !PT ;  /* 0xfffffffe0d0d7812 */ /* 0x000fe400078ec0ff */
[----:B--2---:R-:W-:Y:S02]  /*158630*/  ISETP.GE.AND P0, PT, R26, UR27, PT ;  /* 0x0000001b1a007c0c */ /* 0x004fe4000bf06270 */
[----:B---3--:R-:W-:Y:S01]  /*158640*/  LOP3.LUT R9, R9, 0xefffffff, RZ, 0xc0, !PT ;  /* 0xefffffff09097812 */ /* 0x008fe200078ec0ff */
[----:B------:R-:W2:Y:S01]  /*158650*/  LDL.LU R26, [R1+0x55e8] ;  /* 0x0055e800011a7983 */ /* 0x000ea20000300800 */
[----:B------:R-:W-:Y:S02]  /*158660*/  PRMT R24, R11, 0x5410, R24 ;  /* 0x000054100b187816 */ /* 0x000fe40000000018 */
[----:B------:R-:W-:Y:S02]  /*158670*/  ISETP.LT.AND P2, PT, R2, UR38, !P0 ;  /* 0x0000002602007c0c */ /* 0x000fe4000c741270 */
[----:B------:R-:W-:Y:S01]  /*158680*/  ISETP.LT.AND P1, PT, R6, UR45, !P0 ;  /* 0x0000002d06007c0c */ /* 0x000fe2000c721270 */
[----:B------:R-:W3:Y:S01]  /*158690*/  LDCU UR45, c[0x0][0x398] ;  /* 0x00007300ff2d77ac */ /* 0x000ee20008000800 */
[----:B------:R-:W-:Y:S01]  /*1586a0*/  ISETP.LT.AND P3, PT, R3, UR43, !P0 ;  /* 0x0000002b03007c0c */ /* 0x000fe2000c761270 */
[----:B------:R-:W0:Y:S01]  /*1586b0*/  LDCU UR43, c[0x0][0x398] ;  /* 0x00007300ff2b77ac */ /* 0x000e220008000800 */
[----:B------:R-:W2:Y:S04]  /*1586c0*/  LDL.LU R11, [R1+0x5718] ;  /* 0x00571800010b7983 */ /* 0x000ea80000300800 */
[----:B------:R-:W2:Y:S01]  /*1586d0*/  LDL.LU R12, [R1+0x5714] ;  /* 0x00571400010c7983 */ /* 0x000ea20000300800 */
[----:B------:R-:W0:Y:S02]  /*1586e0*/  LDCU UR27, c[0x0][0x398] ;  /* 0x00007300ff1b77ac */ /* 0x000e240008000800 */
[----:B------:R-:W-:-:S02]  /*1586f0*/  @P2 LOP3.LUT R9, R9, 0x10000000, RZ, 0xfc, !PT ;  /* 0x1000000009092812 */ /* 0x000fc400078efcff */
[----:B------:R-:W-:Y:S02]  /*158700*/  ISETP.LT.AND P2, PT, R5, UR72, !P0 ;  /* 0x0000004805007c0c */ /* 0x000fe4000c741270 */
[----:B------:R-:W-:Y:S02]  /*158710*/  @P1 LOP3.LUT R13, R13, 0x1, RZ, 0xfc, !PT ;  /* 0x000000010d0d1812 */ /* 0x000fe400078efcff */
[----:B------:R-:W-:Y:S02]  /*158720*/  ISETP.LT.AND P1, PT, R4, UR41, !P0 ;  /* 0x0000002904007c0c */ /* 0x000fe4000c721270 */
[----:B------:R-:W-:Y:S01]  /*158730*/  LOP3.LUT R9, R9, 0x7fffffff, RZ, 0xc0, !PT ;  /* 0x7fffffff09097812 */ /* 0x000fe200078ec0ff */
[----:B------:R-:W0:Y:S01]  /*158740*/  LDCU UR72, c[0x0][0x398] ;  /* 0x00007300ff4877ac */ /* 0x000e220008000800 */
[----:B------:R-:W0:Y:S05]  /*158750*/  LDCU UR41, c[0x0][0x398] ;  /* 0x00007300ff2977ac */ /* 0x000e2a0008000800 */
[----:B------:R-:W-:-:S04]  /*158760*/  @P2 LOP3.LUT R9, R9, 0x80000000, RZ, 0xfc, !PT ;  /* 0x8000000009092812 */ /* 0x000fc800078efcff */
[----:B------:R-:W-:Y:S02]  /*158770*/  LOP3.LUT R9, R9, 0xbfffffff, RZ, 0xc0, !PT ;  /* 0xbfffffff09097812 */ /* 0x000fe400078ec0ff */
[----:B---3--:R-:W-:Y:S02]  /*158780*/  ISETP.LT.AND P2, PT, R29, UR45, !P0 ;  /* 0x0000002d1d007c0c */ /* 0x008fe4000c741270 */
[----:B------:R-:W-:-:S04]  /*158790*/  @P1 LOP3.LUT R9, R9, 0x40000000, RZ, 0xfc, !PT ;  /* 0x4000000009091812 */ /* 0x000fc800078efcff */
[----:B------:R-:W-:Y:S02]  /*1587a0*/  LOP3.LUT R9, R9, 0xdfffffff, RZ, 0xc0, !PT ;  /* 0xdfffffff09097812 */ /* 0x000fe400078ec0ff */
[----:B------:R-:W-:Y:S02]  /*1587b0*/  ISETP.LT.AND P1, PT, R7, UR44, !P0 ;  /* 0x0000002c07007c0c */ /* 0x000fe4000c721270 */
[----:B------:R-:W-:Y:S01]  /*1587c0*/  @P3 LOP3.LUT R9, R9, 0x20000000, RZ, 0xfc, !PT ;  /* 0x2000000009093812 */ /* 0x000fe200078efcff */
[----:B------:R-:W3:Y:S03]  /*1587d0*/  LDCU.64 UR44, c[0x0][0x398] ;  /* 0x00007300ff2c77ac */ /* 0x000ee60008000a00 */
[----:B------:R-:W-:Y:S02]  /*1587e0*/  LOP3.LUT R9, R9, 0xf7ffffff, RZ, 0xc0, !PT ;  /* 0xf7ffffff09097812 */ /* 0x000fe400078ec0ff */
[----:B------:R-:W-:-:S02]  /*1587f0*/  ISETP.LT.AND P0, PT, R8, UR66, !P0 ;  /* 0x0000004208007c0c */ /* 0x000fc4000c701270 */
[----:B----4-:R-:W-:Y:S01]  /*158800*/  PRMT R25, R27, 0x5410, R25 ;  /* 0x000054101b197816 */ /* 0x010fe20000000019 */
[----:B------:R-:W4:Y:S01]  /*158810*/  LDCU UR66, c[0x0][0x398] ;  /* 0x00007300ff4277ac */ /* 0x000f220008000800 */
[----:B------:R-:W-:-:S04]  /*158820*/  @P2 LOP3.LUT R9, R9, 0x8000000, RZ, 0xfc, !PT ;  /* 0x0800000009092812 */ /* 0x000fc800078efcff */
[----:B------:R-:W-:-:S04]  /*158830*/  LOP3.LUT R9, R9, 0xfbffffff, RZ, 0xc0, !PT ;  /* 0xfbffffff09097812 */ /* 0x000fc800078ec0ff */
[----:B------:R-:W-:-:S04]  /*158840*/  @P1 LOP3.LUT R9, R9, 0x4000000, RZ, 0xfc, !PT ;  /* 0x0400000009091812 */ /* 0x000fc800078efcff */
[----:B------:R-:W-:-:S04]  /*158850*/  LOP3.LUT R9, R9, 0xfdffffff, RZ, 0xc0, !PT ;  /* 0xfdffffff09097812 */ /* 0x000fc800078ec0ff */
[----:B------:R-:W-:-:S04]  /*158860*/  @P0 LOP3.LUT R9, R9, 0x2000000, RZ, 0xfc, !PT ;  /* 0x0200000009090812 */ /* 0x000fc800078efcff */
[----:B------:R-:W-:Y:S02]  /*158870*/  LOP3.LUT R9, R9, 0xffefffff, RZ, 0xc0, !PT ;  /* 0xffefffff09097812 */ /* 0x000fe400078ec0ff */
[----:B--2---:R-:W-:Y:S01]  /*158880*/  ISETP.GE.AND P0, PT, R26, UR35, PT ;  /* 0x000000231a007c0c */ /* 0x004fe2000bf06270 */
[----:B------:R-:W2:Y:S03]  /*158890*/  LDCU.64 UR34, c[0x0][0x398] ;  /* 0x00007300ff2277ac */ /* 0x000ea60008000a00 */
[----:B---3--:R-:W-:Y:S02]  /*1588a0*/  ISETP.LT.AND P2, PT, R2, UR44, !P0 ;  /* 0x0000002c02007c0c */ /* 0x008fe4000c741270 */
[----:B0-----:R-:W-:Y:S01]  /*1588b0*/  ISETP.LT.AND P1, PT, R6, UR43, !P0 ;  /* 0x0000002b06007c0c */ /* 0x001fe2000c721270 */
[----:B------:R-:W0:Y:S10]  /*1588c0*/  LDCU UR43, c[0x0][0x398] ;  /* 0x00007300ff2b77ac */ /* 0x000e340008000800 */
[----:B------:R-:W-:-:S02]  /*1588d0*/  @P2 LOP3.LUT R9, R9, 0x100000, RZ, 0xfc, !PT ;  /* 0x0010000009092812 */ /* 0x000fc400078efcff */
[----:B------:R-:W-:Y:S02]  /*1588e0*/  ISETP.LT.AND P2, PT, R5, UR71, !P0 ;  /* 0x0000004705007c0c */ /* 0x000fe4000c741270 */
[----:B------:R-:W-:Y:S02]  /*1588f0*/  ISETP.LT.AND P3, PT, R3, UR41, !P0 ;  /* 0x0000002903007c0c */ /* 0x000fe4000c761270 */
[----:B------:R-:W-:Y:S02]  /*158900*/  PRMT R22, R11, 0x5410, R22 ;  /* 0x000054100b167816 */ /* 0x000fe40000000016 */
[----:B------:R-:W-:Y:S01]  /*158910*/  LOP3.LUT R9, R9, 0xfeffffff, RZ, 0xc0, !PT ;  /* 0xfeffffff09097812 */ /* 0x000fe200078ec0ff */
[----:B------:R-:W3:Y:S01]  /*158920*/  LDCU UR41, c[0x0][0x398] ;  /* 0x00007300ff2977ac */ /* 0x000ee20008000800 */
[----:B------:R-:W-:Y:S01]  /*158930*/  LOP3.LUT R12, R12, 0xefffffff, RZ, 0xc0, !PT ;  /* 0xefffffff0c0c7812 */ /* 0x000fe200078ec0ff */
[----:B------:R-:W0:Y:S01]  /*158940*/  LDCU UR71, c[0x0][0x398] ;  /* 0x00007300ff4777ac */ /* 0x000e220008000800 */
        /* <DEDUP_REMOVED lines=8> */
[----:B0-----:R-:W-:Y:S01]  /*1589d0*/  ISETP.LT.AND P2, PT, R29, UR43, !P0 ;  /* 0x0000002b1d007c0c */ /* 0x001fe2000c741270 */
[----:B------:R-:W2:Y:S04]  /*1589e0*/  LDL.LU R7, [R1+0x55ec] ;  /* 0x0055ec0001077983 */ /* 0x000ea80000300800 */
[----:B------:R-:W3:Y:S01]  /*1589f0*/  LDL.LU R11, [R1+0x5710] ;  /* 0x00571000010b7983 */ /* 0x000ee20000300800 */
[----:B------:R-:W-:-:S03]  /*158a00*/  LOP3.LUT R9, R9, 0xffdfffff, RZ, 0xc0, !PT ;  /* 0xffdfffff09097812 */ /* 0x000fc600078ec0ff */
[----:B------:R-:W3:Y:S04]  /*158a10*/  LDL R27, [R1+0x3110] ;  /* 0x00311000011b7983 */ /* 0x000ee80000100800 */
[----:B------:R-:W4:Y:S01]  /*158a20*/  LDL R26, [R1+0x3114] ;  /* 0x00311400011a7983 */ /* 0x000f220000100800 */
[----:B------:R-:W0:Y:S01]  /*158a30*/  LDCU UR43, c[0x0][0x398] ;  /* 0x00007300ff2b77ac */ /* 0x000e220008000800 */
[----:B------:R-:W-:Y:S01]  /*158a40*/  @P3 LOP3.LUT R9, R9, 0x200000, RZ, 0xfc, !PT ;  /* 0x0020000009093812 */ /* 0x000fe200078efcff */
[----:B------:R-:W0:Y:S03]  /*158a50*/  LDCU UR73, c[0x0][0x398] ;  /* 0x00007300ff4977ac */ /* 0x000e260008000800 */
[----:B------:R-:W-:-:S02]  /*158a60*/  LOP3.LUT R9, R9, 0xfff7ffff, RZ, 0xc0, !PT ;  /* 0xfff7ffff09097812 */ /* 0x000fc400078ec0ff */
        /* <DEDUP_REMOVED lines=8> */
[----:B--2---:R-:W-:Y:S01]  /*158af0*/  ISETP.GE.AND P0, PT, R7, UR39, PT ;  /* 0x0000002707007c0c */ /* 0x004fe2000bf06270 */
[----:B------:R-:W2:Y:S01]  /*158b00*/  LDCU.64 UR38, c[0x0][0x398] ;  /* 0x00007300ff2677ac */ /* 0x000ea20008000a00 */
[----:B------:R-:W2:Y:S02]  /*158b10*/  LDL.LU R7, [R1+0x55f0] ;  /* 0x0055f00001077983 */ /* 0x000ea40000300800 */
[----:B------:R-:W-:Y:S02]  /*158b20*/  ISETP.LT.AND P1, PT, R2, UR34, !P0 ;  /* 0x0000002202007c0c */ /* 0x000fe4000c721270 */
[----:B------:R-:W-:Y:S02]  /*158b30*/  ISETP.LT.AND P3, PT, R6, UR46, !P0 ;  /* 0x0000002e06007c0c */ /* 0x000fe4000c761270 */
[----:B---3--:R-:W-:Y:S01]  /*158b40*/  ISETP.LT.AND P2, PT, R5, UR41, !P0 ;  /* 0x0000002905007c0c */ /* 0x008fe2000c741270 */
[----:B------:R-:W3:Y:S01]  /*158b50*/  LDCU UR46, c[0x0][0x398] ;  /* 0x00007300ff2e77ac */ /* 0x000ee20008000800 */
[----:B------:R-:W1:Y:S07]  /*158b60*/  LDCU UR34, c[0x0][0x398] ;  /* 0x00007300ff2277ac */ /* 0x000e6e0008000800 */
[----:B------:R-:W-:-:S04]  /*158b70*/  @P1 LOP3.LUT R9, R9, 0x1000, RZ, 0xfc, !PT ;  /* 0x0000100009091812 */ /* 0x000fc800078efcff */
[----:B------:R-:W-:Y:S02]  /*158b80*/  LOP3.LUT R9, R9, 0xfffeffff, RZ, 0xc0, !PT ;  /* 0xfffeffff09097812 */ /* 0x000fe400078ec0ff */
[----:B0-----:R-:W-:Y:S02]  /*158b90*/  ISETP.LT.AND P1, PT, R4, UR43, !P0 ;  /* 0x0000002b04007c0c */ /* 0x001fe4000c721270 */
[----:B------:R-:W-:-:S04]  /*158ba0*/  @P3 LOP3.LUT R9, R9, 0x10000, RZ, 0xfc, !PT ;  /* 0x0001000009093812 */ /* 0x000fc800078efcff */
[----:B------:R-:W-:Y:S02]  /*158bb0*/  LOP3.LUT R9, R9, 0xffff7fff, RZ, 0xc0, !PT ;  /* 0xffff7fff09097812 */ /* 0x000fe400078ec0ff */
[----:B------:R-:W-:Y:S02]  /*158bc0*/  ISETP.LT.AND P3, PT, R3, UR75, !P0 ;  /* 0x0000004b03007c0c */ /* 0x000fe4000c761270 */
[----:B------:R-:W-:Y:S01]  /*158bd0*/  LOP3.LUT R11, R11, 0xefffffff, RZ, 0xc0, !PT ;  /* 0xefffffff0b0b7812 */ /* 0x000fe200078ec0ff */
[----:B------:R-:W0:Y:S01]  /*158be0*/  LDCU UR75, c[0x0][0x398] ;  /* 0x00007300ff4b77ac */ /* 0x000e220008000800 */
[----:B------:R-:W-:-:S04]  /*158bf0*/  @P2 LOP3.LUT R9, R9, 0x8000, RZ, 0xfc, !PT ;  /* 0x0000800009092812 */ /* 0x000fc800078efcff */
[----:B------:R-:W-:Y:S02]  /*158c00*/  LOP3.LUT R9, R9, 0xffffbfff, RZ, 0xc0, !PT ;  /* 0xffffbfff09097812 */ /* 0x000fe400078ec0ff */
[----:B------:R-:W-:Y:S01]  /*158c10*/  ISETP.LT.AND P2, PT, R27, UR74, !P0 ;  /* 0x0000004a1b007c0c */ /* 0x000fe2000c741270 */
[----:B------:R-:W0:Y:S01]  /*158c20*/  LDCU UR74, c[0x0][0x398] ;  /* 0x00007300ff4a77ac */ /* 0x000e220008000800 */
[----:B------:R-:W-:-:S04]  /*158c30*/  @P1 LOP3.LUT R9, R9, 0x4000, RZ, 0xfc, !PT ;  /* 0x0000400009091812 */ /* 0x000fc800078efcff */
[----:B------:R-:W-:Y:S02]  /*158c40*/  LOP3.LUT R9, R9, 0xffffdfff, RZ, 0xc0, !PT ;  /* 0xffffdfff09097812 */ /* 0x000fe400078ec0ff */
[----:B----4-:R-:W-:Y:S02]  /*158c50*/  ISETP.LT.AND P1, PT, R26, UR42, !P0 ;  /* 0x0000002a1a007c0c */ /* 0x010fe4000c721270 */
[----:B------:R-:W-:Y:S01]  /*158c60*/  @P3 LOP3.LUT R9, R9, 0x2000, RZ, 0xfc, !PT ;  /* 0x0000200009093812 */ /* 0x000fe200078efcff */
[----:B------:R-:W4:Y:S03]  /*158c70*/  LDCU.64 UR42, c[0x0][0x398] ;  /* 0x00007300ff2a77ac */ /* 0x000f260008000a00 */
        /* <DEDUP_REMOVED lines=8> */
[----:B--2---:R-:W-:Y:S02]  /*158d00*/  ISETP.GE.AND P0, PT, R7, UR45, PT ;  /* 0x0000002d07007c0c */ /* 0x004fe4000bf06270 */
[----:B------:R-:W-:Y:S01]  /*158d10*/  LOP3.LUT R9, R9, 0xffffffef, RZ, 0xc0, !PT ;  /* 0xffffffef09097812 */ /* 0x000fe200078ec0ff */
[----:B------:R-:W2:Y:S04]  /*158d20*/  LDL.LU R7, [R1+0x55f4] ;  /* 0x0055f40001077983 */ /* 0x000ea80000300800 */
[----:B------:R-:W4:Y:S01]  /*158d30*/  LDL.LU R29, [R1+0x55f8] ;  /* 0x0055f800011d7983 */ /* 0x000f220000300800 */
[----:B------:R-:W-:-:S02]  /*158d40*/  ISETP.LT.AND P2, PT, R2, UR38, !P0 ;  /* 0x0000002602007c0c */ /* 0x000fc4000c741270 */
[----:B---3--:R-:W-:Y:S01]  /*158d50*/  ISETP.LT.AND P1, PT, R6, UR46, !P0 ;  /* 0x0000002e06007c0c */ /* 0x008fe2000c721270 */
[----:B------:R-:W3:Y:S01]  /*158d60*/  LDCU UR46, c[0x0][0x398] ;  /* 0x00007300ff2e77ac */ /* 0x000ee20008000800 */
[----:B------:R-:W-:Y:S01]  /*158d70*/  ISETP.LT.AND P3, PT, R3, UR47, !P0 ;  /* 0x0000002f03007c0c */ /* 0x000fe2000c761270 */
[----:B------:R-:W0:Y:S01]  /*158d80*/  LDCU UR38, c[0x0][0x398] ;  /* 0x00007300ff2677ac */ /* 0x000e220008000800 */
[----:B------:R-:W0:Y:S07]  /*158d90*/  LDCU.64 UR44, c[0x0][0x398] ;  /* 0x00007300ff2c77ac */ /* 0x000e2e0008000a00 */
[----:B------:R-:W-:-:S02]  /*158da0*/  @P2 LOP3.LUT R9, R9, 0x10, RZ, 0xfc, !PT ;  /* 0x0000001009092812 */ /* 0x000fc400078efcff */
[----:B------:R-:W-:Y:S02]  /*158db0*/  ISETP.LT.AND P2, PT, R5, UR49, !P0 ;  /* 0x0000003105007c0c */ /* 0x000fe4000c741270 */
[----:B------:R-:W-:-:S04]  /*158dc0*/  LOP3.LUT R9, R9, 0xfffffeff, RZ, 0xc0, !PT ;  /* 0xfffffeff09097812 */ /* 0x000fc800078ec0ff */
[----:B------:R-:W-:Y:S02]  /*158dd0*/  @P1 LOP3.LUT R9, R9, 0x100, RZ, 0xfc, !PT ;  /* 0x0000010009091812 */ /* 0x000fe400078efcff */
[----:B------:R-:W-:Y:S01]  /*158de0*/  ISETP.LT.AND P1, PT, R4, UR48, !P0 ;  /* 0x0000003004007c0c */ /* 0x000fe2000c721270 */
[----:B------:R-:W0:Y:S01]  /*158df0*/  LDCU.64 UR48, c[0x0][0x398] ;  /* 0x00007300ff3077ac */ /* 0x000e220008000a00 */
[----:B------:R-:W-:-:S04]  /*158e00*/  LOP3.LUT R9, R9, 0xffffff7f, RZ, 0xc0, !PT ;  /* 0xffffff7f09097812 */ /* 0x000fc800078ec0ff */
[----:B------:R-:W-:-:S04]  /*158e10*/  @P2 LOP3.LUT R9, R9, 0x80, RZ, 0xfc, !PT ;  /* 0x0000008009092812 */ /* 0x000fc800078efcff */
[----:B------:R-:W-:Y:S02]  /*158e20*/  LOP3.LUT R9, R9, 0xffffffbf, RZ, 0xc0, !PT ;  /* 0xffffffbf09097812 */ /* 0x000fe400078ec0ff */
[----:B---3--:R-:W-:Y:S01]  /*158e30*/  ISETP.LT.AND P2, PT, R27, UR46, !P0 ;  /* 0x0000002e1b007c0c */ /* 0x008fe2000c741270 */
[----:B------:R-:W3:Y:S01]  /*158e40*/  LDCU.64 UR46, c[0x0][0x398] ;  /* 0x00007300ff2e77ac */ /* 0x000ee20008000a00 */
        /* <DEDUP_REMOVED lines=12> */
[----:B------:R-:W-:-:S04]  /*158f10*/  @P0 LOP3.LUT R9, R9, 0x2, RZ, 0xfc, !PT ;  /* 0x0000000209090812 */ /* 0x000fc800078efcff */
[----:B------:R-:W-:Y:S02]  /*158f20*/  LOP3.LUT R9, R9, 0xfffffffe, RZ, 0xc0, !PT ;  /* 0xfffffffe09097812 */ /* 0x000fe400078ec0ff */
[----:B--2---:R-:W-:Y:S01]  /*158f30*/  ISETP.GE.AND P0, PT, R7, UR35, PT ;  /* 0x0000002307007c0c */ /* 0x004fe2000bf06270 */
[----:B------:R-:W2:Y:S01]  /*158f40*/  LDCU UR35, c[0x0][0x398] ;  /* 0x00007300ff2377ac */ /* 0x000ea20008000800 */
[----:B------:R-:W3:Y:S02]  /*158f50*/  LDL.LU R7, [R1+0x55fc] ;  /* 0x0055fc0001077983 */ /* 0x000ee40000300800 */
[----:B0-----:R-:W-:Y:S02]  /*158f60*/  ISETP.LT.AND P2, PT, R2, UR40, !P0 ;  /* 0x0000002802007c0c */ /* 0x001fe4000c741270 */
[----:B-1----:R-:W-:Y:S01]  /*158f70*/  ISETP.LT.AND P1, PT, R6, UR34, !P0 ;  /* 0x0000002206007c0c */ /* 0x002fe2000c721270 */
[----:B------:R-:W0:Y:S01]  /*158f80*/  LDCU UR34, c[0x0][0x398] ;  /* 0x00007300ff2277ac */ /* 0x000e220008000800 */
[----:B------:R-:W-:Y:S01]  /*158f90*/  ISETP.LT.AND P3, PT, R3, UR38, !P0 ;  /* 0x0000002603007c0c */ /* 0x000fe2000c761270 */
[----:B------:R-:W1:Y:S01]  /*158fa0*/  LDCU UR38, c[0x0][0x398] ;  /* 0x00007300ff2677ac */ /* 0x000e620008000800 */
[----:B------:R-:W0:Y:S07]  /*158fb0*/  LDCU UR40, c[0x0][0x398] ;  /* 0x00007300ff2877ac */ /* 0x000e2e0008000800 */
[----:B------:R-:W-:-:S02]  /*158fc0*/  @P2 LOP3.LUT R12, R12, 0x10000000, RZ, 0xfc, !PT ;  /* 0x100000000c0c2812 */ /* 0x000fc400078efcff */
[----:B--2---:R-:W-:Y:S02]  /*158fd0*/  ISETP.LT.AND P2, PT, R5, UR35, !P0 ;  /* 0x0000002305007c0c */ /* 0x004fe4000c741270 */
[----:B------:R-:W-:Y:S02]  /*158fe0*/  @P1 LOP3.LUT R9, R9, 0x1, RZ, 0xfc, !PT ;  /* 0x0000000109091812 */ /* 0x000fe400078efcff */
[----:B------:R-:W-:Y:S02]  /*158ff0*/  ISETP.LT.AND P1, PT, R4, UR77, !P0 ;  /* 0x0000004d04007c0c */ /* 0x000fe4000c721270 */
[----:B------:R-:W-:Y:S01]  /*159000*/  LOP3.LUT R12, R12, 0x7fffffff, RZ, 0xc0, !PT ;  /* 0x7fffffff0c0c7812 */ /* 0x000fe200078ec0ff */
[----:B------:R-:W2:Y:S06]  /*159010*/  LDCU UR77, c[0x0][0x398] ;  /* 0x00007300ff4d77ac */ /* 0x000eac0008000800 */
        /* <DEDUP_REMOVED lines=10> */
[----:B------:R-:W-:-:S02]  /*1590c0*/  ISETP.LT.AND P0, PT, R8, UR5, !P0 ;  /* 0x0000000508007c0c */ /* 0x000fc4000c701270 */
[----:B------:R-:W-:-:S04]  /*1590d0*/  @P2 LOP3.LUT R12, R12, 0x8000000, RZ, 0xfc, !PT ;  /* 0x080000000c0c2812 */ /* 0x000fc800078efcff */
[----:B------:R-:W-:-:S04]  /*1590e0*/  LOP3.LUT R12, R12, 0xfbffffff, RZ, 0xc0, !PT ;  /* 0xfbffffff0c0c7812 */ /* 0x000fc800078ec0ff */
[----:B------:R-:W-:-:S04]  /*1590f0*/  @P1 LOP3.LUT R12, R12, 0x4000000, RZ, 0xfc, !PT ;  /* 0x040000000c0c1812 */ /* 0x000fc800078efcff */
[----:B------:R-:W-:-:S04]  /*159100*/  LOP3.LUT R12, R12, 0xfdffffff, RZ, 0xc0, !PT ;  /* 0xfdffffff0c0c7812 */ /* 0x000fc800078ec0ff */
[----:B------:R-:W-:Y:S02]  /*159110*/  @P0 LOP3.LUT R12, R12, 0x2000000, RZ, 0xfc, !PT ;  /* 0x020000000c0c0812 */ /* 0x000fe400078efcff */
[----:B----4-:R-:W-:Y:S02]  /*159120*/  ISETP.GE.AND P0, PT, R29, UR39, PT ;  /* 0x000000271d007c0c */ /* 0x010fe4000bf06270 */
[----:B------:R-:W4:Y:S02]  /*159130*/  LDL.LU R29, [R1+0x5600] ;  /* 0x00560000011d7983 */ /* 0x000f240000300800 */
[----:B------:R-:W-:Y:S02]  /*159140*/  ISETP.LT.AND P2, PT, R2, UR42, !P0 ;  /* 0x0000002a02007c0c */ /* 0x000fe4000c741270 */
[----:B-1----:R-:W-:Y:S02]  /*159150*/  ISETP.LT.AND P1, PT, R6, UR38, !P0 ;  /* 0x0000002606007c0c */ /* 0x002fe4000c721270 */
[----:B------:R-:W-:-:S02]  /*159160*/  LOP3.LUT R12, R12, 0xffefffff, RZ, 0xc0, !PT ;  /* 0xffefffff0c0c7812 */ /* 0x000fc400078ec0ff */
[----:B0-----:R-:W-:Y:S01]  /*159170*/  ISETP.LT.AND P3, PT, R5, UR76, !P0 ;  /* 0x0000004c05007c0c */ /* 0x001fe2000c761270 */
[----:B------:R-:W0:Y:S06]  /*159180*/  LDCU UR38, c[0x0][0x398] ;  /* 0x00007300ff2677ac */ /* 0x000e2c0008000800 */
[----:B------:R-:W-:-:S04]  /*159190*/  @P2 LOP3.LUT R12, R12, 0x100000, RZ, 0xfc, !PT ;  /* 0x001000000c0c2812 */ /* 0x000fc800078efcff */
[----:B------:R-:W-:Y:S02]  /*1591a0*/  LOP3.LUT R12, R12, 0xfeffffff, RZ, 0xc0, !PT ;  /* 0xfeffffff0c0c7812 */ /* 0x000fe400078ec0ff */
[----:B------:R-:W-:Y:S02]  /*1591b0*/  ISETP.LT.AND P2, PT, R4, UR40, !P0 ;  /* 0x0000002804007c0c */ /* 0x000fe4000c741270 */
[----:B------:R-:W-:-:S04]  /*1591c0*/  @P1 LOP3.LUT R12, R12, 0x1000000, RZ, 0xfc, !PT ;  /* 0x010000000c0c1812 */ /* 0x000fc800078efcff */
[----:B------:R-:W-:Y:S02]  /*1591d0*/  LOP3.LUT R12, R12, 0xff7fffff, RZ, 0xc0, !PT ;  /* 0xff7fffff0c0c7812 */ /* 0x000fe400078ec0ff */
[----:B--2---:R-:W-:Y:S02]  /*1591e0*/  ISETP.LT.AND P1, PT, R3, UR77, !P0 ;  /* 0x0000004d03007c0c */ /* 0x004fe4000c721270 */
[----:B------:R-:W-:-:S04]  /*1591f0*/  @P3 LOP3.LUT R12, R12, 0x800000, RZ, 0xfc, !PT ;  /* 0x008000000c0c3812 */ /* 0x000fc800078efcff */
[----:B------:R-:W-:-:S04]  /*159200*/  LOP3.LUT R12, R12, 0xffbfffff, RZ, 0xc0, !PT ;  /* 0xffbfffff0c0c7812 */ /* 0x000fc800078ec0ff */
[----:B------:R-:W-:-:S04]  /*159210*/  @P2 LOP3.LUT R12, R12, 0x400000, RZ, 0xfc, !PT ;  /* 0x004000000c0c2812 */ /* 0x000fc800078efcff */
[----:B------:R-:W-:Y:S02]  /*159220*/  LOP3.LUT R12, R12, 0xffdfffff, RZ, 0xc0, !PT ;  /* 0xffdfffff0c0c7812 */ /* 0x000fe400078ec0ff */
[----:B0-----:R-:W-:Y:S02]  /*159230*/  ISETP.LT.AND P3, PT, R27, UR38, !P0 ;  /* 0x000000261b007c0c */ /* 0x001fe4000c761270 */
[----:B------:R-:W-:Y:S02]  /*159240*/  ISETP.LT.AND P2, PT, R26, UR22, !P0 ;  /* 0x000000161a007c0c */ /* 0x000fe4000c741270 */
[----:B------:R-:W-:Y:S02]  /*159250*/  @P1 LOP3.LUT R12, R12, 0x200000, RZ, 0xfc, !PT ;  /* 0x002000000c0c1812 */ /* 0x000fe400078efcff */
[----:B------:R-:W-:Y:S02]  /*159260*/  ISETP.LT.AND P1, PT, R8, UR16, !P0 ;  /* 0x0000001008007c0c */ /* 0x000fe4000c721270 */
[----:B------:R-:W-:-:S02]  /*159270*/  LOP3.LUT R12, R12, 0xfff7ffff, RZ, 0xc0, !PT ;  /* 0xfff7ffff0c0c7812 */ /* 0x000fc400078ec0ff */
[----:B---3--:R-:W-:Y:S02]  /*159280*/  ISETP.GE.AND P0, PT, R7, UR41, PT ;  /* 0x0000002907007c0c */ /* 0x008fe4000bf06270 */
        /* <DEDUP_REMOVED lines=24> */
[----:B------:R-:W-:-:S02]  /*159410*/  LOP3.LUT R12, R12, 0xfffff7ff, RZ, 0xc0, !PT ;  /* 0xfffff7ff0c0c7812 */ /* 0x000fc400078ec0ff */
[----:B----4-:R-:W-:Y:S02]  /*159420*/  ISETP.GE.AND P0, PT, R29, UR43, PT ;  /* 0x0000002b1d007c0c */ /* 0x010fe4000bf06270 */
[----:B------:R-:W3:Y:S01]  /*159430*/  LDL.LU R29, [R1+0x5608] ;  /* 0x00560800011d7983 */ /* 0x000ee20000300800 */
        /* <DEDUP_REMOVED lines=23> */
[----:B--2---:R-:W-:-:S02]  /*1595b0*/  ISETP.GE.AND P0, PT, R7, UR45, PT ;  /* 0x0000002d07007c0c */ /* 0x004fc4000bf06270 */
[----:B------:R-:W2:Y:S01]  /*1595c0*/  LDL.LU R7, [R1+0x560c] ;  /* 0x00560c0001077983 */ /* 0x000ea20000300800 */
[----:B------:R-:W-:-:S04]  /*1595d0*/  LOP3.LUT R12, R12, 0xfffffff7, RZ, 0xc0, !PT ;  /* 0xfffffff70c0c7812 */ /* 0x000fc800078ec0ff */
[----:B------:R-:W-:-:S04]  /*1595e0*/  @P3 LOP3.LUT R12, R12, 0x8, RZ, 0xfc, !PT ;  /* 0x000000080c0c3812 */ /* 0x000fc800078efcff */
[----:B------:R-:W-:-:S04]  /*1595f0*/  LOP3.LUT R12, R12, 0xfffffffb, RZ, 0xc0, !PT ;  /* 0xfffffffb0c0c7812 */ /* 0x000fc800078ec0ff */
[----:B------:R-:W-:Y:S02]  /*159600*/  @P2 LOP3.LUT R12, R12, 0x4, RZ, 0xfc, !PT ;  /* 0x000000040c0c2812 */ /* 0x000fe400078efcff */
[----:B------:R-:W-:Y:S02]  /*159610*/  ISETP.LT.AND P2, PT, R2, UR48, !P0 ;  /* 0x0000003002007c0c */ /* 0x000fe4000c741270 */
[----:B------:R-:W-:Y:S02]  /*159620*/  LOP3.LUT R12, R12, 0xfffffffd, RZ, 0xc0, !PT ;  /* 0xfffffffd0c0c7812 */ /* 0x000fe400078ec0ff */
[----:B------:R-:W-:Y:S02]  /*159630*/  ISETP.LT.AND P3, PT, R5, UR29, !P0 ;  /* 0x0000001d05007c0c */ /* 0x000fe4000c761270 */
[----:B------:R-:W-:Y:S02]  /*159640*/  @P1 LOP3.LUT R12, R12, 0x2, RZ, 0xfc, !PT ;  /* 0x000000020c0c1812 */ /* 0x000fe400078efcff */
[----:B------:R-:W-:-:S05]  /*159650*/  ISETP.LT.AND P1, PT, R6, UR30, !P0 ;  /* 0x0000001e06007c0c */ /* 0x000fca000c721270 */
[----:B------:R-:W-:Y:S02]  /*159660*/  @P2 LOP3.LUT R11, R11, 0x10000000, RZ, 0xfc, !PT ;  /* 0x100000000b0b2812 */ /* 0x000fe400078efcff */
[----:B------:R-:W-:Y:S02]  /*159670*/  ISETP.LT.AND P2, PT, R4, UR28, !P0 ;  /* 0x0000001c04007c0c */ /* 0x000fe4000c741270 */
[----:B------:R-:W-:Y:S02]  /*159680*/  LOP3.LUT R12, R12, 0xfffffffe, RZ, 0xc0, !PT ;  /* 0xfffffffe0c0c7812 */ /* 0x000fe400078ec0ff */
[----:B------:R-:W-:-:S04]  /*159690*/  LOP3.LUT R11, R11, 0x7fffffff, RZ, 0xc0, !PT ;  /* 0x7fffffff0b0b7812 */ /* 0x000fc800078ec0ff */
[----:B------:R-:W-:Y:S02]  /*1596a0*/  @P3 LOP3.LUT R11, R11, 0x80000000, RZ, 0xfc, !PT ;  /* 0x800000000b0b3812 */ /* 0x000fe400078efcff */
[----:B------:R-:W-:Y:S02]  /*1596b0*/  @P1 LOP3.LUT R12, R12, 0x1, RZ, 0xfc, !PT ;  /* 0x000000010c0c1812 */ /* 0x000fe400078efcff */
[----:B------:R-:W-:Y:S02]  /*1596c0*/  ISETP.LT.AND P1, PT, R3, UR18, !P0 ;  /* 0x0000001203007c0c */ /* 0x000fe4000c721270 */
        /* <DEDUP_REMOVED lines=8> */
[----:B---3--:R-:W-:Y:S02]  /*159750*/  ISETP.GE.AND P0, PT, R29, UR47, PT ;  /* 0x0000002f1d007c0c */ /* 0x008fe4000bf06270 */
        /* <DEDUP_REMOVED lines=25> */
[----:B--2---:R-:W-:Y:S02]  /*1598f0*/  ISETP.GE.AND P0, PT, R7, UR49, PT ;  /* 0x0000003107007c0c */ /* 0x004fe4000bf06270 */
[----:B------:R-:W2:Y:S01]  /*159900*/  LDL R7, [R1+0x1034] ;  /* 0x0010340001077983 */ /* 0x000ea20000100800 */
        /* <DEDUP_REMOVED lines=26> */
[----:B---3--:R-:W-:Y:S02]  /*159ab0*/  ISETP.GE.AND P0, PT, R29, UR51, PT ;  /* 0x000000331d007c0c */ /* 0x008fe4000bf06270 */
[----:B------:R-:W-:Y:S01]  /*159ac0*/  @P2 LOP3.LUT R11, R11, 0x400, RZ, 0xfc, !PT ;  /* 0x000004000b0b2812 */ /* 0x000fe200078efcff */
[----:B------:R-:W3:Y:S01]  /*159ad0*/  LDL.LU R29, [R1+0x570c] ;  /* 0x00570c00011d7983 */ /* 0x000ee20000300800 */
        /* <DEDUP_REMOVED lines=21> */
[----:B------:R-:W4:Y:S01]  /*159c30*/  LDL.LU R8, [R1+0x5708] ;  /* 0x0057080001087983 */ /* 0x000f220000300800 */
[----:B------:R-:W-:-:S04]  /*159c40*/  @P3 LOP3.LUT R11, R11, 0x8, RZ, 0xfc, !PT ;  /* 0x000000080b0b3812 */ /* 0x000fc800078efcff */
[----:B------:R-:W-:-:S04]  /*159c50*/  LOP3.LUT R11, R11, 0xfffffffb, RZ, 0xc0, !PT ;  /* 0xfffffffb0b0b7812 */ /* 0x000fc800078ec0ff */
[----:B------:R-:W-:-:S04]  /*159c60*/  @P2 LOP3.LUT R11, R11, 0x4, RZ, 0xfc, !PT ;  /* 0x000000040b0b2812 */ /* 0x000fc800078efcff */
[----:B------:R-:W-:-:S04]  /*159c70*/  LOP3.LUT R11, R11, 0xfffffffd, RZ, 0xc0, !PT ;  /* 0xfffffffd0b0b7812 */ /* 0x000fc800078ec0ff */
[----:B------:R-:W-:Y:S02]  /*159c80*/  @P1 LOP3.LUT R11, R11, 0x2, RZ, 0xfc, !PT ;  /* 0x000000020b0b1812 */ /* 0x000fe400078efcff */
[----:B--2---:R-:W-:Y:S02]  /*159c90*/  ISETP.GE.AND P6, PT, R7, UR35, PT ;  /* 0x0000002307007c0c */ /* 0x004fe4000bfc6270 */
[----:B------:R-:W2:Y:S02]  /*159ca0*/  LDL.LU R7, [R1+0x5704] ;  /* 0x0057040001077983 */ /* 0x000ea40000300800 */
[----:B------:R-:W-:Y:S02]  /*159cb0*/  ISETP.LT.AND P0, PT, R6, UR69, !P6 ;  /* 0x0000004506007c0c */ /* 0x000fe4000f701270 */
[----:B------:R-:W-:Y:S01]  /*159cc0*/  ISETP.LT.AND P1, PT, R5, UR68, !P6 ;  /* 0x0000004405007c0c */ /* 0x000fe2000f721270 */
[----:B------:R-:W3:Y:S04]  /*159cd0*/  LDL.LU R6, [R1+0x5700] ;  /* 0x0057000001067983 */ /* 0x000ee80000300800 */
[----:B------:R-:W3:Y:S01]  /*159ce0*/  LDL.LU R5, [R1+0x56fc] ;  /* 0x0056fc0001057983 */ /* 0x000ee20000300800 */
[----:B------:R-:W-:-:S02]  /*159cf0*/  ISETP.LT.AND P2, PT, R4, UR67, !P6 ;  /* 0x0000004304007c0c */ /* 0x000fc4000f741270 */
[----:B------:R-:W-:Y:S01]  /*159d00*/  ISETP.LT.AND P3, PT, R3, UR66, !P6 ;  /* 0x0000004203007c0c */ /* 0x000fe2000f761270 */
[----:B------:R-:W3:Y:S04]  /*159d10*/  LDL.LU R4, [R1+0x56f8] ;  /* 0x0056f80001047983 */ /* 0x000ee80000300800 */
[----:B------:R-:W3:Y:S01]  /*159d20*/  LDL.LU R3, [R1+0x56f4] ;  /* 0x0056f40001037983 */ /* 0x000ee20000300800 */
[----:B------:R-:W-:-:S03]  /*159d30*/  ISETP.LT.AND P4, PT, R2, UR73, !P6 ;  /* 0x0000004902007c0c */ /* 0x000fc6000f781270 */
[----:B------:R-:W3:Y:S01]  /*159d40*/  LDL.LU R2, [R1+0x56f0] ;  /* 0x0056f00001027983 */ /* 0x000ee20000300800 */
[----:B------:R-:W-:Y:S02]  /*159d50*/  ISETP.LT.AND P5, PT, R27, UR74, !P6 ;  /* 0x0000004a1b007c0c */ /* 0x000fe4000f7a1270 */
[----:B------:R-:W-:Y:S01]  /*159d60*/  ISETP.LT.AND P6, PT, R26, UR75, !P6 ;  /* 0x0000004b1a007c0c */ /* 0x000fe2000f7c1270 */
[----:B------:R-:W0:Y:S01]  /*159d70*/  S2R R27, SR_TID.X ;  /* 0x00000000001b7919 */ /* 0x000e220000002100 */
[----:B------:R-:W1:Y:S01]  /*159d80*/  S2R R26, SR_TID.X ;  /* 0x00000000001a7919 */ /* 0x000e620000002100 */
[----:B------:R-:W-:-:S04]  /*159d90*/  LOP3.LUT R21, R21, 0xffff, RZ, 0xc0, !PT ;  /* 0x0000ffff15157812 */ /* 0x000fc800078ec0ff */
[----:B------:R-:W-:Y:S01]  /*159da0*/  PRMT R21, R21, 0x3340, R0 ;  /* 0x0000334015157816 */ /* 0x000fe20000000000 */
[----:B0-----:R-:W-:Y:S02]  /*159db0*/  IMAD.SHL.U32 R27, R27, 0x20, RZ ;  /* 0x000000201b1b7824 */ /* 0x001fe400078e00ff */
[----:B-1----:R-:W-:-:S03]  /*159dc0*/  IMAD.SHL.U32 R26, R26, 0x10, RZ ;  /* 0x000000101a1a7824 */ /* 0x002fc600078e00ff */
[----:B------:R-:W-:Y:S02]  /*159dd0*/  LOP3.LUT R27, R27, 0x200, RZ, 0xc0, !PT ;  /* 0x000002001b1b7812 */ /* 0x000fe400078ec0ff */
[----:B------:R-:W-:Y:S01]  /*159de0*/  LOP3.LUT R26, R26, 0xf0, RZ, 0xc0, !PT ;  /* 0x000000f01a1a7812 */ /* 0x000fe200078ec0ff */
[----:B------:R0:W-:Y:S03]  /*159df0*/  STL [R1+0x62fc], R25 ;  /* 0x0062fc1901007387 */ /* 0x0001e60000100800 */
[----:B------:R-:W-:Y:S01]  /*159e00*/  IADD3 R27, PT, PT, R27, UR4, R26 ;  /* 0x000000041b1b7c10 */ /* 0x000fe2000fffe01a */
[----:B------:R-:W1:Y:S01]  /*159e10*/  LDCU.64 UR8, c[0x0][0x398] ;  /* 0x00007300ff0877ac */ /* 0x000e620008000a00 */
[----:B------:R-:W1:Y:S01]  /*159e20*/  LDCU.64 UR40, c[0x0][0x398] ;  /* 0x00007300ff2877ac */ /* 0x000e620008000a00 */
[----:B0-----:R-:W3:Y:S01]  /*159e30*/  LDL.LU R25, [R1+0x41c] ;  /* 0x00041c0001197983 */ /* 0x001ee20000300800 */
[----:B------:R-:W0:Y:S03]  /*159e40*/  LDCU.64 UR42, c[0x0][0x398] ;  /* 0x00007300ff2a77ac */ /* 0x000e260008000a00 */
[----:B------:R1:W-:Y:S01]  /*159e50*/  STL [R1+0x62f8], R24 ;  /* 0x0062f81801007387 */ /* 0x0003e20000100800 */
[----:B------:R-:W0:Y:S01]  /*159e60*/  LDCU UR38, c[0x0][0x39c] ;  /* 0x00007380ff2677ac */ /* 0x000e220008000800 */
[----:B------:R-:W0:Y:S01]  /*159e70*/  LDCU.64 UR34, c[0x0][0x398] ;  /* 0x00007300ff2277ac */ /* 0x000e220008000a00 */
[----:B------:R-:W0:Y:S01]  /*159e80*/  LDCU.64 UR36, c[0x0][0x398] ;  /* 0x00007300ff2477ac */ /* 0x000e220008000a00 */
[----:B-1----:R-:W3:Y:S01]  /*159e90*/  LDL R24, [R1+0x54] ;  /* 0x0000540001187983 */ /* 0x002ee20000100800 */
[----:B------:R-:W1:Y:S03]  /*159ea0*/  LDCU.64 UR44, c[0x0][0x398] ;  /* 0x00007300ff2c77ac */ /* 0x000e660008000a00 */
[----:B------:R0:W-:Y:S01]  /*159eb0*/  STL [R1+0x6010], R12 ;  /* 0x0060100c01007387 */ /* 0x0001e20000100800 */
[----:B------:R-:W1:Y:S01]  /*159ec0*/  LDCU.64 UR46, c[0x0][0x398] ;  /* 0x00007300ff2e77ac */ /* 0x000e620008000a00 */
[----:B------:R-:W1:Y:S02]  /*159ed0*/  LDCU.64 UR48, c[0x0][0x398] ;  /* 0x00007300ff3077ac */ /* 0x000e640008000a00 */
[----:B0-----:R-:W3:Y:S01]  /*159ee0*/  LDL.LU R12, [R1+0x88] ;  /* 0x00008800010c7983 */ /* 0x001ee20000300800 */
[----:B------:R-:W0:Y:S03]  /*159ef0*/  LDCU.64 UR50, c[0x0][0x398] ;  /* 0x00007300ff3277ac */ /* 0x000e260008000a00 */
[----:B------:R-:W-:Y:S01]  /*159f00*/  STL [R1+0x5ff0], R9 ;  /* 0x005ff00901007387 */ /* 0x000fe20000100800 */
[----:B------:R-:W0:Y:S03]  /*159f10*/  LDCU UR12, c[0x0][0x398] ;  /* 0x00007300ff0c77ac */ /* 0x000e260008000800 */
[----:B------:R-:W-:Y:S01]  /*159f20*/  STL [R1+0x5fb0], R13 ;  /* 0x005fb00d01007387 */ /* 0x000fe20000100800 */
[----:B------:R-:W0:Y:S03]  /*159f30*/  LDCU UR10, c[0x0][0x398] ;  /* 0x00007300ff0a77ac */ /* 0x000e260008000800 */
[----:B------:R-:W-:Y:S01]  /*159f40*/  STL [R1+0x5f70], R20 ;  /* 0x005f701401007387 */ /* 0x000fe20000100800 */
[----:B------:R-:W0:Y:S03]  /*159f50*/  LDCU UR64, c[0x0][0x398] ;  /* 0x00007300ff4077ac */ /* 0x000e260008000800 */
[----:B------:R0:W-:Y:S01]  /*159f60*/  STL [R1+0x5f48], R19 ;  /* 0x005f481301007387 */ /* 0x0001e20000100800 */
[----:B------:R-:W0:Y:S03]  /*159f70*/  LDCU UR32, c[0x0][0x398] ;  /* 0x00007300ff2077ac */ /* 0x000e260008000800 */
[----:B------:R-:W-:Y:S01]  /*159f80*/  STL [R1+0x5f10], R17 ;  /* 0x005f101101007387 */ /* 0x000fe20000100800 */
        /* <DEDUP_REMOVED lines=11> */
[----:B----4-:R-:W-:Y:S01]  /*15a040*/  STL [R1+0x5dd0], R8 ;  /* 0x005dd00801007387 */ /* 0x010fe20000100800 */
[----:B------:R-:W4:Y:S03]  /*15a050*/  LDCU UR19, c[0x0][0x398] ;  /* 0x00007300ff1377ac */ /* 0x000f260008000800 */
[----:B--2---:R-:W-:Y:S01]  /*15a060*/  STL [R1+0x5da0], R7 ;  /* 0x005da00701007387 */ /* 0x004fe20000100800 */
[----:B------:R-:W2:Y:S03]  /*15a070*/  LDCU UR63, c[0x0][0x398] ;  /* 0x00007300ff3f77ac */ /* 0x000ea60008000800 */
[----:B---3--:R-:W-:Y:S01]  /*15a080*/  STL [R1+0x5d60], R6 ;  /* 0x005d600601007387 */ /* 0x008fe20000100800 */
[----:B------:R-:W3:Y:S03]  /*15a090*/  LDCU UR11, c[0x0][0x398] ;  /* 0x00007300ff0b77ac */ /* 0x000ee60008000800 */
[----:B------:R-:W-:Y:S01]  /*15a0a0*/  STL [R1+0x5d40], R5 ;  /* 0x005d400501007387 */ /* 0x000fe20000100800 */
[----:B------:R-:W0:Y:S03]  /*15a0b0*/  LDCU UR14, c[0x0][0x398] ;  /* 0x00007300ff0e77ac */ /* 0x000e260008000800 */
[----:B------:R-:W-:Y:S01]  /*15a0c0*/  STL [R1+0x5d10], R4 ;  /* 0x005d100401007387 */ /* 0x000fe20000100800 */
[----:B------:R-:W0:Y:S03]  /*15a0d0*/  LDCU UR24, c[0x0][0x398] ;  /* 0x00007300ff1877ac */ /* 0x000e260008000800 */
[----:B------:R-:W-:Y:S01]  /*15a0e0*/  STL [R1+0x5cc8], R3 ;  /* 0x005cc80301007387 */ /* 0x000fe20000100800 */
[----:B------:R-:W1:Y:S03]  /*15a0f0*/  LDCU UR13, c[0x0][0x398] ;  /* 0x00007300ff0d77ac */ /* 0x000e660008000800 */
[----:B------:R-:W-:Y:S01]  /*15a100*/  STL [R1+0x5ca8], R2 ;  /* 0x005ca80201007387 */ /* 0x000fe20000100800 */
[----:B------:R-:W1:Y:S03]  /*15a110*/  LDCU UR62, c[0x0][0x398] ;  /* 0x00007300ff3e77ac */ /* 0x000e660008000800 */
[----:B------:R-:W-:Y:S01]  /*15a120*/  STL [R1+0x5c70], R0 ;  /* 0x005c700001007387 */ /* 0x000fe20000100800 */
[----:B------:R-:W1:Y:S03]  /*15a130*/  LDCU UR20, c[0x0][0x398] ;  /* 0x00007300ff1477ac */ /* 0x000e660008000800 */
[----:B------:R2:W-:Y:S01]  /*15a140*/  STL.64 [R1+0x56f0], R28 ;  /* 0x0056f01c01007387 */ /* 0x0005e20000100a00 */
[----:B------:R-:W1:Y:S03]  /*15a150*/  LDCU UR70, c[0x0][0x398] ;  /* 0x00007300ff4677ac */ /* 0x000e660008000800 */
[----:B0-----:R-:W3:Y:S01]  /*15a160*/  LDL.LU R19, [R1+0x1cc] ;  /* 0x0001cc0001137983 */ /* 0x001ee20000300800 */
[----:B------:R-:W0:Y:S03]  /*15a170*/  LDCU UR16, c[0x0][0x398] ;  /* 0x00007300ff1077ac */ /* 0x000e260008000800 */
[----:B------:R-:W3:Y:S01]  /*15a180*/  LDL.LU R13, [R1+0x4c78] ;  /* 0x004c7800010d7983 */ /* 0x000ee20000300800 */
[----:B------:R-:W0:Y:S03]  /*15a190*/  LDCU UR68, c[0x0][0x398] ;  /* 0x00007300ff4477ac */ /* 0x000e260008000800 */
[----:B--2---:R-:W2:Y:S01]  /*15a1a0*/  LDL.LU R28, [R1+0x1bc] ;  /* 0x0001bc00011c7983 */ /* 0x004ea20000300800 */
        /* <DEDUP_REMOVED lines=30> */
[----:B------:R-:W-:-:S04]  /*15a390*/  LOP3.LUT R12, R12, 0xfffeffff, RZ, 0xc0, !PT ;  /* 0xfffeffff0c0c7812 */ /* 0x000fc800078ec0ff */
[----:B------:R-:W-:-:S05]  /*15a3a0*/  @P0 LOP3.LUT R12, R12, 0x10000, RZ, 0xfc, !PT ;  /* 0x000100000c0c0812 */ /* 0x000fca00078efcff */
[----:B------:R-:W-:Y:S04]  /*15a3b0*/  STL [R1+0x88], R12 ;  /* 0x0000880c01007387 */ /* 0x000fe80000100800 */
[----:B------:R-:W2:Y:S04]  /*15a3c0*/  LDL.LU R29, [R1+0x4c84] ;  /* 0x004c8400011d7983 */ /* 0x000ea80000300800 */
[----:B------:R-:W2:Y:S04]  /*15a3d0*/  LDL.LU R0, [R1+0x1ac] ;  /* 0x0001ac0001007983 */ /* 0x000ea80000300800 */
[----:B------:R-:W2:Y:S01]  /*15a3e0*/  LDL.LU R2, [R1+0x4ca0] ;  /* 0x004ca00001027983 */ /* 0x000ea20000300800 */
[----:B------:R-:W-:Y:S01]  /*15a3f0*/  BAR.SYNC.DEFER_BLOCKING 0x0 ;  /* 0x0000000000007b1d */ /* 0x000fe20000010000 */
[----:B------:R-:W-:-:S05]  /*15a400*/  LOP3.LUT P0, RZ, R24, 0x200, RZ, 0xc0, !PT ;  /* 0x0000020018ff7812 */ /* 0x000fca000780c0ff */
        /* <DEDUP_REMOVED lines=15> */
[----:B------:R0:W-:Y:S04]  /*15a500*/  STL [R1+0x64ec], R11 ;  /* 0x0064ec0b01007387 */ /* 0x0001e80000100800 */
[----:B0-----:R-:W4:Y:S01]  /*15a510*/  LDL.LU R11, [R1+0x5560] ;  /* 0x00556000010b7983 */ /* 0x001f220000300800 */
[----:B--2---:R-:W-:-:S02]  /*15a520*/  PRMT R0, R2, 0x5410, R0 ;  /* 0x0000541002007816 */ /* 0x004fc40000000000 */
[----:B---3--:R-:W-:Y:S01]  /*15a530*/  LOP3.LUT R2, R4, 0xffff, RZ, 0xc0, !PT ;  /* 0x0000ffff04027812 */ /* 0x008fe200078ec0ff */
[----:B----4-:R0:W-:Y:S04]  /*15a540*/  STL [R1+0x64e8], R9 ;  /* 0x0064e80901007387 */ /* 0x0101e80000100800 */
[----:B------:R-:W2:Y:S01]  /*15a550*/  LDL.LU R12, [R1+0x274] ;  /* 0x00027400010c7983 */ /* 0x000ea20000300800 */
[----:B0-----:R-:W-:-:S03]  /*15a560*/  PRMT R9, R25, 0x5410, R21 ;  /* 0x0000541019097816 */ /* 0x001fc60000000015 */
[----:B------:R-:W3:Y:S04]  /*15a570*/  LDL.LU R25, [R1+0x506c] ;  /* 0x00506c0001197983 */ /* 0x000ee80000300800 */
[----:B------:R-:W-:Y:S04]  /*15a580*/  STL [R1+0x5974], R21 ;  /* 0x0059741501007387 */ /* 0x000fe80000100800 */
[----:B------:R0:W-:Y:S04]  /*15a590*/  STL [R1+0x89c], R9 ;  /* 0x00089c0901007387 */ /* 0x0001e80000100800 */
[----:B------:R-:W-:Y:S01]  /*15a5a0*/  STL.64 [R1+0x6490], R22 ;  /* 0x0064901601007387 */ /* 0x000fe20000100a00 */
[----:B0-----:R-:W-:-:S03]  /*15a5b0*/  PRMT R9, R13, 0x5410, R19 ;  /* 0x000054100d097816 */ /* 0x001fc60000000013 */
[----:B------:R-:W4:Y:S04]  /*15a5c0*/  LDL.LU R19, [R1+0x5068] ;  /* 0x0050680001137983 */ /* 0x000f280000300800 */
[----:B------:R-:W3:Y:S01]  /*15a5d0*/  LDL.LU R13, [R1+0x5004] ;  /* 0x00500400010d7983 */ /* 0x000ee20000300800 */
[----:B------:R-:W-:-:S03]  /*15a5e0*/  LOP3.LUT R26, R11, 0x100, RZ, 0xc0, !PT ;  /* 0x000001000b1a7812 */ /* 0x000fc600078ec0ff */
[----:B------:R0:W-:Y:S02]  /*15a5f0*/  STL [R1+0x98c], R9 ;  /* 0x00098c0901007387 */ /* 0x0001e40000100800 */
[----:B------:R-:W-:Y:S01]  /*15a600*/  IMAD.IADD R26, R27, 0x1, R26 ;  /* 0x000000011b1a7824 */ /* 0x000fe200078e021a */
[----:B0-----:R-:W-:Y:S02]  /*15a610*/  PRMT R9, R29, 0x5410, R28 ;  /* 0x000054101d097816 */ /* 0x001fe4000000001c */
[----:B------:R-:W-:-:S03]  /*15a620*/  LOP3.LUT R27, R3, 0xffff, RZ, 0xc0, !PT ;  /* 0x0000ffff031b7812 */ /* 0x000fc600078ec0ff */
[----:B------:R-:W-:Y:S04]  /*15a630*/  STL [R1+0x1030], R9 ;  /* 0x0010300901007387 */ /* 0x000fe80000100800 */
[----:B------:R0:W-:Y:S01]  /*15a640*/  STL [R1+0x16d0], R0 ;  /* 0x0016d00001007387 */ /* 0x0001e20000100800 */
[----:B------:R-:W-:Y:S02]  /*15a650*/  PRMT R29, R15, 0x5410, R14 ;  /* 0x000054100f1d7816 */ /* 0x000fe4000000000e */
[----:B------:R-:W-:Y:S02]  /*15a660*/  PRMT R28, R18, 0x5410, R16 ;  /* 0x00005410121c7816 */ /* 0x000fe40000000010 */
[----:B0-----:R-:W-:Y:S02]  /*15a670*/  LOP3.LUT R0, R5, 0xffff, RZ, 0xc0, !PT ;  /* 0x0000ffff05007812 */ /* 0x001fe400078ec0ff */
[----:B------:R-:W-:-:S02]  /*15a680*/  LOP3.LUT R5, R8, 0xffff, RZ, 0xc0, !PT ;  /* 0x0000ffff08057812 */ /* 0x000fc400078ec0ff */
[----:B------:R-:W-:Y:S02]  /*15a690*/  PRMT R8, R24, 0x4210, R27 ;  /* 0x0000421018087816 */ /* 0x000fe4000000001b */
[----:B------:R-:W-:Y:S01]  /*15a6a0*/  PRMT R9, R6, 0x4210, R2 ;  /* 0x0000421006097816 */ /* 0x000fe20000000002 */
[----:B------:R-:W3:Y:S01]  /*15a6b0*/  LDL.LU R24, [R1+0x5000] ;  /* 0x0050000001187983 */ /* 0x000ee20000300800 */
[----:B------:R-:W-:Y:S02]  /*15a6c0*/  PRMT R10, R10, 0x4210, R0 ;  /* 0x000042100a0a7816 */ /* 0x000fe40000000000 */
[----:B------:R-:W-:Y:S01]  /*15a6d0*/  PRMT R11, R7, 0x4210, R5 ;  /* 0x00004210070b7816 */ /* 0x000fe20000000005 */
[----:B------:R-:W-:Y:S04]  /*15a6e0*/  STL [R1+0x6300], R29 ;  /* 0x0063001d01007387 */ /* 0x000fe80000100800 */
[----:B------:R-:W-:Y:S04]  /*15a6f0*/  STL [R1+0x6304], R28 ;  /* 0x0063041c01007387 */ /* 0x000fe80000100800 */
[----:B------:R0:W-:Y:S04]  /*15a700*/  STSM.16.M88.4 [R26], R8 ;  /* 0x000000081a007844 */ /* 0x0001e80000000200 */
[----:B0-----:R-:W3:Y:S04]  /*15a710*/  LDL.LU R11, [R1+0x64ec] ;  /* 0x0064ec00010b7983 */ /* 0x001ee80000300800 */
[----:B------:R-:W3:Y:S01]  /*15a720*/  LDL.LU R9, [R1+0x64e8] ;  /* 0x0064e80001097983 */ /* 0x000ee20000300800 */
[----:B------:R-:W-:-:S03]  /*15a730*/  PRMT R23, R20, 0x5210, R27 ;  /* 0x0000521014177816 */ /* 0x000fc6000000001b */
[----:B------:R-:W4:Y:S01]  /*15a740*/  LDL.LU R21, [R1+0x480] ;  /* 0x0004800001157983 */ /* 0x000f220000300800 */
[----:B--2---:R-:W-:Y:S02]  /*15a750*/  PRMT R20, R12, 0x5210, R0 ;  /* 0x000052100c147816 */ /* 0x004fe40000000000 */
[----:B---3--:R-:W-:Y:S02]  /*15a760*/  PRMT R22, R9, 0x5210, R2 ;  /* 0x0000521009167816 */ /* 0x008fe40000000002 */
[----:B------:R-:W2:Y:S04]  /*15a770*/  LDL.LU R9, [R1+0x47c] ;  /* 0x00047c0001097983 */ /* 0x000ea80000300800 */
[----:B------:R-:W3:Y:S04]  /*15a780*/  LDL.LU R6, [R1+0x474] ;  /* 0x0004740001067983 */ /* 0x000ee80000300800 */
[----:B------:R-:W2:Y:S04]  /*15a790*/  LDL.LU R7, [R1+0x468] ;  /* 0x0004680001077983 */ /* 0x000ea80000300800 */
[----:B------:R-:W2:Y:S04]  /*15a7a0*/  LDL.LU R12, [R1+0x27c] ;  /* 0x00027c00010c7983 */ /* 0x000ea80000300800 */
[----:B------:R-:W2:Y:S04]  /*15a7b0*/  LDL.LU R8, [R1+0x284] ;  /* 0x0002840001087983 */ /* 0x000ea80000300800 */
[----:B------:R-:W2:Y:S01]  /*15a7c0*/  LDL.LU R10, [R1+0x28c] ;  /* 0x00028c00010a7983 */ /* 0x000ea20000300800 */
[----:B------:R-:W-:-:S02]  /*15a7d0*/  LOP3.LUT R4, R25, 0xffff, RZ, 0xc0, !PT ;  /* 0x0000ffff19047812 */ /* 0x000fc400078ec0ff */
[----:B------:R-:W0:Y:S01]  /*15a7e0*/  S2R R25, SR_TID.X ;  /* 0x0000000000197919 */ /* 0x000e220000002100 */
[----:B------:R-:W-:Y:S01]  /*15a7f0*/  BAR.SYNC.DEFER_BLOCKING 0x0 ;  /* 0x0000000000007b1d */ /* 0x000fe20000010000 */
[----:B------:R-:W-:Y:S02]  /*15a800*/  ISETP.LT.AND P0, PT, R17, UR9, !P0 ;  /* 0x0000000911007c0c */ /* 0x000fe4000c701270 */
[----:B------:R-:W-:Y:S02]  /*15a810*/  LOP3.LUT R2, R13, 0xffff, RZ, 0xc0, !PT ;  /* 0x0000ffff0d027812 */ /* 0x000fe400078ec0ff */
[----:B----4-:R-:W-:Y:S01]  /*15a820*/  LOP3.LUT R3, R19, 0xffff, RZ, 0xc0, !PT ;  /* 0x0000ffff13037812 */ /* 0x010fe200078ec0ff */
[----:B------:R-:W4:Y:S01]  /*15a830*/  LDCU UR9, c[0x0][0x398] ;  /* 0x00007300ff0977ac */ /* 0x000f220008000800 */
[----:B0-----:R-:W-:Y:S01]  /*15a840*/  LOP3.LUT R27, R25, 0x3f, RZ, 0xc0, !PT ;  /* 0x0000003f191b7812 */ /* 0x001fe200078ec0ff */
[----:B--2---:R-:W-:Y:S04]  /*15a850*/  STL.64 [R1+0x64d0], R10 ;  /* 0x0064d00a01007387 */ /* 0x004fe80000100a00 */
[----:B------:R0:W-:Y:S04]  /*15a860*/  STL [R1+0x64c8], R8 ;  /* 0x0064c80801007387 */ /* 0x0001e80000100800 */
        /* <DEDUP_REMOVED lines=8> */
[----:B---3--:R-:W-:Y:S04]  /*15a8f0*/  STL [R1+0x64d8], R13 ;  /* 0x0064d80d01007387 */ /* 0x008fe80000100800 */
[----:B------:R-:W2:Y:S01]  /*15a900*/  LDL.LU R19, [R1+0x4ac] ;  /* 0x0004ac0001137983 */ /* 0x000ea20000300800 */
[----:B------:R-:W-:Y:S01]  /*15a910*/  LEA R27, R27, UR4, 0x4 ;  /* 0x000000041b1b7c11 */ /* 0x000fe2000f8e20ff */
[----:B------:R-:W3:Y:S01]  /*15a920*/  LDCU UR4, c[0x0][0x398] ;  /* 0x00007300ff0477ac */ /* 0x000ee20008000800 */
[----:B------:R-:W-:-:S02]  /*15a930*/  LOP3.LUT R0, R24, 0xffff, RZ, 0xc0, !PT ;  /* 0x0000ffff18007812 */ /* 0x000fc400078ec0ff */
[----:B0-----:R-:W-:Y:S02]  /*15a940*/  PRMT R8, R21, 0x4210, R4 ;  /* 0x0000421015087816 */ /* 0x001fe40000000004 */
[----:B------:R-:W-:Y:S02]  /*15a950*/  PRMT R9, R9, 0x4210, R3 ;  /* 0x0000421009097816 */ /* 0x000fe40000000003 */
[----:B------:R-:W-:Y:S02]  /*15a960*/  PRMT R10, R6, 0x4210, R2 ;  /* 0x00004210060a7816 */ /* 0x000fe40000000002 */
[----:B------:R-:W-:Y:S01]  /*15a970*/  PRMT R11, R7, 0x4210, R0 ;  /* 0x00004210070b7816 */ /* 0x000fe20000000000 */
[----:B--2---:R0:W-:Y:S02]  /*15a980*/  STL.64 [R1+0x64c0], R18 ;  /* 0x0064c01201007387 */ /* 0x0041e40000100a00 */
[----:B0-----:R-:W-:Y:S02]  /*15a990*/  PRMT R19, R12, 0x5210, R5 ;  /* 0x000052100c137816 */ /* 0x001fe40000000005 */
[----:B------:R-:W0:Y:S01]  /*15a9a0*/  LDS.128 R12, [R27] ;  /* 0x000000001b0c7984 */ /* 0x000e220000000c00 */
[----:B------:R-:W-:Y:S06]  /*15a9b0*/  BAR.SYNC.DEFER_BLOCKING 0x0 ;  /* 0x0000000000007b1d */ /* 0x000fec0000010000 */
[----:B------:R-:W-:Y:S02]  /*15a9c0*/  STSM.16.M88.4 [R26], R8 ;  /* 0x000000081a007844 */ /* 0x000fe40000000200 */
[----:B------:R-:W-:Y:S06]  /*15a9d0*/  BAR.SYNC.DEFER_BLOCKING 0x0 ;  /* 0x0000000000007b1d */ /* 0x000fec0000010000 */
[----:B------:R-:W2:Y:S01]  /*15a9e0*/  LDS.128 R8, [R27] ;  /* 0x000000001b087984 */ /* 0x000ea20000000c00 */
[----:B------:R-:W-:-:S03]  /*15a9f0*/  IMAD.MOV.U32 R18, RZ, RZ, R20 ;  /* 0x000000ffff127224 */ /* 0x000fc600078e0014 */
[----:B------:R0:W-:Y:S04]  /*15aa00*/  STL.64 [R1+0x64b8], R16 ;  /* 0x0064b81001007387 */ /* 0x0001e80000100a00 */
[----:B------:R-:W3:Y:S04]  /*15aa10*/  LDL.LU R20, [R1+0x4a4] ;  /* 0x0004a40001147983 */ /* 0x000ee80000300800 */
[----:B------:R-:W3:Y:S04]  /*15aa20*/  LDL.LU R24, [R1+0x4a0] ;  /* 0x0004a00001187983 */ /* 0x000ee80000300800 */
[----:B0-----:R0:W-:Y:S04]  /*15aa30*/  STL.64 [R1+0x700], R12 ;  /* 0x0007000c01007387 */ /* 0x0011e80000100a00 */
[----:B------:R1:W-:Y:S01]  /*15aa40*/  STL [R1+0x70c], R15 ;  /* 0x00070c0f01007387 */ /* 0x0003e20000100800 */
[----:B------:R-:W-:-:S02]  /*15aa50*/  IMAD.MOV.U32 R16, RZ, RZ, R23 ;  /* 0x000000ffff107224 */ /* 0x000fc400078e0017 */
[----:B0-----:R-:W-:Y:S02]  /*15aa60*/  IMAD.MOV.U32 R12, RZ, RZ, R14 ;  /* 0x000000ffff0c7224 */ /* 0x001fe400078e000e */
[----:B-1----:R-:W3:Y:S01]  /*15aa70*/  LDL.LU.64 R14, [R1+0x64e0] ;  /* 0x0064e000010e7983 */ /* 0x002ee20000300a00 */
[----:B------:R-:W-:Y:S01]  /*15aa80*/  IMAD.MOV.U32 R17, RZ, RZ, R22 ;  /* 0x000000ffff117224 */ /* 0x000fe200078e0016 */
[----:B------:R-:W-:Y:S06]  /*15aa90*/  BAR.SYNC.DEFER_BLOCKING 0x0 ;  /* 0x0000000000007b1d */ /* 0x000fec0000010000 */
[----:B------:R-:W3:Y:S04]  /*15aaa0*/  LDL.LU R13, [R1+0x64d8] ;  /* 0x0064d800010d7983 */ /* 0x000ee80000300800 */
[----:B------:R-:W-:Y:S04]  /*15aab0*/  STL [R1+0x6014], R12 ;  /* 0x0060140c01007387 */ /* 0x000fe80000100800 */
[----:B--2---:R0:W-:Y:S04]  /*15aac0*/  STL.64 [R1+0x6f0], R8 ;  /* 0x0006f00801007387 */ /* 0x0041e80000100a00 */
[----:B------:R1:W-:Y:S01]  /*15aad0*/  STL [R1+0x6f8], R10 ;  /* 0x0006f80a01007387 */ /* 0x0003e20000100800 */
[----:B0-----:R-:W-:-:S03]  /*15aae0*/  IMAD.MOV.U32 R9, RZ, RZ, R11 ;  /* 0x000000ffff097224 */ /* 0x001fc600078e000b */
[----:B-1----:R-:W2:Y:S04]  /*15aaf0*/  LDL.LU.64 R10, [R1+0x64d0] ;  /* 0x0064d000010a7983 */ /* 0x002ea80000300a00 */
[----:B------:R-:W3:Y:S04]  /*15ab00*/  LDL.LU R8, [R1+0x64c8] ;  /* 0x0064c80001087983 */ /* 0x000ee80000300800 */
[----:B------:R-:W-:Y:S04]  /*15ab10*/  STL [R1+0x5ff4], R9 ;  /* 0x005ff40901007387 */ /* 0x000fe80000100800 */
[----:B------:R0:W-:Y:S04]  /*15ab20*/  STSM.16.M88.4 [R26], R16 ;  /* 0x000000101a007844 */ /* 0x0001e80000000200 */
[----:B0-----:R-:W3:Y:S04]  /*15ab30*/  LDL.LU.64 R18, [R1+0x64c0] ;  /* 0x0064c00001127983 */ /* 0x001ee80000300a00 */
[----:B------:R-:W4:Y:S01]  /*15ab40*/  LDL.LU.64 R16, [R1+0x64b8] ;  /* 0x0064b80001107983 */ /* 0x000f220000300a00 */
[----:B------:R-:W-:-:S03]  /*15ab50*/  LOP3.LUT R22, R25, 0xffff, RZ, 0xc0, !PT ;  /* 0x0000ffff19167812 */ /* 0x000fc600078ec0ff */
[----:B------:R-:W4:Y:S01]  /*15ab60*/  LDL.LU R25, [R1+0x294] ;  /* 0x0002940001197983 */ /* 0x000f220000300800 */
[----:B------:R-:W-:Y:S01]  /*15ab70*/  BAR.SYNC.DEFER_BLOCKING 0x0 ;  /* 0x0000000000007b1d */ /* 0x000fe20000010000 */
[----:B--2---:R-:W-:-:S05]  /*15ab80*/  PRMT R9, R10, 0x5210, R3 ;  /* 0x000052100a097816 */ /* 0x004fca0000000003 */
[----:B------:R-:W2:Y:S01]  /*15ab90*/  LDL.LU R10, [R1+0x290] ;  /* 0x00029000010a7983 */ /* 0x000ea20000300800 */
[----:B---3--:R-:W-:Y:S02]  /*15aba0*/  PRMT R3, R19, 0x4210, R22 ;  /* 0x0000421013037816 */ /* 0x008fe40000000016 */
[----:B----4-:R-:W-:Y:S02]  /*15abb0*/  LOP3.LUT R5, R17, 0xffff, RZ, 0xc0, !PT ;  /* 0x0000ffff11057812 */ /* 0x010fe400078ec0ff */
[----:B------:R-:W3:Y:S04]  /*15abc0*/  LDL.LU R17, [R1+0x298] ;  /* 0x0002980001117983 */ /* 0x000ee80000300800 */
[----:B------:R-:W4:Y:S01]  /*15abd0*/  LDL.LU R19, [R1+0x5090] ;  /* 0x0050900001137983 */ /* 0x000f220000300800 */
[----:B------:R-:W-:-:S02]  /*15abe0*/  PRMT R12, R8, 0x5210, R4 ;  /* 0x00005210080c7816 */ /* 0x000fc40000000004 */
[----:B------:R-:W-:-:S04]  /*15abf0*/  LOP3.LUT R8, R16, 0xffff, RZ, 0xc0, !PT ;  /* 0x0000ffff10087812 */ /* 0x000fc800078ec0ff */
[----:B------:R-:W-:Y:S02]  /*15ac00*/  PRMT R13, R13, 0x4210, R8 ;  /* 0x000042100d0d7816 */ /* 0x000fe40000000008 */
[----:B------:R-:W-:Y:S02]  /*15ac10*/  PRMT R7, R14, 0x5210, R2 ;  /* 0x000052100e077816 */ /* 0x000fe40000000002 */
[----:B------:R-:W-:Y:S01]  /*15ac20*/  PRMT R6, R15, 0x5210, R0 ;  /* 0x000052100f067816 */ /* 0x000fe20000000000 */
[----:B------:R-:W-:Y:S01]  /*15ac30*/  IMAD.MOV.U32 R16, RZ, RZ, R13 ;  /* 0x000000ffff107224 */ /* 0x000fe200078e000d */
[----:B------:R-:W-:Y:S02]  /*15ac40*/  LOP3.LUT R4, R18, 0xffff, RZ, 0xc0, !PT ;  /* 0x0000ffff12047812 */ /* 0x000fe400078ec0ff */
[----:B------:R-:W-:Y:S02]  /*15ac50*/  PRMT R0, R24, 0x4210, R5 ;  /* 0x0000421018007816 */ /* 0x000fe40000000005 */
[----:B------:R-:W-:-:S05]  /*15ac60*/  PRMT R2, R20, 0x4210, R4 ;  /* 0x0000421014027816 */ /* 0x000fca0000000004 */
[----:B------:R-:W-:Y:S01]  /*15ac70*/  IMAD.MOV.U32 R18, RZ, RZ, R2 ;  /* 0x000000ffff127224 */ /* 0x000fe200078e0002 */
[----:B----4-:R-:W-:Y:S04]  /*15ac80*/  STL [R1+0x64a8], R19 ;  /* 0x0064a81301007387 */ /* 0x010fe80000100800 */
[----:B---3--:R-:W-:Y:S04]  /*15ac90*/  STL [R1+0x64a4], R17 ;  /* 0x0064a41101007387 */ /* 0x008fe80000100800 */
[----:B--2---:R-:W-:Y:S04]  /*15aca0*/  STL.64 [R1+0x64b0], R10 ;  /* 0x0064b00a01007387 */ /* 0x004fe80000100a00 */
[----:B------:R0:W-:Y:S02]  /*15acb0*/  STL [R1+0x64ac], R8 ;  /* 0x0064ac0801007387 */ /* 0x0001e40000100800 */
[----:B0-----:R-:W-:-:S02]  /*15acc0*/  IMAD.MOV.U32 R8, RZ, RZ, R12 ;  /* 0x000000ffff087224 */ /* 0x001fc400078e000c */
[----:B------:R-:W0:Y:S01]  /*15acd0*/  LDS.128 R12, [R27] ;  /* 0x000000001b0c7984 */ /* 0x000e220000000c00 */
[----:B------:R-:W-:Y:S02]  /*15ace0*/  IMAD.MOV.U32 R10, RZ, RZ, R7 ;  /* 0x000000ffff0a7224 */ /* 0x000fe400078e0007 */
[----:B------:R-:W-:Y:S01]  /*15acf0*/  IMAD.MOV.U32 R11, RZ, RZ, R6 ;  /* 0x000000ffff0b7224 */ /* 0x000fe200078e0006 */
[----:B------:R-:W-:Y:S06]  /*15ad00*/  BAR.SYNC.DEFER_BLOCKING 0x0 ;  /* 0x0000000000007b1d */ /* 0x000fec0000010000 */
[----:B------:R-:W-:Y:S02]  /*15ad10*/  STSM.16.M88.4 [R26], R8 ;  /* 0x000000081a007844 */ /* 0x000fe40000000200 */
[----:B------:R-:W-:Y:S06]  /*15ad20*/  BAR.SYNC.DEFER_BLOCKING 0x0 ;  /* 0x0000000000007b1d */ /* 0x000fec0000010000 */
[----:B------:R-:W1:Y:S01]  /*15ad30*/  LDS.128 R8, [R27] ;  /* 0x000000001b087984 */ /* 0x000e620000000c00 */
[----:B------:R-:W-:-:S03]  /*15ad40*/  IMAD.MOV.U32 R17, RZ, RZ, R3 ;  /* 0x000000ffff117224 */ /* 0x000fc600078e0003 */
[----:B0-----:R-:W-:Y:S01]  /*15ad50*/  STL [R1+0x6e0], R12 ;  /* 0x0006e00c01007387 */ /* 0x001fe20000100800 */
[----:B------:R-:W-:-:S03]  /*15ad60*/  IMAD.MOV.U32 R19, RZ, RZ, R0 ;  /* 0x000000ffff137224 */ /* 0x000fc600078e0000 */
[----:B------:R0:W-:Y:S04]  /*15ad70*/  STL.64 [R1+0x6e8], R14 ;  /* 0x0006e80e01007387 */ /* 0x0001e80000100a00 */
        /* <DEDUP_REMOVED lines=8> */
[----:B-1----:R0:W-:Y:S04]  /*15ae00*/  STL.64 [R1+0x6d0], R8 ;  /* 0x0006d00801007387 */ /* 0x0021e80000100a00 */
[----:B------:R1:W-:Y:S01]  /*15ae10*/  STL [R1+0x6dc], R11 ;  /* 0x0006dc0b01007387 */ /* 0x0003e20000100800 */
[----:B------:R-:W-:Y:S01]  /*15ae20*/  BAR.SYNC.DEFER_BLOCKING 0x0 ;  /* 0x0000000000007b1d */ /* 0x000fe20000010000 */
[----:B0-----:R-:W-:-:S05]  /*15ae30*/  IMAD.MOV.U32 R9, RZ, RZ, R10 ;  /* 0x000000ffff097224 */ /* 0x001fca00078e000a */
[----:B-1----:R-:W2:Y:S01]  /*15ae40*/  LDL.LU.64 R10, [R1+0x64b0] ;  /* 0x0064b000010a7983 */ /* 0x002ea20000300a00 */
[----:B------:R-:W-:-:S03]  /*15ae50*/  IMAD.MOV.U32 R12, RZ, RZ, R13 ;  /* 0x000000ffff0c7224 */ /* 0x000fc600078e000d */
[----:B------:R-:W3:Y:S04]  /*15ae60*/  LDL.LU R8, [R1+0x64ac] ;  /* 0x0064ac0001087983 */ /* 0x000ee80000300800 */
[----:B------:R-:W3:Y:S04]  /*15ae70*/  LDL.LU R13, [R1+0x2a0] ;  /* 0x0002a000010d7983 */ /* 0x000ee80000300800 */
[----:B------:R0:W-:Y:S01]  /*15ae80*/  STSM.16.M88.4 [R26], R16 ;  /* 0x000000101a007844 */ /* 0x0001e20000000200 */
[----:B------:R-:W-:Y:S06]  /*15ae90*/  BAR.SYNC.DEFER_BLOCKING 0x0 ;  /* 0x0000000000007b1d */ /* 0x000fec0000010000 */
[----:B--2---:R1:W-:Y:S04]  /*15aea0*/  STL [R1+0x63fc], R11 ;  /* 0x0063fc0b01007387 */ /* 0x0043e80000100800 */
[----:B------:R2:W-:Y:S04]  /*15aeb0*/  STL [R1+0x63f8], R9 ;  /* 0x0063f80901007387 */ /* 0x0005e80000100800 */
[----:B0-----:R-:W4:Y:S04]  /*15aec0*/  LDL.LU R19, [R1+0x64a8] ;  /* 0x0064a80001137983 */ /* 0x001f280000300800 */
[----:B------:R-:W4:Y:S04]  /*15aed0*/  LDL.LU R17, [R1+0x64a4] ;  /* 0x0064a40001117983 */ /* 0x000f280000300800 */
[----:B------:R-:W4:Y:S04]  /*15aee0*/  LDL.LU R24, [R1+0x29c] ;  /* 0x00029c0001187983 */ /* 0x000f280000300800 */
[----:B------:R-:W4:Y:S01]  /*15aef0*/  LDL.LU R15, [R1+0x2a4] ;  /* 0x0002a400010f7983 */ /* 0x000f220000300800 */
[----:B-1----:R-:W-:-:S02]  /*15af00*/  PRMT R11, R14, 0x5210, R5 ;  /* 0x000052100e0b7816 */ /* 0x002fc40000000005 */
[----:B---3--:R-:W-:Y:S02]  /*15af10*/  PRMT R8, R25, 0x5210, R8 ;  /* 0x0000521019087816 */ /* 0x008fe40000000008 */
[----:B--2---:R-:W-:Y:S02]  /*15af20*/  PRMT R9, R10, 0x5210, R22 ;  /* 0x000052100a097816 */ /* 0x004fe40000000016 */
[----:B------:R-:W-:Y:S02]  /*15af30*/  LOP3.LUT R3, R3, 0xffff, RZ, 0xc0, !PT ;  /* 0x0000ffff03037812 */ /* 0x000fe400078ec0ff */
[----:B------:R-:W-:Y:S02]  /*15af40*/  LOP3.LUT R2, R2, 0xffff, RZ, 0xc0, !PT ;  /* 0x0000ffff02027812 */ /* 0x000fe400078ec0ff */
[----:B----4-:R-:W-:Y:S02]  /*15af50*/  LOP3.LUT R0, R0, 0xffff, RZ, 0xc0, !PT ;  /* 0x0000ffff00007812 */ /* 0x010fe400078ec0ff */
[----:B------:R-:W-:-:S02]  /*15af60*/  PRMT R21, R21, 0x4210, R3 ;  /* 0x0000421015157816 */ /* 0x000fc40000000003 */
[----:B------:R-:W-:Y:S02]  /*15af70*/  PRMT R22, R6, 0x4210, R2 ;  /* 0x0000421006167816 */ /* 0x000fe40000000002 */
[----:B------:R-:W-:Y:S01]  /*15af80*/  PRMT R23, R7, 0x4210, R0 ;  /* 0x0000421007177816 */ /* 0x000fe20000000000 */
[----:B------:R-:W-:Y:S04]  /*15af90*/  STL [R1+0x64a0], R15 ;  /* 0x0064a00f01007387 */ /* 0x000fe80000100800 */
[----:B------:R-:W-:Y:S04]  /*15afa0*/  STL.64 [R1+0x6498], R12 ;  /* 0x0064980c01007387 */ /* 0x000fe80000100a00 */
[----:B------:R-:W0:Y:S01]  /*15afb0*/  LDS.128 R12, [R27] ;  /* 0x000000001b0c7984 */ /* 0x000e220000000c00 */
[----:B------:R-:W-:-:S03]  /*15afc0*/  PRMT R10, R17, 0x5210, R4 ;  /* 0x00005210110a7816 */ /* 0x000fc60000000004 */
[----:B------:R-:W2:Y:S01]  /*15afd0*/  LDL.LU R16, [R1+0x25c] ;  /* 0x00025c0001107983 */ /* 0x000ea20000300800 */
[----:B------:R-:W-:-:S03]  /*15afe0*/  LOP3.LUT R4, R19, 0xffff, RZ, 0xc0, !PT ;  /* 0x0000ffff13047812 */ /* 0x000fc600078ec0ff */
[----:B------:R-:W3:Y:S04]  /*15aff0*/  LDL.LU R18, [R1+0x5410] ;  /* 0x0054100001127983 */ /* 0x000ee80000300800 */
[----:B------:R-:W4:Y:S04]  /*15b000*/  LDL.LU R25, [R1+0x540c] ;  /* 0x00540c0001197983 */ /* 0x000f280000300800 */
[----:B------:R-:W3:Y:S04]  /*15b010*/  LDL.LU R17, [R1+0x53b8] ;  /* 0x0053b80001117983 */ /* 0x000ee80000300800 */
[----:B------:R-:W3:Y:S01]  /*15b020*/  LDL.LU R19, [R1+0x53b4] ;  /* 0x0053b40001137983 */ /* 0x000ee20000300800 */
[----:B------:R-:W-:Y:S06]  /*15b030*/  BAR.SYNC.DEFER_BLOCKING 0x0 ;  /* 0x0000000000007b1d */ /* 0x000fec0000010000 */
[----:B0-----:R-:W-:Y:S04]  /*15b040*/  STL.64 [R1+0x6c0], R12 ;  /* 0x0006c00c01007387 */ /* 0x001fe80000100a00 */
[----:B------:R0:W-:Y:S04]  /*15b050*/  STL.64 [R1+0x6c8], R14 ;  /* 0x0006c80e01007387 */ /* 0x0001e80000100a00 */
[----:B0-----:R-:W3:Y:S04]  /*15b060*/  LDL.LU R15, [R1+0x64a0] ;  /* 0x0064a000010f7983 */ /* 0x001ee80000300800 */
[----:B------:R-:W3:Y:S01]  /*15b070*/  LDL.LU.64 R12, [R1+0x6498] ;  /* 0x00649800010c7983 */ /* 0x000ee20000300a00 */
[----:B------:R-:W-:-:S05]  /*15b080*/  PRMT R20, R20, 0x4210, R4 ;  /* 0x0000421014147816 */ /* 0x000fca0000000004 */
[----:B------:R-:W-:Y:S01]  /*15b090*/  STSM.16.M88.4 [R26], R20 ;  /* 0x000000141a007844 */ /* 0x000fe20000000200 */
[----:B------:R-:W-:Y:S06]  /*15b0a0*/  BAR.SYNC.DEFER_BLOCKING 0x0 ;  /* 0x0000000000007b1d */ /* 0x000fec0000010000 */
[----:B------:R-:W0:Y:S02]  /*15b0b0*/  LDS.128 R20, [R27] ;  /* 0x000000001b147984 */ /* 0x000e240000000c00 */
[----:B------:R-:W-:Y:S01]  /*15b0c0*/  BAR.SYNC.DEFER_BLOCKING 0x0 ;  /* 0x0000000000007b1d */ /* 0x000fe20000010000 */
[----:B------:R-:W-:-:S05]  /*15b0d0*/  PRMT R24, R24, 0x5210, R3 ;  /* 0x0000521018187816 */ /* 0x000fca0000000003 */
[----:B------:R-:W-:Y:S04]  /*15b0e0*/  STSM.16.M88.4 [R26], R8 ;  /* 0x000000081a007844 */ /* 0x000fe80000000200 */
[----:B0-----:R-:W-:Y:S04]  /*15b0f0*/  STL.64 [R1+0x6b0], R20 ;  /* 0x0006b01401007387 */ /* 0x001fe80000100a00 */
[----:B------:R0:W-:Y:S04]  /*15b100*/  STL.64 [R1+0x6b8], R22 ;  /* 0x0006b81601007387 */ /* 0x0001e80000100a00 */
[----:B0-----:R-:W3:Y:S04]  /*15b110*/  LDL.LU.64 R22, [R1+0x6490] ;  /* 0x0064900001167983 */ /* 0x001ee80000300a00 */
[----:B------:R-:W3:Y:S04]  /*15b120*/  LDL.LU R21, [R1+0x508] ;  /* 0x0005080001157983 */ /* 0x000ee80000300800 */
[----:B------:R-:W3:Y:S04]  /*15b130*/  LDL.LU R5, [R1+0x4f4] ;  /* 0x0004f40001057983 */ /* 0x000ee80000300800 */
[----:B------:R-:W3:Y:S01]  /*15b140*/  LDL.LU R20, [R1+0x4f0] ;  /* 0x0004f00001147983 */ /* 0x000ee20000300800 */
[----:B--2---:R-:W-:-:S02]  /*15b150*/  PRMT R9, R16, 0x5210, R0 ;  /* 0x0000521010097816 */ /* 0x004fc40000000000 */
[----:B----4-:R-:W-:Y:S02]  /*15b160*/  LOP3.LUT R3, R25, 0xffff, RZ, 0xc0, !PT ;  /* 0x0000ffff19037812 */ /* 0x010fe400078ec0ff */
[----:B---3--:R-:W-:Y:S02]  /*15b170*/  PRMT R28, R13, 0x5210, R4 ;  /* 0x000052100d1c7816 */ /* 0x008fe40000000004 */
[----:B------:R-:W2:Y:S01]  /*15b180*/  LDL.LU R13, [R1+0x4ec] ;  /* 0x0004ec00010d7983 */ /* 0x000ea20000300800 */
[----:B------:R-:W-:-:S03]  /*15b190*/  LOP3.LUT R4, R18, 0xffff, RZ, 0xc0, !PT ;  /* 0x0000ffff12047812 */ /* 0x000fc600078ec0ff */
[----:B------:R-:W3:Y:S04]  /*15b1a0*/  LDL.LU R14, [R1+0x2ac] ;  /* 0x0002ac00010e7983 */ /* 0x000ee80000300800 */
[----:B------:R-:W4:Y:S04]  /*15b1b0*/  LDL.LU R18, [R1+0x2a8] ;  /* 0x0002a80001127983 */ /* 0x000f280000300800 */
[----:B------:R-:W2:Y:S04]  /*15b1c0*/  LDL.LU R25, [R1+0x2b0] ;  /* 0x0002b00001197983 */ /* 0x000ea80000300800 */
[----:B------:R-:W2:Y:S01]  /*15b1d0*/  LDL.LU R6, [R1+0x50bc] ;  /* 0x0050bc0001067983 */ /* 0x000ea20000300800 */
[----:B------:R-:W-:-:S03]  /*15b1e0*/  PRMT R11, R15, 0x5210, R2 ;  /* 0x000052100f0b7816 */ /* 0x000fc60000000002 */
[----:B------:R-:W2:Y:S04]  /*15b1f0*/  LDL.LU R7, [R1+0x50b8] ;  /* 0x0050b80001077983 */ /* 0x000ea80000300800 */
[----:B------:R-:W2:Y:S04]  /*15b200*/  LDL.LU R8, [R1+0x5040] ;  /* 0x0050400001087983 */ /* 0x000ea80000300800 */
[----:B------:R-:W2:Y:S04]  /*15b210*/  LDL.LU R10, [R1+0x503c] ;  /* 0x00503c00010a7983 */ /* 0x000ea80000300800 */
[----:B------:R-:W2:Y:S04]  /*15b220*/  LDL.LU R16, [R1+0x528] ;  /* 0x0005280001107983 */ /* 0x000ea80000300800 */
[----:B------:R-:W3:Y:S01]  /*15b230*/  LDL.LU R15, [R1+0x520] ;  /* 0x00052000010f7983 */ /* 0x000ee20000300800 */
[----:B------:R-:W-:-:S02]  /*15b240*/  LOP3.LUT R0, R17, 0xffff, RZ, 0xc0, !PT ;  /* 0x0000ffff11007812 */ /* 0x000fc400078ec0ff */
[----:B------:R-:W-:Y:S01]  /*15b250*/  LOP3.LUT R2, R19, 0xffff, RZ, 0xc0, !PT ;  /* 0x0000ffff13027812 */ /* 0x000fe200078ec0ff */
[----:B------:R-:W-:Y:S06]  /*15b260*/  BAR.SYNC.DEFER_BLOCKING 0x0 ;  /* 0x0000000000007b1d */ /* 0x000fec0000010000 */
[----:B---3--:R-:W-:Y:S04]  /*15b270*/  STL.64 [R1+0x6488], R14 ;  /* 0x0064880e01007387 */ /* 0x008fe80000100a00 */
[----:B------:R-:W-:Y:S04]  /*15b280*/  STL [R1+0x6480], R12 ;  /* 0x0064800c01007387 */ /* 0x000fe80000100800 */
[----:B------:R-:W3:Y:S04]  /*15b290*/  LDL.LU R17, [R1+0x51c] ;  /* 0x00051c0001117983 */ /* 0x000ee80000300800 */
[----:B------:R-:W4:Y:S04]  /*15b2a0*/  LDL.LU R19, [R1+0x514] ;  /* 0x0005140001137983 */ /* 0x000f280000300800 */
[----:B----4-:R0:W-:Y:S02]  /*15b2b0*/  STL.64 [R1+0x6478], R18 ;  /* 0x0064781201007387 */ /* 0x0101e40000100a00 */
[----:B0-----:R-:W-:Y:S01]  /*15b2c0*/  IMAD.MOV.U32 R18, RZ, RZ, R11 ;  /* 0x000000ffff127224 */ /* 0x001fe200078e000b */
[----:B------:R-:W-:-:S02]  /*15b2d0*/  PRMT R11, R5, 0x4210, R3 ;  /* 0x00004210050b7816 */ /* 0x000fc40000000003 */
[----:B--2---:R-:W-:Y:S02]  /*15b2e0*/  PRMT R5, R13, 0x4210, R2 ;  /* 0x000042100d057816 */ /* 0x004fe40000000002 */
[----:B------:R-:W0:Y:S04]  /*15b2f0*/  LDS.128 R12, [R27] ;  /* 0x000000001b0c7984 */ /* 0x000e280000000c00 */
[----:B---3--:R1:W-:Y:S02]  /*15b300*/  STL.64 [R1+0x6470], R16 ;  /* 0x0064701001007387 */ /* 0x0083e40000100a00 */
[----:B-1----:R-:W-:Y:S02]  /*15b310*/  IMAD.MOV.U32 R17, RZ, RZ, R24 ;  /* 0x000000ffff117224 */ /* 0x002fe400078e0018 */
[----:B------:R-:W2:Y:S04]  /*15b320*/  LDL.LU R24, [R1+0x258] ;  /* 0x0002580001187983 */ /* 0x000ea80000300800 */
[----:B0-----:R-:W-:Y:S04]  /*15b330*/  STL [R1+0x6a0], R12 ;  /* 0x0006a00c01007387 */ /* 0x001fe80000100800 */
[----:B------:R0:W-:Y:S04]  /*15b340*/  STL.64 [R1+0x6a8], R14 ;  /* 0x0006a80e01007387 */ /* 0x0001e80000100a00 */
[----:B0-----:R-:W3:Y:S04]  /*15b350*/  LDL.LU.64 R14, [R1+0x6488] ;  /* 0x00648800010e7983 */ /* 0x001ee80000300a00 */
[----:B------:R-:W4:Y:S01]  /*15b360*/  LDL.LU R12, [R1+0x6480] ;  /* 0x00648000010c7983 */ /* 0x000f220000300800 */
[----:B------:R-:W-:-:S02]  /*15b370*/  IMAD.MOV.U32 R16, RZ, RZ, R28 ;  /* 0x000000ffff107224 */ /* 0x000fc400078e001c */
[----:B------:R-:W-:Y:S01]  /*15b380*/  IMAD.MOV.U32 R19, RZ, RZ, R9 ;  /* 0x000000ffff137224 */ /* 0x000fe200078e0009 */
[----:B------:R-:W-:Y:S06]  /*15b390*/  BAR.SYNC.DEFER_BLOCKING 0x0 ;  /* 0x0000000000007b1d */ /* 0x000fec0000010000 */
[----:B------:R-:W-:Y:S02]  /*15b3a0*/  STSM.16.M88.4 [R26], R16 ;  /* 0x000000101a007844 */ /* 0x000fe40000000200 */
[----:B------:R-:W-:Y:S06]  /*15b3b0*/  BAR.SYNC.DEFER_BLOCKING 0x0 ;  /* 0x0000000000007b1d */ /* 0x000fec0000010000 */
[----:B------:R-:W0:Y:S01]  /*15b3c0*/  LDS.128 R16, [R27] ;  /* 0x000000001b107984 */ /* 0x000e220000000c00 */
[----:B------:R-:W-:Y:S01]  /*15b3d0*/  PRMT R9, R20, 0x4210, R0 ;  /* 0x0000421014097816 */ /* 0x000fe20000000000 */
[----:B0-----:R-:W-:Y:S01]  /*15b3e0*/  IMAD.MOV.U32 R20, RZ, RZ, R19 ;  /* 0x000000ffff147224 */ /* 0x001fe200078e0013 */
[--C-:B------:R-:W-:Y:S01]  /*15b3f0*/  PRMT R21, R21, 0x4210, R4.reuse ;  /* 0x0000421015157816 */ /* 0x100fe20000000004 */
[----:B------:R-:W-:Y:S06]  /*15b400*/  BAR.SYNC.DEFER_BLOCKING 0x0 ;  /* 0x0000000000007b1d */ /* 0x000fec0000010000 */
[----:B----4-:R-:W-:Y:S04]  /*15b410*/  STL.64 [R1+0x6028], R12 ;  /* 0x0060280c01007387 */ /* 0x010fe80000100a00 */
[----:B------:R-:W-:Y:S04]  /*15b420*/  STL.64 [R1+0x690], R16 ;  /* 0x0006901001007387 */ /* 0x000fe80000100a00 */
[----:B------:R0:W-:Y:S04]  /*15b430*/  STL [R1+0x698], R18 ;  /* 0x0006981201007387 */ /* 0x0001e80000100800 */
[----:B0-----:R-:W4:Y:S04]  /*15b440*/  LDL.LU.64 R18, [R1+0x6478] ;  /* 0x0064780001127983 */ /* 0x001f280000300a00 */
[----:B------:R-:W2:Y:S04]  /*15b450*/  LDL.LU.64 R16, [R1+0x6470] ;  /* 0x0064700001107983 */ /* 0x000ea80000300a00 */
[----:B------:R0:W-:Y:S01]  /*15b460*/  STL.64 [R1+0x61c8], R22 ;  /* 0x0061c81601007387 */ /* 0x0001e20000100a00 */
[----:B---3--:R-:W-:-:S03]  /*15b470*/  PRMT R12, R14, 0x5210, R4 ;  /* 0x000052100e0c7816 */ /* 0x008fc60000000004 */
[----:B------:R1:W-:Y:S04]  /*15b480*/  STL [R1+0x61c4], R20 ;  /* 0x0061c41401007387 */ /* 0x0003e80000100800 */
[----:B------:R-:W3:Y:S01]  /*15b490*/  LDL.LU R14, [R1+0x2b8] ;  /* 0x0002b800010e7983 */ /* 0x000ee20000300800 */
[----:B0-----:R-:W-:Y:S01]  /*15b4a0*/  IMAD.MOV.U32 R22, RZ, RZ, R9 ;  /* 0x000000ffff167224 */ /* 0x001fe200078e0009 */
[----:B------:R-:W-:Y:S01]  /*15b4b0*/  LOP3.LUT R9, R8, 0xffff, RZ, 0xc0, !PT ;  /* 0x0000ffff08097812 */ /* 0x000fe200078ec0ff */
[----:B------:R-:W-:Y:S01]  /*15b4c0*/  IMAD.MOV.U32 R23, RZ, RZ, R5 ;  /* 0x000000ffff177224 */ /* 0x000fe200078e0005 */
[----:B------:R-:W-:Y:S01]  /*15b4d0*/  LOP3.LUT R5, R7, 0xffff, RZ, 0xc0, !PT ;  /* 0x0000ffff07057812 */ /* 0x000fe200078ec0ff */
[----:B-1----:R-:W-:Y:S02]  /*15b4e0*/  IMAD.MOV.U32 R20, RZ, RZ, R21 ;  /* 0x000000ffff147224 */ /* 0x002fe400078e0015 */
[----:B------:R-:W-:Y:S01]  /*15b4f0*/  IMAD.MOV.U32 R21, RZ, RZ, R11 ;  /* 0x000000ffff157224 */ /* 0x000fe200078e000b */
[----:B------:R-:W-:-:S02]  /*15b500*/  PRMT R11, R15, 0x4210, R5 ;  /* 0x000042100f0b7816 */ /* 0x000fc40000000005 */
[----:B----4-:R-:W-:Y:S02]  /*15b510*/  PRMT R13, R18, 0x5210, R3 ;  /* 0x00005210120d7816 */ /* 0x010fe40000000003 */
[----:B------:R-:W-:Y:S02]  /*15b520*/  PRMT R18, R25, 0x5210, R0 ;  /* 0x0000521019127816 */ /* 0x000fe40000000000 */
[----:B--2---:R-:W-:Y:S01]  /*15b530*/  PRMT R7, R17, 0x4210, R9 ;  /* 0x0000421011077816 */ /* 0x004fe20000000009 */
[----:B------:R-:W2:Y:S01]  /*15b540*/  LDL.LU R25, [R1+0x2b4] ;  /* 0x0002b40001197983 */ /* 0x000ea20000300800 */
[----:B------:R-:W-:-:S03]  /*15b550*/  PRMT R17, R24, 0x5210, R2 ;  /* 0x0000521018117816 */ /* 0x000fc60000000002 */
[----:B------:R-:W4:Y:S01]  /*15b560*/  LDL.LU R2, [R1+0x2bc] ;  /* 0x0002bc0001027983 */ /* 0x000f220000300800 */
[----:B------:R-:W-:-:S03]  /*15b570*/  LOP3.LUT R0, R10, 0xffff, RZ, 0xc0, !PT ;  /* 0x0000ffff0a007812 */ /* 0x000fc600078ec0ff */
[----:B------:R-:W2:Y:S04]  /*15b580*/  LDL.LU R3, [R1+0x254] ;  /* 0x0002540001037983 */ /* 0x000ea80000300800 */
[----:B------:R-:W2:Y:S04]  /*15b590*/  LDL.LU R8, [R1+0x5428] ;  /* 0x0054280001087983 */ /* 0x000ea80000300800 */
[----:B------:R-:W2:Y:S04]  /*15b5a0*/  LDL.LU R10, [R1+0x5424] ;  /* 0x00542400010a7983 */ /* 0x000ea80000300800 */
[----:B------:R-:W3:Y:S04]  /*15b5b0*/  LDL.LU R15, [R1+0x53cc] ;  /* 0x0053cc00010f7983 */ /* 0x000ee80000300800 */
[----:B------:R-:W-:Y:S01]  /*15b5c0*/  STSM.16.M88.4 [R26], R20 ;  /* 0x000000141a007844 */ /* 0x000fe20000000200 */
[----:B------:R-:W-:-:S04]  /*15b5d0*/  LOP3.LUT R4, R6, 0xffff, RZ, 0xc0, !PT ;  /* 0x0000ffff06047812 */ /* 0x000fc800078ec0ff */
[----:B------:R-:W-:Y:S02]  /*15b5e0*/  PRMT R16, R16, 0x4210, R4 ;  /* 0x0000421010107816 */ /* 0x000fe40000000004 */
[----:B------:R-:W-:Y:S01]  /*15b5f0*/  PRMT R6, R19, 0x4210, R0 ;  /* 0x0000421013067816 */ /* 0x000fe20000000000 */
[----:B------:R-:W-:Y:S06]  /*15b600*/  BAR.SYNC.DEFER_BLOCKING 0x0 ;  /* 0x0000000000007b1d */ /* 0x000fec0000010000 */
[----:B---3--:R0:W-:Y:S02]  /*15b610*/  STL.64 [R1+0x6458], R14 ;  /* 0x0064580e01007387 */ /* 0x0081e40000100a00 */
[----:B0-----:R-:W-:-:S02]  /*15b620*/  IMAD.MOV.U32 R14, RZ, RZ, R18 ;  /* 0x000000ffff0e7224 */ /* 0x001fc400078e0012 */
[----:B------:R-:W-:-:S05]  /*15b630*/  IMAD.MOV.U32 R15, RZ, RZ, R17 ;  /* 0x000000ffff0f7224 */ /* 0x000fca00078e0011 */
[----:B------:R-:W-:Y:S04]  /*15b640*/  STL.64 [R1+0x6468], R14 ;  /* 0x0064680e01007387 */ /* 0x000fe80000100a00 */
[----:B------:R0:W-:Y:S02]  /*15b650*/  STL.64 [R1+0x6460], R12 ;  /* 0x0064600c01007387 */ /* 0x0001e40000100a00 */
[----:B0-----:R-:W-:Y:S02]  /*15b660*/  IMAD.MOV.U32 R12, RZ, RZ, R16 ;  /* 0x000000ffff0c7224 */ /* 0x001fe400078e0010 */
[----:B------:R-:W0:Y:S01]  /*15b670*/  LDS.128 R16, [R27] ;  /* 0x000000001b107984 */ /* 0x000e220000000c00 */
[----:B------:R-:W-:Y:S02]  /*15b680*/  IMAD.MOV.U32 R13, RZ, RZ, R11 ;  /* 0x000000ffff0d7224 */ /* 0x000fe400078e000b */
[----:B------:R-:W-:-:S02]  /*15b690*/  IMAD.MOV.U32 R14, RZ, RZ, R7 ;  /* 0x000000ffff0e7224 */ /* 0x000fc400078e0007 */
[----:B------:R-:W-:Y:S01]  /*15b6a0*/  IMAD.MOV.U32 R15, RZ, RZ, R6 ;  /* 0x000000ffff0f7224 */ /* 0x000fe200078e0006 */
[----:B------:R-:W-:Y:S06]  /*15b6b0*/  BAR.SYNC.DEFER_BLOCKING 0x0 ;  /* 0x0000000000007b1d */ /* 0x000fec0000010000 */
[----:B------:R-:W-:Y:S02]  /*15b6c0*/  STSM.16.M88.4 [R26], R12 ;  /* 0x0000000c1a007844 */ /* 0x000fe40000000200 */
[----:B------:R-:W-:Y:S06]  /*15b6d0*/  BAR.SYNC.DEFER_BLOCKING 0x0 ;  /* 0x0000000000007b1d */ /* 0x000fec0000010000 */
[----:B------:R-:W1:Y:S04]  /*15b6e0*/  LDS.128 R12, [R27] ;  /* 0x000000001b0c7984 */ /* 0x000e680000000c00 */
[----:B0-----:R0:W-:Y:S04]  /*15b6f0*/  STL [R1+0x680], R16 ;  /* 0x0006801001007387 */ /* 0x0011e80000100800 */
[----:B------:R3:W-:Y:S04]  /*15b700*/  STL.64 [R1+0x688], R18 ;  /* 0x0006881201007387 */ /* 0x0007e80000100a00 */
[----:B------:R-:W4:Y:S04]  /*15b710*/  LDL.LU R21, [R1+0x53c8] ;  /* 0x0053c80001157983 */ /* 0x000f280000300800 */
[----:B0-----:R-:W4:Y:S01]  /*15b720*/  LDL.LU R16, [R1+0x560] ;  /* 0x0005600001107983 */ /* 0x001f220000300800 */
[----:B---3--:R-:W-:-:S03]  /*15b730*/  IMAD.MOV.U32 R19, RZ, RZ, R17 ;  /* 0x000000ffff137224 */ /* 0x008fc600078e0011 */
[----:B------:R-:W3:Y:S04]  /*15b740*/  LDL.LU R18, [R1+0x550] ;  /* 0x0005500001127983 */ /* 0x000ee80000300800 */
[----:B------:R-:W3:Y:S04]  /*15b750*/  LDL.LU R17, [R1+0x54c] ;  /* 0x00054c0001117983 */ /* 0x000ee80000300800 */
[----:B------:R-:W3:Y:S04]  /*15b760*/  LDL.LU R24, [R1+0x548] ;  /* 0x0005480001187983 */ /* 0x000ee80000300800 */
[----:B------:R-:W-:Y:S04]  /*15b770*/  STL [R1+0x6450], R19 ;  /* 0x0064501301007387 */ /* 0x000fe80000100800 */
[----:B-1----:R-:W-:Y:S04]  /*15b780*/  STL.64 [R1+0x670], R12 ;  /* 0x0006700c01007387 */ /* 0x002fe80000100a00 */
[----:B------:R0:W-:Y:S04]  /*15b790*/  STL.64 [R1+0x678], R14 ;  /* 0x0006780e01007387 */ /* 0x0001e80000100a00 */
[----:B0-----:R-:W3:Y:S04]  /*15b7a0*/  LDL.LU.64 R14, [R1+0x6468] ;  /* 0x00646800010e7983 */ /* 0x001ee80000300a00 */
[----:B------:R-:W3:Y:S01]  /*15b7b0*/  LDL.LU.64 R12, [R1+0x6460] ;  /* 0x00646000010c7983 */ /* 0x000ee20000300a00 */
[----:B------:R-:W-:Y:S01]  /*15b7c0*/  BAR.SYNC.DEFER_BLOCKING 0x0 ;  /* 0x0000000000007b1d */ /* 0x000fe20000010000 */
[----:B--2---:R-:W-:-:S05]  /*15b7d0*/  PRMT R11, R25, 0x5210, R5 ;  /* 0x00005210190b7816 */ /* 0x004fca0000000005 */
[----:B---3--:R0:W-:Y:S04]  /*15b7e0*/  STSM.16.M88.4 [R26], R12 ;  /* 0x0000000c1a007844 */ /* 0x0081e80000000200 */
[----:B0-----:R-:W2:Y:S04]  /*15b7f0*/  LDL.LU.64 R14, [R1+0x6458] ;  /* 0x00645800010e7983 */ /* 0x001ea80000300a00 */
[----:B------:R-:W3:Y:S04]  /*15b800*/  LDL.LU R5, [R1+0x2c4] ;  /* 0x0002c40001057983 */ /* 0x000ee80000300800 */
[----:B------:R-:W2:Y:S04]  /*15b810*/  LDL.LU R6, [R1+0x2c0] ;  /* 0x0002c00001067983 */ /* 0x000ea80000300800 */
[----:B------:R-:W2:Y:S01]  /*15b820*/  LDL.LU R7, [R1+0x2c8] ;  /* 0x0002c80001077983 */ /* 0x000ea20000300800 */
[----:B----4-:R-:W-:-:S04]  /*15b830*/  LOP3.LUT R12, R21, 0xffff, RZ, 0xc0, !PT ;  /* 0x0000ffff150c7812 */ /* 0x010fc800078ec0ff */
[----:B------:R-:W-:Y:S01]  /*15b840*/  PRMT R23, R24, 0x4210, R12 ;  /* 0x0000421018177816 */ /* 0x000fe2000000000c */
[----:B------:R-:W-:Y:S06]  /*15b850*/  BAR.SYNC.DEFER_BLOCKING 0x0 ;  /* 0x0000000000007b1d */ /* 0x000fec0000010000 */
[----:B--2---:R0:W-:Y:S02]  /*15b860*/  STL.64 [R1+0x6448], R6 ;  /* 0x0064480601007387 */ /* 0x0041e40000100a00 */
[----:B0-----:R-:W-:Y:S02]  /*15b870*/  PRMT R6, R2, 0x5210, R9 ;  /* 0x0000521002067816 */ /* 0x001fe40000000009 */
[----:B------:R-:W-:-:S02]  /*15b880*/  PRMT R7, R3, 0x5210, R0 ;  /* 0x0000521003077816 */ /* 0x000fc40000000000 */
[----:B------:R-:W-:Y:S02]  /*15b890*/  LOP3.LUT R3, R8, 0xffff, RZ, 0xc0, !PT ;  /* 0x0000ffff08037812 */ /* 0x000fe400078ec0ff */
[----:B------:R-:W-:Y:S02]  /*15b8a0*/  LOP3.LUT R2, R10, 0xffff, RZ, 0xc0, !PT ;  /* 0x0000ffff0a027812 */ /* 0x000fe400078ec0ff */
[----:B------:R-:W-:Y:S02]  /*15b8b0*/  LOP3.LUT R0, R15, 0xffff, RZ, 0xc0, !PT ;  /* 0x0000ffff0f007812 */ /* 0x000fe400078ec0ff */
[----:B------:R-:W-:Y:S02]  /*15b8c0*/  PRMT R20, R16, 0x4210, R3 ;  /* 0x0000421010147816 */ /* 0x000fe40000000003 */
[----:B------:R-:W-:Y:S02]  /*15b8d0*/  PRMT R21, R18, 0x4210, R2 ;  /* 0x0000421012157816 */ /* 0x000fe40000000002 */
[----:B------:R-:W-:-:S02]  /*15b8e0*/  PRMT R22, R17, 0x4210, R0 ;  /* 0x0000421011167816 */ /* 0x000fc40000000000 */
[----:B------:R-:W0:Y:S01]  /*15b8f0*/  LDS.128 R16, [R27] ;  /* 0x000000001b107984 */ /* 0x000e220000000c00 */
[----:B------:R-:W-:-:S03]  /*15b900*/  PRMT R4, R14, 0x5210, R4 ;  /* 0x000052100e047816 */ /* 0x000fc60000000004 */
[----:B---3--:R1:W-:Y:S04]  /*15b910*/  STL [R1+0x6440], R5 ;  /* 0x0064400501007387 */ /* 0x0083e80000100800 */
[----:B------:R-:W2:Y:S04]  /*15b920*/  LDL.LU R14, [R1+0x50d4] ;  /* 0x0050d400010e7983 */ /* 0x000ea80000300800 */
[----:B------:R-:W3:Y:S01]  /*15b930*/  LDL.LU R25, [R1+0x50d0] ;  /* 0x0050d00001197983 */ /* 0x000ee20000300800 */
[----:B-1----:R-:W-:Y:S01]  /*15b940*/  IMAD.MOV.U32 R5, RZ, RZ, R11 ;  /* 0x000000ffff057224 */ /* 0x002fe200078e000b */
[----:B------:R-:W-:Y:S06]  /*15b950*/  BAR.SYNC.DEFER_BLOCKING 0x0 ;  /* 0x0000000000007b1d */ /* 0x000fec0000010000 */
[----:B------:R-:W4:Y:S04]  /*15b960*/  LDL.LU R8, [R1+0x5060] ;  /* 0x0050600001087983 */ /* 0x000f280000300800 */
[----:B------:R-:W4:Y:S04]  /*15b970*/  LDL.LU R10, [R1+0x505c] ;  /* 0x00505c00010a7983 */ /* 0x000f280000300800 */
[----:B------:R-:W4:Y:S04]  /*15b980*/  LDL.LU R15, [R1+0x594] ;  /* 0x00059400010f7983 */ /* 0x000f280000300800 */
[----:B------:R-:W-:Y:S01]  /*15b990*/  STSM.16.M88.4 [R26], R4 ;  /* 0x000000041a007844 */ /* 0x000fe20000000200 */
[----:B------:R-:W-:Y:S06]  /*15b9a0*/  BAR.SYNC.DEFER_BLOCKING 0x0 ;  /* 0x0000000000007b1d */ /* 0x000fec0000010000 */
[----:B------:R-:W1:Y:S04]  /*15b9b0*/  LDS.128 R4, [R27] ;  /* 0x000000001b047984 */ /* 0x000e680000000c00 */
[----:B0-----:R0:W-:Y:S04]  /*15b9c0*/  STL.64 [R1+0x660], R16 ;  /* 0x0006601001007387 */ /* 0x0011e80000100a00 */
[----:B------:R0:W-:Y:S01]  /*15b9d0*/  STL [R1+0x668], R18 ;  /* 0x0006681201007387 */ /* 0x0001e20000100800 */
[----:B------:R-:W-:Y:S01]  /*15b9e0*/  BAR.SYNC.DEFER_BLOCKING 0x0 ;  /* 0x0000000000007b1d */ /* 0x000fe20000010000 */
[----:B0-----:R-:W-:-:S05]  /*15b9f0*/  IMAD.MOV.U32 R17, RZ, RZ, R19 ;  /* 0x000000ffff117224 */ /* 0x001fca00078e0013 */
[----:B------:R-:W4:Y:S04]  /*15ba00*/  LDL.LU R19, [R1+0x6450] ;  /* 0x0064500001137983 */ /* 0x000f280000300800 */
[----:B------:R-:W4:Y:S04]  /*15ba10*/  LDL.LU R29, [R1+0x588] ;  /* 0x00058800011d7983 */ /* 0x000f280000300800 */
[----:B------:R-:W4:Y:S04]  /*15ba20*/  LDL.LU R16, [R1+0x584] ;  /* 0x0005840001107983 */ /* 0x000f280000300800 */
[----:B------:R-:W4:Y:S04]  /*15ba30*/  LDL.LU R18, [R1+0x574] ;  /* 0x0005740001127983 */ /* 0x000f280000300800 */
[----:B------:R-:W4:Y:S04]  /*15ba40*/  LDL.LU R24, [R1+0x250] ;  /* 0x0002500001187983 */ /* 0x000f280000300800 */
[----:B-1----:R-:W-:Y:S04]  /*15ba50*/  STL.64 [R1+0x650], R4 ;  /* 0x0006500401007387 */ /* 0x002fe80000100a00 */
[----:B------:R0:W-:Y:S04]  /*15ba60*/  STL.64 [R1+0x658], R6 ;  /* 0x0006580601007387 */ /* 0x0001e80000100a00 */
[----:B0-----:R-:W4:Y:S04]  /*15ba70*/  LDL.LU.64 R6, [R1+0x6448] ;  /* 0x0064480001067983 */ /* 0x001f280000300a00 */
[----:B------:R-:W4:Y:S04]  /*15ba80*/  LDL.LU R5, [R1+0x6440] ;  /* 0x0064400001057983 */ /* 0x000f280000300800 */
[----:B------:R4:W-:Y:S04]  /*15ba90*/  STSM.16.M88.4 [R26], R20 ;  /* 0x000000141a007844 */ /* 0x0009e80000000200 */
[----:B------:R-:W4:Y:S01]  /*15baa0*/  LDL.LU R4, [R1+0x2cc] ;  /* 0x0002cc0001047983 */ /* 0x000f220000300800 */
[----:B--2---:R-:W-:-:S02]  /*15bab0*/  LOP3.LUT R11, R14, 0xffff, RZ, 0xc0, !PT ;  /* 0x0000ffff0e0b7812 */ /* 0x004fc400078ec0ff */
[----:B---3--:R-:W-:Y:S02]  /*15bac0*/  LOP3.LUT R9, R25, 0xffff, RZ, 0xc0, !PT ;  /* 0x0000ffff19097812 */ /* 0x008fe400078ec0ff */
[----:B----4-:R-:W-:Y:S02]  /*15bad0*/  PRMT R22, R7, 0x5210, R0 ;  /* 0x0000521007167816 */ /* 0x010fe40000000000 */
[----:B------:R-:W-:Y:S02]  /*15bae0*/  PRMT R20, R5, 0x5210, R3 ;  /* 0x0000521005147816 */ /* 0x000fe40000000003 */
[----:B------:R-:W2:Y:S01]  /*15baf0*/  LDL.LU R3, [R1+0x2d4] ;  /* 0x0002d40001037983 */ /* 0x000ea20000300800 */
[----:B------:R-:W-:-:S03]  /*15bb00*/  PRMT R21, R6, 0x5210, R2 ;  /* 0x0000521006157816 */ /* 0x000fc60000000002 */
[----:B------:R-:W3:Y:S04]  /*15bb10*/  LDL.LU R5, [R1+0x2d0] ;  /* 0x0002d00001057983 */ /* 0x000ee80000300800 */
[----:B------:R-:W4:Y:S04]  /*15bb20*/  LDL.LU R14, [R1+0x24c] ;  /* 0x00024c00010e7983 */ /* 0x000f280000300800 */
[----:B------:R-:W2:Y:S04]  /*15bb30*/  LDL.LU R25, [R1+0x543c] ;  /* 0x00543c0001197983 */ /* 0x000ea80000300800 */
[----:B------:R-:W2:Y:S04]  /*15bb40*/  LDL.LU R7, [R1+0x5438] ;  /* 0x0054380001077983 */ /* 0x000ea80000300800 */
[----:B------:R-:W2:Y:S01]  /*15bb50*/  LDL.LU R6, [R1+0x53e0] ;  /* 0x0053e00001067983 */ /* 0x000ea20000300800 */
[----:B------:R-:W-:-:S02]  /*15bb60*/  LOP3.LUT R2, R8, 0xffff, RZ, 0xc0, !PT ;  /* 0x0000ffff08027812 */ /* 0x000fc400078ec0ff */
[----:B------:R-:W-:Y:S02]  /*15bb70*/  PRMT R8, R15, 0x4210, R11 ;  /* 0x000042100f087816 */ /* 0x000fe4000000000b */
[----:B------:R-:W-:Y:S02]  /*15bb80*/  LOP3.LUT R0, R10, 0xffff, RZ, 0xc0, !PT ;  /* 0x0000ffff0a007812 */ /* 0x000fe400078ec0ff */
[----:B------:R-:W-:Y:S01]  /*15bb90*/  PRMT R23, R24, 0x5210, R12 ;  /* 0x0000521018177816 */ /* 0x000fe2000000000c */
[----:B------:R-:W-:Y:S06]  /*15bba0*/  BAR.SYNC.DEFER_BLOCKING 0x0 ;  /* 0x0000000000007b1d */ /* 0x000fec0000010000 */
[----:B--2---:R-:W-:Y:S04]  /*15bbb0*/  STL.64 [R1+0x6430], R6 ;  /* 0x0064300601007387 */ /* 0x004fe80000100a00 */
[----:B---3--:R0:W-:Y:S02]  /*15bbc0*/  STL.64 [R1+0x6428], R4 ;  /* 0x0064280401007387 */ /* 0x0081e40000100a00 */
[----:B0-----:R-:W-:-:S02]  /*15bbd0*/  IMAD.MOV.U32 R4, RZ, RZ, R8 ;  /* 0x000000ffff047224 */ /* 0x001fc400078e0008 */
[----:B------:R-:W2:Y:S04]  /*15bbe0*/  LDL.LU R8, [R1+0x53dc] ;  /* 0x0053dc0001087983 */ /* 0x000ea80000300800 */
[----:B------:R-:W3:Y:S04]  /*15bbf0*/  LDL.LU R10, [R1+0x5a8] ;  /* 0x0005a800010a7983 */ /* 0x000ee80000300800 */
[----:B------:R-:W4:Y:S01]  /*15bc00*/  LDL.LU R15, [R1+0x5a0] ;  /* 0x0005a000010f7983 */ /* 0x000f220000300800 */
[----:B------:R-:W-:Y:S02]  /*15bc10*/  PRMT R5, R29, 0x4210, R9 ;  /* 0x000042101d057816 */ /* 0x000fe40000000009 */
[----:B------:R-:W-:-:S02]  /*15bc20*/  PRMT R6, R16, 0x4210, R2 ;  /* 0x0000421010067816 */ /* 0x000fc40000000002 */
[----:B------:R-:W-:Y:S01]  /*15bc30*/  PRMT R7, R18, 0x4210, R0 ;  /* 0x0000421012077816 */ /* 0x000fe20000000000 */
[----:B----4-:R-:W-:Y:S04]  /*15bc40*/  STL.64 [R1+0x6438], R14 ;  /* 0x0064380e01007387 */ /* 0x010fe80000100a00 */
[----:B------:R-:W0:Y:S01]  /*15bc50*/  LDS.128 R12, [R27] ;  /* 0x000000001b0c7984 */ /* 0x000e220000000c00 */
[----:B------:R-:W-:Y:S06]  /*15bc60*/  BAR.SYNC.DEFER_BLOCKING 0x0 ;  /* 0x0000000000007b1d */ /* 0x000fec0000010000 */
[----:B------:R-:W4:Y:S04]  /*15bc70*/  LDL.LU R18, [R1+0x5a4] ;  /* 0x0005a40001127983 */ /* 0x000f280000300800 */
[----:B------:R-:W2:Y:S04]  /*15bc80*/  LDL.LU R24, [R1+0x4e8] ;  /* 0x0004e80001187983 */ /* 0x000ea80000300800 */
[----:B------:R-:W-:Y:S01]  /*15bc90*/  STSM.16.M88.4 [R26], R4 ;  /* 0x000000041a007844 */ /* 0x000fe20000000200 */
[----:B------:R-:W-:Y:S06]  /*15bca0*/  BAR.SYNC.DEFER_BLOCKING 0x0 ;  /* 0x0000000000007b1d */ /* 0x000fec0000010000 */
[----:B------:R-:W1:Y:S01]  /*15bcb0*/  LDS.128 R4, [R27] ;  /* 0x000000001b047984 */ /* 0x000e620000000c00 */
[----:B0-----:R-:W-:-:S03]  /*15bcc0*/  IMAD.MOV.U32 R16, RZ, RZ, R15 ;  /* 0x000000ffff107224 */ /* 0x001fc600078e000f */
[----:B------:R-:W-:Y:S04]  /*15bcd0*/  STL.64 [R1+0x640], R12 ;  /* 0x0006400c01007387 */ /* 0x000fe80000100a00 */
[----:B------:R0:W-:Y:S01]  /*15bce0*/  STL [R1+0x648], R14 ;  /* 0x0006480e01007387 */ /* 0x0001e20000100800 */
[----:B------:R-:W-:Y:S06]  /*15bcf0*/  BAR.SYNC.DEFER_BLOCKING 0x0 ;  /* 0x0000000000007b1d */ /* 0x000fec0000010000 */
[----:B0-----:R-:W2:Y:S04]  /*15bd00*/  LDL.LU.64 R14, [R1+0x6438] ;  /* 0x00643800010e7983 */ /* 0x001ea80000300a00 */
[----:B------:R-:W-:Y:S04]  /*15bd10*/  STL [R1+0x5edc], R16 ;  /* 0x005edc1001007387 */ /* 0x000fe80000100800 */
[----:B------:R-:W-:Y:S04]  /*15bd20*/  STL [R1+0x6420], R19 ;  /* 0x0064201301007387 */ /* 0x000fe80000100800 */
[----:B------:R-:W-:Y:S04]  /*15bd30*/  STL [R1+0x641c], R17 ;  /* 0x00641c1101007387 */ /* 0x000fe80000100800 */
[----:B-1----:R-:W-:Y:S04]  /*15bd40*/  STL.64 [R1+0x630], R4 ;  /* 0x0006300401007387 */ /* 0x002fe80000100a00 */
[----:B------:R0:W-:Y:S04]  /*15bd50*/  STL.64 [R1+0x638], R6 ;  /* 0x0006380601007387 */ /* 0x0001e80000100a00 */
[----:B0-----:R-:W4:Y:S04]  /*15bd60*/  LDL.LU.64 R6, [R1+0x6430] ;  /* 0x0064300001067983 */ /* 0x001f280000300a00 */
[----:B------:R-:W4:Y:S04]  /*15bd70*/  LDL.LU.64 R4, [R1+0x6428] ;  /* 0x0064280001047983 */ /* 0x000f280000300a00 */
[----:B------:R0:W-:Y:S04]  /*15bd80*/  STSM.16.M88.4 [R26], R20 ;  /* 0x000000141a007844 */ /* 0x0001e80000000200 */
[----:B0-----:R-:W4:Y:S01]  /*15bd90*/  LDL.LU R21, [R1+0x2e0] ;  /* 0x0002e00001157983 */ /* 0x001f220000300800 */
[----:B------:R-:W-:-:S02]  /*15bda0*/  PRMT R3, R3, 0x5210, R9 ;  /* 0x0000521003037816 */ /* 0x000fc40000000009 */
[----:B------:R-:W-:-:S04]  /*15bdb0*/  LOP3.LUT R9, R25, 0xffff, RZ, 0xc0, !PT ;  /* 0x0000ffff19097812 */ /* 0x000fc800078ec0ff */
[----:B---3--:R-:W-:Y:S01]  /*15bdc0*/  PRMT R22, R10, 0x4210, R9 ;  /* 0x000042100a167816 */ /* 0x008fe20000000009 */
[----:B------:R-:W-:Y:S01]  /*15bdd0*/  BAR.SYNC.DEFER_BLOCKING 0x0 ;  /* 0x0000000000007b1d */ /* 0x000fe20000010000 */
[----:B--2---:R-:W-:-:S05]  /*15bde0*/  PRMT R0, R14, 0x5210, R0 ;  /* 0x000052100e007816 */ /* 0x004fca0000000000 */
[----:B------:R-:W2:Y:S04]  /*15bdf0*/  LDL.LU R14, [R1+0x2dc] ;  /* 0x0002dc00010e7983 */ /* 0x000ea80000300800 */
[----:B------:R-:W3:Y:S01]  /*15be00*/  LDL.LU R25, [R1+0x2d8] ;  /* 0x0002d80001197983 */ /* 0x000ee20000300800 */
[----:B----4-:R-:W-:-:S04]  /*15be10*/  LOP3.LUT R6, R6, 0xffff, RZ, 0xc0, !PT ;  /* 0x0000ffff06067812 */ /* 0x010fc800078ec0ff */
[----:B------:R-:W-:Y:S02]  /*15be20*/  PRMT R13, R18, 0x4210, R6 ;  /* 0x00004210120d7816 */ /* 0x000fe40000000006 */
[----:B------:R-:W0:Y:S01]  /*15be30*/  LDS.128 R16, [R27] ;  /* 0x000000001b107984 */ /* 0x000e220000000c00 */
[----:B------:R-:W-:Y:S02]  /*15be40*/  LOP3.LUT R7, R7, 0xffff, RZ, 0xc0, !PT ;  /* 0x0000ffff07077812 */ /* 0x000fe400078ec0ff */
[----:B------:R-:W-:Y:S02]  /*15be50*/  PRMT R4, R4, 0x5210, R11 ;  /* 0x0000521004047816 */ /* 0x000fe4000000000b */
[----:B------:R-:W-:Y:S01]  /*15be60*/  PRMT R20, R15, 0x4210, R7 ;  /* 0x000042100f147816 */ /* 0x000fe20000000007 */
[----:B------:R1:W-:Y:S01]  /*15be70*/  STL [R1+0x6418], R22 ;  /* 0x0064181601007387 */ /* 0x0003e20000100800 */
[----:B------:R-:W-:Y:S01]  /*15be80*/  PRMT R2, R5, 0x5210, R2 ;  /* 0x0000521005027816 */ /* 0x000fe20000000002 */
[----:B------:R-:W-:Y:S01]  /*15be90*/  IMAD.MOV.U32 R23, RZ, RZ, R0 ;  /* 0x000000ffff177224 */ /* 0x000fe200078e0000 */
[----:B------:R-:W-:Y:S01]  /*15bea0*/  LOP3.LUT R11, R8, 0xffff, RZ, 0xc0, !PT ;  /* 0x0000ffff080b7812 */ /* 0x000fe200078ec0ff */
[----:B------:R4:W-:Y:S02]  /*15beb0*/  STL.64 [R1+0x6410], R20 ;  /* 0x0064101401007387 */ /* 0x0009e40000100a00 */
[----:B-1----:R-:W-:-:S02]  /*15bec0*/  IMAD.MOV.U32 R22, RZ, RZ, R2 ;  /* 0x000000ffff167224 */ /* 0x002fc400078e0002 */
[----:B------:R-:W2:Y:S04]  /*15bed0*/  LDL.LU R0, [R1+0x50f0] ;  /* 0x0050f00001007983 */ /* 0x000ea80000300800 */
[----:B------:R-:W2:Y:S01]  /*15bee0*/  LDL.LU R5, [R1+0x50e8] ;  /* 0x0050e80001057983 */ /* 0x000ea20000300800 */
[----:B----4-:R-:W-:Y:S02]  /*15bef0*/  IMAD.MOV.U32 R20, RZ, RZ, R4 ;  /* 0x000000ffff147224 */ /* 0x010fe400078e0004 */
[----:B------:R-:W-:Y:S01]  /*15bf00*/  IMAD.MOV.U32 R21, RZ, RZ, R3 ;  /* 0x000000ffff157224 */ /* 0x000fe200078e0003 */
[----:B------:R-:W4:Y:S01]  /*15bf10*/  LDL.LU R4, [R1+0x5078] ;  /* 0x0050780001047983 */ /* 0x000f220000300800 */
[----:B------:R-:W-:-:S03]  /*15bf20*/  PRMT R12, R24, 0x4210, R11 ;  /* 0x00004210180c7816 */ /* 0x000fc6000000000b */
[----:B------:R-:W2:Y:S04]  /*15bf30*/  LDL.LU R3, [R1+0x5074] ;  /* 0x0050740001037983 */ /* 0x000ea80000300800 */
[----:B------:R-:W2:Y:S04]  /*15bf40*/  LDL.LU R2, [R1+0x5c0] ;  /* 0x0005c00001027983 */ /* 0x000ea80000300800 */
[----:B------:R-:W2:Y:S04]  /*15bf50*/  LDL.LU R8, [R1+0x5b8] ;  /* 0x0005b80001087983 */ /* 0x000ea80000300800 */
[----:B------:R-:W2:Y:S04]  /*15bf60*/  LDL.LU R10, [R1+0x5b4] ;  /* 0x0005b400010a7983 */ /* 0x000ea80000300800 */
[----:B------:R-:W2:Y:S04]  /*15bf70*/  LDL.LU R24, [R1+0x5b0] ;  /* 0x0005b00001187983 */ /* 0x000ea80000300800 */
[----:B0-----:R0:W-:Y:S04]  /*15bf80*/  STL [R1+0x620], R16 ;  /* 0x0006201001007387 */ /* 0x0011e80000100800 */
[----:B------:R1:W-:Y:S01]  /*15bf90*/  STL.64 [R1+0x628], R18 ;  /* 0x0006281201007387 */ /* 0x0003e20000100a00 */
[----:B------:R-:W-:Y:S01]  /*15bfa0*/  BAR.SYNC.DEFER_BLOCKING 0x0 ;  /* 0x0000000000007b1d */ /* 0x000fe20000010000 */
[----:B0-----:R-:W-:-:S05]  /*15bfb0*/  IMAD.MOV.U32 R16, RZ, RZ, R17 ;  /* 0x000000ffff107224 */ /* 0x001fca00078e0011 */
[----:B-1----:R-:W2:Y:S04]  /*15bfc0*/  LDL.LU R19, [R1+0x6420] ;  /* 0x0064200001137983 */ /* 0x002ea80000300800 */
[----:B------:R-:W2:Y:S04]  /*15bfd0*/  LDL.LU R17, [R1+0x641c] ;  /* 0x00641c0001117983 */ /* 0x000ea80000300800 */
[----:B------:R-:W-:Y:S01]  /*15bfe0*/  STSM.16.M88.4 [R26], R20 ;  /* 0x000000141a007844 */ /* 0x000fe20000000200 */
[----:B------:R-:W-:Y:S06]  /*15bff0*/  BAR.SYNC.DEFER_BLOCKING 0x0 ;  /* 0x0000000000007b1d */ /* 0x000fec0000010000 */
[----:B------:R-:W0:Y:S02]  /*15c000*/  LDS.128 R20, [R27] ;  /* 0x000000001b147984 */ /* 0x000e240000000c00 */
[----:B0-----:R-:W-:Y:S01]  /*15c010*/  IMAD.MOV.U32 R18, RZ, RZ, R21 ;  /* 0x000000ffff127224 */ /* 0x001fe200078e0015 */
[----:B------:R-:W-:Y:S06]  /*15c020*/  BAR.SYNC.DEFER_BLOCKING 0x0 ;  /* 0x0000000000007b1d */ /* 0x000fec0000010000 */
[----:B--2---:R-:W-:Y:S04]  /*15c030*/  STL.64 [R1+0x5f18], R16 ;  /* 0x005f181001007387 */ /* 0x004fe80000100a00 */
[----:B------:R-:W2:Y:S04]  /*15c040*/  LDL.LU R15, [R1+0x248] ;  /* 0x00024800010f7983 */ /* 0x000ea80000300800 */
[----:B------:R-:W-:Y:S04]  /*15c050*/  STL [R1+0x610], R20 ;  /* 0x0006101401007387 */ /* 0x000fe80000100800 */
[----:B------:R0:W-:Y:S04]  /*15c060*/  STL.64 [R1+0x618], R22 ;  /* 0x0006181601007387 */ /* 0x0001e80000100a00 */
[----:B0-----:R-:W2:Y:S04]  /*15c070*/  LDL.LU R22, [R1+0x6418] ;  /* 0x0064180001167983 */ /* 0x001ea80000300800 */
[----:B------:R-:W3:Y:S04]  /*15c080*/  LDL.LU.64 R20, [R1+0x6410] ;  /* 0x0064100001147983 */ /* 0x000ee80000300a00 */
[----:B------:R0:W-:Y:S02]  /*15c090*/  STL.64 [R1+0x5f50], R18 ;  /* 0x005f501201007387 */ /* 0x0001e40000100a00 */
[----:B0-----:R-:W-:-:S02]  /*15c0a0*/  IMAD.MOV.U32 R18, RZ, RZ, R13 ;  /* 0x000000ffff127224 */ /* 0x001fc400078e000d */
[----:B------:R-:W-:Y:S02]  /*15c0b0*/  IMAD.MOV.U32 R19, RZ, RZ, R12 ;  /* 0x000000ffff137224 */ /* 0x000fe400078e000c */
[----:B--2---:R-:W-:Y:S02]  /*15c0c0*/  IMAD.MOV.U32 R16, RZ, RZ, R22 ;  /* 0x000000ffff107224 */ /* 0x004fe400078e0016 */
[----:B---3--:R-:W-:-:S05]  /*15c0d0*/  IMAD.MOV.U32 R17, RZ, RZ, R20 ;  /* 0x000000ffff117224 */ /* 0x008fca00078e0014 */
[----:B------:R0:W-:Y:S02]  /*15c0e0*/  STSM.16.M88.4 [R26], R16 ;  /* 0x000000101a007844 */ /* 0x0001e40000000200 */
[----:B0-----:R-:W-:Y:S02]  /*15c0f0*/  PRMT R16, R21, 0x5210, R9 ;  /* 0x0000521015107816 */ /* 0x001fe40000000009 */
[----:B------:R-:W2:Y:S01]  /*15c100*/  LDL.LU R21, [R1+0x2e8] ;  /* 0x0002e80001157983 */ /* 0x000ea20000300800 */
[----:B------:R-:W-:Y:S02]  /*15c110*/  PRMT R18, R25, 0x5210, R6 ;  /* 0x0000521019127816 */ /* 0x000fe40000000006 */
[----:B------:R-:W-:Y:S02]  /*15c120*/  PRMT R17, R14, 0x5210, R7 ;  /* 0x000052100e117816 */ /* 0x000fe40000000007 */
[----:B------:R-:W-:Y:S01]  /*15c130*/  PRMT R19, R15, 0x5210, R11 ;  /* 0x000052100f137816 */ /* 0x000fe2000000000b */
[----:B------:R-:W-:Y:S06]  /*15c140*/  BAR.SYNC.DEFER_BLOCKING 0x0 ;  /* 0x0000000000007b1d */ /* 0x000fec0000010000 */
[----:B--2---:R0:W-:Y:S04]  /*15c150*/  STL [R1+0x6404], R21 ;  /* 0x0064041501007387 */ /* 0x0041e80000100800 */
[----:B------:R-:W2:Y:S04]  /*15c160*/  LDL.LU R6, [R1+0x2e4] ;  /* 0x0002e40001067983 */ /* 0x000ea80000300800 */
[----:B------:R-:W3:Y:S01]  /*15c170*/  LDL.LU R14, [R1+0x2ec] ;  /* 0x0002ec00010e7983 */ /* 0x000ee20000300800 */
[----:B------:R-:W-:-:S02]  /*15c180*/  LOP3.LUT R9, R0, 0xffff, RZ, 0xc0, !PT ;  /* 0x0000ffff00097812 */ /* 0x000fc400078ec0ff */
[----:B------:R-:W-:Y:S02]  /*15c190*/  LOP3.LUT R5, R5, 0xffff, RZ, 0xc0, !PT ;  /* 0x0000ffff05057812 */ /* 0x000fe400078ec0ff */
[----:B----4-:R-:W-:Y:S02]  /*15c1a0*/  LOP3.LUT R4, R4, 0xffff, RZ, 0xc0, !PT ;  /* 0x0000ffff04047812 */ /* 0x010fe400078ec0ff */
[----:B------:R-:W-:Y:S02]  /*15c1b0*/  LOP3.LUT R3, R3, 0xffff, RZ, 0xc0, !PT ;  /* 0x0000ffff03037812 */ /* 0x000fe400078ec0ff */
[----:B------:R-:W-:Y:S02]  /*15c1c0*/  PRMT R20, R2, 0x4210, R9 ;  /* 0x0000421002147816 */ /* 0x000fe40000000009 */
[----:B0-----:R-:W-:Y:S02]  /*15c1d0*/  PRMT R21, R8, 0x4210, R5 ;  /* 0x0000421008157816 */ /* 0x001fe40000000005 */
[----:B------:R-:W-:-:S02]  /*15c1e0*/  PRMT R22, R10, 0x4210, R4 ;  /* 0x000042100a167816 */ /* 0x000fc40000000004 */
[----:B------:R-:W-:Y:S01]  /*15c1f0*/  PRMT R23, R24, 0x4210, R3 ;  /* 0x0000421018177816 */ /* 0x000fe20000000003 */
[----:B---3--:R-:W-:Y:S04]  /*15c200*/  STL [R1+0x6408], R14 ;  /* 0x0064080e01007387 */ /* 0x008fe80000100800 */
[----:B------:R-:W0:Y:S01]  /*15c210*/  LDS.128 R12, [R27] ;  /* 0x000000001b0c7984 */ /* 0x000e220000000c00 */
[----:B------:R-:W-:Y:S06]  /*15c220*/  BAR.SYNC.DEFER_BLOCKING 0x0 ;  /* 0x0000000000007b1d */ /* 0x000fec0000010000 */
[----:B------:R-:W3:Y:S04]  /*15c230*/  LDL.LU R7, [R1+0x244] ;  /* 0x0002440001077983 */ /* 0x000ee80000300800 */
[----:B------:R-:W4:Y:S04]  /*15c240*/  LDL.LU R25, [R1+0x5450] ;  /* 0x0054500001197983 */ /* 0x000f280000300800 */
[----:B------:R-:W3:Y:S04]  /*15c250*/  LDL.LU R2, [R1+0x544c] ;  /* 0x00544c0001027983 */ /* 0x000ee80000300800 */
[----:B------:R-:W3:Y:S04]  /*15c260*/  LDL.LU R0, [R1+0x53fc] ;  /* 0x0053fc0001007983 */ /* 0x000ee80000300800 */
[----:B------:R-:W-:Y:S01]  /*15c270*/  STSM.16.M88.4 [R26], R20 ;  /* 0x000000141a007844 */ /* 0x000fe20000000200 */
[----:B------:R-:W-:Y:S06]  /*15c280*/  BAR.SYNC.DEFER_BLOCKING 0x0 ;  /* 0x0000000000007b1d */ /* 0x000fec0000010000 */
[----:B------:R-:W3:Y:S04]  /*15c290*/  LDL.LU R8, [R1+0x53f8] ;  /* 0x0053f80001087983 */ /* 0x000ee80000300800 */
[----:B------:R-:W3:Y:S04]  /*15c2a0*/  LDL.LU R28, [R1+0x5d0] ;  /* 0x0005d000011c7983 */ /* 0x000ee80000300800 */
[----:B------:R-:W3:Y:S04]  /*15c2b0*/  LDL.LU R29, [R1+0x5cc] ;  /* 0x0005cc00011d7983 */ /* 0x000ee80000300800 */
[----:B------:R-:W3:Y:S04]  /*15c2c0*/  LDL.LU R10, [R1+0x5c8] ;  /* 0x0005c800010a7983 */ /* 0x000ee80000300800 */
[----:B------:R-:W1:Y:S04]  /*15c2d0*/  LDS.128 R20, [R27] ;  /* 0x000000001b147984 */ /* 0x000e680000000c00 */
[----:B------:R-:W3:Y:S04]  /*15c2e0*/  LDL.LU R24, [R1+0x5c4] ;  /* 0x0005c40001187983 */ /* 0x000ee80000300800 */
[----:B0-----:R-:W-:Y:S04]  /*15c2f0*/  STL.64 [R1+0x600], R12 ;  /* 0x0006000c01007387 */ /* 0x001fe80000100a00 */
[----:B------:R0:W-:Y:S01]  /*15c300*/  STL.64 [R1+0x608], R14 ;  /* 0x0006080e01007387 */ /* 0x0001e20000100a00 */
[----:B------:R-:W-:Y:S06]  /*15c310*/  BAR.SYNC.DEFER_BLOCKING 0x0 ;  /* 0x0000000000007b1d */ /* 0x000fec0000010000 */
[----:B0-----:R-:W3:Y:S04]  /*15c320*/  LDL.LU R14, [R1+0x6408] ;  /* 0x00640800010e7983 */ /* 0x001ee80000300800 */
[----:B-1----:R-:W-:Y:S01]  /*15c330*/  STL [R1+0x5f0], R20 ;  /* 0x0005f01401007387 */ /* 0x002fe20000100800 */
[----:B------:R-:W-:-:S03]  /*15c340*/  IMAD.MOV.U32 R15, RZ, RZ, R21 ;  /* 0x000000ffff0f7224 */ /* 0x000fc600078e0015 */
[----:B------:R-:W-:Y:S04]  /*15c350*/  STL.64 [R1+0x5f8], R22 ;  /* 0x0005f81601007387 */ /* 0x000fe80000100a00 */
[----:B------:R-:W3:Y:S04]  /*15c360*/  LDL.LU R21, [R1+0x6404] ;  /* 0x0064040001157983 */ /* 0x000ee80000300800 */
[----:B------:R0:W-:Y:S04]  /*15c370*/  STL [R1+0x5e90], R15 ;  /* 0x005e900f01007387 */ /* 0x0001e80000100800 */
[----:B------:R1:W-:Y:S01]  /*15c380*/  STSM.16.M88.4 [R26], R16 ;  /* 0x000000101a007844 */ /* 0x0003e20000000200 */
[----:B--2---:R-:W-:Y:S01]  /*15c390*/  PRMT R13, R6, 0x5210, R5 ;  /* 0x00005210060d7816 */ /* 0x004fe20000000005 */
[----:B------:R-:W-:Y:S01]  /*15c3a0*/  BAR.SYNC.DEFER_BLOCKING 0x0 ;  /* 0x0000000000007b1d */ /* 0x000fe20000010000 */
[----:B---3--:R-:W-:-:S05]  /*15c3b0*/  PRMT R12, R21, 0x5210, R9 ;  /* 0x00005210150c7816 */ /* 0x008fca0000000009 */
[----:B------:R-:W2:Y:S01]  /*15c3c0*/  LDL.LU R21, [R1+0x2f4] ;  /* 0x0002f40001157983 */ /* 0x000ea20000300800 */
[----:B------:R-:W-:Y:S02]  /*15c3d0*/  PRMT R14, R14, 0x5210, R4 ;  /* 0x000052100e0e7816 */ /* 0x000fe40000000004 */
[----:B0-----:R-:W-:Y:S02]  /*15c3e0*/  PRMT R15, R7, 0x5210, R3 ;  /* 0x00005210070f7816 */ /* 0x001fe40000000003 */
[----:B------:R-:W-:Y:S02]  /*15c3f0*/  LOP3.LUT R8, R8, 0xffff, RZ, 0xc0, !PT ;  /* 0x0000ffff08087812 */ /* 0x000fe400078ec0ff */
[----:B----4-:R-:W-:Y:S02]  /*15c400*/  LOP3.LUT R9, R25, 0xffff, RZ, 0xc0, !PT ;  /* 0x0000ffff19097812 */ /* 0x010fe400078ec0ff */
[----:B-1----:R-:W-:Y:S02]  /*15c410*/  PRMT R19, R24, 0x4210, R8 ;  /* 0x0000421018137816 */ /* 0x002fe40000000008 */
[----:B------:R-:W-:-:S02]  /*15c420*/  LOP3.LUT R2, R2, 0xffff, RZ, 0xc0, !PT ;  /* 0x0000ffff02027812 */ /* 0x000fc400078ec0ff */
[----:B------:R-:W-:Y:S02]  /*15c430*/  LOP3.LUT R0, R0, 0xffff, RZ, 0xc0, !PT ;  /* 0x0000ffff00007812 */ /* 0x000fe400078ec0ff */
[----:B------:R-:W-:Y:S02]  /*15c440*/  PRMT R16, R28, 0x4210, R9 ;  /* 0x000042101c107816 */ /* 0x000fe40000000009 */
[----:B------:R-:W-:Y:S02]  /*15c450*/  PRMT R17, R29, 0x4210, R2 ;  /* 0x000042101d117816 */ /* 0x000fe40000000002 */
[----:B------:R-:W-:Y:S01]  /*15c460*/  PRMT R18, R10, 0x4210, R0 ;  /* 0x000042100a127816 */ /* 0x000fe20000000000 */
[----:B--2---:R-:W-:Y:S04]  /*15c470*/  STL [R1+0x6400], R21 ;  /* 0x0064001501007387 */ /* 0x004fe80000100800 */
[----:B------:R-:W0:Y:S01]  /*15c480*/  LDS.128 R20, [R27] ;  /* 0x000000001b147984 */ /* 0x000e220000000c00 */
[----:B------:R-:W-:Y:S06]  /*15c490*/  BAR.SYNC.DEFER_BLOCKING 0x0 ;  /* 0x0000000000007b1d */ /* 0x000fec0000010000 */
[----:B------:R-:W2:Y:S04]  /*15c4a0*/  LDL.LU R3, [R1+0x2f0] ;  /* 0x0002f00001037983 */ /* 0x000ea80000300800 */
[----:B------:R-:W3:Y:S04]  /*15c4b0*/  LDL.LU R4, [R1+0x2f8] ;  /* 0x0002f80001047983 */ /* 0x000ee80000300800 */
[----:B------:R-:W4:Y:S04]  /*15c4c0*/  LDL.LU R5, [R1+0x5110] ;  /* 0x0051100001057983 */ /* 0x000f280000300800 */
[----:B------:R-:W4:Y:S04]  /*15c4d0*/  LDL.LU R6, [R1+0x5108] ;  /* 0x0051080001067983 */ /* 0x000f280000300800 */
[----:B------:R-:W-:Y:S04]  /*15c4e0*/  STSM.16.M88.4 [R26], R12 ;  /* 0x0000000c1a007844 */ /* 0x000fe80000000200 */
[----:B------:R-:W4:Y:S04]  /*15c4f0*/  LDL.LU R7, [R1+0x50a0] ;  /* 0x0050a00001077983 */ /* 0x000f280000300800 */
[----:B------:R-:W4:Y:S04]  /*15c500*/  LDL.LU R25, [R1+0x509c] ;  /* 0x00509c0001197983 */ /* 0x000f280000300800 */
[----:B------:R-:W4:Y:S04]  /*15c510*/  LDL.LU R24, [R1+0x8bc] ;  /* 0x0008bc0001187983 */ /* 0x000f280000300800 */
[----:B0-----:R-:W-:Y:S04]  /*15c520*/  STL.64 [R1+0x5e0], R20 ;  /* 0x0005e01401007387 */ /* 0x001fe80000100a00 */
[----:B------:R-:W-:Y:S01]  /*15c530*/  STL.64 [R1+0x5e8], R22 ;  /* 0x0005e81601007387 */ /* 0x000fe20000100a00 */
[----:B------:R-:W-:Y:S06]  /*15c540*/  BAR.SYNC.DEFER_BLOCKING 0x0 ;  /* 0x0000000000007b1d */ /* 0x000fec0000010000 */
[----:B------:R-:W4:Y:S04]  /*15c550*/  LDL.LU R11, [R1+0x8dc] ;  /* 0x0008dc00010b7983 */ /* 0x000f280000300800 */
[----:B------:R-:W4:Y:S04]  /*15c560*/  LDL.LU R28, [R1+0x86c] ;  /* 0x00086c00011c7983 */ /* 0x000f280000300800 */
[----:B------:R-:W4:Y:S04]  /*15c570*/  LDL.LU R29, [R1+0x84c] ;  /* 0x00084c00011d7983 */ /* 0x000f280000300800 */
[----:B------:R-:W4:Y:S04]  /*15c580*/  LDL.LU R10, [R1+0x240] ;  /* 0x00024000010a7983 */ /* 0x000f280000300800 */
[----:B------:R-:W0:Y:S01]  /*15c590*/  LDS.128 R20, [R27] ;  /* 0x000000001b147984 */ /* 0x000e220000000c00 */
[----:B------:R-:W-:Y:S06]  /*15c5a0*/  BAR.SYNC.DEFER_BLOCKING 0x0 ;  /* 0x0000000000007b1d */ /* 0x000fec0000010000 */
[----:B0-----:R0:W-:Y:S04]  /*15c5b0*/  STL [R1+0x5d4], R21 ;  /* 0x0005d41501007387 */ /* 0x0011e80000100800 */
[----:B------:R-:W-:Y:S04]  /*15c5c0*/  STL [R1+0x5d8], R22 ;  /* 0x0005d81601007387 */ /* 0x000fe80000100800 */
[----:B0-----:R-:W4:Y:S01]  /*15c5d0*/  LDL.LU R21, [R1+0x6400] ;  /* 0x0064000001157983 */ /* 0x001f220000300800 */
[----:B------:R-:W-:-:S02]  /*15c5e0*/  IMAD.MOV.U32 R14, RZ, RZ, R23 ;  /* 0x000000ffff0e7224 */ /* 0x000fc400078e0017 */
[----:B------:R-:W-:Y:S01]  /*15c5f0*/  IMAD.MOV.U32 R15, RZ, RZ, R20 ;  /* 0x000000ffff0f7224 */ /* 0x000fe200078e0014 */
[----:B------:R2:W-:Y:S04]  /*15c600*/  STSM.16.M88.4 [R26], R16 ;  /* 0x000000101a007844 */ /* 0x0005e80000000200 */
[----:B------:R-:W-:Y:S04]  /*15c610*/  STL [R1+0x5e40], R14 ;  /* 0x005e400e01007387 */ /* 0x000fe80000100800 */
[----:B------:R4:W-:Y:S01]  /*15c620*/  STL [R1+0x5ee0], R15 ;  /* 0x005ee00f01007387 */ /* 0x0009e20000100800 */
[----:B--2---:R-:W-:-:S02]  /*15c630*/  PRMT R18, R3, 0x5210, R2 ;  /* 0x0000521003127816 */ /* 0x004fc40000000002 */
[----:B---3--:R-:W-:Y:S02]  /*15c640*/  PRMT R17, R4, 0x5210, R0 ;  /* 0x0000521004117816 */ /* 0x008fe40000000000 */
[----:B----4-:R-:W-:Y:S02]  /*15c650*/  LOP3.LUT R15, R5, 0xffff, RZ, 0xc0, !PT ;  /* 0x0000ffff050f7812 */ /* 0x010fe400078ec0ff */
[----:B------:R-:W2:Y:S04]  /*15c660*/  LDL.LU R5, [R1+0x304] ;  /* 0x0003040001057983 */ /* 0x000ea80000300800 */
[----:B------:R-:W3:Y:S04]  /*15c670*/  LDL.LU R4, [R1+0x300] ;  /* 0x0003000001047983 */ /* 0x000ee80000300800 */
[----:B------:R-:W4:Y:S04]  /*15c680*/  LDL.LU R3, [R1+0x2fc] ;  /* 0x0002fc0001037983 */ /* 0x000f280000300800 */
[----:B------:R-:W2:Y:S01]  /*15c690*/  LDL.LU R0, [R1+0x23c] ;  /* 0x00023c0001007983 */ /* 0x000ea20000300800 */
[----:B------:R-:W-:-:S03]  /*15c6a0*/  PRMT R20, R21, 0x5210, R9 ;  /* 0x0000521015147816 */ /* 0x000fc60000000009 */
[----:B------:R-:W2:Y:S01]  /*15c6b0*/  LDL.LU R21, [R1+0x5464] ;  /* 0x0054640001157983 */ /* 0x000ea20000300800 */
[----:B------:R-:W-:Y:S02]  /*15c6c0*/  LOP3.LUT R14, R6, 0xffff, RZ, 0xc0, !PT ;  /* 0x0000ffff060e7812 */ /* 0x000fe400078ec0ff */
[----:B------:R-:W-:Y:S02]  /*15c6d0*/  PRMT R16, R10, 0x5210, R8 ;  /* 0x000052100a107816 */ /* 0x000fe40000000008 */
[----:B------:R-:W-:Y:S02]  /*15c6e0*/  LOP3.LUT R12, R25, 0xffff, RZ, 0xc0, !PT ;  /* 0x0000ffff190c7812 */ /* 0x000fe400078ec0ff */
[----:B------:R-:W-:Y:S01]  /*15c6f0*/  LOP3.LUT R13, R7, 0xffff, RZ, 0xc0, !PT ;  /* 0x0000ffff070d7812 */ /* 0x000fe200078ec0ff */
[----:B------:R-:W-:Y:S01]  /*15c700*/  BAR.SYNC.DEFER_BLOCKING 0x0 ;  /* 0x0000000000007b1d */ /* 0x000fe20000010000 */
[----:B------:R-:W-:Y:S02]  /*15c710*/  PRMT R23, R29, 0x4210, R12 ;  /* 0x000042101d177816 */ /* 0x000fe4000000000c */
[----:B------:R-:W-:-:S03]  /*15c720*/  PRMT R22, R28, 0x4210, R13 ;  /* 0x000042101c167816 */ /* 0x000fc6000000000d */
[----:B--2---:R0:W-:Y:S04]  /*15c730*/  STL.64 [R1+0x63f0], R20 ;  /* 0x0063f01401007387 */ /* 0x0041e80000100a00 */
[----:B------:R-:W2:Y:S04]  /*15c740*/  LDL.LU R25, [R1+0x5460] ;  /* 0x0054600001197983 */ /* 0x000ea80000300800 */
[----:B------:R-:W3:Y:S01]  /*15c750*/  LDL.LU R2, [R1+0x541c] ;  /* 0x00541c0001027983 */ /* 0x000ee20000300800 */
[----:B0-----:R-:W-:-:S03]  /*15c760*/  PRMT R21, R11, 0x4210, R14 ;  /* 0x000042100b157816 */ /* 0x001fc6000000000e */
[----:B------:R-:W3:Y:S04]  /*15c770*/  LDL.LU R6, [R1+0x5418] ;  /* 0x0054180001067983 */ /* 0x000ee80000300800 */
[----:B------:R-:W0:Y:S01]  /*15c780*/  LDS.128 R8, [R27] ;  /* 0x000000001b087984 */ /* 0x000e220000000c00 */
[----:B------:R-:W-:-:S03]  /*15c790*/  PRMT R20, R24, 0x4210, R15 ;  /* 0x0000421018147816 */ /* 0x000fc6000000000f */
[----:B------:R-:W3:Y:S04]  /*15c7a0*/  LDL.LU R7, [R1+0x94c] ;  /* 0x00094c0001077983 */ /* 0x000ee80000300800 */
[----:B------:R-:W3:Y:S01]  /*15c7b0*/  LDL.LU R24, [R1+0x93c] ;  /* 0x00093c0001187983 */ /* 0x000ee20000300800 */
[----:B------:R-:W-:Y:S06]  /*15c7c0*/  BAR.SYNC.DEFER_BLOCKING 0x0 ;  /* 0x0000000000007b1d */ /* 0x000fec0000010000 */
[----:B0-----:R-:W-:Y:S04]  /*15c7d0*/  STL [R1+0x5c0], R8 ;  /* 0x0005c00801007387 */ /* 0x001fe80000100800 */
[----:B------:R0:W-:Y:S02]  /*15c7e0*/  STL.64 [R1+0x5c8], R10 ;  /* 0x0005c80a01007387 */ /* 0x0001e40000100a00 */
[----:B0-----:R-:W-:-:S02]  /*15c7f0*/  IMAD.MOV.U32 R10, RZ, RZ, R9 ;  /* 0x000000ffff0a7224 */ /* 0x001fc400078e0009 */
[----:B------:R-:W3:Y:S04]  /*15c800*/  LDL.LU R11, [R1+0x63fc] ;  /* 0x0063fc00010b7983 */ /* 0x000ee80000300800 */
[----:B------:R-:W3:Y:S04]  /*15c810*/  LDL.LU R9, [R1+0x63f8] ;  /* 0x0063f80001097983 */ /* 0x000ee80000300800 */
[----:B------:R-:W-:Y:S01]  /*15c820*/  STSM.16.M88.4 [R26], R20 ;  /* 0x000000141a007844 */ /* 0x000fe20000000200 */
[----:B------:R-:W-:Y:S06]  /*15c830*/  BAR.SYNC.DEFER_BLOCKING 0x0 ;  /* 0x0000000000007b1d */ /* 0x000fec0000010000 */
[----:B------:R-:W0:Y:S04]  /*15c840*/  LDS.128 R20, [R27] ;  /* 0x000000001b147984 */ /* 0x000e280000000c00 */
[----:B------:R-:W-:Y:S04]  /*15c850*/  STL [R1+0x5e1c], R10 ;  /* 0x005e1c0a01007387 */ /* 0x000fe80000100800 */
[----:B0-----:R0:W-:Y:S04]  /*15c860*/  STL.64 [R1+0x5b0], R20 ;  /* 0x0005b01401007387 */ /* 0x0011e80000100a00 */
[----:B------:R1:W-:Y:S04]  /*15c870*/  STL [R1+0x5b8], R22 ;  /* 0x0005b81601007387 */ /* 0x0003e80000100800 */
[----:B0-----:R-:W3:Y:S01]  /*15c880*/  LDL.LU.64 R20, [R1+0x63f0] ;  /* 0x0063f00001147983 */ /* 0x001ee20000300a00 */
[----:B------:R-:W-:-:S03]  /*15c890*/  IMAD.MOV.U32 R8, RZ, RZ, R23 ;  /* 0x000000ffff087224 */ /* 0x000fc600078e0017 */
[----:B------:R-:W3:Y:S01]  /*15c8a0*/  LDL.LU R19, [R1+0x91c] ;  /* 0x00091c0001137983 */ /* 0x000ee20000300800 */
[----:B------:R-:W-:-:S03]  /*15c8b0*/  PRMT R5, R5, 0x5210, R15 ;  /* 0x0000521005057816 */ /* 0x000fc6000000000f */
[----:B------:R-:W3:Y:S01]  /*15c8c0*/  LDL.LU R29, [R1+0x8fc] ;  /* 0x0008fc00011d7983 */ /* 0x000ee20000300800 */
[----:B----4-:R-:W-:-:S03]  /*15c8d0*/  PRMT R3, R3, 0x5210, R13 ;  /* 0x0000521003037816 */ /* 0x010fc6000000000d */
[----:B------:R-:W-:Y:S01]  /*15c8e0*/  STL [R1+0x5de8], R8 ;  /* 0x005de80801007387 */ /* 0x000fe20000100800 */
[----:B--2---:R-:W-:-:S03]  /*15c8f0*/  LOP3.LUT R15, R25, 0xffff, RZ, 0xc0, !PT ;  /* 0x0000ffff190f7812 */ /* 0x004fc600078ec0ff */
[----:B---3--:R-:W-:Y:S04]  /*15c900*/  STL [R1+0x63ec], R11 ;  /* 0x0063ec0b01007387 */ /* 0x008fe80000100800 */
[----:B------:R0:W-:Y:S04]  /*15c910*/  STL [R1+0x63e8], R9 ;  /* 0x0063e80901007387 */ /* 0x0001e80000100800 */
[----:B------:R-:W2:Y:S04]  /*15c920*/  LDL.LU R25, [R1+0x30c] ;  /* 0x00030c0001197983 */ /* 0x000ea80000300800 */
[----:B------:R-:W3:Y:S04]  /*15c930*/  LDL.LU R13, [R1+0x308] ;  /* 0x00030800010d7983 */ /* 0x000ee80000300800 */
[----:B-1----:R-:W4:Y:S04]  /*15c940*/  LDL.LU R22, [R1+0x310] ;  /* 0x0003100001167983 */ /* 0x002f280000300800 */
[----:B------:R-:W4:Y:S01]  /*15c950*/  LDL.LU R23, [R1+0x5134] ;  /* 0x0051340001177983 */ /* 0x000f220000300800 */
[----:B0-----:R-:W-:-:S02]  /*15c960*/  IMAD.MOV.U32 R9, RZ, RZ, R18 ;  /* 0x000000ffff097224 */ /* 0x001fc400078e0012 */
[----:B------:R-:W-:Y:S02]  /*15c970*/  IMAD.MOV.U32 R10, RZ, RZ, R17 ;  /* 0x000000ffff0a7224 */ /* 0x000fe400078e0011 */
[----:B------:R-:W-:Y:S01]  /*15c980*/  IMAD.MOV.U32 R11, RZ, RZ, R16 ;  /* 0x000000ffff0b7224 */ /* 0x000fe200078e0010 */
[----:B------:R-:W-:Y:S02]  /*15c990*/  PRMT R0, R0, 0x5210, R12 ;  /* 0x0000521000007816 */ /* 0x000fe4000000000c */
[----:B------:R-:W-:Y:S01]  /*15c9a0*/  PRMT R4, R4, 0x5210, R14 ;  /* 0x0000521004047816 */ /* 0x000fe2000000000e */
[----:B------:R-:W-:Y:S01]  /*15c9b0*/  IMAD.MOV.U32 R8, RZ, RZ, R20 ;  /* 0x000000ffff087224 */ /* 0x000fe200078e0014 */
[----:B------:R-:W-:Y:S06]  /*15c9c0*/  BAR.SYNC.DEFER_BLOCKING 0x0 ;  /* 0x0000000000007b1d */ /* 0x000fec0000010000 */
[----:B------:R-:W-:Y:S02]  /*15c9d0*/  STSM.16.M88.4 [R26], R8 ;  /* 0x000000081a007844 */ /* 0x000fe40000000200 */
[----:B------:R-:W-:Y:S06]  /*15c9e0*/  BAR.SYNC.DEFER_BLOCKING 0x0 ;  /* 0x0000000000007b1d */ /* 0x000fec0000010000 */
[----:B------:R-:W0:Y:S01]  /*15c9f0*/  LDS.128 R8, [R27] ;  /* 0x000000001b087984 */ /* 0x000e220000000c00 */
[----:B------:R-:W-:Y:S01]  /*15ca00*/  LOP3.LUT R12, R21, 0xffff, RZ, 0xc0, !PT ;  /* 0x0000ffff150c7812 */ /* 0x000fe200078ec0ff */
[----:B------:R-:W-:Y:S01]  /*15ca10*/  IMAD.MOV.U32 R21, RZ, RZ, R4 ;  /* 0x000000ffff157224 */ /* 0x000fe200078e0004 */
[----:B------:R-:W-:Y:S01]  /*15ca20*/  LOP3.LUT R14, R2, 0xffff, RZ, 0xc0, !PT ;  /* 0x0000ffff020e7812 */ /* 0x000fe200078ec0ff */
[----:B------:R-:W-:Y:S01]  /*15ca30*/  IMAD.MOV.U32 R20, RZ, RZ, R5 ;  /* 0x000000ffff147224 */ /* 0x000fe200078e0005 */
[----:B------:R-:W-:-:S02]  /*15ca40*/  LOP3.LUT R2, R6, 0xffff, RZ, 0xc0, !PT ;  /* 0x0000ffff06027812 */ /* 0x000fc400078ec0ff */
[----:B------:R-:W-:Y:S02]  /*15ca50*/  PRMT R16, R7, 0x4210, R12 ;  /* 0x0000421007107816 */ /* 0x000fe4000000000c */
[----:B------:R-:W-:Y:S01]  /*15ca60*/  PRMT R17, R24, 0x4210, R15 ;  /* 0x0000421018117816 */ /* 0x000fe2000000000f */
[----:B----4-:R1:W-:Y:S04]  /*15ca70*/  STL.64 [R1+0x63e0], R22 ;  /* 0x0063e01601007387 */ /* 0x0103e80000100a00 */
[----:B------:R-:W4:Y:S01]  /*15ca80*/  LDL.LU R28, [R1+0x5130] ;  /* 0x00513000011c7983 */ /* 0x000f220000300800 */
[----:B-1----:R-:W-:Y:S02]  /*15ca90*/  IMAD.MOV.U32 R23, RZ, RZ, R0 ;  /* 0x000000ffff177224 */ /* 0x002fe400078e0000 */
[----:B------:R-:W-:Y:S01]  /*15caa0*/  IMAD.MOV.U32 R22, RZ, RZ, R3 ;  /* 0x000000ffff167224 */ /* 0x000fe200078e0003 */
[----:B------:R-:W2:Y:S04]  /*15cab0*/  LDL.LU R0, [R1+0x50c4] ;  /* 0x0050c40001007983 */ /* 0x000ea80000300800 */
[----:B------:R-:W2:Y:S04]  /*15cac0*/  LDL.LU R3, [R1+0x50c0] ;  /* 0x0050c00001037983 */ /* 0x000ea80000300800 */
[----:B------:R-:W2:Y:S04]  /*15cad0*/  LDL.LU R4, [R1+0x26ec] ;  /* 0x0026ec0001047983 */ /* 0x000ea80000300800 */
[----:B------:R-:W2:Y:S04]  /*15cae0*/  LDL.LU R5, [R1+0x26e8] ;  /* 0x0026e80001057983 */ /* 0x000ea80000300800 */
[----:B------:R-:W2:Y:S04]  /*15caf0*/  LDL.LU R6, [R1+0x26dc] ;  /* 0x0026dc0001067983 */ /* 0x000ea80000300800 */
[----:B------:R-:W2:Y:S04]  /*15cb00*/  LDL.LU R7, [R1+0x26d8] ;  /* 0x0026d80001077983 */ /* 0x000ea80000300800 */
[----:B------:R-:W2:Y:S04]  /*15cb10*/  LDL.LU R24, [R1+0x238] ;  /* 0x0002380001187983 */ /* 0x000ea80000300800 */
[----:B0-----:R-:W-:Y:S04]  /*15cb20*/  STL [R1+0x5a4], R9 ;  /* 0x0005a40901007387 */ /* 0x001fe80000100800 */
[----:B------:R0:W-:Y:S01]  /*15cb30*/  STL.64 [R1+0x5a8], R10 ;  /* 0x0005a80a01007387 */ /* 0x0001e20000100a00 */
[----:B------:R-:W-:Y:S06]  /*15cb40*/  BAR.SYNC.DEFER_BLOCKING 0x0 ;  /* 0x0000000000007b1d */ /* 0x000fec0000010000 */
[----:B0-----:R-:W2:Y:S04]  /*15cb50*/  LDL.LU R11, [R1+0x63ec] ;  /* 0x0063ec00010b7983 */ /* 0x001ea80000300800 */
[----:B------:R-:W3:Y:S04]  /*15cb60*/  LDL.LU R9, [R1+0x63e8] ;  /* 0x0063e80001097983 */ /* 0x000ee80000300800 */
[----:B------:R-:W-:Y:S01]  /*15cb70*/  STSM.16.M88.4 [R26], R20 ;  /* 0x000000141a007844 */ /* 0x000fe20000000200 */
[----:B------:R-:W-:Y:S06]  /*15cb80*/  BAR.SYNC.DEFER_BLOCKING 0x0 ;  /* 0x0000000000007b1d */ /* 0x000fec0000010000 */
[----:B------:R-:W0:Y:S01]  /*15cb90*/  LDS.128 R20, [R27] ;  /* 0x000000001b147984 */ /* 0x000e220000000c00 */
[----:B------:R-:W-:Y:S01]  /*15cba0*/  IMAD.MOV.U32 R10, RZ, RZ, R8 ;  /* 0x000000ffff0a7224 */ /* 0x000fe200078e0008 */
[----:B------:R-:W-:-:S02]  /*15cbb0*/  PRMT R18, R19, 0x4210, R14 ;  /* 0x0000421013127816 */ /* 0x000fc4000000000e */
[----:B------:R-:W-:Y:S01]  /*15cbc0*/  PRMT R19, R29, 0x4210, R2 ;  /* 0x000042101d137816 */ /* 0x000fe20000000002 */
[----:B------:R-:W-:Y:S01]  /*15cbd0*/  BAR.SYNC.DEFER_BLOCKING 0x0 ;  /* 0x0000000000007b1d */ /* 0x000fe20000010000 */
[----:B0-----:R-:W-:-:S05]  /*15cbe0*/  IMAD.MOV.U32 R8, RZ, RZ, R22 ;  /* 0x000000ffff087224 */ /* 0x001fca00078e0016 */
[----:B------:R-:W-:Y:S04]  /*15cbf0*/  STL.64 [R1+0x590], R20 ;  /* 0x0005901401007387 */ /* 0x000fe80000100a00 */
[----:B------:R0:W-:Y:S04]  /*15cc00*/  STL [R1+0x59c], R23 ;  /* 0x00059c1701007387 */ /* 0x0001e80000100800 */
[----:B0-----:R-:W4:Y:S04]  /*15cc10*/  LDL.LU.64 R22, [R1+0x63e0] ;  /* 0x0063e00001167983 */ /* 0x001f280000300a00 */
[----:B------:R0:W-:Y:S04]  /*15cc20*/  STL [R1+0x5e68], R8 ;  /* 0x005e680801007387 */ /* 0x0001e80000100800 */
[----:B--2---:R-:W-:Y:S04]  /*15cc30*/  STL.64 [R1+0x6050], R10 ;  /* 0x0060500a01007387 */ /* 0x004fe80000100a00 */
[----:B---3--:R4:W-:Y:S04]  /*15cc40*/  STL [R1+0x6048], R9 ;  /* 0x0060480901007387 */ /* 0x0089e80000100800 */
[----:B------:R-:W2:Y:S04]  /*15cc50*/  LDL.LU R29, [R1+0x314] ;  /* 0x00031400011d7983 */ /* 0x000ea80000300800 */
[----:B------:R-:W3:Y:S04]  /*15cc60*/  LDL.LU R21, [R1+0x31c] ;  /* 0x00031c0001157983 */ /* 0x000ee80000300800 */
[----:B------:R1:W-:Y:S01]  /*15cc70*/  STSM.16.M88.4 [R26], R16 ;  /* 0x000000101a007844 */ /* 0x0003e20000000200 */
[----:B0-----:R-:W-:-:S02]  /*15cc80*/  LOP3.LUT R8, R0, 0xffff, RZ, 0xc0, !PT ;  /* 0x0000ffff00087812 */ /* 0x001fc400078ec0ff */
[----:B----4-:R-:W-:Y:S02]  /*15cc90*/  LOP3.LUT R9, R28, 0xffff, RZ, 0xc0, !PT ;  /* 0x0000ffff1c097812 */ /* 0x010fe400078ec0ff */
[----:B------:R-:W-:Y:S02]  /*15cca0*/  LOP3.LUT R0, R3, 0xffff, RZ, 0xc0, !PT ;  /* 0x0000ffff03007812 */ /* 0x000fe400078ec0ff */
[----:B-1----:R-:W-:Y:S02]  /*15ccb0*/  PRMT R17, R5, 0x4210, R9 ;  /* 0x0000421005117816 */ /* 0x002fe40000000009 */
[----:B------:R-:W-:Y:S02]  /*15ccc0*/  PRMT R18, R6, 0x4210, R8 ;  /* 0x0000421006127816 */ /* 0x000fe40000000008 */
[----:B------:R-:W-:Y:S02]  /*15ccd0*/  PRMT R19, R7, 0x4210, R0 ;  /* 0x0000421007137816 */ /* 0x000fe40000000000 */
[----:B------:R-:W-:-:S02]  /*15cce0*/  PRMT R14, R22, 0x5210, R14 ;  /* 0x00005210160e7816 */ /* 0x000fc4000000000e */
[----:B------:R-:W-:-:S04]  /*15ccf0*/  LOP3.LUT R10, R23, 0xffff, RZ, 0xc0, !PT ;  /* 0x0000ffff170a7812 */ /* 0x000fc800078ec0ff */
[----:B------:R-:W-:Y:S01]  /*15cd00*/  PRMT R16, R4, 0x4210, R10 ;  /* 0x0000421004107816 */ /* 0x000fe2000000000a */
[----:B------:R-:W-:Y:S01]  /*15cd10*/  BAR.SYNC.DEFER_BLOCKING 0x0 ;  /* 0x0000000000007b1d */ /* 0x000fe20000010000 */
[----:B------:R-:W-:Y:S02]  /*15cd20*/  PRMT R12, R25, 0x5210, R12 ;  /* 0x00005210190c7816 */ /* 0x000fe4000000000c */
[----:B------:R-:W-:Y:S02]  /*15cd30*/  PRMT R13, R13, 0x5210, R15 ;  /* 0x000052100d0d7816 */ /* 0x000fe4000000000f */
        /* <DEDUP_REMOVED lines=12> */
[----:B------:R-:W1:Y:S01]  /*15ce00*/  LDS.128 R16, [R27] ;  /* 0x000000001b107984 */ /* 0x000e620000000c00 */
[----:B------:R-:W-:Y:S06]  /*15ce10*/  BAR.SYNC.DEFER_BLOCKING 0x0 ;  /* 0x0000000000007b1d */ /* 0x000fec0000010000 */
[----:B0-----:R0:W-:Y:S04]  /*15ce20*/  STL.64 [R1+0x580], R20 ;  /* 0x0005801401007387 */ /* 0x0011e80000100a00 */
[----:B------:R2:W-:Y:S04]  /*15ce30*/  STL.64 [R1+0x588], R22 ;  /* 0x0005881601007387 */ /* 0x0005e80000100a00 */
[----:B0-----:R-:W3:Y:S04]  /*15ce40*/  LDL.LU R21, [R1+0x63dc] ;  /* 0x0063dc0001157983 */ /* 0x001ee80000300800 */
[----:B--2---:R-:W2:Y:S04]  /*15ce50*/  LDL.LU R22, [R1+0x270c] ;  /* 0x00270c0001167983 */ /* 0x004ea80000300800 */
[----:B------:R-:W2:Y:S04]  /*15ce60*/  LDL.LU R23, [R1+0x2708] ;  /* 0x0027080001177983 */ /* 0x000ea80000300800 */
[----:B------:R-:W2:Y:S04]  /*15ce70*/  LDL.LU R6, [R1+0x2704] ;  /* 0x0027040001067983 */ /* 0x000ea80000300800 */
[----:B------:R-:W2:Y:S04]  /*15ce80*/  LDL.LU R7, [R1+0x2700] ;  /* 0x0027000001077983 */ /* 0x000ea80000300800 */
[----:B-1----:R-:W-:Y:S04]  /*15ce90*/  STL.64 [R1+0x570], R16 ;  /* 0x0005701001007387 */ /* 0x002fe80000100a00 */
[----:B------:R0:W-:Y:S04]  /*15cea0*/  STSM.16.M88.4 [R26], R12 ;  /* 0x0000000c1a007844 */ /* 0x0001e80000000200 */
[----:B------:R-:W-:Y:S04]  /*15ceb0*/  STL.64 [R1+0x578], R18 ;  /* 0x0005781201007387 */ /* 0x000fe80000100a00 */
[----:B0-----:R-:W2:Y:S04]  /*15cec0*/  LDL.LU R12, [R1+0x320] ;  /* 0x00032000010c7983 */ /* 0x001ea80000300800 */
[----:B------:R-:W2:Y:S01]  /*15ced0*/  LDL.LU R13, [R1+0x328] ;  /* 0x00032800010d7983 */ /* 0x000ea20000300800 */
[----:B------:R-:W-:Y:S01]  /*15cee0*/  PRMT R10, R29, 0x5210, R10 ;  /* 0x000052101d0a7816 */ /* 0x000fe2000000000a */
[----:B------:R-:W-:Y:S01]  /*15cef0*/  BAR.SYNC.DEFER_BLOCKING 0x0 ;  /* 0x0000000000007b1d */ /* 0x000fe20000010000 */
[----:B---3--:R-:W-:-:S05]  /*15cf00*/  PRMT R9, R21, 0x5210, R9 ;  /* 0x0000521015097816 */ /* 0x008fca0000000009 */
[----:B--2---:R0:W-:Y:S04]  /*15cf10*/  STL.64 [R1+0x63d0], R12 ;  /* 0x0063d00c01007387 */ /* 0x0041e80000100a00 */
[----:B------:R-:W2:Y:S04]  /*15cf20*/  LDL.LU R28, [R1+0x324] ;  /* 0x00032400011c7983 */ /* 0x000ea80000300800 */
[----:B------:R-:W3:Y:S04]  /*15cf30*/  LDL.LU R29, [R1+0x515c] ;  /* 0x00515c00011d7983 */ /* 0x000ee80000300800 */
[----:B------:R-:W2:Y:S01]  /*15cf40*/  LDL.LU R21, [R1+0x5158] ;  /* 0x0051580001157983 */ /* 0x000ea20000300800 */
[----:B0-----:R-:W-:Y:S01]  /*15cf50*/  IMAD.MOV.U32 R12, RZ, RZ, R10 ;  /* 0x000000ffff0c7224 */ /* 0x001fe200078e000a */
[----:B------:R-:W-:Y:S01]  /*15cf60*/  LOP3.LUT R10, R3, 0xffff, RZ, 0xc0, !PT ;  /* 0x0000ffff030a7812 */ /* 0x000fe200078ec0ff */
[----:B------:R-:W-:Y:S01]  /*15cf70*/  IMAD.MOV.U32 R13, RZ, RZ, R9 ;  /* 0x000000ffff0d7224 */ /* 0x000fe200078e0009 */
[----:B------:R-:W-:-:S02]  /*15cf80*/  LOP3.LUT R9, R4, 0xffff, RZ, 0xc0, !PT ;  /* 0x0000ffff04097812 */ /* 0x000fc400078ec0ff */
[----:B------:R-:W-:Y:S02]  /*15cf90*/  PRMT R16, R22, 0x4210, R10 ;  /* 0x0000421016107816 */ /* 0x000fe4000000000a */
[----:B------:R-:W-:Y:S02]  /*15cfa0*/  PRMT R17, R23, 0x4210, R9 ;  /* 0x0000421017117816 */ /* 0x000fe40000000009 */
[----:B------:R-:W-:Y:S02]  /*15cfb0*/  PRMT R8, R25, 0x5210, R8 ;  /* 0x0000521019087816 */ /* 0x000fe40000000008 */
[----:B----4-:R-:W-:-:S03]  /*15cfc0*/  PRMT R15, R2, 0x5210, R0 ;  /* 0x00005210020f7816 */ /* 0x010fc60000000000 */
[----:B------:R-:W-:Y:S01]  /*15cfd0*/  IMAD.MOV.U32 R14, RZ, RZ, R8 ;  /* 0x000000ffff0e7224 */ /* 0x000fe200078e0008 */
[----:B------:R-:W-:Y:S02]  /*15cfe0*/  LOP3.LUT R8, R5, 0xffff, RZ, 0xc0, !PT ;  /* 0x0000ffff05087812 */ /* 0x000fe400078ec0ff */
[----:B------:R-:W-:Y:S02]  /*15cff0*/  LOP3.LUT R0, R24, 0xffff, RZ, 0xc0, !PT ;  /* 0x0000ffff18007812 */ /* 0x000fe400078ec0ff */
[----:B------:R-:W-:Y:S02]  /*15d000*/  PRMT R18, R6, 0x4210, R8 ;  /* 0x0000421006127816 */ /* 0x000fe40000000008 */
[----:B------:R-:W-:Y:S01]  /*15d010*/  PRMT R19, R7, 0x4210, R0 ;  /* 0x0000421007137816 */ /* 0x000fe20000000000 */
[----:B--2---:R-:W-:Y:S04]  /*15d020*/  STL [R1+0x63d8], R21 ;  /* 0x0063d81501007387 */ /* 0x004fe80000100800 */
[----:B------:R-:W0:Y:S01]  /*15d030*/  LDS.128 R20, [R27] ;  /* 0x000000001b147984 */ /* 0x000e220000000c00 */
[----:B------:R-:W-:Y:S06]  /*15d040*/  BAR.SYNC.DEFER_BLOCKING 0x0 ;  /* 0x0000000000007b1d */ /* 0x000fec0000010000 */
[----:B------:R-:W2:Y:S04]  /*15d050*/  LDL.LU R25, [R1+0x50dc] ;  /* 0x0050dc0001197983 */ /* 0x000ea80000300800 */
[----:B------:R-:W4:Y:S04]  /*15d060*/  LDL.LU R2, [R1+0x50d8] ;  /* 0x0050d80001027983 */ /* 0x000f280000300800 */
[----:B------:R-:W2:Y:S04]  /*15d070*/  LDL.LU R3, [R1+0x272c] ;  /* 0x00272c0001037983 */ /* 0x000ea80000300800 */
[----:B------:R-:W2:Y:S04]  /*15d080*/  LDL.LU R4, [R1+0x2728] ;  /* 0x0027280001047983 */ /* 0x000ea80000300800 */
[----:B------:R-:W-:Y:S01]  /*15d090*/  STSM.16.M88.4 [R26], R12 ;  /* 0x0000000c1a007844 */ /* 0x000fe20000000200 */
[----:B------:R-:W-:Y:S06]  /*15d0a0*/  BAR.SYNC.DEFER_BLOCKING 0x0 ;  /* 0x0000000000007b1d */ /* 0x000fec0000010000 */
[----:B------:R-:W2:Y:S04]  /*15d0b0*/  LDL.LU R5, [R1+0x271c] ;  /* 0x00271c0001057983 */ /* 0x000ea80000300800 */
[----:B------:R-:W2:Y:S04]  /*15d0c0*/  LDL.LU R24, [R1+0x2718] ;  /* 0x0027180001187983 */ /* 0x000ea80000300800 */
[----:B------:R-:W2:Y:S04]  /*15d0d0*/  LDL.LU R6, [R1+0x230] ;  /* 0x0002300001067983 */ /* 0x000ea80000300800 */
[----:B------:R-:W1:Y:S04]  /*15d0e0*/  LDS.128 R12, [R27] ;  /* 0x000000001b0c7984 */ /* 0x000e680000000c00 */
[----:B0-----:R0:W-:Y:S04]  /*15d0f0*/  STL.64 [R1+0x560], R20 ;  /* 0x0005601401007387 */ /* 0x0011e80000100a00 */
[----:B------:R-:W-:Y:S01]  /*15d100*/  STL.64 [R1+0x568], R22 ;  /* 0x0005681601007387 */ /* 0x000fe20000100a00 */
[----:B------:R-:W-:Y:S06]  /*15d110*/  BAR.SYNC.DEFER_BLOCKING 0x0 ;  /* 0x0000000000007b1d */ /* 0x000fec0000010000 */
[----:B0-----:R-:W2:Y:S04]  /*15d120*/  LDL.LU R21, [R1+0x63d8] ;  /* 0x0063d80001157983 */ /* 0x001ea80000300800 */
[----:B-1----:R0:W-:Y:S01]  /*15d130*/  STL [R1+0x550], R12 ;  /* 0x0005500c01007387 */ /* 0x0021e20000100800 */
[----:B------:R-:W-:-:S03]  /*15d140*/  IMAD.MOV.U32 R7, RZ, RZ, R13 ;  /* 0x000000ffff077224 */ /* 0x000fc600078e000d */
[----:B------:R-:W-:Y:S04]  /*15d150*/  STL.64 [R1+0x558], R14 ;  /* 0x0005580e01007387 */ /* 0x000fe80000100a00 */
[----:B0-----:R-:W2:Y:S04]  /*15d160*/  LDL.LU.64 R12, [R1+0x63d0] ;  /* 0x0063d000010c7983 */ /* 0x001ea80000300a00 */
[----:B------:R-:W-:Y:S04]  /*15d170*/  STL [R1+0x63c8], R7 ;  /* 0x0063c80701007387 */ /* 0x000fe80000100800 */
[----:B------:R2:W-:Y:S04]  /*15d180*/  STSM.16.M88.4 [R26], R16 ;  /* 0x000000101a007844 */ /* 0x0005e80000000200 */
[----:B------:R-:W3:Y:S01]  /*15d190*/  LDL.LU R23, [R1+0x32c] ;  /* 0x00032c0001177983 */ /* 0x000ee20000300800 */
[----:B--2---:R-:W-:-:S02]  /*15d1a0*/  PRMT R16, R12, 0x5210, R10 ;  /* 0x000052100c107816 */ /* 0x004fc4000000000a */
[----:B------:R-:W-:Y:S01]  /*15d1b0*/  PRMT R17, R13, 0x5210, R9 ;  /* 0x000052100d117816 */ /* 0x000fe20000000009 */
[----:B------:R-:W2:Y:S04]  /*15d1c0*/  LDL.LU R12, [R1+0x334] ;  /* 0x00033400010c7983 */ /* 0x000ea80000300800 */
[----:B------:R-:W2:Y:S01]  /*15d1d0*/  LDL.LU R13, [R1+0x330] ;  /* 0x00033000010d7983 */ /* 0x000ea20000300800 */
[----:B------:R-:W-:Y:S02]  /*15d1e0*/  LOP3.LUT R9, R21, 0xffff, RZ, 0xc0, !PT ;  /* 0x0000ffff15097812 */ /* 0x000fe400078ec0ff */
[----:B------:R-:W-:Y:S02]  /*15d1f0*/  LOP3.LUT R10, R25, 0xffff, RZ, 0xc0, !PT ;  /* 0x0000ffff190a7812 */ /* 0x000fe400078ec0ff */
[----:B------:R-:W-:-:S02]  /*15d200*/  PRMT R19, R6, 0x5210, R0 ;  /* 0x0000521006137816 */ /* 0x000fc40000000000 */
[----:B------:R-:W-:Y:S02]  /*15d210*/  PRMT R14, R5, 0x4210, R10 ;  /* 0x00004210050e7816 */ /* 0x000fe4000000000a */
[----:B------:R-:W-:Y:S01]  /*15d220*/  PRMT R18, R28, 0x5210, R8 ;  /* 0x000052101c127816 */ /* 0x000fe20000000008 */
[----:B------:R-:W-:Y:S01]  /*15d230*/  BAR.SYNC.DEFER_BLOCKING 0x0 ;  /* 0x0000000000007b1d */ /* 0x000fe20000010000 */
[----:B----4-:R-:W-:Y:S02]  /*15d240*/  LOP3.LUT R8, R2, 0xffff, RZ, 0xc0, !PT ;  /* 0x0000ffff02087812 */ /* 0x010fe400078ec0ff */
[----:B---3--:R-:W-:Y:S02]  /*15d250*/  LOP3.LUT R11, R29, 0xffff, RZ, 0xc0, !PT ;  /* 0x0000ffff1d0b7812 */ /* 0x008fe400078ec0ff */
[----:B------:R-:W-:Y:S01]  /*15d260*/  PRMT R15, R24, 0x4210, R8 ;  /* 0x00004210180f7816 */ /* 0x000fe20000000008 */
[----:B--2---:R0:W-:Y:S04]  /*15d270*/  STL.64 [R1+0x63c0], R12 ;  /* 0x0063c00c01007387 */ /* 0x0041e80000100a00 */
[----:B------:R-:W2:Y:S04]  /*15d280*/  LDL.LU R25, [R1+0x22c] ;  /* 0x00022c0001197983 */ /* 0x000ea80000300800 */
[----:B------:R-:W3:Y:S01]  /*15d290*/  LDL.LU R28, [R1+0x5490] ;  /* 0x00549000011c7983 */ /* 0x000ee20000300800 */
[----:B0-----:R-:W-:-:S03]  /*15d2a0*/  PRMT R13, R4, 0x4210, R9 ;  /* 0x00004210040d7816 */ /* 0x001fc60000000009 */
[----:B------:R-:W4:Y:S04]  /*15d2b0*/  LDL.LU R29, [R1+0x548c] ;  /* 0x00548c00011d7983 */ /* 0x000f280000300800 */
[----:B------:R-:W0:Y:S04]  /*15d2c0*/  LDS.128 R4, [R27] ;  /* 0x000000001b047984 */ /* 0x000e280000000c00 */
[----:B------:R-:W2:Y:S04]  /*15d2d0*/  LDL.LU R2, [R1+0x5444] ;  /* 0x0054440001027983 */ /* 0x000ea80000300800 */
[----:B------:R-:W2:Y:S04]  /*15d2e0*/  LDL.LU R24, [R1+0x5440] ;  /* 0x0054400001187983 */ /* 0x000ea80000300800 */
[----:B------:R-:W2:Y:S04]  /*15d2f0*/  LDL.LU R21, [R1+0x273c] ;  /* 0x00273c0001157983 */ /* 0x000ea80000300800 */
[----:B0-----:R-:W-:Y:S04]  /*15d300*/  STL [R1+0x544], R5 ;  /* 0x0005440501007387 */ /* 0x001fe80000100800 */
[----:B------:R0:W-:Y:S04]  /*15d310*/  STL.64 [R1+0x548], R6 ;  /* 0x0005480601007387 */ /* 0x0001e80000100a00 */
[----:B0-----:R-:W2:Y:S01]  /*15d320*/  LDL.LU R7, [R1+0x63c8] ;  /* 0x0063c80001077983 */ /* 0x001ea20000300800 */
[----:B------:R-:W-:Y:S01]  /*15d330*/  PRMT R12, R3, 0x4210, R11 ;  /* 0x00004210030c7816 */ /* 0x000fe2000000000b */
[----:B------:R-:W-:Y:S01]  /*15d340*/  BAR.SYNC.DEFER_BLOCKING 0x0 ;  /* 0x0000000000007b1d */ /* 0x000fe20000010000 */
[----:B------:R-:W-:-:S05]  /*15d350*/  IMAD.MOV.U32 R6, RZ, RZ, R4 ;  /* 0x000000ffff067224 */ /* 0x000fca00078e0004 */
[----:B------:R-:W3:Y:S04]  /*15d360*/  LDL.LU R0, [R1+0x2738] ;  /* 0x0027380001007983 */ /* 0x000ee80000300800 */
[----:B------:R-:W3:Y:S04]  /*15d370*/  LDL.LU R3, [R1+0x2748] ;  /* 0x0027480001037983 */ /* 0x000ee80000300800 */
[----:B------:R-:W3:Y:S04]  /*15d380*/  LDL.LU R4, [R1+0x82c] ;  /* 0x00082c0001047983 */ /* 0x000ee80000300800 */
[----:B------:R-:W-:Y:S01]  /*15d390*/  STSM.16.M88.4 [R26], R12 ;  /* 0x0000000c1a007844 */ /* 0x000fe20000000200 */
[----:B------:R-:W-:Y:S06]  /*15d3a0*/  BAR.SYNC.DEFER_BLOCKING 0x0 ;  /* 0x0000000000007b1d */ /* 0x000fec0000010000 */
[----:B------:R-:W0:Y:S04]  /*15d3b0*/  LDS.128 R12, [R27] ;  /* 0x000000001b0c7984 */ /* 0x000e280000000c00 */
[----:B------:R-:W-:Y:S01]  /*15d3c0*/  STL [R1+0x5d90], R6 ;  /* 0x005d900601007387 */ /* 0x000fe20000100800 */
[----:B------:R-:W-:Y:S01]  /*15d3d0*/  BAR.SYNC.DEFER_BLOCKING 0x0 ;  /* 0x0000000000007b1d */ /* 0x000fe20000010000 */
[----:B0-----:R-:W-:-:S05]  /*15d3e0*/  IMAD.MOV.U32 R5, RZ, RZ, R13 ;  /* 0x000000ffff057224 */ /* 0x001fca00078e000d */
[----:B--2---:R-:W-:Y:S04]  /*15d3f0*/  STL [R1+0x5e84], R7 ;  /* 0x005e840701007387 */ /* 0x004fe80000100800 */
[----:B------:R0:W-:Y:S04]  /*15d400*/  STL [R1+0x530], R12 ;  /* 0x0005300c01007387 */ /* 0x0001e80000100800 */
[----:B------:R-:W-:Y:S04]  /*15d410*/  STL.64 [R1+0x538], R14 ;  /* 0x0005380e01007387 */ /* 0x000fe80000100a00 */
[----:B0-----:R-:W2:Y:S04]  /*15d420*/  LDL.LU.64 R12, [R1+0x63c0] ;  /* 0x0063c000010c7983 */ /* 0x001ea80000300a00 */
[----:B------:R0:W-:Y:S04]  /*15d430*/  STL [R1+0x5d44], R5 ;  /* 0x005d440501007387 */ /* 0x0001e80000100800 */
[----:B------:R-:W3:Y:S04]  /*15d440*/  LDL.LU R22, [R1+0x33c] ;  /* 0x00033c0001167983 */ /* 0x000ee80000300800 */
[----:B------:R-:W-:Y:S01]  /*15d450*/  STSM.16.M88.4 [R26], R16 ;  /* 0x000000101a007844 */ /* 0x000fe20000000200 */
[----:B------:R-:W-:Y:S01]  /*15d460*/  BAR.SYNC.DEFER_BLOCKING 0x0 ;  /* 0x0000000000007b1d */ /* 0x000fe20000010000 */
[----:B--2---:R-:W-:-:S05]  /*15d470*/  PRMT R9, R12, 0x5210, R9 ;  /* 0x000052100c097816 */ /* 0x004fca0000000009 */
[----:B------:R-:W1:Y:S01]  /*15d480*/  LDS.128 R16, [R27] ;  /* 0x000000001b107984 */ /* 0x000e620000000c00 */
[----:B------:R-:W-:-:S03]  /*15d490*/  PRMT R10, R13, 0x5210, R10 ;  /* 0x000052100d0a7816 */ /* 0x000fc6000000000a */
[----:B------:R-:W2:Y:S04]  /*15d4a0*/  LDL.LU R12, [R1+0x338] ;  /* 0x00033800010c7983 */ /* 0x000ea80000300800 */
[----:B------:R-:W2:Y:S01]  /*15d4b0*/  LDL.LU R13, [R1+0x340] ;  /* 0x00034000010d7983 */ /* 0x000ea20000300800 */
[----:B0-----:R-:W-:Y:S02]  /*15d4c0*/  PRMT R5, R25, 0x5210, R8 ;  /* 0x0000521019057816 */ /* 0x001fe40000000008 */
[----:B---3--:R-:W-:Y:S02]  /*15d4d0*/  LOP3.LUT R8, R28, 0xffff, RZ, 0xc0, !PT ;  /* 0x0000ffff1c087812 */ /* 0x008fe400078ec0ff */
[----:B------:R-:W-:Y:S02]  /*15d4e0*/  PRMT R11, R23, 0x5210, R11 ;  /* 0x00005210170b7816 */ /* 0x000fe4000000000b */
[----:B------:R-:W-:-:S02]  /*15d4f0*/  LOP3.LUT R6, R2, 0xffff, RZ, 0xc0, !PT ;  /* 0x0000ffff02067812 */ /* 0x000fc400078ec0ff */
[----:B------:R-:W-:Y:S02]  /*15d500*/  LOP3.LUT R2, R24, 0xffff, RZ, 0xc0, !PT ;  /* 0x0000ffff18027812 */ /* 0x000fe400078ec0ff */
[----:B----4-:R-:W-:Y:S02]  /*15d510*/  LOP3.LUT R7, R29, 0xffff, RZ, 0xc0, !PT ;  /* 0x0000ffff1d077812 */ /* 0x010fe400078ec0ff */
[----:B------:R-:W-:Y:S02]  /*15d520*/  PRMT R15, R4, 0x4210, R2 ;  /* 0x00004210040f7816 */ /* 0x000fe40000000002 */
[----:B------:R-:W-:Y:S01]  /*15d530*/  PRMT R14, R3, 0x4210, R6 ;  /* 0x00004210030e7816 */ /* 0x000fe20000000006 */
[----:B-1----:R-:W-:Y:S01]  /*15d540*/  IMAD.MOV.U32 R4, RZ, RZ, R19 ;  /* 0x000000ffff047224 */ /* 0x002fe200078e0013 */
[----:B------:R-:W-:Y:S06]  /*15d550*/  BAR.SYNC.DEFER_BLOCKING 0x0 ;  /* 0x0000000000007b1d */ /* 0x000fec0000010000 */
[----:B--2---:R0:W-:Y:S04]  /*15d560*/  STL.64 [R1+0x63b0], R12 ;  /* 0x0063b00c01007387 */ /* 0x0041e80000100a00 */
[----:B------:R-:W2:Y:S04]  /*15d570*/  LDL.LU R25, [R1+0x5178] ;  /* 0x0051780001197983 */ /* 0x000ea80000300800 */
[----:B------:R-:W3:Y:S01]  /*15d580*/  LDL.LU R24, [R1+0x5174] ;  /* 0x0051740001187983 */ /* 0x000ee20000300800 */
[----:B0-----:R-:W-:-:S03]  /*15d590*/  PRMT R12, R21, 0x4210, R8 ;  /* 0x00004210150c7816 */ /* 0x001fc60000000008 */
[----:B------:R0:W-:Y:S01]  /*15d5a0*/  STL [R1+0x63b8], R8 ;  /* 0x0063b80801007387 */ /* 0x0001e20000100800 */
[----:B------:R-:W-:-:S03]  /*15d5b0*/  PRMT R13, R0, 0x4210, R7 ;  /* 0x00004210000d7816 */ /* 0x000fc60000000007 */
[----:B------:R-:W4:Y:S04]  /*15d5c0*/  LDL.LU R21, [R1+0x50fc] ;  /* 0x0050fc0001157983 */ /* 0x000f280000300800 */
[----:B------:R-:W2:Y:S01]  /*15d5d0*/  LDL.LU R29, [R1+0x50f8] ;  /* 0x0050f800011d7983 */ /* 0x000ea20000300800 */
[----:B0-----:R-:W-:Y:S02]  /*15d5e0*/  IMAD.MOV.U32 R8, RZ, RZ, R11 ;  /* 0x000000ffff087224 */ /* 0x001fe400078e000b */
[----:B------:R-:W-:-:S05]  /*15d5f0*/  IMAD.MOV.U32 R11, RZ, RZ, R5 ;  /* 0x000000ffff0b7224 */ /* 0x000fca00078e0005 */
[----:B------:R-:W-:Y:S01]  /*15d600*/  STSM.16.M88.4 [R26], R8 ;  /* 0x000000081a007844 */ /* 0x000fe20000000200 */
[----:B------:R-:W-:Y:S06]  /*15d610*/  BAR.SYNC.DEFER_BLOCKING 0x0 ;  /* 0x0000000000007b1d */ /* 0x000fec0000010000 */
[----:B------:R-:W0:Y:S02]  /*15d620*/  LDS.128 R8, [R27] ;  /* 0x000000001b087984 */ /* 0x000e240000000c00 */
[----:B------:R-:W-:Y:S06]  /*15d630*/  BAR.SYNC.DEFER_BLOCKING 0x0 ;  /* 0x0000000000007b1d */ /* 0x000fec0000010000 */
[----:B------:R-:W-:Y:S04]  /*15d640*/  STL.64 [R1+0x520], R16 ;  /* 0x0005201001007387 */ /* 0x000fe80000100a00 */
[----:B------:R-:W-:Y:S04]  /*15d650*/  STL [R1+0x528], R18 ;  /* 0x0005281201007387 */ /* 0x000fe80000100800 */
[----:B------:R-:W2:Y:S04]  /*15d660*/  LDL.LU R0, [R1+0x2768] ;  /* 0x0027680001007983 */ /* 0x000ea80000300800 */
[----:B------:R-:W2:Y:S04]  /*15d670*/  LDL.LU R19, [R1+0x275c] ;  /* 0x00275c0001137983 */ /* 0x000ea80000300800 */
[----:B------:R-:W2:Y:S04]  /*15d680*/  LDL.LU R23, [R1+0x2758] ;  /* 0x0027580001177983 */ /* 0x000ea80000300800 */
[----:B------:R-:W2:Y:S04]  /*15d690*/  LDL.LU R28, [R1+0x274c] ;  /* 0x00274c00011c7983 */ /* 0x000ea80000300800 */
[----:B------:R-:W2:Y:S01]  /*15d6a0*/  LDL.LU R3, [R1+0x228] ;  /* 0x0002280001037983 */ /* 0x000ea20000300800 */
[----:B0-----:R-:W-:-:S03]  /*15d6b0*/  IMAD.MOV.U32 R5, RZ, RZ, R8 ;  /* 0x000000ffff057224 */ /* 0x001fc600078e0008 */
[----:B------:R-:W-:Y:S04]  /*15d6c0*/  STL [R1+0x514], R9 ;  /* 0x0005140901007387 */ /* 0x000fe80000100800 */
[----:B------:R-:W-:Y:S04]  /*15d6d0*/  STL.64 [R1+0x518], R10 ;  /* 0x0005180a01007387 */ /* 0x000fe80000100a00 */
[----:B------:R-:W2:Y:S04]  /*15d6e0*/  LDL.LU R8, [R1+0x63b8] ;  /* 0x0063b80001087983 */ /* 0x000ea80000300800 */
[----:B------:R-:W-:Y:S04]  /*15d6f0*/  STL.64 [R1+0x5d68], R4 ;  /* 0x005d680401007387 */ /* 0x000fe80000100a00 */
[----:B------:R0:W-:Y:S04]  /*15d700*/  STSM.16.M88.4 [R26], R12 ;  /* 0x0000000c1a007844 */ /* 0x0001e80000000200 */
[----:B0-----:R-:W3:Y:S04]  /*15d710*/  LDL.LU.64 R12, [R1+0x63b0] ;  /* 0x0063b000010c7983 */ /* 0x001ee80000300a00 */
[----:B------:R-:W4:Y:S01]  /*15d720*/  LDL.LU R17, [R1+0x348] ;  /* 0x0003480001117983 */ /* 0x000f220000300800 */
[----:B------:R-:W-:Y:S01]  /*15d730*/  BAR.SYNC.DEFER_BLOCKING 0x0 ;  /* 0x0000000000007b1d */ /* 0x000fe20000010000 */
[----:B--2---:R-:W-:-:S02]  /*15d740*/  PRMT R8, R22, 0x5210, R8 ;  /* 0x0000521016087816 */ /* 0x004fc40000000008 */
[----:B---3--:R-:W-:Y:S02]  /*15d750*/  PRMT R9, R12, 0x5210, R7 ;  /* 0x000052100c097816 */ /* 0x008fe40000000007 */
[----:B------:R-:W-:Y:S01]  /*15d760*/  PRMT R10, R13, 0x5210, R6 ;  /* 0x000052100d0a7816 */ /* 0x000fe20000000006 */
[----:B----4-:R0:W-:Y:S01]  /*15d770*/  STL [R1+0x63a4], R17 ;  /* 0x0063a41101007387 */ /* 0x0101e20000100800 */
[----:B------:R-:W-:-:S03]  /*15d780*/  LOP3.LUT R7, R25, 0xffff, RZ, 0xc0, !PT ;  /* 0x0000ffff19077812 */ /* 0x000fc600078ec0ff */
[----:B------:R-:W2:Y:S04]  /*15d790*/  LDL.LU R13, [R1+0x344] ;  /* 0x00034400010d7983 */ /* 0x000ea80000300800 */
[----:B------:R-:W3:Y:S04]  /*15d7a0*/  LDL.LU R25, [R1+0x34c] ;  /* 0x00034c0001197983 */ /* 0x000ee80000300800 */
[----:B------:R-:W4:Y:S04]  /*15d7b0*/  LDL.LU R20, [R1+0x224] ;  /* 0x0002240001147983 */ /* 0x000f280000300800 */
[----:B------:R-:W2:Y:S04]  /*15d7c0*/  LDL.LU R22, [R1+0x54ac] ;  /* 0x0054ac0001167983 */ /* 0x000ea80000300800 */
[----:B------:R-:W2:Y:S01]  /*15d7d0*/  LDL.LU R12, [R1+0x54a8] ;  /* 0x0054a800010c7983 */ /* 0x000ea20000300800 */
[----:B------:R-:W-:-:S02]  /*15d7e0*/  LOP3.LUT R6, R24, 0xffff, RZ, 0xc0, !PT ;  /* 0x0000ffff18067812 */ /* 0x000fc400078ec0ff */
[----:B------:R-:W-:Y:S02]  /*15d7f0*/  LOP3.LUT R5, R21, 0xffff, RZ, 0xc0, !PT ;  /* 0x0000ffff15057812 */ /* 0x000fe400078ec0ff */
[----:B------:R-:W-:Y:S02]  /*15d800*/  LOP3.LUT R4, R29, 0xffff, RZ, 0xc0, !PT ;  /* 0x0000ffff1d047812 */ /* 0x000fe400078ec0ff */
[----:B0-----:R-:W-:Y:S02]  /*15d810*/  PRMT R17, R19, 0x4210, R6 ;  /* 0x0000421013117816 */ /* 0x001fe40000000006 */
[----:B------:R-:W-:Y:S02]  /*15d820*/  PRMT R16, R0, 0x4210, R7 ;  /* 0x0000421000107816 */ /* 0x000fe40000000007 */
[----:B------:R-:W-:Y:S02]  /*15d830*/  PRMT R18, R23, 0x4210, R5 ;  /* 0x0000421017127816 */ /* 0x000fe40000000005 */
[----:B------:R-:W-:Y:S01]  /*15d840*/  PRMT R19, R28, 0x4210, R4 ;  /* 0x000042101c137816 */ /* 0x000fe20000000004 */
[----:B--2---:R-:W-:Y:S04]  /*15d850*/  STL.64 [R1+0x63a8], R12 ;  /* 0x0063a80c01007387 */ /* 0x004fe80000100a00 */
[----:B------:R-:W0:Y:S01]  /*15d860*/  LDS.128 R12, [R27] ;  /* 0x000000001b0c7984 */ /* 0x000e220000000c00 */
[----:B------:R-:W-:Y:S06]  /*15d870*/  BAR.SYNC.DEFER_BLOCKING 0x0 ;  /* 0x0000000000007b1d */ /* 0x000fec0000010000 */
[----:B------:R-:W2:Y:S04]  /*15d880*/  LDL.LU R24, [R1+0x5458] ;  /* 0x0054580001187983 */ /* 0x000ea80000300800 */
[----:B------:R-:W3:Y:S04]  /*15d890*/  LDL.LU R21, [R1+0x5454] ;  /* 0x0054540001157983 */ /* 0x000ee80000300800 */
[----:B------:R-:W3:Y:S04]  /*15d8a0*/  LDL.LU R29, [R1+0x2788] ;  /* 0x00278800011d7983 */ /* 0x000ee80000300800 */
[----:B------:R-:W3:Y:S04]  /*15d8b0*/  LDL.LU R0, [R1+0x277c] ;  /* 0x00277c0001007983 */ /* 0x000ee80000300800 */
[----:B------:R-:W-:Y:S01]  /*15d8c0*/  STSM.16.M88.4 [R26], R16 ;  /* 0x000000101a007844 */ /* 0x000fe20000000200 */
[----:B------:R-:W-:Y:S06]  /*15d8d0*/  BAR.SYNC.DEFER_BLOCKING 0x0 ;  /* 0x0000000000007b1d */ /* 0x000fec0000010000 */
[----:B------:R-:W3:Y:S04]  /*15d8e0*/  LDL.LU R23, [R1+0x2778] ;  /* 0x0027780001177983 */ /* 0x000ee80000300800 */
[----:B------:R-:W3:Y:S04]  /*15d8f0*/  LDL.LU R28, [R1+0x276c] ;  /* 0x00276c00011c7983 */ /* 0x000ee80000300800 */
[----:B------:R-:W1:Y:S04]  /*15d900*/  LDS.128 R16, [R27] ;  /* 0x000000001b107984 */ /* 0x000e680000000c00 */
[----:B0-----:R0:W-:Y:S04]  /*15d910*/  STL.64 [R1+0x500], R12 ;  /* 0x0005000c01007387 */ /* 0x0011e80000100a00 */
[----:B------:R-:W-:Y:S04]  /*15d920*/  STL [R1+0x50c], R15 ;  /* 0x00050c0f01007387 */ /* 0x000fe80000100800 */
[----:B0-----:R-:W3:Y:S04]  /*15d930*/  LDL.LU.64 R12, [R1+0x63a8] ;  /* 0x0063a800010c7983 */ /* 0x001ee80000300a00 */
[----:B-1----:R0:W-:Y:S04]  /*15d940*/  STL.64 [R1+0x4f0], R16 ;  /* 0x0004f01001007387 */ /* 0x0021e80000100a00 */
[----:B------:R-:W-:Y:S04]  /*15d950*/  STL [R1+0x4f8], R18 ;  /* 0x0004f81201007387 */ /* 0x000fe80000100800 */
[----:B0-----:R-:W3:Y:S01]  /*15d960*/  LDL.LU R17, [R1+0x63a4] ;  /* 0x0063a40001117983 */ /* 0x001ee20000300800 */
[----:B------:R-:W-:Y:S01]  /*15d970*/  PRMT R11, R3, 0x5210, R2 ;  /* 0x00005210030b7816 */ /* 0x000fe20000000002 */
[----:B------:R-:W-:Y:S01]  /*15d980*/  BAR.SYNC.DEFER_BLOCKING 0x0 ;  /* 0x0000000000007b1d */ /* 0x000fe20000010000 */
[----:B------:R-:W-:-:S02]  /*15d990*/  IMAD.MOV.U32 R2, RZ, RZ, R19 ;  /* 0x000000ffff027224 */ /* 0x000fc400078e0013 */
[----:B------:R-:W-:-:S03]  /*15d9a0*/  IMAD.MOV.U32 R3, RZ, RZ, R14 ;  /* 0x000000ffff037224 */ /* 0x000fc600078e000e */
[----:B------:R4:W-:Y:S02]  /*15d9b0*/  STL [R1+0x5cac], R2 ;  /* 0x005cac0201007387 */ /* 0x0009e40000100800 */
[----:B----4-:R-:W-:Y:S02]  /*15d9c0*/  PRMT R2, R20, 0x5210, R4 ;  /* 0x0000521014027816 */ /* 0x010fe40000000004 */
[----:B------:R0:W-:Y:S01]  /*15d9d0*/  STSM.16.M88.4 [R26], R8 ;  /* 0x000000081a007844 */ /* 0x0001e20000000200 */
[----:B--2---:R-:W-:Y:S02]  /*15d9e0*/  LOP3.LUT R4, R24, 0xffff, RZ, 0xc0, !PT ;  /* 0x0000ffff18047812 */ /* 0x004fe400078ec0ff */
[----:B---3--:R-:W-:Y:S02]  /*15d9f0*/  PRMT R14, R13, 0x5210, R6 ;  /* 0x000052100d0e7816 */ /* 0x008fe40000000006 */
[----:B------:R-:W-:Y:S02]  /*15da00*/  PRMT R13, R25, 0x5210, R5 ;  /* 0x00005210190d7816 */ /* 0x000fe40000000005 */
[----:B------:R-:W2:Y:S01]  /*15da10*/  LDL.LU R25, [R1+0x354] ;  /* 0x0003540001197983 */ /* 0x000ea20000300800 */
[----:B------:R-:W-:-:S03]  /*15da20*/  LOP3.LUT R6, R21, 0xffff, RZ, 0xc0, !PT ;  /* 0x0000ffff15067812 */ /* 0x000fc600078ec0ff */
[----:B------:R-:W3:Y:S04]  /*15da30*/  LDL.LU R24, [R1+0x350] ;  /* 0x0003500001187983 */ /* 0x000ee80000300800 */
[----:B------:R-:W4:Y:S01]  /*15da40*/  LDL.LU R21, [R1+0x358] ;  /* 0x0003580001157983 */ /* 0x000f220000300800 */
[----:B------:R-:W-:Y:S02]  /*15da50*/  PRMT R15, R17, 0x5210, R7 ;  /* 0x00005210110f7816 */ /* 0x000fe40000000007 */
[----:B------:R-:W-:-:S04]  /*15da60*/  LOP3.LUT R7, R22, 0xffff, RZ, 0xc0, !PT ;  /* 0x0000ffff16077812 */ /* 0x000fc800078ec0ff */
[----:B0-----:R-:W-:Y:S02]  /*15da70*/  PRMT R8, R29, 0x4210, R7 ;  /* 0x000042101d087816 */ /* 0x001fe40000000007 */
[----:B------:R-:W2:Y:S04]  /*15da80*/  LDL.LU R29, [R1+0x5194] ;  /* 0x00519400011d7983 */ /* 0x000ea80000300800 */
[----:B------:R-:W2:Y:S01]  /*15da90*/  LDL.LU R17, [R1+0x5190] ;  /* 0x0051900001117983 */ /* 0x000ea20000300800 */
[----:B------:R-:W-:-:S04]  /*15daa0*/  LOP3.LUT R5, R12, 0xffff, RZ, 0xc0, !PT ;  /* 0x0000ffff0c057812 */ /* 0x000fc800078ec0ff */
[----:B------:R-:W-:Y:S02]  /*15dab0*/  PRMT R9, R0, 0x4210, R5 ;  /* 0x0000421000097816 */ /* 0x000fe40000000005 */
[----:B------:R-:W-:Y:S02]  /*15dac0*/  PRMT R10, R23, 0x4210, R4 ;  /* 0x00004210170a7816 */ /* 0x000fe40000000004 */
[----:B------:R-:W-:Y:S01]  /*15dad0*/  PRMT R11, R28, 0x4210, R6 ;  /* 0x000042101c0b7816 */ /* 0x000fe20000000006 */
[----:B------:R-:W-:Y:S06]  /*15dae0*/  BAR.SYNC.DEFER_BLOCKING 0x0 ;  /* 0x0000000000007b1d */ /* 0x000fec0000010000 */
[----:B--2---:R-:W-:Y:S04]  /*15daf0*/  STL [R1+0x63a0], R17 ;  /* 0x0063a01101007387 */ /* 0x004fe80000100800 */
[----:B------:R-:W0:Y:S04]  /*15db00*/  LDS.128 R16, [R27] ;  /* 0x000000001b107984 */ /* 0x000e280000000c00 */
[----:B------:R-:W2:Y:S04]  /*15db10*/  LDL.LU R20, [R1+0x511c] ;  /* 0x00511c0001147983 */ /* 0x000ea80000300800 */
[----:B------:R-:W3:Y:S04]  /*15db20*/  LDL.LU R22, [R1+0x5118] ;  /* 0x0051180001167983 */ /* 0x000ee80000300800 */
[----:B------:R-:W4:Y:S04]  /*15db30*/  LDL.LU R12, [R1+0x27ac] ;  /* 0x0027ac00010c7983 */ /* 0x000f280000300800 */
[----:B------:R-:W4:Y:S04]  /*15db40*/  LDL.LU R0, [R1+0x27a8] ;  /* 0x0027a80001007983 */ /* 0x000f280000300800 */
[----:B------:R1:W-:Y:S04]  /*15db50*/  STL.64 [R1+0x6398], R6 ;  /* 0x0063980601007387 */ /* 0x0003e80000100a00 */
[----:B------:R0:W-:Y:S01]  /*15db60*/  STL.64 [R1+0x6390], R4 ;  /* 0x0063900401007387 */ /* 0x0001e20000100a00 */
[----:B-1----:R-:W-:-:S02]  /*15db70*/  IMAD.MOV.U32 R6, RZ, RZ, R13 ;  /* 0x000000ffff067224 */ /* 0x002fc400078e000d */
[----:B------:R-:W-:Y:S02]  /*15db80*/  IMAD.MOV.U32 R7, RZ, RZ, R2 ;  /* 0x000000ffff077224 */ /* 0x000fe400078e0002 */
[----:B0-----:R-:W-:Y:S02]  /*15db90*/  IMAD.MOV.U32 R4, RZ, RZ, R15 ;  /* 0x000000ffff047224 */ /* 0x001fe400078e000f */
[----:B------:R-:W-:Y:S01]  /*15dba0*/  IMAD.MOV.U32 R5, RZ, RZ, R14 ;  /* 0x000000ffff057224 */ /* 0x000fe200078e000e */
[----:B------:R-:W-:Y:S06]  /*15dbb0*/  BAR.SYNC.DEFER_BLOCKING 0x0 ;  /* 0x0000000000007b1d */ /* 0x000fec0000010000 */
[----:B------:R-:W-:Y:S02]  /*15dbc0*/  STSM.16.M88.4 [R26], R4 ;  /* 0x000000041a007844 */ /* 0x000fe40000000200 */
[----:B------:R-:W-:Y:S06]  /*15dbd0*/  BAR.SYNC.DEFER_BLOCKING 0x0 ;  /* 0x0000000000007b1d */ /* 0x000fec0000010000 */
[----:B------:R-:W0:Y:S04]  /*15dbe0*/  LDS.128 R4, [R27] ;  /* 0x000000001b047984 */ /* 0x000e280000000c00 */
[----:B------:R1:W-:Y:S04]  /*15dbf0*/  STL.64 [R1+0x4e0], R16 ;  /* 0x0004e01001007387 */ /* 0x0003e80000100a00 */
[----:B------:R1:W-:Y:S01]  /*15dc00*/  STL.64 [R1+0x4e8], R18 ;  /* 0x0004e81201007387 */ /* 0x0003e20000100a00 */
[----:B------:R-:W-:Y:S06]  /*15dc10*/  BAR.SYNC.DEFER_BLOCKING 0x0 ;  /* 0x0000000000007b1d */ /* 0x000fec0000010000 */
[----:B-1----:R-:W4:Y:S04]  /*15dc20*/  LDL.LU R17, [R1+0x63a0] ;  /* 0x0063a00001117983 */ /* 0x002f280000300800 */
[----:B------:R-:W4:Y:S04]  /*15dc30*/  LDL.LU R14, [R1+0x2798] ;  /* 0x00279800010e7983 */ /* 0x000f280000300800 */
[----:B------:R-:W4:Y:S04]  /*15dc40*/  LDL.LU R18, [R1+0x278c] ;  /* 0x00278c0001127983 */ /* 0x000f280000300800 */
[----:B------:R-:W4:Y:S01]  /*15dc50*/  LDL.LU R23, [R1+0x220] ;  /* 0x0002200001177983 */ /* 0x000f220000300800 */
[----:B0-----:R-:W-:-:S03]  /*15dc60*/  IMAD.MOV.U32 R2, RZ, RZ, R6 ;  /* 0x000000ffff027224 */ /* 0x001fc600078e0006 */
[----:B------:R-:W-:Y:S04]  /*15dc70*/  STL.64 [R1+0x4d0], R4 ;  /* 0x0004d00401007387 */ /* 0x000fe80000100a00 */
[----:B------:R0:W-:Y:S04]  /*15dc80*/  STL [R1+0x4dc], R7 ;  /* 0x0004dc0701007387 */ /* 0x0001e80000100800 */
[----:B0-----:R-:W4:Y:S04]  /*15dc90*/  LDL.LU.64 R6, [R1+0x6398] ;  /* 0x0063980001067983 */ /* 0x001f280000300a00 */
[----:B------:R-:W4:Y:S04]  /*15dca0*/  LDL.LU.64 R4, [R1+0x6390] ;  /* 0x0063900001047983 */ /* 0x000f280000300a00 */
[----:B------:R2:W-:Y:S04]  /*15dcb0*/  STL.64 [R1+0x5cd0], R2 ;  /* 0x005cd00201007387 */ /* 0x0005e80000100a00 */
[----:B------:R-:W4:Y:S04]  /*15dcc0*/  LDL.LU R13, [R1+0x360] ;  /* 0x00036000010d7983 */ /* 0x000f280000300800 */
[----:B------:R0:W-:Y:S01]  /*15dcd0*/  STSM.16.M88.4 [R26], R8 ;  /* 0x000000081a007844 */ /* 0x0001e20000000200 */
[----:B--2---:R-:W-:-:S02]  /*15dce0*/  LOP3.LUT R3, R20, 0xffff, RZ, 0xc0, !PT ;  /* 0x0000ffff14037812 */ /* 0x004fc400078ec0ff */
[----:B---3--:R-:W-:Y:S02]  /*15dcf0*/  LOP3.LUT R2, R22, 0xffff, RZ, 0xc0, !PT ;  /* 0x0000ffff16027812 */ /* 0x008fe400078ec0ff */
[----:B----4-:R-:W-:Y:S02]  /*15dd00*/  PRMT R14, R14, 0x4210, R3 ;  /* 0x000042100e0e7816 */ /* 0x010fe40000000003 */
[----:B------:R-:W-:Y:S02]  /*15dd10*/  PRMT R15, R18, 0x4210, R2 ;  /* 0x00004210120f7816 */ /* 0x000fe40000000002 */
[----:B0-----:R-:W-:Y:S02]  /*15dd20*/  PRMT R8, R25, 0x5210, R7 ;  /* 0x0000521019087816 */ /* 0x001fe40000000007 */
[----:B------:R-:W-:Y:S02]  /*15dd30*/  PRMT R9, R24, 0x5210, R5 ;  /* 0x0000521018097816 */ /* 0x000fe40000000005 */
[----:B------:R-:W-:-:S02]  /*15dd40*/  PRMT R10, R21, 0x5210, R4 ;  /* 0x00005210150a7816 */ /* 0x000fc40000000004 */
[----:B------:R-:W-:Y:S02]  /*15dd50*/  LOP3.LUT R5, R29, 0xffff, RZ, 0xc0, !PT ;  /* 0x0000ffff1d057812 */ /* 0x000fe400078ec0ff */
[----:B------:R-:W-:Y:S01]  /*15dd60*/  LOP3.LUT R4, R17, 0xffff, RZ, 0xc0, !PT ;  /* 0x0000ffff11047812 */ /* 0x000fe200078ec0ff */
[----:B------:R0:W-:Y:S04]  /*15dd70*/  STL [R1+0x6380], R13 ;  /* 0x0063800d01007387 */ /* 0x0001e80000100800 */
[----:B------:R-:W2:Y:S04]  /*15dd80*/  LDL.LU R28, [R1+0x35c] ;  /* 0x00035c00011c7983 */ /* 0x000ea80000300800 */
[----:B------:R-:W3:Y:S01]  /*15dd90*/  LDL.LU R25, [R1+0x364] ;  /* 0x0003640001197983 */ /* 0x000ee20000300800 */
[----:B------:R-:W-:-:S03]  /*15dda0*/  PRMT R12, R12, 0x4210, R5 ;  /* 0x000042100c0c7816 */ /* 0x000fc60000000005 */
[----:B------:R-:W4:Y:S01]  /*15ddb0*/  LDL.LU R24, [R1+0x21c] ;  /* 0x00021c0001187983 */ /* 0x000f220000300800 */
[----:B0-----:R-:W-:Y:S01]  /*15ddc0*/  PRMT R13, R0, 0x4210, R4 ;  /* 0x00004210000d7816 */ /* 0x001fe20000000004 */
[----:B------:R-:W-:Y:S01]  /*15ddd0*/  BAR.SYNC.DEFER_BLOCKING 0x0 ;  /* 0x0000000000007b1d */ /* 0x000fe20000010000 */
[----:B------:R-:W-:-:S05]  /*15dde0*/  PRMT R11, R23, 0x5210, R6 ;  /* 0x00005210170b7816 */ /* 0x000fca0000000006 */
[----:B------:R-:W2:Y:S04]  /*15ddf0*/  LDL.LU R21, [R1+0x54c8] ;  /* 0x0054c80001157983 */ /* 0x000ea80000300800 */
[----:B------:R-:W2:Y:S04]  /*15de00*/  LDL.LU R29, [R1+0x54c4] ;  /* 0x0054c400011d7983 */ /* 0x000ea80000300800 */
[----:B------:R-:W-:Y:S04]  /*15de10*/  STL.64 [R1+0x6388], R4 ;  /* 0x0063880401007387 */ /* 0x000fe80000100a00 */
[----:B------:R-:W2:Y:S04]  /*15de20*/  LDL.LU R19, [R1+0x5470] ;  /* 0x0054700001137983 */ /* 0x000ea80000300800 */
[----:B------:R-:W0:Y:S01]  /*15de30*/  LDS.128 R4, [R27] ;  /* 0x000000001b047984 */ /* 0x000e220000000c00 */
[----:B------:R-:W-:Y:S06]  /*15de40*/  BAR.SYNC.DEFER_BLOCKING 0x0 ;  /* 0x0000000000007b1d */ /* 0x000fec0000010000 */
[----:B------:R-:W2:Y:S04]  /*15de50*/  LDL.LU R16, [R1+0x546c] ;  /* 0x00546c0001107983 */ /* 0x000ea80000300800 */
[----:B------:R-:W2:Y:S04]  /*15de60*/  LDL.LU R17, [R1+0x27d8] ;  /* 0x0027d80001117983 */ /* 0x000ea80000300800 */
[----:B------:R-:W2:Y:S04]  /*15de70*/  LDL.LU R20, [R1+0x27cc] ;  /* 0x0027cc0001147983 */ /* 0x000ea80000300800 */
[----:B------:R-:W2:Y:S04]  /*15de80*/  LDL.LU R22, [R1+0x27c8] ;  /* 0x0027c80001167983 */ /* 0x000ea80000300800 */
[----:B------:R-:W-:Y:S01]  /*15de90*/  STSM.16.M88.4 [R26], R12 ;  /* 0x0000000c1a007844 */ /* 0x000fe20000000200 */
[----:B------:R-:W-:Y:S06]  /*15dea0*/  BAR.SYNC.DEFER_BLOCKING 0x0 ;  /* 0x0000000000007b1d */ /* 0x000fec0000010000 */
[----:B------:R-:W2:Y:S04]  /*15deb0*/  LDL.LU R0, [R1+0x27bc] ;  /* 0x0027bc0001007983 */ /* 0x000ea80000300800 */
[----:B------:R-:W1:Y:S04]  /*15dec0*/  LDS.128 R12, [R27] ;  /* 0x000000001b0c7984 */ /* 0x000e680000000c00 */
[----:B0-----:R0:W-:Y:S04]  /*15ded0*/  STL.64 [R1+0x4c0], R4 ;  /* 0x0004c00401007387 */ /* 0x0011e80000100a00 */
[----:B------:R-:W-:Y:S01]  /*15dee0*/  STL.64 [R1+0x4c8], R6 ;  /* 0x0004c80601007387 */ /* 0x000fe20000100a00 */
[----:B------:R-:W-:Y:S06]  /*15def0*/  BAR.SYNC.DEFER_BLOCKING 0x0 ;  /* 0x0000000000007b1d */ /* 0x000fec0000010000 */
[----:B0-----:R-:W2:Y:S04]  /*15df00*/  LDL.LU.64 R4, [R1+0x6388] ;  /* 0x0063880001047983 */ /* 0x001ea80000300a00 */
[----:B-1----:R0:W-:Y:S04]  /*15df10*/  STL.64 [R1+0x4b0], R12 ;  /* 0x0004b00c01007387 */ /* 0x0021e80000100a00 */
[----:B------:R-:W-:Y:S04]  /*15df20*/  STL.64 [R1+0x4b8], R14 ;  /* 0x0004b80e01007387 */ /* 0x000fe80000100a00 */
[----:B0-----:R-:W2:Y:S04]  /*15df30*/  LDL.LU R13, [R1+0x6380] ;  /* 0x00638000010d7983 */ /* 0x001ea80000300800 */
[----:B------:R3:W-:Y:S02]  /*15df40*/  STSM.16.M88.4 [R26], R8 ;  /* 0x000000081a007844 */ /* 0x0007e40000000200 */
[----:B---3--:R-:W-:-:S02]  /*15df50*/  PRMT R10, R25, 0x5210, R3 ;  /* 0x00005210190a7816 */ /* 0x008fc40000000003 */
[----:B------:R-:W3:Y:S01]  /*15df60*/  LDL.LU R25, [R1+0x36c] ;  /* 0x00036c0001197983 */ /* 0x000ee20000300800 */
[----:B----4-:R-:W-:-:S03]  /*15df70*/  PRMT R11, R24, 0x5210, R2 ;  /* 0x00005210180b7816 */ /* 0x010fc60000000002 */
[----:B------:R-:W4:Y:S01]  /*15df80*/  LDL.LU R24, [R1+0x368] ;  /* 0x0003680001187983 */ /* 0x000f220000300800 */
[----:B--2---:R-:W-:Y:S02]  /*15df90*/  LOP3.LUT R3, R29, 0xffff, RZ, 0xc0, !PT ;  /* 0x0000ffff1d037812 */ /* 0x004fe400078ec0ff */
[----:B------:R-:W-:Y:S02]  /*15dfa0*/  LOP3.LUT R2, R19, 0xffff, RZ, 0xc0, !PT ;  /* 0x0000ffff13027812 */ /* 0x000fe400078ec0ff */
[----:B------:R-:W-:Y:S02]  /*15dfb0*/  PRMT R9, R28, 0x5210, R4 ;  /* 0x000052101c097816 */ /* 0x000fe40000000004 */
[----:B------:R-:W-:Y:S02]  /*15dfc0*/  LOP3.LUT R4, R21, 0xffff, RZ, 0xc0, !PT ;  /* 0x0000ffff15047812 */ /* 0x000fe400078ec0ff */
[----:B------:R-:W2:Y:S04]  /*15dfd0*/  LDL.LU R21, [R1+0x370] ;  /* 0x0003700001157983 */ /* 0x000ea80000300800 */
[----:B------:R-:W3:Y:S04]  /*15dfe0*/  LDL.LU R23, [R1+0x51b0] ;  /* 0x0051b00001177983 */ /* 0x000ee80000300800 */
[----:B------:R-:W3:Y:S01]  /*15dff0*/  LDL.LU R12, [R1+0x51ac] ;  /* 0x0051ac00010c7983 */ /* 0x000ee20000300800 */
[----:B------:R-:W-:Y:S01]  /*15e000*/  PRMT R8, R13, 0x5210, R5 ;  /* 0x000052100d087816 */ /* 0x000fe20000000005 */
[----:B------:R-:W-:Y:S01]  /*15e010*/  BAR.SYNC.DEFER_BLOCKING 0x0 ;  /* 0x0000000000007b1d */ /* 0x000fe20000010000 */
[----:B------:R-:W-:-:S02]  /*15e020*/  LOP3.LUT R5, R16, 0xffff, RZ, 0xc0, !PT ;  /* 0x0000ffff10057812 */ /* 0x000fc400078ec0ff */
[----:B------:R-:W-:Y:S02]  /*15e030*/  PRMT R16, R17, 0x4210, R4 ;  /* 0x0000421011107816 */ /* 0x000fe40000000004 */
[----:B------:R-:W-:Y:S01]  /*15e040*/  PRMT R19, R0, 0x4210, R5 ;  /* 0x0000421000137816 */ /* 0x000fe20000000005 */
[----:B------:R-:W3:Y:S04]  /*15e050*/  LDL.LU R13, [R1+0x514c] ;  /* 0x00514c00010d7983 */ /* 0x000ee80000300800 */
[----:B------:R-:W3:Y:S04]  /*15e060*/  LDL.LU R28, [R1+0x5148] ;  /* 0x00514800011c7983 */ /* 0x000ee80000300800 */
[----:B------:R-:W3:Y:S04]  /*15e070*/  LDL.LU R29, [R1+0x27f8] ;  /* 0x0027f800011d7983 */ /* 0x000ee80000300800 */
[----:B------:R-:W-:Y:S04]  /*15e080*/  STL.64 [R1+0x6378], R4 ;  /* 0x0063780401007387 */ /* 0x000fe80000100a00 */
[----:B------:R-:W0:Y:S01]  /*15e090*/  LDS.128 R4, [R27] ;  /* 0x000000001b047984 */ /* 0x000e220000000c00 */
[----:B------:R-:W-:Y:S06]  /*15e0a0*/  BAR.SYNC.DEFER_BLOCKING 0x0 ;  /* 0x0000000000007b1d */ /* 0x000fec0000010000 */
[----:B------:R1:W-:Y:S04]  /*15e0b0*/  STSM.16.M88.4 [R26], R8 ;  /* 0x000000081a007844 */ /* 0x0003e80000000200 */
[----:B0-----:R-:W-:Y:S01]  /*15e0c0*/  STL [R1+0x4a0], R4 ;  /* 0x0004a00401007387 */ /* 0x001fe20000100800 */
[----:B------:R-:W-:-:S03]  /*15e0d0*/  IMAD.MOV.U32 R0, RZ, RZ, R5 ;  /* 0x000000ffff007224 */ /* 0x000fc600078e0005 */
[----:B------:R-:W-:Y:S01]  /*15e0e0*/  STL.64 [R1+0x4a8], R6 ;  /* 0x0004a80601007387 */ /* 0x000fe20000100a00 */
[----:B------:R-:W-:Y:S06]  /*15e0f0*/  BAR.SYNC.DEFER_BLOCKING 0x0 ;  /* 0x0000000000007b1d */ /* 0x000fec0000010000 */
[----:B------:R-:W0:Y:S01]  /*15e100*/  LDS.128 R4, [R27] ;  /* 0x000000001b047984 */ /* 0x000e220000000c00 */
[----:B------:R-:W-:-:S03]  /*15e110*/  PRMT R18, R22, 0x4210, R2 ;  /* 0x0000421016127816 */ /* 0x000fc60000000002 */
[----:B------:R-:W-:Y:S04]  /*15e120*/  STL [R1+0x5cf8], R0 ;  /* 0x005cf80001007387 */ /* 0x000fe80000100800 */
[----:B-1----:R-:W3:Y:S04]  /*15e130*/  LDL.LU R11, [R1+0x27e8] ;  /* 0x0027e800010b7983 */ /* 0x002ee80000300800 */
[----:B------:R-:W3:Y:S04]  /*15e140*/  LDL.LU R22, [R1+0x27ec] ;  /* 0x0027ec0001167983 */ /* 0x000ee80000300800 */
[----:B------:R-:W3:Y:S04]  /*15e150*/  LDL.LU R15, [R1+0x27dc] ;  /* 0x0027dc00010f7983 */ /* 0x000ee80000300800 */
[----:B------:R-:W3:Y:S04]  /*15e160*/  LDL.LU R14, [R1+0x20c] ;  /* 0x00020c00010e7983 */ /* 0x000ee80000300800 */
[----:B0-----:R0:W-:Y:S04]  /*15e170*/  STL.64 [R1+0x490], R4 ;  /* 0x0004900401007387 */ /* 0x0011e80000100a00 */
[----:B------:R1:W-:Y:S04]  /*15e180*/  STL.64 [R1+0x498], R6 ;  /* 0x0004980601007387 */ /* 0x0003e80000100a00 */
[----:B0-----:R-:W3:Y:S01]  /*15e190*/  LDL.LU.64 R4, [R1+0x6378] ;  /* 0x0063780001047983 */ /* 0x001ee20000300a00 */
[----:B----4-:R-:W-:-:S02]  /*15e1a0*/  PRMT R9, R24, 0x5210, R3 ;  /* 0x0000521018097816 */ /* 0x010fc40000000003 */
[----:B--2---:R-:W-:Y:S02]  /*15e1b0*/  PRMT R10, R21, 0x5210, R2 ;  /* 0x00005210150a7816 */ /* 0x004fe40000000002 */
[----:B---3--:R-:W-:Y:S02]  /*15e1c0*/  PRMT R8, R25, 0x5210, R4 ;  /* 0x0000521019087816 */ /* 0x008fe40000000004 */
[----:B------:R-:W2:Y:S01]  /*15e1d0*/  LDL.LU R25, [R1+0x378] ;  /* 0x0003780001197983 */ /* 0x000ea20000300800 */
[----:B------:R-:W-:-:S03]  /*15e1e0*/  LOP3.LUT R4, R23, 0xffff, RZ, 0xc0, !PT ;  /* 0x0000ffff17047812 */ /* 0x000fc600078ec0ff */
[----:B------:R-:W3:Y:S04]  /*15e1f0*/  LDL.LU R24, [R1+0x374] ;  /* 0x0003740001187983 */ /* 0x000ee80000300800 */
[----:B------:R-:W4:Y:S04]  /*15e200*/  LDL.LU R21, [R1+0x37c] ;  /* 0x00037c0001157983 */ /* 0x000f280000300800 */
[----:B------:R-:W2:Y:S01]  /*15e210*/  LDL.LU R23, [R1+0x1fc] ;  /* 0x0001fc0001177983 */ /* 0x000ea20000300800 */
[----:B------:R-:W-:Y:S01]  /*15e220*/  PRMT R17, R20, 0x4210, R3 ;  /* 0x0000421014117816 */ /* 0x000fe20000000003 */
[----:B------:R-:W-:Y:S01]  /*15e230*/  BAR.SYNC.DEFER_BLOCKING 0x0 ;  /* 0x0000000000007b1d */ /* 0x000fe20000010000 */
[----:B------:R-:W-:-:S02]  /*15e240*/  LOP3.LUT R3, R12, 0xffff, RZ, 0xc0, !PT ;  /* 0x0000ffff0c037812 */ /* 0x000fc400078ec0ff */
[----:B-1----:R-:W-:-:S03]  /*15e250*/  PRMT R6, R29, 0x4210, R4 ;  /* 0x000042101d067816 */ /* 0x002fc60000000004 */
[----:B------:R-:W-:Y:S02]  /*15e260*/  STSM.16.M88.4 [R26], R16 ;  /* 0x000000101a007844 */ /* 0x000fe40000000200 */
[----:B------:R-:W-:Y:S01]  /*15e270*/  IMAD.MOV.U32 R20, RZ, RZ, R6 ;  /* 0x000000ffff147224 */ /* 0x000fe200078e0006 */
[----:B------:R-:W-:Y:S02]  /*15e280*/  LOP3.LUT R2, R13, 0xffff, RZ, 0xc0, !PT ;  /* 0x0000ffff0d027812 */ /* 0x000fe400078ec0ff */
[----:B------:R-:W-:Y:S02]  /*15e290*/  LOP3.LUT R0, R28, 0xffff, RZ, 0xc0, !PT ;  /* 0x0000ffff1c007812 */ /* 0x000fe400078ec0ff */
[----:B------:R-:W-:Y:S01]  /*15e2a0*/  PRMT R22, R22, 0x4210, R2 ;  /* 0x0000421016167816 */ /* 0x000fe20000000002 */
[----:B------:R-:W-:Y:S06]  /*15e2b0*/  BAR.SYNC.DEFER_BLOCKING 0x0 ;  /* 0x0000000000007b1d */ /* 0x000fec0000010000 */
[----:B--2---:R0:W-:Y:S04]  /*15e2c0*/  STL [R1+0x6370], R23 ;  /* 0x0063701701007387 */ /* 0x0041e80000100800 */
[----:B----4-:R1:W-:Y:S04]  /*15e2d0*/  STL [R1+0x636c], R21 ;  /* 0x00636c1501007387 */ /* 0x0103e80000100800 */
[----:B------:R-:W-:Y:S01]  /*15e2e0*/  STL [R1+0x6374], R4 ;  /* 0x0063740401007387 */ /* 0x000fe20000100800 */
[----:B0-----:R-:W-:-:S03]  /*15e2f0*/  PRMT R23, R15, 0x4210, R0 ;  /* 0x000042100f177816 */ /* 0x001fc60000000000 */
[----:B------:R-:W2:Y:S01]  /*15e300*/  LDL.LU R18, [R1+0x54e0] ;  /* 0x0054e00001127983 */ /* 0x000ea20000300800 */
[----:B-1----:R-:W-:Y:S02]  /*15e310*/  PRMT R21, R11, 0x4210, R3 ;  /* 0x000042100b157816 */ /* 0x002fe40000000003 */
[----:B------:R-:W-:Y:S01]  /*15e320*/  PRMT R11, R14, 0x5210, R5 ;  /* 0x000052100e0b7816 */ /* 0x000fe20000000005 */
[----:B------:R-:W4:Y:S04]  /*15e330*/  LDL.LU R19, [R1+0x54dc] ;  /* 0x0054dc0001137983 */ /* 0x000f280000300800 */
        /* <DEDUP_REMOVED lines=9> */
[----:B------:R-:W2:Y:S04]  /*15e3d0*/  LDL.LU R29, [R1+0x27fc] ;  /* 0x0027fc00011d7983 */ /* 0x000ea80000300800 */
[----:B------:R-:W1:Y:S04]  /*15e3e0*/  LDS.128 R20, [R27] ;  /* 0x000000001b147984 */ /* 0x000e680000000c00 */
[----:B0-----:R0:W-:Y:S04]  /*15e3f0*/  STL.64 [R1+0x480], R4 ;  /* 0x0004800401007387 */ /* 0x0011e80000100a00 */
[----:B------:R-:W-:Y:S01]  /*15e400*/  STL.64 [R1+0x488], R6 ;  /* 0x0004880601007387 */ /* 0x000fe20000100a00 */
[----:B---3--:R-:W-:Y:S01]  /*15e410*/  PRMT R3, R24, 0x5210, R3 ;  /* 0x0000521018037816 */ /* 0x008fe20000000003 */
[----:B------:R-:W-:Y:S06]  /*15e420*/  BAR.SYNC.DEFER_BLOCKING 0x0 ;  /* 0x0000000000007b1d */ /* 0x000fec0000010000 */
[----:B0-----:R-:W3:Y:S04]  /*15e430*/  LDL.LU R4, [R1+0x6374] ;  /* 0x0063740001047983 */ /* 0x001ee80000300800 */
[----:B-1----:R-:W-:Y:S04]  /*15e440*/  STL.64 [R1+0x470], R20 ;  /* 0x0004701401007387 */ /* 0x002fe80000100a00 */
[----:B------:R0:W-:Y:S04]  /*15e450*/  STL.64 [R1+0x478], R22 ;  /* 0x0004781601007387 */ /* 0x0001e80000100a00 */
[----:B0-----:R-:W2:Y:S04]  /*15e460*/  LDL.LU R23, [R1+0x6370] ;  /* 0x0063700001177983 */ /* 0x001ea80000300800 */
[----:B------:R-:W2:Y:S01]  /*15e470*/  LDL.LU R21, [R1+0x636c] ;  /* 0x00636c0001157983 */ /* 0x000ea20000300800 */
[----:B---3--:R-:W-:-:S03]  /*15e480*/  PRMT R4, R25, 0x5210, R4 ;  /* 0x0000521019047816 */ /* 0x008fc60000000004 */
[----:B------:R-:W3:Y:S04]  /*15e490*/  LDL.LU R25, [R1+0x384] ;  /* 0x0003840001197983 */ /* 0x000ee80000300800 */
[----:B------:R-:W3:Y:S01]  /*15e4a0*/  LDL.LU R24, [R1+0x380] ;  /* 0x0003800001187983 */ /* 0x000ee20000300800 */
[----:B--2---:R-:W-:-:S03]  /*15e4b0*/  PRMT R2, R21, 0x5210, R2 ;  /* 0x0000521015027816 */ /* 0x004fc60000000002 */
[----:B------:R-:W2:Y:S04]  /*15e4c0*/  LDL.LU R21, [R1+0x388] ;  /* 0x0003880001157983 */ /* 0x000ea80000300800 */
[----:B------:R0:W-:Y:S01]  /*15e4d0*/  STSM.16.M88.4 [R26], R8 ;  /* 0x000000081a007844 */ /* 0x0001e20000000200 */
[----:B------:R-:W-:Y:S01]  /*15e4e0*/  IMAD.MOV.U32 R22, RZ, RZ, R2 ;  /* 0x000000ffff167224 */ /* 0x000fe200078e0002 */
[----:B----4-:R-:W-:Y:S02]  /*15e4f0*/  LOP3.LUT R2, R19, 0xffff, RZ, 0xc0, !PT ;  /* 0x0000ffff13027812 */ /* 0x010fe400078ec0ff */
[----:B------:R-:W-:Y:S02]  /*15e500*/  PRMT R23, R23, 0x5210, R0 ;  /* 0x0000521017177816 */ /* 0x000fe40000000000 */
[----:B------:R-:W-:-:S02]  /*15e510*/  LOP3.LUT R0, R16, 0xffff, RZ, 0xc0, !PT ;  /* 0x0000ffff10007812 */ /* 0x000fc400078ec0ff */
[----:B------:R-:W-:Y:S02]  /*15e520*/  LOP3.LUT R5, R17, 0xffff, RZ, 0xc0, !PT ;  /* 0x0000ffff11057812 */ /* 0x000fe400078ec0ff */
[----:B------:R-:W-:Y:S02]  /*15e530*/  PRMT R17, R13, 0x4210, R2 ;  /* 0x000042100d117816 */ /* 0x000fe40000000002 */
[----:B0-----:R-:W-:-:S04]  /*15e540*/  LOP3.LUT R8, R18, 0xffff, RZ, 0xc0, !PT ;  /* 0x0000ffff12087812 */ /* 0x001fc800078ec0ff */
[----:B------:R-:W-:Y:S01]  /*15e550*/  PRMT R16, R12, 0x4210, R8 ;  /* 0x000042100c107816 */ /* 0x000fe20000000008 */
[----:B------:R-:W-:Y:S01]  /*15e560*/  BAR.SYNC.DEFER_BLOCKING 0x0 ;  /* 0x0000000000007b1d */ /* 0x000fe20000010000 */
[----:B------:R-:W-:-:S05]  /*15e570*/  IMAD.MOV.U32 R20, RZ, RZ, R4 ;  /* 0x000000ffff147224 */ /* 0x000fca00078e0004 */
[----:B------:R-:W0:Y:S01]  /*15e580*/  LDS.128 R12, [R27] ;  /* 0x000000001b0c7984 */ /* 0x000e220000000c00 */
[----:B------:R-:W-:Y:S02]  /*15e590*/  PRMT R18, R28, 0x4210, R0 ;  /* 0x000042101c127816 */ /* 0x000fe40000000000 */
[----:B------:R-:W-:Y:S01]  /*15e5a0*/  PRMT R19, R29, 0x4210, R5 ;  /* 0x000042101d137816 */ /* 0x000fe20000000005 */
[----:B------:R-:W-:Y:S06]  /*15e5b0*/  BAR.SYNC.DEFER_BLOCKING 0x0 ;  /* 0x0000000000007b1d */ /* 0x000fec0000010000 */
[----:B--2---:R1:W-:Y:S04]  /*15e5c0*/  STL [R1+0x6368], R21 ;  /* 0x0063681501007387 */ /* 0x0043e80000100800 */
[----:B------:R-:W2:Y:S01]  /*15e5d0*/  LDL.LU R4, [R1+0x51d4] ;  /* 0x0051d40001047983 */ /* 0x000ea20000300800 */
[----:B-1----:R-:W-:-:S03]  /*15e5e0*/  IMAD.MOV.U32 R21, RZ, RZ, R3 ;  /* 0x000000ffff157224 */ /* 0x002fc600078e0003 */
[----:B------:R-:W4:Y:S04]  /*15e5f0*/  LDL.LU R3, [R1+0x51d0] ;  /* 0x0051d00001037983 */ /* 0x000f280000300800 */
[----:B------:R-:W-:Y:S01]  /*15e600*/  STSM.16.M88.4 [R26], R20 ;  /* 0x000000141a007844 */ /* 0x000fe20000000200 */
[----:B------:R-:W-:Y:S06]  /*15e610*/  BAR.SYNC.DEFER_BLOCKING 0x0 ;  /* 0x0000000000007b1d */ /* 0x000fec0000010000 */
[----:B------:R-:W1:Y:S02]  /*15e620*/  LDS.128 R20, [R27] ;  /* 0x000000001b147984 */ /* 0x000e640000000c00 */
[----:B------:R-:W-:Y:S06]  /*15e630*/  BAR.SYNC.DEFER_BLOCKING 0x0 ;  /* 0x0000000000007b1d */ /* 0x000fec0000010000 */
[----:B0-----:R0:W-:Y:S04]  /*15e640*/  STL.64 [R1+0x460], R12 ;  /* 0x0004600c01007387 */ /* 0x0011e80000100a00 */
[----:B------:R0:W-:Y:S04]  /*15e650*/  STL.64 [R1+0x468], R14 ;  /* 0x0004680e01007387 */ /* 0x0001e80000100a00 */
[----:B------:R-:W4:Y:S04]  /*15e660*/  LDL.LU R7, [R1+0x5164] ;  /* 0x0051640001077983 */ /* 0x000f280000300800 */
[----:B------:R-:W4:Y:S04]  /*15e670*/  LDL.LU R6, [R1+0x5160] ;  /* 0x0051600001067983 */ /* 0x000f280000300800 */
[----:B0-----:R-:W4:Y:S04]  /*15e680*/  LDL.LU R12, [R1+0x2838] ;  /* 0x00283800010c7983 */ /* 0x001f280000300800 */
[----:B------:R-:W4:Y:S04]  /*15e690*/  LDL.LU R13, [R1+0x2828] ;  /* 0x00282800010d7983 */ /* 0x000f280000300800 */
[----:B------:R-:W4:Y:S04]  /*15e6a0*/  LDL.LU R14, [R1+0x282c] ;  /* 0x00282c00010e7983 */ /* 0x000f280000300800 */
[----:B------:R-:W4:Y:S01]  /*15e6b0*/  LDL.LU R15, [R1+0x281c] ;  /* 0x00281c00010f7983 */ /* 0x000f220000300800 */
[----:B---3--:R-:W-:-:S03]  /*15e6c0*/  PRMT R8, R25, 0x5210, R8 ;  /* 0x0000521019087816 */ /* 0x008fc60000000008 */
[----:B------:R-:W3:Y:S01]  /*15e6d0*/  LDL.LU R11, [R1+0x1ec] ;  /* 0x0001ec00010b7983 */ /* 0x000ee20000300800 */
[----:B------:R-:W-:-:S03]  /*15e6e0*/  PRMT R9, R24, 0x5210, R2 ;  /* 0x0000521018097816 */ /* 0x000fc60000000002 */
[----:B-1----:R0:W-:Y:S04]  /*15e6f0*/  STL.64 [R1+0x450], R20 ;  /* 0x0004501401007387 */ /* 0x0021e80000100a00 */
[----:B------:R-:W-:Y:S04]  /*15e700*/  STL.64 [R1+0x458], R22 ;  /* 0x0004581601007387 */ /* 0x000fe80000100a00 */
[----:B------:R1:W-:Y:S04]  /*15e710*/  STSM.16.M88.4 [R26], R16 ;  /* 0x000000101a007844 */ /* 0x0003e80000000200 */
[----:B0-----:R-:W3:Y:S04]  /*15e720*/  LDL.LU R21, [R1+0x6368] ;  /* 0x0063680001157983 */ /* 0x001ee80000300800 */
[----:B------:R-:W3:Y:S04]  /*15e730*/  LDL.LU R25, [R1+0x394] ;  /* 0x0003940001197983 */ /* 0x000ee80000300800 */
[----:B------:R-:W3:Y:S04]  /*15e740*/  LDL.LU R24, [R1+0x390] ;  /* 0x0003900001187983 */ /* 0x000ee80000300800 */
[----:B-1----:R-:W3:Y:S04]  /*15e750*/  LDL.LU R18, [R1+0x38c] ;  /* 0x00038c0001127983 */ /* 0x002ee80000300800 */
[----:B------:R-:W3:Y:S04]  /*15e760*/  LDL.LU R19, [R1+0x1dc] ;  /* 0x0001dc0001137983 */ /* 0x000ee80000300800 */
[----:B------:R-:W3:Y:S04]  /*15e770*/  LDL.LU R16, [R1+0x54f0] ;  /* 0x0054f00001107983 */ /* 0x000ee80000300800 */
[----:B------:R-:W3:Y:S01]  /*15e780*/  LDL.LU R17, [R1+0x54ec] ;  /* 0x0054ec0001117983 */ /* 0x000ee20000300800 */
[----:B------:R-:W-:Y:S01]  /*15e790*/  BAR.SYNC.DEFER_BLOCKING 0x0 ;  /* 0x0000000000007b1d */ /* 0x000fe20000010000 */
[----:B--2---:R-:W-:-:S02]  /*15e7a0*/  LOP3.LUT R4, R4, 0xffff, RZ, 0xc0, !PT ;  /* 0x0000ffff04047812 */ /* 0x004fc400078ec0ff */
[----:B----4-:R-:W-:-:S03]  /*15e7b0*/  LOP3.LUT R3, R3, 0xffff, RZ, 0xc0, !PT ;  /* 0x0000ffff03037812 */ /* 0x010fc600078ec0ff */
[----:B---3--:R-:W-:Y:S04]  /*15e7c0*/  STL.64 [R1+0x6360], R18 ;  /* 0x0063601201007387 */ /* 0x008fe80000100a00 */
[----:B------:R-:W-:Y:S04]  /*15e7d0*/  STL.64 [R1+0x6358], R16 ;  /* 0x0063581001007387 */ /* 0x000fe80000100a00 */
[----:B------:R-:W0:Y:S01]  /*15e7e0*/  LDS.128 R16, [R27] ;  /* 0x000000001b107984 */ /* 0x000e220000000c00 */
[----:B------:R-:W-:-:S03]  /*15e7f0*/  PRMT R10, R21, 0x5210, R0 ;  /* 0x00005210150a7816 */ /* 0x000fc60000000000 */
[----:B------:R-:W2:Y:S04]  /*15e800*/  LDL.LU R20, [R1+0x5498] ;  /* 0x0054980001147983 */ /* 0x000ea80000300800 */
[----:B------:R-:W3:Y:S04]  /*15e810*/  LDL.LU R22, [R1+0x5494] ;  /* 0x0054940001167983 */ /* 0x000ee80000300800 */
[----:B------:R-:W4:Y:S04]  /*15e820*/  LDL.LU R23, [R1+0x285c] ;  /* 0x00285c0001177983 */ /* 0x000f280000300800 */
[----:B------:R-:W2:Y:S04]  /*15e830*/  LDL.LU R21, [R1+0x284c] ;  /* 0x00284c0001157983 */ /* 0x000ea80000300800 */
[----:B------:R-:W2:Y:S04]  /*15e840*/  LDL.LU R28, [R1+0x2848] ;  /* 0x00284800011c7983 */ /* 0x000ea80000300800 */
[----:B------:R-:W2:Y:S04]  /*15e850*/  LDL.LU R29, [R1+0x8ac] ;  /* 0x0008ac00011d7983 */ /* 0x000ea80000300800 */
[----:B0-----:R-:W-:Y:S04]  /*15e860*/  STL.64 [R1+0x440], R16 ;  /* 0x0004401001007387 */ /* 0x001fe80000100a00 */
[----:B------:R0:W-:Y:S04]  /*15e870*/  STL.64 [R1+0x448], R18 ;  /* 0x0004481201007387 */ /* 0x0001e80000100a00 */
[----:B0-----:R-:W2:Y:S04]  /*15e880*/  LDL.LU.64 R18, [R1+0x6360] ;  /* 0x0063600001127983 */ /* 0x001ea80000300a00 */
[----:B------:R-:W4:Y:S01]  /*15e890*/  LDL.LU.64 R16, [R1+0x6358] ;  /* 0x0063580001107983 */ /* 0x000f220000300a00 */
[----:B------:R-:W-:-:S02]  /*15e8a0*/  LOP3.LUT R2, R7, 0xffff, RZ, 0xc0, !PT ;  /* 0x0000ffff07027812 */ /* 0x000fc400078ec0ff */
[----:B------:R-:W-:Y:S02]  /*15e8b0*/  LOP3.LUT R0, R6, 0xffff, RZ, 0xc0, !PT ;  /* 0x0000ffff06007812 */ /* 0x000fe400078ec0ff */
[----:B------:R-:W-:Y:S02]  /*15e8c0*/  PRMT R12, R12, 0x4210, R4 ;  /* 0x000042100c0c7816 */ /* 0x000fe40000000004 */
[----:B------:R-:W-:Y:S02]  /*15e8d0*/  PRMT R13, R13, 0x4210, R3 ;  /* 0x000042100d0d7816 */ /* 0x000fe40000000003 */
[----:B------:R-:W-:Y:S02]  /*15e8e0*/  PRMT R14, R14, 0x4210, R2 ;  /* 0x000042100e0e7816 */ /* 0x000fe40000000002 */
[----:B------:R-:W-:Y:S01]  /*15e8f0*/  PRMT R15, R15, 0x4210, R0 ;  /* 0x000042100f0f7816 */ /* 0x000fe20000000000 */
[----:B------:R-:W-:Y:S06]  /*15e900*/  BAR.SYNC.DEFER_BLOCKING 0x0 ;  /* 0x0000000000007b1d */ /* 0x000fec0000010000 */
[----:B------:R-:W-:Y:S02]  /*15e910*/  STSM.16.M88.4 [R26], R12 ;  /* 0x0000000c1a007844 */ /* 0x000fe40000000200 */
[----:B------:R-:W-:Y:S06]  /*15e920*/  BAR.SYNC.DEFER_BLOCKING 0x0 ;  /* 0x0000000000007b1d */ /* 0x000fec0000010000 */
[----:B------:R-:W0:Y:S04]  /*15e930*/  LDS.128 R12, [R27] ;  /* 0x000000001b0c7984 */ /* 0x000e280000000c00 */
[----:B0-----:R0:W-:Y:S04]  /*15e940*/  STL.64 [R1+0x430], R12 ;  /* 0x0004300c01007387 */ /* 0x0011e80000100a00 */
[----:B------:R2:W-:Y:S01]  /*15e950*/  STL.64 [R1+0x438], R14 ;  /* 0x0004380e01007387 */ /* 0x0005e20000100a00 */
[----:B0-----:R-:W-:-:S03]  /*15e960*/  PRMT R12, R25, 0x5210, R4 ;  /* 0x00005210190c7816 */ /* 0x001fc60000000004 */
[----:B------:R-:W4:Y:S01]  /*15e970*/  LDL.LU R25, [R1+0x39c] ;  /* 0x00039c0001197983 */ /* 0x000f220000300800 */
[----:B------:R-:W-:Y:S01]  /*15e980*/  PRMT R11, R11, 0x5210, R5 ;  /* 0x000052100b0b7816 */ /* 0x000fe20000000005 */
[----:B------:R-:W-:Y:S06]  /*15e990*/  BAR.SYNC.DEFER_BLOCKING 0x0 ;  /* 0x0000000000007b1d */ /* 0x000fec0000010000 */
[----:B------:R4:W-:Y:S01]  /*15e9a0*/  STSM.16.M88.4 [R26], R8 ;  /* 0x000000081a007844 */ /* 0x0009e20000000200 */
[----:B------:R-:W-:-:S03]  /*15e9b0*/  PRMT R13, R24, 0x5210, R3 ;  /* 0x00005210180d7816 */ /* 0x000fc60000000003 */
[----:B------:R-:W4:Y:S01]  /*15e9c0*/  LDL.LU R24, [R1+0x398] ;  /* 0x0003980001187983 */ /* 0x000f220000300800 */
[----:B---3--:R-:W-:Y:S02]  /*15e9d0*/  LOP3.LUT R5, R22, 0xffff, RZ, 0xc0, !PT ;  /* 0x0000ffff16057812 */ /* 0x008fe400078ec0ff */
[----:B--2---:R-:W-:Y:S02]  /*15e9e0*/  PRMT R14, R18, 0x5210, R2 ;  /* 0x00005210120e7816 */ /* 0x004fe40000000002 */
[----:B------:R-:W-:Y:S01]  /*15e9f0*/  PRMT R15, R19, 0x5210, R0 ;  /* 0x00005210130f7816 */ /* 0x000fe20000000000 */
[----:B------:R-:W-:Y:S01]  /*15ea00*/  BAR.SYNC.DEFER_BLOCKING 0x0 ;  /* 0x0000000000007b1d */ /* 0x000fe20000010000 */
[----:B----4-:R-:W-:Y:S02]  /*15ea10*/  LOP3.LUT R8, R16, 0xffff, RZ, 0xc0, !PT ;  /* 0x0000ffff10087812 */ /* 0x010fe400078ec0ff */
[----:B------:R-:W-:-:S03]  /*15ea20*/  LOP3.LUT R2, R17, 0xffff, RZ, 0xc0, !PT ;  /* 0x0000ffff11027812 */ /* 0x000fc600078ec0ff */
[----:B------:R-:W0:Y:S02]  /*15ea30*/  LDS.128 R16, [R27] ;  /* 0x000000001b107984 */ /* 0x000e240000000c00 */
[----:B------:R-:W-:Y:S01]  /*15ea40*/  BAR.SYNC.DEFER_BLOCKING 0x0 ;  /* 0x0000000000007b1d */ /* 0x000fe20000010000 */
[----:B------:R-:W-:Y:S02]  /*15ea50*/  LOP3.LUT R0, R20, 0xffff, RZ, 0xc0, !PT ;  /* 0x0000ffff14007812 */ /* 0x000fe400078ec0ff */
[----:B------:R-:W-:Y:S02]  /*15ea60*/  PRMT R20, R23, 0x4210, R8 ;  /* 0x0000421017147816 */ /* 0x000fe40000000008 */
[----:B------:R-:W-:Y:S01]  /*15ea70*/  PRMT R22, R28, 0x4210, R0 ;  /* 0x000042101c167816 */ /* 0x000fe20000000000 */
[----:B------:R1:W-:Y:S01]  /*15ea80*/  STSM.16.M88.4 [R26], R12 ;  /* 0x0000000c1a007844 */ /* 0x0003e20000000200 */
[----:B------:R-:W-:Y:S02]  /*15ea90*/  PRMT R23, R29, 0x4210, R5 ;  /* 0x000042101d177816 */ /* 0x000fe40000000005 */
[----:B------:R-:W-:-:S03]  /*15eaa0*/  PRMT R21, R21, 0x4210, R2 ;  /* 0x0000421015157816 */ /* 0x000fc60000000002 */
[----:B------:R-:W-:Y:S04]  /*15eab0*/  STL.64 [R1+0x6350], R22 ;  /* 0x0063501601007387 */ /* 0x000fe80000100a00 */
[----:B------:R-:W-:Y:S01]  /*15eac0*/  STL.64 [R1+0x6348], R20 ;  /* 0x0063481401007387 */ /* 0x000fe20000100a00 */
[----:B------:R-:W-:Y:S06]  /*15ead0*/  BAR.SYNC.DEFER_BLOCKING 0x0 ;  /* 0x0000000000007b1d */ /* 0x000fec0000010000 */
[----:B------:R-:W2:Y:S04]  /*15eae0*/  LDS.128 R20, [R27] ;  /* 0x000000001b147984 */ /* 0x000ea80000000c00 */
[----:B0-----:R-:W-:Y:S04]  /*15eaf0*/  STL.64 [R1+0x420], R16 ;  /* 0x0004201001007387 */ /* 0x001fe80000100a00 */
[----:B------:R0:W-:Y:S04]  /*15eb00*/  STL.64 [R1+0x428], R18 ;  /* 0x0004281201007387 */ /* 0x0001e80000100a00 */
[----:B------:R-:W3:Y:S04]  /*15eb10*/  LDL.LU R10, [R1+0x3a4] ;  /* 0x0003a400010a7983 */ /* 0x000ee80000300800 */
[----:B------:R-:W4:Y:S04]  /*15eb20*/  LDL.LU R4, [R1+0x51ec] ;  /* 0x0051ec0001047983 */ /* 0x000f280000300800 */
[----:B------:R-:W3:Y:S04]  /*15eb30*/  LDL.LU R3, [R1+0x51e8] ;  /* 0x0051e80001037983 */ /* 0x000ee80000300800 */
[----:B------:R-:W3:Y:S04]  /*15eb40*/  LDL.LU R7, [R1+0x5180] ;  /* 0x0051800001077983 */ /* 0x000ee80000300800 */
[----:B------:R-:W3:Y:S04]  /*15eb50*/  LDL.LU R6, [R1+0x517c] ;  /* 0x00517c0001067983 */ /* 0x000ee80000300800 */
[----:B-1----:R-:W3:Y:S04]  /*15eb60*/  LDL.LU R12, [R1+0x28b8] ;  /* 0x0028b800010c7983 */ /* 0x002ee80000300800 */
[----:B------:R-:W3:Y:S04]  /*15eb70*/  LDL.LU R11, [R1+0x2898] ;  /* 0x00289800010b7983 */ /* 0x000ee80000300800 */
[----:B------:R-:W3:Y:S04]  /*15eb80*/  LDL.LU R14, [R1+0x2868] ;  /* 0x00286800010e7983 */ /* 0x000ee80000300800 */
[----:B------:R-:W3:Y:S04]  /*15eb90*/  LDL.LU R15, [R1+0x2858] ;  /* 0x00285800010f7983 */ /* 0x000ee80000300800 */
[----:B0-----:R-:W3:Y:S01]  /*15eba0*/  LDL.LU R18, [R1+0x19c] ;  /* 0x00019c0001127983 */ /* 0x001ee20000300800 */
[----:B------:R-:W-:-:S03]  /*15ebb0*/  PRMT R8, R25, 0x5210, R8 ;  /* 0x0000521019087816 */ /* 0x000fc60000000008 */
[----:B--2---:R-:W-:Y:S04]  /*15ebc0*/  STL.64 [R1+0x410], R20 ;  /* 0x0004101401007387 */ /* 0x004fe80000100a00 */
[----:B------:R0:W-:Y:S04]  /*15ebd0*/  STL.64 [R1+0x418], R22 ;  /* 0x0004181601007387 */ /* 0x0001e80000100a00 */
[----:B0-----:R-:W2:Y:S04]  /*15ebe0*/  LDL.LU.64 R22, [R1+0x6350] ;  /* 0x0063500001167983 */ /* 0x001ea80000300a00 */
[----:B------:R-:W2:Y:S04]  /*15ebf0*/  LDL.LU.64 R20, [R1+0x6348] ;  /* 0x0063480001147983 */ /* 0x000ea80000300a00 */
[----:B------:R-:W2:Y:S04]  /*15ec00*/  LDL.LU R25, [R1+0x3b4] ;  /* 0x0003b40001197983 */ /* 0x000ea80000300800 */
[----:B------:R-:W2:Y:S01]  /*15ec10*/  LDL.LU R13, [R1+0x3b0] ;  /* 0x0003b000010d7983 */ /* 0x000ea20000300800 */
[----:B------:R-:W-:Y:S06]  /*15ec20*/  BAR.SYNC.DEFER_BLOCKING 0x0 ;  /* 0x0000000000007b1d */ /* 0x000fec0000010000 */
[----:B--2---:R0:W-:Y:S04]  /*15ec30*/  STL [R1+0x6330], R13 ;  /* 0x0063300d01007387 */ /* 0x0041e80000100800 */
[----:B------:R-:W2:Y:S04]  /*15ec40*/  LDL.LU R19, [R1+0x3ac] ;  /* 0x0003ac0001137983 */ /* 0x000ea80000300800 */
[----:B------:R-:W2:Y:S04]  /*15ec50*/  LDL.LU R16, [R1+0x18c] ;  /* 0x00018c0001107983 */ /* 0x000ea80000300800 */
[----:B------:R-:W2:Y:S04]  /*15ec60*/  LDL.LU R17, [R1+0x5508] ;  /* 0x0055080001117983 */ /* 0x000ea80000300800 */
[----:B------:R1:W-:Y:S01]  /*15ec70*/  STSM.16.M88.4 [R26], R20 ;  /* 0x000000141a007844 */ /* 0x0003e20000000200 */
[----:B---3--:R-:W-:-:S04]  /*15ec80*/  LOP3.LUT R3, R3, 0xffff, RZ, 0xc0, !PT ;  /* 0x0000ffff03037812 */ /* 0x008fc800078ec0ff */
[----:B0-----:R-:W-:Y:S02]  /*15ec90*/  PRMT R13, R11, 0x4210, R3 ;  /* 0x000042100b0d7816 */ /* 0x001fe40000000003 */
[----:B------:R-:W-:Y:S02]  /*15eca0*/  PRMT R11, R18, 0x5210, R5 ;  /* 0x00005210120b7816 */ /* 0x000fe40000000005 */
[----:B------:R-:W-:Y:S02]  /*15ecb0*/  PRMT R9, R24, 0x5210, R2 ;  /* 0x0000521018097816 */ /* 0x000fe40000000002 */
[----:B------:R-:W-:Y:S01]  /*15ecc0*/  PRMT R10, R10, 0x5210, R0 ;  /* 0x000052100a0a7816 */ /* 0x000fe20000000000 */
[----:B------:R-:W-:Y:S01]  /*15ecd0*/  BAR.SYNC.DEFER_BLOCKING 0x0 ;  /* 0x0000000000007b1d */ /* 0x000fe20000010000 */
[----:B----4-:R-:W-:Y:S02]  /*15ece0*/  LOP3.LUT R4, R4, 0xffff, RZ, 0xc0, !PT ;  /* 0x0000ffff04047812 */ /* 0x010fe400078ec0ff */
[----:B------:R-:W-:-:S02]  /*15ecf0*/  LOP3.LUT R2, R7, 0xffff, RZ, 0xc0, !PT ;  /* 0x0000ffff07027812 */ /* 0x000fc400078ec0ff */
[----:B------:R-:W-:Y:S02]  /*15ed00*/  LOP3.LUT R0, R6, 0xffff, RZ, 0xc0, !PT ;  /* 0x0000ffff06007812 */ /* 0x000fe400078ec0ff */
[----:B------:R-:W-:Y:S02]  /*15ed10*/  PRMT R12, R12, 0x4210, R4 ;  /* 0x000042100c0c7816 */ /* 0x000fe40000000004 */
[----:B------:R-:W-:Y:S02]  /*15ed20*/  PRMT R14, R14, 0x4210, R2 ;  /* 0x000042100e0e7816 */ /* 0x000fe40000000002 */
[----:B------:R-:W-:Y:S01]  /*15ed30*/  PRMT R15, R15, 0x4210, R0 ;  /* 0x000042100f0f7816 */ /* 0x000fe20000000000 */
[----:B--2---:R-:W-:Y:S04]  /*15ed40*/  STL [R1+0x6340], R19 ;  /* 0x0063401301007387 */ /* 0x004fe80000100800 */
[----:B------:R-:W-:Y:S04]  /*15ed50*/  STL.64 [R1+0x6338], R16 ;  /* 0x0063381001007387 */ /* 0x000fe80000100a00 */
[----:B------:R-:W0:Y:S01]  /*15ed60*/  LDS.128 R16, [R27] ;  /* 0x000000001b107984 */ /* 0x000e220000000c00 */
[----:B------:R-:W-:Y:S06]  /*15ed70*/  BAR.SYNC.DEFER_BLOCKING 0x0 ;  /* 0x0000000000007b1d */ /* 0x000fec0000010000 */
[----:B-1----:R-:W2:Y:S04]  /*15ed80*/  LDL.LU R20, [R1+0x5504] ;  /* 0x0055040001147983 */ /* 0x002ea80000300800 */
[----:B------:R-:W3:Y:S04]  /*15ed90*/  LDL.LU R22, [R1+0x54b4] ;  /* 0x0054b40001167983 */ /* 0x000ee80000300800 */
[----:B------:R-:W4:Y:S04]  /*15eda0*/  LDL.LU R23, [R1+0x54b0] ;  /* 0x0054b00001177983 */ /* 0x000f280000300800 */
[----:B------:R-:W2:Y:S04]  /*15edb0*/  LDL.LU R28, [R1+0x293c] ;  /* 0x00293c00011c7983 */ /* 0x000ea80000300800 */
[----:B------:R-:W-:Y:S01]  /*15edc0*/  STSM.16.M88.4 [R26], R12 ;  /* 0x0000000c1a007844 */ /* 0x000fe20000000200 */
[----:B------:R-:W-:Y:S06]  /*15edd0*/  BAR.SYNC.DEFER_BLOCKING 0x0 ;  /* 0x0000000000007b1d */ /* 0x000fec0000010000 */
[----:B------:R-:W2:Y:S04]  /*15ede0*/  LDL.LU R21, [R1+0x2918] ;  /* 0x0029180001157983 */ /* 0x000ea80000300800 */
[----:B------:R-:W2:Y:S04]  /*15edf0*/  LDL.LU R29, [R1+0x292c] ;  /* 0x00292c00011d7983 */ /* 0x000ea80000300800 */
[----:B------:R-:W2:Y:S04]  /*15ee00*/  LDL.LU R24, [R1+0x28d8] ;  /* 0x0028d80001187983 */ /* 0x000ea80000300800 */
[----:B------:R-:W1:Y:S04]  /*15ee10*/  LDS.128 R12, [R27] ;  /* 0x000000001b0c7984 */ /* 0x000e680000000c00 */
[----:B0-----:R-:W-:Y:S04]  /*15ee20*/  STL.64 [R1+0x400], R16 ;  /* 0x0004001001007387 */ /* 0x001fe80000100a00 */
[----:B------:R0:W-:Y:S01]  /*15ee30*/  STL.64 [R1+0x408], R18 ;  /* 0x0004081201007387 */ /* 0x0001e20000100a00 */
[----:B------:R-:W-:Y:S06]  /*15ee40*/  BAR.SYNC.DEFER_BLOCKING 0x0 ;  /* 0x0000000000007b1d */ /* 0x000fec0000010000 */
[----:B0-----:R-:W2:Y:S04]  /*15ee50*/  LDL.LU R19, [R1+0x6340] ;  /* 0x0063400001137983 */ /* 0x001ea80000300800 */
[----:B------:R-:W3:Y:S04]  /*15ee60*/  LDL.LU.64 R16, [R1+0x6338] ;  /* 0x0063380001107983 */ /* 0x000ee80000300a00 */
[----:B-1----:R0:W-:Y:S04]  /*15ee70*/  STL.64 [R1+0x3f0], R12 ;  /* 0x0003f00c01007387 */ /* 0x0021e80000100a00 */
[----:B------:R2:W-:Y:S04]  /*15ee80*/  STL.64 [R1+0x3f8], R14 ;  /* 0x0003f80e01007387 */ /* 0x0005e80000100a00 */
[----:B0-----:R-:W3:Y:S04]  /*15ee90*/  LDL.LU R13, [R1+0x6330] ;  /* 0x00633000010d7983 */ /* 0x001ee80000300800 */
[----:B------:R0:W-:Y:S01]  /*15eea0*/  STSM.16.M88.4 [R26], R8 ;  /* 0x000000081a007844 */ /* 0x0001e20000000200 */
[----:B------:R-:W-:-:S03]  /*15eeb0*/  PRMT R12, R25, 0x5210, R4 ;  /* 0x00005210190c7816 */ /* 0x000fc60000000004 */
[----:B------:R-:W3:Y:S01]  /*15eec0*/  LDL.LU R25, [R1+0x3c0] ;  /* 0x0003c00001197983 */ /* 0x000ee20000300800 */
[----:B------:R-:W-:Y:S01]  /*15eed0*/  BAR.SYNC.DEFER_BLOCKING 0x0 ;  /* 0x0000000000007b1d */ /* 0x000fe20000010000 */
[----:B----4-:R-:W-:Y:S02]  /*15eee0*/  LOP3.LUT R5, R23, 0xffff, RZ, 0xc0, !PT ;  /* 0x0000ffff17057812 */ /* 0x010fe400078ec0ff */
[----:B--2---:R-:W-:Y:S02]  /*15eef0*/  PRMT R14, R19, 0x5210, R2 ;  /* 0x00005210130e7816 */ /* 0x004fe40000000002 */
[----:B---3--:R-:W-:Y:S02]  /*15ef00*/  PRMT R15, R16, 0x5210, R0 ;  /* 0x00005210100f7816 */ /* 0x008fe40000000000 */
[----:B0-----:R-:W-:Y:S02]  /*15ef10*/  LOP3.LUT R8, R17, 0xffff, RZ, 0xc0, !PT ;  /* 0x0000ffff11087812 */ /* 0x001fe400078ec0ff */
[----:B------:R-:W0:Y:S01]  /*15ef20*/  LDS.128 R16, [R27] ;  /* 0x000000001b107984 */ /* 0x000e220000000c00 */
[----:B------:R-:W-:-:S02]  /*15ef30*/  LOP3.LUT R0, R22, 0xffff, RZ, 0xc0, !PT ;  /* 0x0000ffff16007812 */ /* 0x000fc400078ec0ff */
[----:B------:R-:W-:Y:S02]  /*15ef40*/  LOP3.LUT R2, R20, 0xffff, RZ, 0xc0, !PT ;  /* 0x0000ffff14027812 */ /* 0x000fe400078ec0ff */
[----:B------:R-:W-:Y:S01]  /*15ef50*/  PRMT R13, R13, 0x5210, R3 ;  /* 0x000052100d0d7816 */ /* 0x000fe20000000003 */
[----:B------:R-:W-:Y:S01]  /*15ef60*/  BAR.SYNC.DEFER_BLOCKING 0x0 ;  /* 0x0000000000007b1d */ /* 0x000fe20000010000 */
[----:B------:R-:W-:Y:S02]  /*15ef70*/  PRMT R22, R29, 0x4210, R0 ;  /* 0x000042101d167816 */ /* 0x000fe40000000000 */
[----:B------:R-:W-:Y:S02]  /*15ef80*/  PRMT R23, R24, 0x4210, R5 ;  /* 0x0000421018177816 */ /* 0x000fe40000000005 */
[----:B------:R-:W-:Y:S01]  /*15ef90*/  PRMT R20, R28, 0x4210, R8 ;  /* 0x000042101c147816 */ /* 0x000fe20000000008 */
[----:B------:R1:W-:Y:S01]  /*15efa0*/  STSM.16.M88.4 [R26], R12 ;  /* 0x0000000c1a007844 */ /* 0x0003e20000000200 */
        /* <DEDUP_REMOVED lines=12> */
[----:B------:R-:W3:Y:S04]  /*15f070*/  LDL.LU R6, [R1+0x51a0] ;  /* 0x0051a00001067983 */ /* 0x000ee80000300800 */
[----:B------:R-:W3:Y:S04]  /*15f080*/  LDL.LU R11, [R1+0x2968] ;  /* 0x00296800010b7983 */ /* 0x000ee80000300800 */
[----:B-1----:R-:W3:Y:S04]  /*15f090*/  LDL.LU R15, [R1+0x295c] ;  /* 0x00295c00010f7983 */ /* 0x002ee80000300800 */
[----:B0-----:R-:W3:Y:S04]  /*15f0a0*/  LDL.LU R18, [R1+0x2958] ;  /* 0x0029580001127983 */ /* 0x001ee80000300800 */
[----:B------:R-:W3:Y:S04]  /*15f0b0*/  LDL.LU R19, [R1+0x2948] ;  /* 0x0029480001137983 */ /* 0x000ee80000300800 */
[----:B------:R-:W3:Y:S04]  /*15f0c0*/  LDL.LU R14, [R1+0x17c] ;  /* 0x00017c00010e7983 */ /* 0x000ee80000300800 */
[----:B--2---:R-:W-:Y:S04]  /*15f0d0*/  STL.64 [R1+0x3d0], R20 ;  /* 0x0003d01401007387 */ /* 0x004fe80000100a00 */
[----:B------:R0:W-:Y:S04]  /*15f0e0*/  STL.64 [R1+0x3d8], R22 ;  /* 0x0003d81601007387 */ /* 0x0001e80000100a00 */
[----:B0-----:R-:W2:Y:S04]  /*15f0f0*/  LDL.LU.64 R22, [R1+0x6328] ;  /* 0x0063280001167983 */ /* 0x001ea80000300a00 */
[----:B------:R-:W2:Y:S04]  /*15f100*/  LDL.LU.64 R20, [R1+0x6320] ;  /* 0x0063200001147983 */ /* 0x000ea80000300a00 */
[----:B------:R-:W3:Y:S04]  /*15f110*/  LDL.LU R16, [R1+0x74c] ;  /* 0x00074c0001107983 */ /* 0x000ee80000300800 */
[----:B------:R-:W3:Y:S01]  /*15f120*/  LDL.LU R17, [R1+0x73c] ;  /* 0x00073c0001117983 */ /* 0x000ee20000300800 */
[----:B------:R-:W-:Y:S01]  /*15f130*/  BAR.SYNC.DEFER_BLOCKING 0x0 ;  /* 0x0000000000007b1d */ /* 0x000fe20000010000 */
[----:B------:R-:W-:-:S05]  /*15f140*/  PRMT R8, R25, 0x5210, R8 ;  /* 0x0000521019087816 */ /* 0x000fca0000000008 */
[----:B--2---:R0:W-:Y:S04]  /*15f150*/  STSM.16.M88.4 [R26], R20 ;  /* 0x000000141a007844 */ /* 0x0041e80000000200 */
[----:B---3--:R1:W-:Y:S04]  /*15f160*/  STL.64 [R1+0x6308], R16 ;  /* 0x0063081001007387 */ /* 0x0083e80000100a00 */
[----:B0-----:R-:W2:Y:S04]  /*15f170*/  LDL.LU R20, [R1+0x75c] ;  /* 0x00075c0001147983 */ /* 0x001ea80000300800 */
[----:B------:R-:W3:Y:S04]  /*15f180*/  LDL.LU R22, [R1+0x16c] ;  /* 0x00016c0001167983 */ /* 0x000ee80000300800 */
[----:B------:R-:W2:Y:S04]  /*15f190*/  LDL.LU R29, [R1+0x5520] ;  /* 0x00552000011d7983 */ /* 0x000ea80000300800 */
[----:B------:R-:W2:Y:S04]  /*15f1a0*/  LDL.LU R25, [R1+0x551c] ;  /* 0x00551c0001197983 */ /* 0x000ea80000300800 */
[----:B------:R-:W2:Y:S04]  /*15f1b0*/  LDL.LU R24, [R1+0x54d0] ;  /* 0x0054d00001187983 */ /* 0x000ea80000300800 */
[----:B------:R-:W3:Y:S04]  /*15f1c0*/  LDL.LU R23, [R1+0x54cc] ;  /* 0x0054cc0001177983 */ /* 0x000ee80000300800 */
[----:B------:R-:W2:Y:S04]  /*15f1d0*/  LDL.LU R12, [R1+0x2998] ;  /* 0x00299800010c7983 */ /* 0x000ea80000300800 */
[----:B------:R-:W2:Y:S04]  /*15f1e0*/  LDL.LU R28, [R1+0x2988] ;  /* 0x00298800011c7983 */ /* 0x000ea80000300800 */
[----:B------:R-:W2:Y:S01]  /*15f1f0*/  LDL.LU R21, [R1+0x297c] ;  /* 0x00297c0001157983 */ /* 0x000ea20000300800 */
[----:B------:R-:W-:-:S02]  /*15f200*/  PRMT R9, R9, 0x5210, R2 ;  /* 0x0000521009097816 */ /* 0x000fc40000000002 */
[----:B----4-:R-:W-:Y:S02]  /*15f210*/  PRMT R10, R10, 0x5210, R0 ;  /* 0x000052100a0a7816 */ /* 0x010fe40000000000 */
[----:B------:R-:W-:Y:S02]  /*15f220*/  LOP3.LUT R4, R4, 0xffff, RZ, 0xc0, !PT ;  /* 0x0000ffff04047812 */ /* 0x000fe400078ec0ff */
[----:B------:R-:W-:Y:S02]  /*15f230*/  LOP3.LUT R3, R3, 0xffff, RZ, 0xc0, !PT ;  /* 0x0000ffff03037812 */ /* 0x000fe400078ec0ff */
[----:B------:R-:W-:Y:S02]  /*15f240*/  LOP3.LUT R2, R7, 0xffff, RZ, 0xc0, !PT ;  /* 0x0000ffff07027812 */ /* 0x000fe400078ec0ff */
[----:B------:R-:W-:Y:S02]  /*15f250*/  LOP3.LUT R0, R6, 0xffff, RZ, 0xc0, !PT ;  /* 0x0000ffff06007812 */ /* 0x000fe400078ec0ff */
[----:B-1----:R-:W-:-:S02]  /*15f260*/  PRMT R16, R11, 0x4210, R4 ;  /* 0x000042100b107816 */ /* 0x002fc40000000004 */
[----:B------:R-:W-:Y:S02]  /*15f270*/  PRMT R17, R15, 0x4210, R3 ;  /* 0x000042100f117816 */ /* 0x000fe40000000003 */
[----:B------:R-:W-:Y:S02]  /*15f280*/  PRMT R18, R18, 0x4210, R2 ;  /* 0x0000421012127816 */ /* 0x000fe40000000002 */
[--C-:B------:R-:W-:Y:S01]  /*15f290*/  PRMT R19, R19, 0x4210, R0.reuse ;  /* 0x0000421013137816 */ /* 0x100fe20000000000 */
[----:B------:R-:W-:Y:S06]  /*15f2a0*/  BAR.SYNC.DEFER_BLOCKING 0x0 ;  /* 0x0000000000007b1d */ /* 0x000fec0000010000 */
[----:B---3--:R-:W-:Y:S04]  /*15f2b0*/  STL.64 [R1+0x6318], R22 ;  /* 0x0063181601007387 */ /* 0x008fe80000100a00 */
[----:B--2---:R-:W-:Y:S04]  /*15f2c0*/  STL.64 [R1+0x6310], R20 ;  /* 0x0063101401007387 */ /* 0x004fe80000100a00 */
[----:B------:R-:W0:Y:S01]  /*15f2d0*/  LDS.128 R20, [R27] ;  /* 0x000000001b147984 */ /* 0x000e220000000c00 */
[----:B------:R-:W-:Y:S06]  /*15f2e0*/  BAR.SYNC.DEFER_BLOCKING 0x0 ;  /* 0x0000000000007b1d */ /* 0x000fec0000010000 */
[----:B------:R-:W2:Y:S04]  /*15f2f0*/  LDL.LU R13, [R1+0x296c] ;  /* 0x00296c00010d7983 */ /* 0x000ea80000300800 */
[----:B------:R-:W-:Y:S01]  /*15f300*/  STSM.16.M88.4 [R26], R16 ;  /* 0x000000101a007844 */ /* 0x000fe20000000200 */
[----:B------:R-:W-:Y:S06]  /*15f310*/  BAR.SYNC.DEFER_BLOCKING 0x0 ;  /* 0x0000000000007b1d */ /* 0x000fec0000010000 */
[----:B------:R-:W1:Y:S04]  /*15f320*/  LDS.128 R16, [R27] ;  /* 0x000000001b107984 */ /* 0x000e680000000c00 */
[----:B0-----:R-:W-:Y:S04]  /*15f330*/  STL.64 [R1+0x3c0], R20 ;  /* 0x0003c01401007387 */ /* 0x001fe80000100a00 */
[----:B------:R0:W-:Y:S04]  /*15f340*/  STL.64 [R1+0x3c8], R22 ;  /* 0x0003c81601007387 */ /* 0x0001e80000100a00 */
[----:B0-----:R-:W3:Y:S04]  /*15f350*/  LDL.LU.64 R22, [R1+0x6318] ;  /* 0x0063180001167983 */ /* 0x001ee80000300a00 */
[----:B------:R-:W4:Y:S04]  /*15f360*/  LDL.LU.64 R20, [R1+0x6310] ;  /* 0x0063100001147983 */ /* 0x000f280000300a00 */
[----:B-1----:R0:W-:Y:S04]  /*15f370*/  STL.64 [R1+0x3b0], R16 ;  /* 0x0003b01001007387 */ /* 0x0021e80000100a00 */
[----:B------:R3:W-:Y:S04]  /*15f380*/  STL.64 [R1+0x3b8], R18 ;  /* 0x0003b81201007387 */ /* 0x0007e80000100a00 */
[----:B0-----:R-:W2:Y:S01]  /*15f390*/  LDL.LU.64 R16, [R1+0x6308] ;  /* 0x0063080001107983 */ /* 0x001ea20000300a00 */
[----:B------:R-:W-:Y:S01]  /*15f3a0*/  PRMT R11, R14, 0x5210, R5 ;  /* 0x000052100e0b7816 */ /* 0x000fe20000000005 */
[----:B------:R-:W-:Y:S06]  /*15f3b0*/  BAR.SYNC.DEFER_BLOCKING 0x0 ;  /* 0x0000000000007b1d */ /* 0x000fec0000010000 */
[----:B------:R-:W-:Y:S02]  /*15f3c0*/  STSM.16.M88.4 [R26], R8 ;  /* 0x000000081a007844 */ /* 0x000fe40000000200 */
[----:B------:R-:W-:Y:S06]  /*15f3d0*/  BAR.SYNC.DEFER_BLOCKING 0x0 ;  /* 0x0000000000007b1d */ /* 0x000fec0000010000 */
[----:B------:R-:W0:Y:S01]  /*15f3e0*/  LDS.128 R8, [R27] ;  /* 0x000000001b087984 */ /* 0x000e220000000c00 */
[----:B------:R-:W-:Y:S01]  /*15f3f0*/  LOP3.LUT R29, R29, 0xffff, RZ, 0xc0, !PT ;  /* 0x0000ffff1d1d7812 */ /* 0x000fe200078ec0ff */
[----:B------:R-:W-:Y:S01]  /*15f400*/  BAR.SYNC.DEFER_BLOCKING 0x0 ;  /* 0x0000000000007b1d */ /* 0x000fe20000010000 */
[----:B---3--:R-:W-:-:S02]  /*15f410*/  PRMT R19, R22, 0x5210, R0 ;  /* 0x0000521016137816 */ /* 0x008fc40000000000 */
[----:B----4-:R-:W-:Y:S02]  /*15f420*/  PRMT R18, R20, 0x5210, R2 ;  /* 0x0000521014127816 */ /* 0x010fe40000000002 */
[----:B--2---:R-:W-:Y:S02]  /*15f430*/  PRMT R16, R16, 0x5210, R4 ;  /* 0x0000521010107816 */ /* 0x004fe40000000004 */
[----:B------:R-:W-:-:S05]  /*15f440*/  PRMT R17, R17, 0x5210, R3 ;  /* 0x0000521011117816 */ /* 0x000fca0000000003 */
[----:B------:R-:W-:Y:S01]  /*15f450*/  STSM.16.M88.4 [R26], R16 ;  /* 0x000000101a007844 */ /* 0x000fe20000000200 */
[----:B------:R-:W-:Y:S01]  /*15f460*/  BAR.SYNC.DEFER_BLOCKING 0x0 ;  /* 0x0000000000007b1d */ /* 0x000fe20000010000 */
[----:B------:R-:W-:-:S05]  /*15f470*/  PRMT R0, R12, 0x4210, R29 ;  /* 0x000042100c007816 */ /* 0x000fca000000001d */
[----:B------:R-:W1:Y:S04]  /*15f480*/  LDS.128 R16, [R27] ;  /* 0x000000001b107984 */ /* 0x000e680000000c00 */
[----:B------:R-:W-:Y:S04]  /*15f490*/  STL [R1+0xa0], R0 ;  /* 0x0000a00001007387 */ /* 0x000fe80000100800 */
[----:B0-----:R0:W-:Y:S04]  /*15f4a0*/  STL.64 [R1+0x3a0], R8 ;  /* 0x0003a00801007387 */ /* 0x0011e80000100a00 */
[----:B------:R2:W-:Y:S04]  /*15f4b0*/  STL.64 [R1+0x3a8], R10 ;  /* 0x0003a80a01007387 */ /* 0x0005e80000100a00 */
[----:B0-----:R-:W3:Y:S04]  /*15f4c0*/  LDL.LU R8, [R1+0x7bc] ;  /* 0x0007bc0001087983 */ /* 0x001ee80000300800 */
[----:B------:R-:W4:Y:S04]  /*15f4d0*/  LDL.LU R9, [R1+0x78c] ;  /* 0x00078c0001097983 */ /* 0x000f280000300800 */
[----:B--2---:R-:W2:Y:S04]  /*15f4e0*/  LDL.LU R10, [R1+0x7ac] ;  /* 0x0007ac00010a7983 */ /* 0x004ea80000300800 */
        /* <DEDUP_REMOVED lines=9> */
[----:B-1----:R-:W-:Y:S01]  /*15f580*/  STL.64 [R1+0x390], R16 ;  /* 0x0003901001007387 */ /* 0x002fe20000100a00 */
[----:B------:R-:W-:-:S03]  /*15f590*/  LOP3.LUT R5, R23, 0xffff, RZ, 0xc0, !PT ;  /* 0x0000ffff17057812 */ /* 0x000fc600078ec0ff */
        /* <DEDUP_REMOVED lines=9> */
[----:B------:R-:W-:-:S02]  /*15f630*/  LOP3.LUT R25, R25, 0xffff, RZ, 0xc0, !PT ;  /* 0x0000ffff19197812 */ /* 0x000fc400078ec0ff */
[----:B------:R-:W-:Y:S02]  /*15f640*/  PRMT R13, R13, 0x4210, R5 ;  /* 0x000042100d0d7816 */ /* 0x000fe40000000005 */
[----:B------:R-:W-:Y:S02]  /*15f650*/  PRMT R28, R28, 0x4210, R25 ;  /* 0x000042101c1c7816 */ /* 0x000fe40000000019 */
[----:B------:R-:W-:Y:S01]  /*15f660*/  LOP3.LUT R24, R24, 0xffff, RZ, 0xc0, !PT ;  /* 0x0000ffff18187812 */ /* 0x000fe200078ec0ff */
[----:B------:R-:W-:Y:S06]  /*15f670*/  BAR.SYNC.DEFER_BLOCKING 0x0 ;  /* 0x0000000000007b1d */ /* 0x000fec0000010000 */
[----:B--2---:R-:W-:Y:S04]  /*15f680*/  STL.64 [R1+0x62e8], R18 ;  /* 0x0062e81201007387 */ /* 0x004fe80000100a00 */
[----:B------:R0:W-:Y:S04]  /*15f690*/  STL.64 [R1+0x62e0], R16 ;  /* 0x0062e01001007387 */ /* 0x0001e80000100a00 */
[----:B0-----:R-:W2:Y:S01]  /*15f6a0*/  LDL.LU R16, [R1+0xa0] ;  /* 0x0000a00001107983 */ /* 0x001ea20000300800 */
[----:B------:R-:W-:-:S02]  /*15f6b0*/  IMAD.MOV.U32 R17, RZ, RZ, R28 ;  /* 0x000000ffff117224 */ /* 0x000fc400078e001c */
[----:B------:R-:W-:Y:S01]  /*15f6c0*/  IMAD.MOV.U32 R19, RZ, RZ, R13 ;  /* 0x000000ffff137224 */ /* 0x000fe200078e000d */
[----:B------:R-:W2:Y:S04]  /*15f6d0*/  LDL.LU R28, [R1+0x6304] ;  /* 0x00630400011c7983 */ /* 0x000ea80000300800 */
[----:B------:R-:W2:Y:S01]  /*15f6e0*/  LDL.LU R13, [R1+0x29bc] ;  /* 0x0029bc00010d7983 */ /* 0x000ea20000300800 */
[----:B------:R-:W-:-:S05]  /*15f6f0*/  PRMT R21, R21, 0x4210, R24 ;  /* 0x0000421015157816 */ /* 0x000fca0000000018 */
[----:B------:R-:W-:Y:S01]  /*15f700*/  IMAD.MOV.U32 R18, RZ, RZ, R21 ;  /* 0x000000ffff127224 */ /* 0x000fe200078e0015 */
[----:B------:R-:W-:Y:S02]  /*15f710*/  LOP3.LUT R2, R2, 0xffff, RZ, 0xc0, !PT ;  /* 0x0000ffff02027812 */ /* 0x000fe400078ec0ff */
[----:B------:R-:W-:Y:S02]  /*15f720*/  LOP3.LUT R0, R0, 0xffff, RZ, 0xc0, !PT ;  /* 0x0000ffff00007812 */ /* 0x000fe400078ec0ff */
[----:B------:R-:W-:Y:S02]  /*15f730*/  LOP3.LUT R4, R4, 0xffff, RZ, 0xc0, !PT ;  /* 0x0000ffff04047812 */ /* 0x000fe400078ec0ff */
[----:B------:R-:W-:Y:S02]  /*15f740*/  LOP3.LUT R3, R3, 0xffff, RZ, 0xc0, !PT ;  /* 0x0000ffff03037812 */ /* 0x000fe400078ec0ff */
[----:B---3--:R-:W-:Y:S02]  /*15f750*/  PRMT R8, R8, 0x5210, R29 ;  /* 0x0000521008087816 */ /* 0x008fe4000000001d */
[----:B----4-:R-:W-:-:S02]  /*15f760*/  PRMT R9, R9, 0x5210, R25 ;  /* 0x0000521009097816 */ /* 0x010fc40000000019 */
[----:B------:R-:W-:Y:S01]  /*15f770*/  PRMT R10, R10, 0x5210, R24 ;  /* 0x000052100a0a7816 */ /* 0x000fe20000000018 */
[----:B--2---:R0:W-:Y:S04]  /*15f780*/  STSM.16.M88.4 [R26], R16 ;  /* 0x000000101a007844 */ /* 0x0041e80000000200 */
[----:B------:R-:W-:Y:S04]  /*15f790*/  STL.64 [R1+0x62f0], R12 ;  /* 0x0062f00c01007387 */ /* 0x000fe80000100a00 */
[----:B------:R-:W2:Y:S01]  /*15f7a0*/  LDL.LU R21, [R1+0x51c8] ;  /* 0x0051c80001157983 */ /* 0x000ea20000300800 */
[----:B0-----:R-:W-:-:S03]  /*15f7b0*/  PRMT R18, R11, 0x4210, R2 ;  /* 0x000042100b127816 */ /* 0x001fc60000000002 */
[----:B------:R-:W3:Y:S01]  /*15f7c0*/  LDL.LU R29, [R1+0x6300] ;  /* 0x00630000011d7983 */ /* 0x000ee20000300800 */
[----:B------:R-:W-:Y:S02]  /*15f7d0*/  PRMT R19, R15, 0x4210, R0 ;  /* 0x000042100f137816 */ /* 0x000fe40000000000 */
[----:B------:R-:W-:Y:S01]  /*15f7e0*/  PRMT R11, R14, 0x5210, R5 ;  /* 0x000052100e0b7816 */ /* 0x000fe20000000005 */
[----:B------:R-:W-:Y:S01]  /*15f7f0*/  BAR.SYNC.DEFER_BLOCKING 0x0 ;  /* 0x0000000000007b1d */ /* 0x000fe20000010000 */
[----:B------:R-:W-:Y:S02]  /*15f800*/  PRMT R16, R7, 0x4210, R4 ;  /* 0x0000421007107816 */ /* 0x000fe40000000004 */
[----:B------:R-:W-:-:S03]  /*15f810*/  PRMT R17, R6, 0x4210, R3 ;  /* 0x0000421006117816 */ /* 0x000fc60000000003 */
[----:B------:R-:W4:Y:S04]  /*15f820*/  LDL.LU R25, [R1+0x62fc] ;  /* 0x0062fc0001197983 */ /* 0x000f280000300800 */
[----:B------:R-:W3:Y:S04]  /*15f830*/  LDL.LU R24, [R1+0x62f8] ;  /* 0x0062f80001187983 */ /* 0x000ee80000300800 */
[----:B------:R-:W0:Y:S01]  /*15f840*/  LDS.128 R12, [R27] ;  /* 0x000000001b0c7984 */ /* 0x000e220000000c00 */
[----:B------:R-:W-:Y:S06]  /*15f850*/  BAR.SYNC.DEFER_BLOCKING 0x0 ;  /* 0x0000000000007b1d */ /* 0x000fec0000010000 */
[----:B------:R-:W-:Y:S02]  /*15f860*/  STSM.16.M88.4 [R26], R16 ;  /* 0x000000101a007844 */ /* 0x000fe40000000200 */
[----:B------:R-:W-:Y:S06]  /*15f870*/  BAR.SYNC.DEFER_BLOCKING 0x0 ;  /* 0x0000000000007b1d */ /* 0x000fec0000010000 */
[----:B------:R-:W1:Y:S04]  /*15f880*/  LDS.128 R16, [R27] ;  /* 0x000000001b107984 */ /* 0x000e680000000c00 */
[----:B0-----:R0:W-:Y:S04]  /*15f890*/  STL.64 [R1+0x380], R12 ;  /* 0x0003800c01007387 */ /* 0x0011e80000100a00 */
[----:B------:R-:W-:Y:S01]  /*15f8a0*/  STL.64 [R1+0x388], R14 ;  /* 0x0003880e01007387 */ /* 0x000fe20000100a00 */
[----:B------:R-:W-:Y:S06]  /*15f8b0*/  BAR.SYNC.DEFER_BLOCKING 0x0 ;  /* 0x0000000000007b1d */ /* 0x000fec0000010000 */
[----:B0-----:R-:W3:Y:S04]  /*15f8c0*/  LDL.LU.64 R12, [R1+0x62f0] ;  /* 0x0062f000010c7983 */ /* 0x001ee80000300a00 */
[----:B-1----:R-:W-:Y:S04]  /*15f8d0*/  STL.64 [R1+0x370], R16 ;  /* 0x0003701001007387 */ /* 0x002fe80000100a00 */
[----:B------:R0:W-:Y:S04]  /*15f8e0*/  STL.64 [R1+0x378], R18 ;  /* 0x0003781201007387 */ /* 0x0001e80000100a00 */
[----:B0-----:R-:W3:Y:S04]  /*15f8f0*/  LDL.LU.64 R18, [R1+0x62e8] ;  /* 0x0062e80001127983 */ /* 0x001ee80000300a00 */
[----:B------:R-:W-:Y:S01]  /*15f900*/  STSM.16.M88.4 [R26], R8 ;  /* 0x000000081a007844 */ /* 0x000fe20000000200 */
[----:B------:R-:W-:Y:S01]  /*15f910*/  BAR.SYNC.DEFER_BLOCKING 0x0 ;  /* 0x0000000000007b1d */ /* 0x000fe20000010000 */
[----:B------:R-:W-:-:S02]  /*15f920*/  PRMT R5, R20, 0x5210, R3 ;  /* 0x0000521014057816 */ /* 0x000fc40000000003 */
[----:B------:R-:W-:Y:S02]  /*15f930*/  PRMT R6, R22, 0x5210, R2 ;  /* 0x0000521016067816 */ /* 0x000fe40000000002 */
[----:B------:R-:W-:Y:S01]  /*15f940*/  PRMT R7, R23, 0x5210, R0 ;  /* 0x0000521017077816 */ /* 0x000fe20000000000 */
[----:B------:R-:W4:Y:S04]  /*15f950*/  LDL.LU.64 R16, [R1+0x62e0] ;  /* 0x0062e00001107983 */ /* 0x000f280000300a00 */
[----:B------:R-:W0:Y:S04]  /*15f960*/  LDS.128 R8, [R27] ;  /* 0x000000001b087984 */ /* 0x000e280000000c00 */
[----:B0-----:R0:W-:Y:S04]  /*15f970*/  STL.64 [R1+0x360], R8 ;  /* 0x0003600801007387 */ /* 0x0011e80000100a00 */
[----:B------:R-:W-:Y:S01]  /*15f980*/  STL.64 [R1+0x368], R10 ;  /* 0x0003680a01007387 */ /* 0x000fe20000100a00 */
[----:B--2---:R-:W-:-:S02]  /*15f990*/  LOP3.LUT R0, R21, 0xffff, RZ, 0xc0, !PT ;  /* 0x0000ffff15007812 */ /* 0x004fc400078ec0ff */
[----:B---3--:R-:W-:Y:S01]  /*15f9a0*/  PRMT R4, R19, 0x5210, R4 ;  /* 0x0000521013047816 */ /* 0x008fe20000000004 */
[----:B------:R-:W-:Y:S06]  /*15f9b0*/  BAR.SYNC.DEFER_BLOCKING 0x0 ;  /* 0x0000000000007b1d */ /* 0x000fec0000010000 */
[----:B------:R-:W-:Y:S02]  /*15f9c0*/  STSM.16.M88.4 [R26], R4 ;  /* 0x000000041a007844 */ /* 0x000fe40000000200 */
[----:B------:R-:W-:Y:S06]  /*15f9d0*/  BAR.SYNC.DEFER_BLOCKING 0x0 ;  /* 0x0000000000007b1d */ /* 0x000fec0000010000 */
[----:B------:R-:W1:Y:S01]  /*15f9e0*/  LDS.128 R4, [R27] ;  /* 0x000000001b047984 */ /* 0x000e620000000c00 */
[----:B------:R-:W-:-:S04]  /*15f9f0*/  LOP3.LUT R2, R12, 0xffff, RZ, 0xc0, !PT ;  /* 0x0000ffff0c027812 */ /* 0x000fc800078ec0ff */
[----:B------:R-:W-:Y:S01]  /*15fa00*/  PRMT R19, R13, 0x4210, R2 ;  /* 0x000042100d137816 */ /* 0x000fe20000000002 */
[----:B------:R-:W-:Y:S06]  /*15fa10*/  BAR.SYNC.DEFER_BLOCKING 0x0 ;  /* 0x0000000000007b1d */ /* 0x000fec0000010000 */
[----:B------:R-:W2:Y:S04]  /*15fa20*/  LDL.LU R13, [R1+0x29cc] ;  /* 0x0029cc00010d7983 */ /* 0x000ea80000300800 */
[----:B------:R-:W3:Y:S04]  /*15fa30*/  LDL.LU R21, [R1+0x13c] ;  /* 0x00013c0001157983 */ /* 0x000ee80000300800 */
[----:B0-----:R-:W2:Y:S04]  /*15fa40*/  LDL.LU R8, [R1+0xd0] ;  /* 0x0000d00001087983 */ /* 0x001ea80000300800 */
[----:B-1----:R-:W-:Y:S04]  /*15fa50*/  STL.64 [R1+0x350], R4 ;  /* 0x0003500401007387 */ /* 0x002fe80000100a00 */
[----:B------:R-:W-:Y:S04]  /*15fa60*/  STL.64 [R1+0x358], R6 ;  /* 0x0003580601007387 */ /* 0x000fe80000100a00 */
[----:B------:R-:W2:Y:S04]  /*15fa70*/  LDL.LU R9, [R1+0xd4] ;  /* 0x0000d40001097983 */ /* 0x000ea80000300800 */
[----:B------:R-:W2:Y:S04]  /*15fa80*/  LDL.LU R10, [R1+0xd8] ;  /* 0x0000d800010a7983 */ /* 0x000ea80000300800 */
[----:B--2---:R-:W-:Y:S04]  /*15fa90*/  STL [R1+0x62b0], R10 ;  /* 0x0062b00a01007387 */ /* 0x004fe80000100800 */
[----:B------:R0:W-:Y:S04]  /*15faa0*/  STL.64 [R1+0x62a8], R8 ;  /* 0x0062a80801007387 */ /* 0x0001e80000100a00 */
[----:B0-----:R-:W2:Y:S04]  /*15fab0*/  LDL.LU R8, [R1+0xc0] ;  /* 0x0000c00001087983 */ /* 0x001ea80000300800 */
[----:B------:R-:W2:Y:S04]  /*15fac0*/  LDL.LU R9, [R1+0xc4] ;  /* 0x0000c40001097983 */ /* 0x000ea80000300800 */
[----:B------:R-:W2:Y:S04]  /*15fad0*/  LDL.LU R10, [R1+0xc8] ;  /* 0x0000c800010a7983 */ /* 0x000ea80000300800 */
[----:B--2---:R-:W-:Y:S04]  /*15fae0*/  STL [R1+0x62d0], R10 ;  /* 0x0062d00a01007387 */ /* 0x004fe80000100800 */
        /* <DEDUP_REMOVED lines=9> */
[----:B----4-:R-:W-:Y:S01]  /*15fb80*/  STSM.16.M88.4 [R26], R16 ;  /* 0x000000101a007844 */ /* 0x010fe20000000200 */
[----:B------:R-:W-:Y:S01]  /*15fb90*/  PRMT R11, R13, 0x4210, R0 ;  /* 0x000042100d0b7816 */ /* 0x000fe20000000000 */
[----:B------:R-:W-:Y:S06]  /*15fba0*/  BAR.SYNC.DEFER_BLOCKING 0x0 ;  /* 0x0000000000007b1d */ /* 0x000fec0000010000 */
[----:B--2---:R-:W-:Y:S04]  /*15fbb0*/  STL.64 [R1+0x62d8], R14 ;  /* 0x0062d80e01007387 */ /* 0x004fe80000100a00 */
[----:B------:R-:W-:Y:S04]  /*15fbc0*/  STL [R1+0x62c0], R6 ;  /* 0x0062c00601007387 */ /* 0x000fe80000100800 */
[----:B------:R0:W-:Y:S04]  /*15fbd0*/  STL.64 [R1+0x62b8], R4 ;  /* 0x0062b80401007387 */ /* 0x0001e80000100a00 */
[----:B------:R-:W1:Y:S01]  /*15fbe0*/  LDS.128 R12, [R27] ;  /* 0x000000001b0c7984 */ /* 0x000e620000000c00 */
[----:B------:R-:W-:Y:S06]  /*15fbf0*/  BAR.SYNC.DEFER_BLOCKING 0x0 ;  /* 0x0000000000007b1d */ /* 0x000fec0000010000 */
[----:B0-----:R-:W2:Y:S04]  /*15fc00*/  LDL.LU R4, [R1+0xb0] ;  /* 0x0000b00001047983 */ /* 0x001ea80000300800 */
[----:B------:R-:W2:Y:S04]  /*15fc10*/  LDL.LU R5, [R1+0xb4] ;  /* 0x0000b40001057983 */ /* 0x000ea80000300800 */
        /* <DEDUP_REMOVED lines=8> */
[----:B------:R-:W-:Y:S01]  /*15fca0*/  STSM.16.M88.4 [R26], R8 ;  /* 0x000000081a007844 */ /* 0x000fe20000000200 */
[----:B------:R-:W-:Y:S06]  /*15fcb0*/  BAR.SYNC.DEFER_BLOCKING 0x0 ;  /* 0x0000000000007b1d */ /* 0x000fec0000010000 */
[----:B------:R-:W0:Y:S01]  /*15fcc0*/  LDS.128 R8, [R27] ;  /* 0x000000001b087984 */ /* 0x000e220000000c00 */
[----:B---3--:R-:W-:Y:S01]  /*15fcd0*/  PRMT R7, R21, 0x5210, R2 ;  /* 0x0000521015077816 */ /* 0x008fe20000000002 */
[----:B------:R-:W-:Y:S06]  /*15fce0*/  BAR.SYNC.DEFER_BLOCKING 0x0 ;  /* 0x0000000000007b1d */ /* 0x000fec0000010000 */
[----:B--2---:R-:W-:Y:S04]  /*15fcf0*/  STL [R1+0x62a0], R18 ;  /* 0x0062a01201007387 */ /* 0x004fe80000100800 */
[----:B------:R2:W-:Y:S04]  /*15fd00*/  STL.64 [R1+0x6298], R16 ;  /* 0x0062981001007387 */ /* 0x0005e80000100a00 */
[----:B--2---:R-:W2:Y:S04]  /*15fd10*/  LDL.LU R16, [R1+0x1a0] ;  /* 0x0001a00001107983 */ /* 0x004ea80000300800 */
[----:B------:R-:W2:Y:S04]  /*15fd20*/  LDL.LU R17, [R1+0x1a4] ;  /* 0x0001a40001117983 */ /* 0x000ea80000300800 */
[----:B------:R-:W2:Y:S04]  /*15fd30*/  LDL.LU R18, [R1+0x1a8] ;  /* 0x0001a80001127983 */ /* 0x000ea80000300800 */
[----:B-1----:R-:W-:Y:S04]  /*15fd40*/  STL.64 [R1+0x340], R12 ;  /* 0x0003400c01007387 */ /* 0x002fe80000100a00 */
[----:B------:R1:W-:Y:S04]  /*15fd50*/  STL.64 [R1+0x348], R14 ;  /* 0x0003480e01007387 */ /* 0x0003e80000100a00 */
[----:B-1----:R-:W3:Y:S04]  /*15fd60*/  LDL.LU.64 R14, [R1+0x62d8] ;  /* 0x0062d800010e7983 */ /* 0x002ee80000300a00 */
[----:B------:R-:W2:Y:S04]  /*15fd70*/  LDL.LU R12, [R1+0x10c] ;  /* 0x00010c00010c7983 */ /* 0x000ea80000300800 */
[----:B------:R-:W2:Y:S04]  /*15fd80*/  LDL.LU R13, [R1+0x54f4] ;  /* 0x0054f400010d7983 */ /* 0x000ea80000300800 */
[----:B0-----:R-:W-:Y:S04]  /*15fd90*/  STL.64 [R1+0x330], R8 ;  /* 0x0003300801007387 */ /* 0x001fe80000100a00 */
[----:B------:R0:W-:Y:S04]  /*15fda0*/  STL.64 [R1+0x338], R10 ;  /* 0x0003380a01007387 */ /* 0x0001e80000100a00 */
[----:B0-----:R-:W2:Y:S04]  /*15fdb0*/  LDL.LU R10, [R1+0x62d0] ;  /* 0x0062d000010a7983 */ /* 0x001ea80000300800 */
[----:B------:R-:W2:Y:S04]  /*15fdc0*/  LDL.LU.64 R8, [R1+0x62c8] ;  /* 0x0062c80001087983 */ /* 0x000ea80000300a00 */
[----:B------:R-:W-:Y:S01]  /*15fdd0*/  STSM.16.M88.4 [R26], R4 ;  /* 0x000000041a007844 */ /* 0x000fe20000000200 */
[----:B------:R-:W-:Y:S06]  /*15fde0*/  BAR.SYNC.DEFER_BLOCKING 0x0 ;  /* 0x0000000000007b1d */ /* 0x000fec0000010000 */
[----:B------:R-:W4:Y:S04]  /*15fdf0*/  LDL.LU R21, [R1+0x29dc] ;  /* 0x0029dc0001157983 */ /* 0x000f280000300800 */
[----:B------:R-:W0:Y:S04]  /*15fe00*/  LDS.128 R4, [R27] ;  /* 0x000000001b047984 */ /* 0x000e280000000c00 */
[----:B0-----:R-:W-:Y:S04]  /*15fe10*/  STL.64 [R1+0x320], R4 ;  /* 0x0003200401007387 */ /* 0x001fe80000100a00 */
[----:B------:R0:W-:Y:S04]  /*15fe20*/  STL.64 [R1+0x328], R6 ;  /* 0x0003280601007387 */ /* 0x0001e80000100a00 */
[----:B0-----:R-:W4:Y:S04]  /*15fe30*/  LDL.LU R6, [R1+0x62c0] ;  /* 0x0062c00001067983 */ /* 0x001f280000300800 */
[----:B------:R-:W4:Y:S01]  /*15fe40*/  LDL.LU.64 R4, [R1+0x62b8] ;  /* 0x0062b80001047983 */ /* 0x000f220000300a00 */
[----:B---3--:R-:W-:Y:S01]  /*15fe50*/  PRMT R11, R15, 0x5210, R0 ;  /* 0x000052100f0b7816 */ /* 0x008fe20000000000 */
[----:B------:R-:W-:Y:S06]  /*15fe60*/  BAR.SYNC.DEFER_BLOCKING 0x0 ;  /* 0x0000000000007b1d */ /* 0x000fec0000010000 */
[----:B--2---:R-:W-:Y:S02]  /*15fe70*/  STSM.16.M88.4 [R26], R8 ;  /* 0x000000081a007844 */ /* 0x004fe40000000200 */
[----:B------:R-:W-:Y:S06]  /*15fe80*/  BAR.SYNC.DEFER_BLOCKING 0x0 ;  /* 0x0000000000007b1d */ /* 0x000fec0000010000 */
[----:B------:R-:W0:Y:S04]  /*15fe90*/  LDS.128 R8, [R27] ;  /* 0x000000001b087984 */ /* 0x000e280000000c00 */
[----:B0-----:R-:W-:Y:S04]  /*15fea0*/  STL.64 [R1+0x310], R8 ;  /* 0x0003100801007387 */ /* 0x001fe80000100a00 */
[----:B------:R0:W-:Y:S04]  /*15feb0*/  STL.64 [R1+0x318], R10 ;  /* 0x0003180a01007387 */ /* 0x0001e80000100a00 */
[----:B0-----:R-:W2:Y:S04]  /*15fec0*/  LDL.LU R10, [R1+0x62b0] ;  /* 0x0062b000010a7983 */ /* 0x001ea80000300800 */
[----:B------:R-:W2:Y:S01]  /*15fed0*/  LDL.LU.64 R8, [R1+0x62a8] ;  /* 0x0062a80001087983 */ /* 0x000ea20000300a00 */
[----:B------:R-:W-:-:S04]  /*15fee0*/  LOP3.LUT R2, R14, 0xffff, RZ, 0xc0, !PT ;  /* 0x0000ffff0e027812 */ /* 0x000fc800078ec0ff */
[----:B----4-:R-:W-:Y:S01]  /*15fef0*/  PRMT R19, R19, 0x4210, R2 ;  /* 0x0000421013137816 */ /* 0x010fe20000000002 */
[----:B------:R-:W-:Y:S06]  /*15ff00*/  BAR.SYNC.DEFER_BLOCKING 0x0 ;  /* 0x0000000000007b1d */ /* 0x000fec0000010000 */
[----:B------:R-:W-:Y:S02]  /*15ff10*/  STSM.16.M88.4 [R26], R16 ;  /* 0x000000101a007844 */ /* 0x000fe40000000200 */
[----:B------:R-:W-:Y:S01]  /*15ff20*/  BAR.SYNC.DEFER_BLOCKING 0x0 ;  /* 0x0000000000007b1d */ /* 0x000fe20000010000 */
[----:B------:R-:W-:-:S05]  /*15ff30*/  LOP3.LUT R0, R20, 0xffff, RZ, 0xc0, !PT ;  /* 0x0000ffff14007812 */ /* 0x000fca00078ec0ff */
[----:B------:R-:W0:Y:S01]  /*15ff40*/  LDS.128 R16, [R27] ;  /* 0x000000001b107984 */ /* 0x000e220000000c00 */
[----:B------:R-:W-:Y:S01]  /*15ff50*/  PRMT R7, R22, 0x4210, R0 ;  /* 0x0000421016077816 */ /* 0x000fe20000000000 */
[----:B------:R-:W-:Y:S06]  /*15ff60*/  BAR.SYNC.DEFER_BLOCKING 0x0 ;  /* 0x0000000000007b1d */ /* 0x000fec0000010000 */
[----:B------:R-:W-:Y:S02]  /*15ff70*/  STSM.16.M88.4 [R26], R4 ;  /* 0x000000041a007844 */ /* 0x000fe40000000200 */
[----:B------:R-:W-:Y:S01]  /*15ff80*/  BAR.SYNC.DEFER_BLOCKING 0x0 ;  /* 0x0000000000007b1d */ /* 0x000fe20000010000 */
[----:B------:R-:W-:-:S05]  /*15ff90*/  PRMT R11, R23, 0x5210, R2 ;  /* 0x00005210170b7816 */ /* 0x000fca0000000002 */
[----:B------:R-:W1:Y:S02]  /*15ffa0*/  LDS.128 R4, [R27] ;  /* 0x000000001b047984 */ /* 0x000e640000000c00 */
[----:B------:R-:W-:Y:S06]  /*15ffb0*/  BAR.SYNC.DEFER_BLOCKING 0x0 ;  /* 0x0000000000007b1d */ /* 0x000fec0000010000 */
[----:B0-----:R-:W-:Y:S04]  /*15ffc0*/  STL.64 [R1+0x300], R16 ;  /* 0x0003001001007387 */ /* 0x001fe80000100a00 */
[----:B------:R0:W-:Y:S04]  /*15ffd0*/  STL.64 [R1+0x308], R18 ;  /* 0x0003081201007387 */ /* 0x0001e80000100a00 */
[----:B0-----:R-:W3:Y:S04]  /*15ffe0*/  LDL.LU R18, [R1+0x62a0] ;  /* 0x0062a00001127983 */ /* 0x001ee80000300800 */
[----:B------:R-:W3:Y:S04]  /*15fff0*/  LDL.LU.64 R16, [R1+0x6298] ;  /* 0x0062980001107983 */ /* 0x000ee80000300a00 */
[----:B-1----:R-:W-:Y:S04]  /*160000*/  STL.64 [R1+0x2f0], R4 ;  /* 0x0002f00401007387 */ /* 0x002fe80000100a00 */
[----:B------:R-:W-:Y:S04]  /*160010*/  STL.64 [R1+0x2f8], R6 ;  /* 0x0002f80601007387 */ /* 0x000fe80000100a00 */
[----:B--2---:R-:W-:Y:S01]  /*160020*/  STSM.16.M88.4 [R26], R8 ;  /* 0x000000081a007844 */ /* 0x004fe20000000200 */
[----:B------:R-:W-:Y:S06]  /*160030*/  BAR.SYNC.DEFER_BLOCKING 0x0 ;  /* 0x0000000000007b1d */ /* 0x000fec0000010000 */
[----:B------:R-:W0:Y:S04]  /*160040*/  LDS.128 R4, [R27] ;  /* 0x000000001b047984 */ /* 0x000e280000000c00 */
[----:B0-----:R0:W-:Y:S04]  /*160050*/  STL.64 [R1+0x2e0], R4 ;  /* 0x0002e00401007387 */ /* 0x0011e80000100a00 */
[----:B------:R1:W-:Y:S04]  /*160060*/  STL.64 [R1+0x2e8], R6 ;  /* 0x0002e80601007387 */ /* 0x0003e80000100a00 */
[----:B0-----:R-:W2:Y:S04]  /*160070*/  LDL.LU R4, [R1+0x1e0] ;  /* 0x0001e00001047983 */ /* 0x001ea80000300800 */
[----:B------:R-:W2:Y:S04]  /*160080*/  LDL.LU R5, [R1+0x1e4] ;  /* 0x0001e40001057983 */ /* 0x000ea80000300800 */
[----:B-1----:R-:W4:Y:S01]  /*160090*/  LDL.LU R6, [R1+0x1e8] ;  /* 0x0001e80001067983 */ /* 0x002f220000300800 */
[----:B------:R-:W-:-:S02]  /*1600a0*/  LOP3.LUT R2, R13, 0xffff, RZ, 0xc0, !PT ;  /* 0x0000ffff0d027812 */ /* 0x000fc400078ec0ff */
[----:B------:R-:W-:Y:S01]  /*1600b0*/  PRMT R19, R12, 0x5210, R0 ;  /* 0x000052100c137816 */ /* 0x000fe20000000000 */
[----:B------:R-:W-:Y:S06]  /*1600c0*/  BAR.SYNC.DEFER_BLOCKING 0x0 ;  /* 0x0000000000007b1d */ /* 0x000fec0000010000 */
[----:B----4-:R-:W-:Y:S04]  /*1600d0*/  STL [R1+0x6260], R6 ;  /* 0x0062600601007387 */ /* 0x010fe80000100800 */
[----:B--2---:R0:W-:Y:S04]  /*1600e0*/  STL.64 [R1+0x6258], R4 ;  /* 0x0062580401007387 */ /* 0x0041e80000100a00 */
[----:B0-----:R-:W2:Y:S04]  /*1600f0*/  LDL.LU R4, [R1+0xf0] ;  /* 0x0000f00001047983 */ /* 0x001ea80000300800 */
[----:B------:R-:W2:Y:S04]  /*160100*/  LDL.LU R5, [R1+0xf4] ;  /* 0x0000f40001057983 */ /* 0x000ea80000300800 */
[----:B------:R-:W4:Y:S01]  /*160110*/  LDL.LU R6, [R1+0xf8] ;  /* 0x0000f80001067983 */ /* 0x000f220000300800 */
[----:B------:R-:W-:-:S03]  /*160120*/  PRMT R0, R21, 0x4210, R2 ;  /* 0x0000421015007816 */ /* 0x000fc60000000002 */
[----:B------:R-:W2:Y:S04]  /*160130*/  LDL.LU R15, [R1+0x51e0] ;  /* 0x0051e000010f7983 */ /* 0x000ea80000300800 */
[----:B----4-:R-:W-:Y:S04]  /*160140*/  STL [R1+0x6290], R6 ;  /* 0x0062900601007387 */ /* 0x010fe80000100800 */
[----:B--2---:R-:W-:Y:S04]  /*160150*/  STL.64 [R1+0x6288], R4 ;  /* 0x0062880401007387 */ /* 0x004fe80000100a00 */
[----:B------:R-:W2:Y:S04]  /*160160*/  LDL.LU R13, [R1+0x29e8] ;  /* 0x0029e800010d7983 */ /* 0x000ea80000300800 */
[----:B------:R-:W4:Y:S04]  /*160170*/  LDL.LU R21, [R1+0xfc] ;  /* 0x0000fc0001157983 */ /* 0x000f280000300800 */
[----:B------:R-:W2:Y:S04]  /*160180*/  LDL.LU R8, [R1+0x1f0] ;  /* 0x0001f00001087983 */ /* 0x000ea80000300800 */
[----:B------:R-:W2:Y:S04]  /*160190*/  LDL.LU R9, [R1+0x1f4] ;  /* 0x0001f40001097983 */ /* 0x000ea80000300800 */
[----:B------:R-:W2:Y:S04]  /*1601a0*/  LDL.LU R10, [R1+0x1f8] ;  /* 0x0001f800010a7983 */ /* 0x000ea80000300800 */
[----:B---3--:R0:W-:Y:S04]  /*1601b0*/  STSM.16.M88.4 [R26], R16 ;  /* 0x000000101a007844 */ /* 0x0081e80000000200 */
[----:B------:R-:W3:Y:S01]  /*1601c0*/  LDL.LU R14, [R1+0x280] ;  /* 0x00028000010e7983 */ /* 0x000ee20000300800 */
[----:B------:R-:W-:Y:S06]  /*1601d0*/  BAR.SYNC.DEFER_BLOCKING 0x0 ;  /* 0x0000000000007b1d */ /* 0x000fec0000010000 */
[----:B0-----:R-:W3:Y:S04]  /*1601e0*/  LDL.LU R19, [R1+0x54fc] ;  /* 0x0054fc0001137983 */ /* 0x001ee80000300800 */
[----:B------:R-:W3:Y:S04]  /*1601f0*/  LDL.LU R20, [R1+0x2b3c] ;  /* 0x002b3c0001147983 */ /* 0x000ee80000300800 */
[----:B------:R-:W3:Y:S04]  /*160200*/  LDL.LU R22, [R1+0x51f8] ;  /* 0x0051f80001167983 */ /* 0x000ee80000300800 */
[----:B------:R-:W0:Y:S01]  /*160210*/  LDS.128 R4, [R27] ;  /* 0x000000001b047984 */ /* 0x000e220000000c00 */
[----:B------:R-:W-:Y:S06]  /*160220*/  BAR.SYNC.DEFER_BLOCKING 0x0 ;  /* 0x0000000000007b1d */ /* 0x000fec0000010000 */
[----:B--2---:R-:W-:Y:S04]  /*160230*/  STL [R1+0x6250], R10 ;  /* 0x0062500a01007387 */ /* 0x004fe80000100800 */
[----:B------:R1:W-:Y:S04]  /*160240*/  STL.64 [R1+0x6248], R8 ;  /* 0x0062480801007387 */ /* 0x0003e80000100a00 */
[----:B-1----:R-:W2:Y:S04]  /*160250*/  LDL.LU R8, [R1+0x100] ;  /* 0x0001000001087983 */ /* 0x002ea80000300800 */
[----:B------:R-:W2:Y:S04]  /*160260*/  LDL.LU R9, [R1+0x104] ;  /* 0x0001040001097983 */ /* 0x000ea80000300800 */
[----:B------:R-:W2:Y:S04]  /*160270*/  LDL.LU R10, [R1+0x108] ;  /* 0x00010800010a7983 */ /* 0x000ea80000300800 */
[----:B--2---:R-:W-:Y:S04]  /*160280*/  STL [R1+0x6270], R10 ;  /* 0x0062700a01007387 */ /* 0x004fe80000100800 */
[----:B------:R1:W-:Y:S04]  /*160290*/  STL.64 [R1+0x6268], R8 ;  /* 0x0062680801007387 */ /* 0x0003e80000100a00 */
[----:B-1----:R-:W2:Y:S04]  /*1602a0*/  LDL.LU R8, [R1+0x1d0] ;  /* 0x0001d00001087983 */ /* 0x002ea80000300800 */
[----:B------:R-:W2:Y:S04]  /*1602b0*/  LDL.LU R9, [R1+0x1d4] ;  /* 0x0001d40001097983 */ /* 0x000ea80000300800 */
[----:B------:R-:W2:Y:S04]  /*1602c0*/  LDL.LU R10, [R1+0x1d8] ;  /* 0x0001d800010a7983 */ /* 0x000ea80000300800 */
[----:B------:R-:W2:Y:S04]  /*1602d0*/  LDL.LU R16, [R1+0x110] ;  /* 0x0001100001107983 */ /* 0x000ea80000300800 */
[----:B------:R-:W2:Y:S04]  /*1602e0*/  LDL.LU R17, [R1+0x114] ;  /* 0x0001140001117983 */ /* 0x000ea80000300800 */
[----:B------:R-:W3:Y:S04]  /*1602f0*/  LDL.LU R18, [R1+0x118] ;  /* 0x0001180001127983 */ /* 0x000ee80000300800 */
[----:B---3--:R-:W-:Y:S04]  /*160300*/  STL.64 [R1+0x6280], R18 ;  /* 0x0062801201007387 */ /* 0x008fe80000100a00 */
[----:B--2---:R1:W-:Y:S04]  /*160310*/  STL.64 [R1+0x6278], R16 ;  /* 0x0062781001007387 */ /* 0x0043e80000100a00 */
[----:B-1----:R-:W2:Y:S04]  /*160320*/  LDL.LU R16, [R1+0x1c0] ;  /* 0x0001c00001107983 */ /* 0x002ea80000300800 */
[----:B------:R-:W2:Y:S04]  /*160330*/  LDL.LU R17, [R1+0x1c4] ;  /* 0x0001c40001117983 */ /* 0x000ea80000300800 */
[----:B------:R-:W2:Y:S01]  /*160340*/  LDL.LU R18, [R1+0x1c8] ;  /* 0x0001c80001127983 */ /* 0x000ea20000300800 */
[----:B------:R-:W-:Y:S01]  /*160350*/  IMAD.MOV.U32 R19, RZ, RZ, R0 ;  /* 0x000000ffff137224 */ /* 0x000fe200078e0000 */
[----:B------:R-:W-:-:S02]  /*160360*/  LOP3.LUT R0, R15, 0xffff, RZ, 0xc0, !PT ;  /* 0x0000ffff0f007812 */ /* 0x000fc400078ec0ff */
[----:B------:R-:W3:Y:S02]  /*160370*/  LDL.LU R23, [R1+0x2b4c] ;  /* 0x002b4c0001177983 */ /* 0x000ee40000300800 */
[----:B------:R-:W-:Y:S02]  /*160380*/  PRMT R11, R13, 0x4210, R0 ;  /* 0x000042100d0b7816 */ /* 0x000fe40000000000 */
[----:B------:R-:W3:Y:S04]  /*160390*/  LDL.LU R12, [R1+0x71c] ;  /* 0x00071c00010c7983 */ /* 0x000ee80000300800 */
[----:B0-----:R-:W-:Y:S04]  /*1603a0*/  STL.64 [R1+0x2d0], R4 ;  /* 0x0002d00401007387 */ /* 0x001fe80000100a00 */
[----:B------:R0:W-:Y:S04]  /*1603b0*/  STL.64 [R1+0x2d8], R6 ;  /* 0x0002d80601007387 */ /* 0x0001e80000100a00 */
[----:B0-----:R-:W3:Y:S04]  /*1603c0*/  LDL.LU R6, [R1+0x6290] ;  /* 0x0062900001067983 */ /* 0x001ee80000300800 */
[----:B------:R-:W3:Y:S01]  /*1603d0*/  LDL.LU.64 R4, [R1+0x6288] ;  /* 0x0062880001047983 */ /* 0x000ee20000300a00 */
[----:B----4-:R-:W-:-:S03]  /*1603e0*/  PRMT R7, R21, 0x5210, R2 ;  /* 0x0000521015077816 */ /* 0x010fc60000000002 */
[----:B------:R-:W4:Y:S04]  /*1603f0*/  LDL.LU R13, [R1+0x72c] ;  /* 0x00072c00010d7983 */ /* 0x000f280000300800 */
[----:B------:R-:W3:Y:S04]  /*160400*/  LDL.LU R21, [R1+0x550c] ;  /* 0x00550c0001157983 */ /* 0x000ee80000300800 */
[----:B--2---:R-:W-:Y:S01]  /*160410*/  STSM.16.M88.4 [R26], R16 ;  /* 0x000000101a007844 */ /* 0x004fe20000000200 */
[----:B------:R-:W-:Y:S06]  /*160420*/  BAR.SYNC.DEFER_BLOCKING 0x0 ;  /* 0x0000000000007b1d */ /* 0x000fec0000010000 */
[----:B------:R-:W0:Y:S02]  /*160430*/  LDS.128 R16, [R27] ;  /* 0x000000001b107984 */ /* 0x000e240000000c00 */
[----:B------:R-:W-:Y:S06]  /*160440*/  BAR.SYNC.DEFER_BLOCKING 0x0 ;  /* 0x0000000000007b1d */ /* 0x000fec0000010000 */
[----:B------:R-:W-:Y:S02]  /*160450*/  STSM.16.M88.4 [R26], R8 ;  /* 0x000000081a007844 */ /* 0x000fe40000000200 */
[----:B------:R-:W-:Y:S06]  /*160460*/  BAR.SYNC.DEFER_BLOCKING 0x0 ;  /* 0x0000000000007b1d */ /* 0x000fec0000010000 */
[----:B------:R-:W1:Y:S04]  /*160470*/  LDS.128 R8, [R27] ;  /* 0x000000001b087984 */ /* 0x000e680000000c00 */
[----:B0-----:R-:W-:Y:S04]  /*160480*/  STL.64 [R1+0x2c0], R16 ;  /* 0x0002c01001007387 */ /* 0x001fe80000100a00 */
[----:B------:R0:W-:Y:S01]  /*160490*/  STL.64 [R1+0x2c8], R18 ;  /* 0x0002c81201007387 */ /* 0x0001e20000100a00 */
[----:B------:R-:W-:Y:S06]  /*1604a0*/  BAR.SYNC.DEFER_BLOCKING 0x0 ;  /* 0x0000000000007b1d */ /* 0x000fec0000010000 */
[----:B0-----:R-:W2:Y:S04]  /*1604b0*/  LDL.LU.64 R18, [R1+0x6280] ;  /* 0x0062800001127983 */ /* 0x001ea80000300a00 */
[----:B------:R-:W2:Y:S04]  /*1604c0*/  LDL.LU.64 R16, [R1+0x6278] ;  /* 0x0062780001107983 */ /* 0x000ea80000300a00 */
[----:B-1----:R-:W-:Y:S04]  /*1604d0*/  STL.64 [R1+0x2b0], R8 ;  /* 0x0002b00801007387 */ /* 0x002fe80000100a00 */
[----:B------:R0:W-:Y:S04]  /*1604e0*/  STL.64 [R1+0x2b8], R10 ;  /* 0x0002b80a01007387 */ /* 0x0001e80000100a00 */
[----:B0-----:R-:W2:Y:S04]  /*1604f0*/  LDL.LU R10, [R1+0x6270] ;  /* 0x00627000010a7983 */ /* 0x001ea80000300800 */
[----:B------:R-:W2:Y:S04]  /*160500*/  LDL.LU.64 R8, [R1+0x6268] ;  /* 0x0062680001087983 */ /* 0x000ea80000300a00 */
[----:B---3--:R-:W-:Y:S01]  /*160510*/  STSM.16.M88.4 [R26], R4 ;  /* 0x000000041a007844 */ /* 0x008fe20000000200 */
[----:B------:R-:W-:Y:S01]  /*160520*/  BAR.SYNC.DEFER_BLOCKING 0x0 ;  /* 0x0000000000007b1d */ /* 0x000fe20000010000 */
[----:B------:R-:W-:-:S05]  /*160530*/  PRMT R11, R14, 0x5210, R0 ;  /* 0x000052100e0b7816 */ /* 0x000fca0000000000 */
[----:B------:R-:W0:Y:S02]  /*160540*/  LDS.128 R4, [R27] ;  /* 0x000000001b047984 */ /* 0x000e240000000c00 */
[----:B------:R-:W-:Y:S06]  /*160550*/  BAR.SYNC.DEFER_BLOCKING 0x0 ;  /* 0x0000000000007b1d */ /* 0x000fec0000010000 */
[----:B0-----:R-:W-:Y:S04]  /*160560*/  STL.64 [R1+0x2a0], R4 ;  /* 0x0002a00401007387 */ /* 0x001fe80000100a00 */
[----:B------:R0:W-:Y:S04]  /*160570*/  STL.64 [R1+0x2a8], R6 ;  /* 0x0002a80601007387 */ /* 0x0001e80000100a00 */
[----:B0-----:R-:W3:Y:S04]  /*160580*/  LDL.LU R6, [R1+0x6260] ;  /* 0x0062600001067983 */ /* 0x001ee80000300800 */
[----:B------:R-:W3:Y:S04]  /*160590*/  LDL.LU.64 R4, [R1+0x6258] ;  /* 0x0062580001047983 */ /* 0x000ee80000300a00 */
[----:B--2---:R-:W-:Y:S01]  /*1605a0*/  STSM.16.M88.4 [R26], R8 ;  /* 0x000000081a007844 */ /* 0x004fe20000000200 */
[----:B------:R-:W-:Y:S06]  /*1605b0*/  BAR.SYNC.DEFER_BLOCKING 0x0 ;  /* 0x0000000000007b1d */ /* 0x000fec0000010000 */
[----:B------:R-:W0:Y:S04]  /*1605c0*/  LDS.128 R8, [R27] ;  /* 0x000000001b087984 */ /* 0x000e280000000c00 */
[----:B0-----:R-:W-:Y:S04]  /*1605d0*/  STL.64 [R1+0x290], R8 ;  /* 0x0002900801007387 */ /* 0x001fe80000100a00 */
[----:B------:R0:W-:Y:S04]  /*1605e0*/  STL.64 [R1+0x298], R10 ;  /* 0x0002980a01007387 */ /* 0x0001e80000100a00 */
[----:B0-----:R-:W2:Y:S04]  /*1605f0*/  LDL.LU R10, [R1+0x6250] ;  /* 0x00625000010a7983 */ /* 0x001ea80000300800 */
[----:B------:R-:W2:Y:S01]  /*160600*/  LDL.LU.64 R8, [R1+0x6248] ;  /* 0x0062480001087983 */ /* 0x000ea20000300a00 */
[----:B------:R-:W-:-:S04]  /*160610*/  LOP3.LUT R2, R19, 0xffff, RZ, 0xc0, !PT ;  /* 0x0000ffff13027812 */ /* 0x000fc800078ec0ff */
[----:B------:R-:W-:Y:S01]  /*160620*/  PRMT R7, R20, 0x4210, R2 ;  /* 0x0000421014077816 */ /* 0x000fe20000000002 */
[----:B------:R-:W-:Y:S06]  /*160630*/  BAR.SYNC.DEFER_BLOCKING 0x0 ;  /* 0x0000000000007b1d */ /* 0x000fec0000010000 */
[----:B---3--:R-:W-:Y:S02]  /*160640*/  STSM.16.M88.4 [R26], R4 ;  /* 0x000000041a007844 */ /* 0x008fe40000000200 */
[----:B------:R-:W-:Y:S01]  /*160650*/  BAR.SYNC.DEFER_BLOCKING 0x0 ;  /* 0x0000000000007b1d */ /* 0x000fe20000010000 */
[----:B------:R-:W-:-:S05]  /*160660*/  LOP3.LUT R0, R22, 0xffff, RZ, 0xc0, !PT ;  /* 0x0000ffff16007812 */ /* 0x000fca00078ec0ff */
[----:B------:R-:W0:Y:S01]  /*160670*/  LDS.128 R4, [R27] ;  /* 0x000000001b047984 */ /* 0x000e220000000c00 */
[----:B------:R-:W-:Y:S01]  /*160680*/  PRMT R11, R23, 0x4210, R0 ;  /* 0x00004210170b7816 */ /* 0x000fe20000000000 */
[----:B------:R-:W-:Y:S06]  /*160690*/  BAR.SYNC.DEFER_BLOCKING 0x0 ;  /* 0x0000000000007b1d */ /* 0x000fec0000010000 */
[----:B0-----:R-:W-:Y:S04]  /*1606a0*/  STL.64 [R1+0x280], R4 ;  /* 0x0002800401007387 */ /* 0x001fe80000100a00 */
[----:B------:R-:W-:Y:S01]  /*1606b0*/  STL.64 [R1+0x288], R6 ;  /* 0x0002880601007387 */ /* 0x000fe20000100a00 */
[----:B------:R-:W-:-:S03]  /*1606c0*/  PRMT R19, R12, 0x5210, R2 ;  /* 0x000052100c137816 */ /* 0x000fc60000000002 */
[----:B--2---:R-:W-:Y:S01]  /*1606d0*/  STSM.16.M88.4 [R26], R8 ;  /* 0x000000081a007844 */ /* 0x004fe20000000200 */
[----:B------:R-:W-:Y:S06]  /*1606e0*/  BAR.SYNC.DEFER_BLOCKING 0x0 ;  /* 0x0000000000007b1d */ /* 0x000fec0000010000 */
[----:B------:R-:W0:Y:S02]  /*1606f0*/  LDS.128 R4, [R27] ;  /* 0x000000001b047984 */ /* 0x000e240000000c00 */
[----:B------:R-:W-:Y:S06]  /*160700*/  BAR.SYNC.DEFER_BLOCKING 0x0 ;  /* 0x0000000000007b1d */ /* 0x000fec0000010000 */
[----:B------:R-:W-:Y:S04]  /*160710*/  STSM.16.M88.4 [R26], R16 ;  /* 0x000000101a007844 */ /* 0x000fe80000000200 */
[----:B0-----:R0:W-:Y:S04]  /*160720*/  STL.64 [R1+0x270], R4 ;  /* 0x0002700401007387 */ /* 0x0011e80000100a00 */
[----:B------:R1:W-:Y:S04]  /*160730*/  STL.64 [R1+0x278], R6 ;  /* 0x0002780601007387 */ /* 0x0003e80000100a00 */
[----:B0-----:R-:W2:Y:S04]  /*160740*/  LDL.LU R4, [R1+0x140] ;  /* 0x0001400001047983 */ /* 0x001ea80000300800 */
[----:B------:R-:W2:Y:S04]  /*160750*/  LDL.LU R5, [R1+0x144] ;  /* 0x0001440001057983 */ /* 0x000ea80000300800 */
[----:B-1----:R-:W3:Y:S04]  /*160760*/  LDL.LU R6, [R1+0x148] ;  /* 0x0001480001067983 */ /* 0x002ee80000300800 */
[----:B------:R-:W2:Y:S04]  /*160770*/  LDL.LU R15, [R1+0x2b58] ;  /* 0x002b5800010f7983 */ /* 0x000ea80000300800 */
[----:B------:R-:W2:Y:S04]  /*160780*/  LDL.LU R14, [R1+0x51fc] ;  /* 0x0051fc00010e7983 */ /* 0x000ea80000300800 */
[----:B------:R-:W2:Y:S01]  /*160790*/  LDL.LU R19, [R1+0x2b68] ;  /* 0x002b680001137983 */ /* 0x000ea20000300800 */
[----:B----4-:R-:W-:Y:S01]  /*1607a0*/  PRMT R0, R13, 0x5210, R0 ;  /* 0x000052100d007816 */ /* 0x010fe20000000000 */
[----:B------:R-:W-:Y:S06]  /*1607b0*/  BAR.SYNC.DEFER_BLOCKING 0x0 ;  /* 0x0000000000007b1d */ /* 0x000fec0000010000 */
[----:B--2---:R-:W-:Y:S04]  /*1607c0*/  STL [R1+0x6244], R19 ;  /* 0x0062441301007387 */ /* 0x004fe80000100800 */
[----:B------:R-:W2:Y:S04]  /*1607d0*/  LDL.LU R12, [R1+0x76c] ;  /* 0x00076c00010c7983 */ /* 0x000ea80000300800 */
[----:B---3--:R-:W-:Y:S04]  /*1607e0*/  STL [R1+0x6220], R6 ;  /* 0x0062200601007387 */ /* 0x008fe80000100800 */
[----:B------:R0:W-:Y:S04]  /*1607f0*/  STL.64 [R1+0x6218], R4 ;  /* 0x0062180401007387 */ /* 0x0001e80000100a00 */
[----:B------:R-:W1:Y:S04]  /*160800*/  LDS.128 R16, [R27] ;  /* 0x000000001b107984 */ /* 0x000e680000000c00 */
[----:B0-----:R-:W3:Y:S04]  /*160810*/  LDL.LU R4, [R1+0x210] ;  /* 0x0002100001047983 */ /* 0x001ee80000300800 */
[----:B------:R-:W3:Y:S04]  /*160820*/  LDL.LU R5, [R1+0x214] ;  /* 0x0002140001057983 */ /* 0x000ee80000300800 */
[----:B------:R-:W4:Y:S01]  /*160830*/  LDL.LU R6, [R1+0x218] ;  /* 0x0002180001067983 */ /* 0x000f220000300800 */
[----:B------:R-:W-:Y:S01]  /*160840*/  IMAD.MOV.U32 R11, RZ, RZ, R0 ;  /* 0x000000ffff0b7224 */ /* 0x000fe200078e0000 */
[----:B------:R-:W-:Y:S01]  /*160850*/  LOP3.LUT R2, R21, 0xffff, RZ, 0xc0, !PT ;  /* 0x0000ffff15027812 */ /* 0x000fe200078ec0ff */
[----:B------:R-:W-:Y:S06]  /*160860*/  BAR.SYNC.DEFER_BLOCKING 0x0 ;  /* 0x0000000000007b1d */ /* 0x000fec0000010000 */
[----:B----4-:R-:W-:Y:S04]  /*160870*/  STL [R1+0x6230], R6 ;  /* 0x0062300601007387 */ /* 0x010fe80000100800 */
[----:B---3--:R0:W-:Y:S04]  /*160880*/  STL.64 [R1+0x6228], R4 ;  /* 0x0062280401007387 */ /* 0x0081e80000100a00 */
[----:B0-----:R-:W3:Y:S04]  /*160890*/  LDL.LU R4, [R1+0x200] ;  /* 0x0002000001047983 */ /* 0x001ee80000300800 */
[----:B------:R-:W3:Y:S04]  /*1608a0*/  LDL.LU R5, [R1+0x204] ;  /* 0x0002040001057983 */ /* 0x000ee80000300800 */
[----:B------:R-:W3:Y:S04]  /*1608b0*/  LDL.LU R6, [R1+0x208] ;  /* 0x0002080001067983 */ /* 0x000ee80000300800 */
[----:B------:R-:W4:Y:S04]  /*1608c0*/  LDL.LU R8, [R1+0x7c0] ;  /* 0x0007c00001087983 */ /* 0x000f280000300800 */
[----:B------:R-:W4:Y:S04]  /*1608d0*/  LDL.LU R9, [R1+0x7c4] ;  /* 0x0007c40001097983 */ /* 0x000f280000300800 */
[----:B------:R-:W2:Y:S04]  /*1608e0*/  LDL.LU R10, [R1+0x7c8] ;  /* 0x0007c800010a7983 */ /* 0x000ea80000300800 */
[----:B------:R-:W3:Y:S04]  /*1608f0*/  LDL.LU R20, [R1+0x77c] ;  /* 0x00077c0001147983 */ /* 0x000ee80000300800 */
[----:B------:R-:W3:Y:S04]  /*160900*/  LDL.LU R22, [R1+0x5518] ;  /* 0x0055180001167983 */ /* 0x000ee80000300800 */
[----:B--2---:R-:W-:Y:S04]  /*160910*/  STL [R1+0x6210], R10 ;  /* 0x0062100a01007387 */ /* 0x004fe80000100800 */
[----:B----4-:R0:W-:Y:S04]  /*160920*/  STL.64 [R1+0x6208], R8 ;  /* 0x0062080801007387 */ /* 0x0101e80000100a00 */
[----:B0-----:R-:W2:Y:S04]  /*160930*/  LDL.LU R8, [R1+0x130] ;  /* 0x0001300001087983 */ /* 0x001ea80000300800 */
[----:B------:R-:W2:Y:S04]  /*160940*/  LDL.LU R9, [R1+0x134] ;  /* 0x0001340001097983 */ /* 0x000ea80000300800 */
[----:B------:R-:W4:Y:S04]  /*160950*/  LDL.LU R10, [R1+0x138] ;  /* 0x00013800010a7983 */ /* 0x000f280000300800 */
[----:B----4-:R-:W-:Y:S04]  /*160960*/  STL [R1+0x6240], R10 ;  /* 0x0062400a01007387 */ /* 0x010fe80000100800 */
[----:B--2---:R0:W-:Y:S04]  /*160970*/  STL.64 [R1+0x6238], R8 ;  /* 0x0062380801007387 */ /* 0x0041e80000100a00 */
[----:B0-----:R-:W2:Y:S04]  /*160980*/  LDL.LU R8, [R1+0x120] ;  /* 0x0001200001087983 */ /* 0x001ea80000300800 */
[----:B------:R-:W2:Y:S04]  /*160990*/  LDL.LU R9, [R1+0x124] ;  /* 0x0001240001097983 */ /* 0x000ea80000300800 */
[----:B------:R-:W2:Y:S04]  /*1609a0*/  LDL.LU R10, [R1+0x128] ;  /* 0x00012800010a7983 */ /* 0x000ea80000300800 */
[----:B-1----:R-:W-:Y:S04]  /*1609b0*/  STL.64 [R1+0x260], R16 ;  /* 0x0002601001007387 */ /* 0x002fe80000100a00 */
[----:B------:R0:W-:Y:S04]  /*1609c0*/  STL.64 [R1+0x268], R18 ;  /* 0x0002681201007387 */ /* 0x0001e80000100a00 */
[----:B0-----:R-:W4:Y:S04]  /*1609d0*/  LDL.LU R19, [R1+0x6244] ;  /* 0x0062440001137983 */ /* 0x001f280000300800 */
[----:B------:R-:W3:Y:S04]  /*1609e0*/  LDL.LU R23, [R1+0x96c] ;  /* 0x00096c0001177983 */ /* 0x000ee80000300800 */
[----:B------:R-:W3:Y:S01]  /*1609f0*/  LDL.LU R13, [R1+0x520c] ;  /* 0x00520c00010d7983 */ /* 0x000ee20000300800 */
[----:B------:R-:W-:-:S03]  /*160a00*/  PRMT R7, R15, 0x4210, R2 ;  /* 0x000042100f077816 */ /* 0x000fc60000000002 */
[----:B--2---:R-:W-:Y:S01]  /*160a10*/  STSM.16.M88.4 [R26], R8 ;  /* 0x000000081a007844 */ /* 0x004fe20000000200 */
[----:B------:R-:W-:Y:S06]  /*160a20*/  BAR.SYNC.DEFER_BLOCKING 0x0 ;  /* 0x0000000000007b1d */ /* 0x000fec0000010000 */
[----:B------:R-:W0:Y:S02]  /*160a30*/  LDS.128 R8, [R27] ;  /* 0x000000001b087984 */ /* 0x000e240000000c00 */
[----:B------:R-:W-:Y:S06]  /*160a40*/  BAR.SYNC.DEFER_BLOCKING 0x0 ;  /* 0x0000000000007b1d */ /* 0x000fec0000010000 */
[----:B---3--:R-:W-:Y:S04]  /*160a50*/  STL [R1+0x6224], R13 ;  /* 0x0062240d01007387 */ /* 0x008fe80000100800 */
[----:B------:R-:W2:Y:S04]  /*160a60*/  LDL.LU R16, [R1+0x7d0] ;  /* 0x0007d00001107983 */ /* 0x000ea80000300800 */
[----:B------:R-:W2:Y:S04]  /*160a70*/  LDL.LU R17, [R1+0x7d4] ;  /* 0x0007d40001117983 */ /* 0x000ea80000300800 */
[----:B------:R-:W2:Y:S04]  /*160a80*/  LDL.LU R18, [R1+0x7d8] ;  /* 0x0007d80001127983 */ /* 0x000ea80000300800 */
[----:B------:R-:W3:Y:S04]  /*160a90*/  LDL.LU R21, [R1+0x2b6c] ;  /* 0x002b6c0001157983 */ /* 0x000ee80000300800 */
[----:B------:R-:W-:Y:S04]  /*160aa0*/  STSM.16.M88.4 [R26], R4 ;  /* 0x000000041a007844 */ /* 0x000fe80000000200 */
[----:B0-----:R-:W-:Y:S04]  /*160ab0*/  STL.64 [R1+0x250], R8 ;  /* 0x0002500801007387 */ /* 0x001fe80000100a00 */
[----:B------:R0:W-:Y:S04]  /*160ac0*/  STL.64 [R1+0x258], R10 ;  /* 0x0002580a01007387 */ /* 0x0001e80000100a00 */
[----:B0-----:R-:W2:Y:S04]  /*160ad0*/  LDL.LU R10, [R1+0x6240] ;  /* 0x00624000010a7983 */ /* 0x001ea80000300800 */
[----:B------:R-:W2:Y:S04]  /*160ae0*/  LDL.LU.64 R8, [R1+0x6238] ;  /* 0x0062380001087983 */ /* 0x000ea80000300a00 */
[----:B------:R-:W2:Y:S04]  /*160af0*/  LDL.LU R6, [R1+0x6230] ;  /* 0x0062300001067983 */ /* 0x000ea80000300800 */
[----:B------:R-:W2:Y:S01]  /*160b00*/  LDL.LU.64 R4, [R1+0x6228] ;  /* 0x0062280001047983 */ /* 0x000ea20000300a00 */
[----:B------:R-:W-:-:S02]  /*160b10*/  LOP3.LUT R0, R14, 0xffff, RZ, 0xc0, !PT ;  /* 0x0000ffff0e007812 */ /* 0x000fc400078ec0ff */
[----:B------:R-:W-:Y:S01]  /*160b20*/  PRMT R11, R12, 0x5210, R2 ;  /* 0x000052100c0b7816 */ /* 0x000fe20000000002 */
[----:B------:R-:W-:Y:S01]  /*160b30*/  BAR.SYNC.DEFER_BLOCKING 0x0 ;  /* 0x0000000000007b1d */ /* 0x000fe20000010000 */
[----:B----4-:R-:W-:-:S05]  /*160b40*/  PRMT R7, R19, 0x4210, R0 ;  /* 0x0000421013077816 */ /* 0x010fca0000000000 */
[----:B------:R-:W0:Y:S02]  /*160b50*/  LDS.128 R12, [R27] ;  /* 0x000000001b0c7984 */ /* 0x000e240000000c00 */
[----:B------:R-:W-:Y:S06]  /*160b60*/  BAR.SYNC.DEFER_BLOCKING 0x0 ;  /* 0x0000000000007b1d */ /* 0x000fec0000010000 */
[----:B0-----:R0:W-:Y:S04]  /*160b70*/  STL.64 [R1+0x240], R12 ;  /* 0x0002400c01007387 */ /* 0x0011e80000100a00 */
[----:B------:R-:W-:Y:S04]  /*160b80*/  STL.64 [R1+0x248], R14 ;  /* 0x0002480e01007387 */ /* 0x000fe80000100a00 */
[----:B0-----:R-:W4:Y:S04]  /*160b90*/  LDL.LU R13, [R1+0x6224] ;  /* 0x00622400010d7983 */ /* 0x001f280000300800 */
[----:B------:R-:W3:Y:S04]  /*160ba0*/  LDL.LU R12, [R1+0x79c] ;  /* 0x00079c00010c7983 */ /* 0x000ee80000300800 */
[----:B--2---:R-:W-:Y:S01]  /*160bb0*/  STSM.16.M88.4 [R26], R4 ;  /* 0x000000041a007844 */ /* 0x004fe20000000200 */
[----:B------:R-:W-:Y:S06]  /*160bc0*/  BAR.SYNC.DEFER_BLOCKING 0x0 ;  /* 0x0000000000007b1d */ /* 0x000fec0000010000 */
[----:B------:R-:W0:Y:S02]  /*160bd0*/  LDS.128 R4, [R27] ;  /* 0x000000001b047984 */ /* 0x000e240000000c00 */
[----:B------:R-:W-:Y:S06]  /*160be0*/  BAR.SYNC.DEFER_BLOCKING 0x0 ;  /* 0x0000000000007b1d */ /* 0x000fec0000010000 */
[----:B------:R-:W-:Y:S02]  /*160bf0*/  STSM.16.M88.4 [R26], R8 ;  /* 0x000000081a007844 */ /* 0x000fe40000000200 */
[----:B------:R-:W-:Y:S06]  /*160c00*/  BAR.SYNC.DEFER_BLOCKING 0x0 ;  /* 0x0000000000007b1d */ /* 0x000fec0000010000 */
[----:B0-----:R-:W-:Y:S04]  /*160c10*/  STL.64 [R1+0x230], R4 ;  /* 0x0002300401007387 */ /* 0x001fe80000100a00 */
[----:B------:R0:W-:Y:S04]  /*160c20*/  STL.64 [R1+0x238], R6 ;  /* 0x0002380601007387 */ /* 0x0001e80000100a00 */
[----:B0-----:R-:W2:Y:S04]  /*160c30*/  LDL.LU R6, [R1+0x6220] ;  /* 0x0062200001067983 */ /* 0x001ea80000300800 */
[----:B------:R-:W2:Y:S04]  /*160c40*/  LDL.LU.64 R4, [R1+0x6218] ;  /* 0x0062180001047983 */ /* 0x000ea80000300a00 */
[----:B------:R-:W0:Y:S04]  /*160c50*/  LDS.128 R8, [R27] ;  /* 0x000000001b087984 */ /* 0x000e280000000c00 */
[----:B0-----:R-:W-:Y:S04]  /*160c60*/  STL.64 [R1+0x220], R8 ;  /* 0x0002200801007387 */ /* 0x001fe80000100a00 */
[----:B------:R0:W-:Y:S04]  /*160c70*/  STL.64 [R1+0x228], R10 ;  /* 0x0002280a01007387 */ /* 0x0001e80000100a00 */
[----:B0-----:R-:W2:Y:S04]  /*160c80*/  LDL.LU R10, [R1+0x6210] ;  /* 0x00621000010a7983 */ /* 0x001ea80000300800 */
[----:B------:R-:W2:Y:S01]  /*160c90*/  LDL.LU.64 R8, [R1+0x6208] ;  /* 0x0062080001087983 */ /* 0x000ea20000300a00 */
[----:B------:R-:W-:Y:S01]  /*160ca0*/  PRMT R7, R20, 0x5210, R0 ;  /* 0x0000521014077816 */ /* 0x000fe20000000000 */
[----:B------:R-:W-:Y:S01]  /*160cb0*/  BAR.SYNC.DEFER_BLOCKING 0x0 ;  /* 0x0000000000007b1d */ /* 0x000fe20000010000 */
[----:B------:R-:W-:-:S04]  /*160cc0*/  LOP3.LUT R2, R22, 0xffff, RZ, 0xc0, !PT ;  /* 0x0000ffff16027812 */ /* 0x000fc800078ec0ff */
[----:B------:R-:W-:Y:S02]  /*160cd0*/  PRMT R11, R23, 0x4210, R2 ;  /* 0x00004210170b7816 */ /* 0x000fe40000000002 */
[----:B----4-:R-:W-:-:S04]  /*160ce0*/  LOP3.LUT R0, R13, 0xffff, RZ, 0xc0, !PT ;  /* 0x0000ffff0d007812 */ /* 0x010fc800078ec0ff */
[----:B---3--:R-:W-:Y:S01]  /*160cf0*/  PRMT R19, R21, 0x4210, R0 ;  /* 0x0000421015137816 */ /* 0x008fe20000000000 */
[----:B--2---:R-:W-:Y:S01]  /*160d00*/  STSM.16.M88.4 [R26], R4 ;  /* 0x000000041a007844 */ /* 0x004fe20000000200 */
[----:B------:R-:W-:Y:S06]  /*160d10*/  BAR.SYNC.DEFER_BLOCKING 0x0 ;  /* 0x0000000000007b1d */ /* 0x000fec0000010000 */
[----:B------:R-:W0:Y:S02]  /*160d20*/  LDS.128 R4, [R27] ;  /* 0x000000001b047984 */ /* 0x000e240000000c00 */
[----:B------:R-:W-:Y:S06]  /*160d30*/  BAR.SYNC.DEFER_BLOCKING 0x0 ;  /* 0x0000000000007b1d */ /* 0x000fec0000010000 */
[----:B------:R1:W-:Y:S04]  /*160d40*/  STSM.16.M88.4 [R26], R8 ;  /* 0x000000081a007844 */ /* 0x0003e80000000200 */
[----:B0-----:R-:W-:Y:S04]  /*160d50*/  STL.64 [R1+0x210], R4 ;  /* 0x0002100401007387 */ /* 0x001fe80000100a00 */
[----:B------:R-:W-:Y:S04]  /*160d60*/  STL.64 [R1+0x218], R6 ;  /* 0x0002180601007387 */ /* 0x000fe80000100a00 */
[----:B-1----:R-:W2:Y:S04]  /*160d70*/  LDL.LU R11, [R1+0x7ec] ;  /* 0x0007ec00010b7983 */ /* 0x002ea80000300800 */
[----:B------:R-:W3:Y:S04]  /*160d80*/  LDL.LU R13, [R1+0x5524] ;  /* 0x00552400010d7983 */ /* 0x000ee80000300800 */
[----:B------:R-:W4:Y:S04]  /*160d90*/  LDL.LU R23, [R1+0x97c] ;  /* 0x00097c0001177983 */ /* 0x000f280000300800 */
[----:B------:R-:W2:Y:S01]  /*160da0*/  LDL.LU R21, [R1+0x5220] ;  /* 0x0052200001157983 */ /* 0x000ea20000300800 */
[----:B------:R-:W-:Y:S06]  /*160db0*/  BAR.SYNC.DEFER_BLOCKING 0x0 ;  /* 0x0000000000007b1d */ /* 0x000fec0000010000 */
[----:B----4-:R-:W-:Y:S04]  /*160dc0*/  STL [R1+0x61d4], R23 ;  /* 0x0061d41701007387 */ /* 0x010fe80000100800 */
[----:B--2---:R0:W-:Y:S04]  /*160dd0*/  STL [R1+0x61d0], R21 ;  /* 0x0061d01501007387 */ /* 0x0041e80000100800 */
[----:B------:R-:W2:Y:S04]  /*160de0*/  LDL.LU R20, [R1+0x160] ;  /* 0x0001600001147983 */ /* 0x000ea80000300800 */
[----:B0-----:R-:W2:Y:S04]  /*160df0*/  LDL.LU R21, [R1+0x164] ;  /* 0x0001640001157983 */ /* 0x001ea80000300800 */
[----:B------:R-:W4:Y:S01]  /*160e00*/  LDL.LU R22, [R1+0x168] ;  /* 0x0001680001167983 */ /* 0x000f220000300800 */
[----:B------:R-:W-:-:S03]  /*160e10*/  PRMT R23, R12, 0x5210, R2 ;  /* 0x000052100c177816 */ /* 0x000fc60000000002 */
[----:B----4-:R-:W-:Y:S04]  /*160e20*/  STL [R1+0x61f0], R22 ;  /* 0x0061f01601007387 */ /* 0x010fe80000100800 */
[----:B--2---:R0:W-:Y:S04]  /*160e30*/  STL.64 [R1+0x61e8], R20 ;  /* 0x0061e81401007387 */ /* 0x0041e80000100a00 */
[----:B0-----:R-:W2:Y:S04]  /*160e40*/  LDL.LU R20, [R1+0x150] ;  /* 0x0001500001147983 */ /* 0x001ea80000300800 */
[----:B------:R-:W2:Y:S04]  /*160e50*/  LDL.LU R21, [R1+0x154] ;  /* 0x0001540001157983 */ /* 0x000ea80000300800 */
[----:B------:R-:W4:Y:S04]  /*160e60*/  LDL.LU R22, [R1+0x158] ;  /* 0x0001580001167983 */ /* 0x000f280000300800 */
[----:B----4-:R-:W-:Y:S04]  /*160e70*/  STL.64 [R1+0x6200], R22 ;  /* 0x0062001601007387 */ /* 0x010fe80000100a00 */
[----:B--2---:R-:W-:Y:S04]  /*160e80*/  STL.64 [R1+0x61f8], R20 ;  /* 0x0061f81401007387 */ /* 0x004fe80000100a00 */
[----:B------:R-:W2:Y:S04]  /*160e90*/  LDL.LU R8, [R1+0x190] ;  /* 0x0001900001087983 */ /* 0x000ea80000300800 */
[----:B------:R-:W2:Y:S04]  /*160ea0*/  LDL.LU R9, [R1+0x194] ;  /* 0x0001940001097983 */ /* 0x000ea80000300800 */
[----:B------:R-:W4:Y:S04]  /*160eb0*/  LDL.LU R10, [R1+0x198] ;  /* 0x00019800010a7983 */ /* 0x000f280000300800 */
[----:B------:R-:W0:Y:S01]  /*160ec0*/  LDS.128 R20, [R27] ;  /* 0x000000001b147984 */ /* 0x000e220000000c00 */
[----:B------:R-:W-:Y:S06]  /*160ed0*/  BAR.SYNC.DEFER_BLOCKING 0x0 ;  /* 0x0000000000007b1d */ /* 0x000fec0000010000 */
[----:B------:R1:W-:Y:S02]  /*160ee0*/  STSM.16.M88.4 [R26], R16 ;  /* 0x000000101a007844 */ /* 0x0003e40000000200 */
[----:B------:R-:W-:Y:S06]  /*160ef0*/  BAR.SYNC.DEFER_BLOCKING 0x0 ;  /* 0x0000000000007b1d */ /* 0x000fec0000010000 */
[----:B----4-:R-:W-:Y:S04]  /*160f00*/  STL [R1+0x61e0], R10 ;  /* 0x0061e00a01007387 */ /* 0x010fe80000100800 */
[----:B--2---:R-:W-:Y:S04]  /*160f10*/  STL.64 [R1+0x61d8], R8 ;  /* 0x0061d80801007387 */ /* 0x004fe80000100a00 */
[----:B------:R-:W2:Y:S04]  /*160f20*/  LDL.LU R4, [R1+0x820] ;  /* 0x0008200001047983 */ /* 0x000ea80000300800 */
[----:B------:R-:W2:Y:S04]  /*160f30*/  LDL.LU R5, [R1+0x824] ;  /* 0x0008240001057983 */ /* 0x000ea80000300800 */
[----:B------:R-:W2:Y:S04]  /*160f40*/  LDL.LU R6, [R1+0x828] ;  /* 0x0008280001067983 */ /* 0x000ea80000300800 */
[----:B------:R-:W4:Y:S04]  /*160f50*/  LDL.LU R15, [R1+0x2b78] ;  /* 0x002b7800010f7983 */ /* 0x000f280000300800 */
[----:B------:R-:W2:Y:S04]  /*160f60*/  LDL.LU R14, [R1+0x7fc] ;  /* 0x0007fc00010e7983 */ /* 0x000ea80000300800 */
[----:B0-----:R-:W-:Y:S04]  /*160f70*/  STL.64 [R1+0x200], R20 ;  /* 0x0002001401007387 */ /* 0x001fe80000100a00 */
[----:B------:R-:W-:Y:S04]  /*160f80*/  STL.64 [R1+0x208], R22 ;  /* 0x0002081601007387 */ /* 0x000fe80000100a00 */
[----:B------:R-:W0:Y:S04]  /*160f90*/  LDS.128 R20, [R27] ;  /* 0x000000001b147984 */ /* 0x000e280000000c00 */
[----:B-1----:R-:W2:Y:S04]  /*160fa0*/  LDL.LU R16, [R1+0x710] ;  /* 0x0007100001107983 */ /* 0x002ea80000300800 */
[----:B------:R-:W2:Y:S04]  /*160fb0*/  LDL.LU R17, [R1+0x714] ;  /* 0x0007140001117983 */ /* 0x000ea80000300800 */
[----:B------:R-:W2:Y:S04]  /*160fc0*/  LDL.LU R18, [R1+0x718] ;  /* 0x0007180001127983 */ /* 0x000ea80000300800 */
[----:B0-----:R-:W-:Y:S04]  /*160fd0*/  STL.64 [R1+0x1f0], R20 ;  /* 0x0001f01401007387 */ /* 0x001fe80000100a00 */
[----:B------:R0:W-:Y:S04]  /*160fe0*/  STL.64 [R1+0x1f8], R22 ;  /* 0x0001f81601007387 */ /* 0x0001e80000100a00 */
[----:B0-----:R-:W2:Y:S04]  /*160ff0*/  LDL.LU.64 R22, [R1+0x6200] ;  /* 0x0062000001167983 */ /* 0x001ea80000300a00 */
[----:B------:R-:W2:Y:S01]  /*161000*/  LDL.LU.64 R20, [R1+0x61f8] ;  /* 0x0061f80001147983 */ /* 0x000ea20000300a00 */
[----:B------:R-:W-:Y:S06]  /*161010*/  BAR.SYNC.DEFER_BLOCKING 0x0 ;  /* 0x0000000000007b1d */ /* 0x000fec0000010000 */
[----:B------:R-:W3:Y:S04]  /*161020*/  LDL.LU R19, [R1+0x81c] ;  /* 0x00081c0001137983 */ /* 0x000ee80000300800 */
[----:B------:R-:W3:Y:S04]  /*161030*/  LDL.LU R12, [R1+0x5528] ;  /* 0x00552800010c7983 */ /* 0x000ee80000300800 */
[----:B--2---:R0:W-:Y:S04]  /*161040*/  STSM.16.M88.4 [R26], R20 ;  /* 0x000000141a007844 */ /* 0x0041e80000000200 */
[----:B0-----:R-:W2:Y:S04]  /*161050*/  LDL.LU R22, [R1+0x61f0] ;  /* 0x0061f00001167983 */ /* 0x001ea80000300800 */
[----:B------:R-:W2:Y:S01]  /*161060*/  LDL.LU.64 R20, [R1+0x61e8] ;  /* 0x0061e80001147983 */ /* 0x000ea20000300a00 */
[----:B------:R-:W-:Y:S01]  /*161070*/  PRMT R23, R11, 0x5210, R0 ;  /* 0x000052100b177816 */ /* 0x000fe20000000000 */
[----:B------:R-:W-:Y:S06]  /*161080*/  BAR.SYNC.DEFER_BLOCKING 0x0 ;  /* 0x0000000000007b1d */ /* 0x000fec0000010000 */
[----:B------:R-:W0:Y:S02]  /*161090*/  LDS.128 R8, [R27] ;  /* 0x000000001b087984 */ /* 0x000e240000000c00 */
[----:B------:R-:W-:Y:S01]  /*1610a0*/  BAR.SYNC.DEFER_BLOCKING 0x0 ;  /* 0x0000000000007b1d */ /* 0x000fe20000010000 */
[----:B---3--:R-:W-:-:S05]  /*1610b0*/  LOP3.LUT R2, R13, 0xffff, RZ, 0xc0, !PT ;  /* 0x0000ffff0d027812 */ /* 0x008fca00078ec0ff */
[----:B------:R-:W3:Y:S04]  /*1610c0*/  LDL.LU R13, [R1+0x2b7c] ;  /* 0x002b7c00010d7983 */ /* 0x000ee80000300800 */
[----:B0-----:R-:W-:Y:S04]  /*1610d0*/  STL.64 [R1+0x1e0], R8 ;  /* 0x0001e00801007387 */ /* 0x001fe80000100a00 */
[----:B------:R0:W-:Y:S04]  /*1610e0*/  STL.64 [R1+0x1e8], R10 ;  /* 0x0001e80a01007387 */ /* 0x0001e80000100a00 */
[----:B0-----:R-:W3:Y:S04]  /*1610f0*/  LDL.LU R10, [R1+0x61e0] ;  /* 0x0061e000010a7983 */ /* 0x001ee80000300800 */
[----:B------:R-:W3:Y:S04]  /*161100*/  LDL.LU.64 R8, [R1+0x61d8] ;  /* 0x0061d80001087983 */ /* 0x000ee80000300a00 */
[----:B--2---:R0:W-:Y:S04]  /*161110*/  STSM.16.M88.4 [R26], R20 ;  /* 0x000000141a007844 */ /* 0x0041e80000000200 */
[----:B0-----:R-:W2:Y:S04]  /*161120*/  LDL.LU R23, [R1+0x61d4] ;  /* 0x0061d40001177983 */ /* 0x001ea80000300800 */
[----:B------:R-:W3:Y:S01]  /*161130*/  LDL.LU R21, [R1+0x61d0] ;  /* 0x0061d00001157983 */ /* 0x000ee20000300800 */
[----:B------:R-:W-:Y:S01]  /*161140*/  BAR.SYNC.DEFER_BLOCKING 0x0 ;  /* 0x0000000000007b1d */ /* 0x000fe20000010000 */
[----:B--2---:R-:W-:-:S02]  /*161150*/  PRMT R3, R23, 0x4210, R2 ;  /* 0x0000421017037816 */ /* 0x004fc40000000002 */
[----:B---3--:R-:W-:-:S03]  /*161160*/  LOP3.LUT R0, R21, 0xffff, RZ, 0xc0, !PT ;  /* 0x0000ffff15007812 */ /* 0x008fc600078ec0ff */
[----:B------:R-:W0:Y:S04]  /*161170*/  LDS.128 R20, [R27] ;  /* 0x000000001b147984 */ /* 0x000e280000000c00 */
[----:B0-----:R0:W-:Y:S04]  /*161180*/  STL.64 [R1+0x1d0], R20 ;  /* 0x0001d01401007387 */ /* 0x0011e80000100a00 */
[----:B------:R1:W-:Y:S01]  /*161190*/  STL [R1+0x1dc], R23 ;  /* 0x0001dc1701007387 */ /* 0x0003e20000100800 */
[----:B0-----:R-:W-:-:S03]  /*1611a0*/  IMAD.MOV.U32 R21, RZ, RZ, R22 ;  /* 0x000000ffff157224 */ /* 0x001fc600078e0016 */
[----:B-1----:R-:W2:Y:S04]  /*1611b0*/  LDL.LU.64 R22, [R1+0x61c8] ;  /* 0x0061c80001167983 */ /* 0x002ea80000300a00 */
[----:B------:R-:W3:Y:S04]  /*1611c0*/  LDL.LU R20, [R1+0x61c4] ;  /* 0x0061c40001147983 */ /* 0x000ee80000300800 */
[----:B------:R-:W-:Y:S01]  /*1611d0*/  STL [R1+0x5998], R21 ;  /* 0x0059981501007387 */ /* 0x000fe20000100800 */
[----:B----4-:R-:W-:Y:S01]  /*1611e0*/  PRMT R7, R15, 0x4210, R0 ;  /* 0x000042100f077816 */ /* 0x010fe20000000000 */
[----:B------:R-:W-:Y:S06]  /*1611f0*/  BAR.SYNC.DEFER_BLOCKING 0x0 ;  /* 0x0000000000007b1d */ /* 0x000fec0000010000 */
[----:B---3--:R0:W-:Y:S04]  /*161200*/  STL [R1+0x5f74], R20 ;  /* 0x005f741401007387 */ /* 0x0081e80000100800 */
[----:B--2---:R1:W-:Y:S04]  /*161210*/  STL.64 [R1+0x60d8], R22 ;  /* 0x0060d81601007387 */ /* 0x0043e80000100a00 */
[----:B0-----:R-:W2:Y:S04]  /*161220*/  LDL.LU R20, [R1+0x800] ;  /* 0x0008000001147983 */ /* 0x001ea80000300800 */
[----:B------:R-:W2:Y:S04]  /*161230*/  LDL.LU R21, [R1+0x804] ;  /* 0x0008040001157983 */ /* 0x000ea80000300800 */
[----:B-1----:R-:W2:Y:S01]  /*161240*/  LDL.LU R22, [R1+0x808] ;  /* 0x0008080001167983 */ /* 0x002ea20000300800 */
[----:B------:R-:W-:Y:S01]  /*161250*/  IMAD.MOV.U32 R23, RZ, RZ, R3 ;  /* 0x000000ffff177224 */ /* 0x000fe200078e0003 */
[----:B------:R-:W-:-:S04]  /*161260*/  PRMT R11, R14, 0x5210, R2 ;  /* 0x000052100e0b7816 */ /* 0x000fc80000000002 */
[----:B--2---:R-:W-:Y:S01]  /*161270*/  STSM.16.M88.4 [R26], R20 ;  /* 0x000000141a007844 */ /* 0x004fe20000000200 */
[----:B------:R-:W-:Y:S06]  /*161280*/  BAR.SYNC.DEFER_BLOCKING 0x0 ;  /* 0x0000000000007b1d */ /* 0x000fec0000010000 */
[----:B------:R-:W0:Y:S02]  /*161290*/  LDS.128 R20, [R27] ;  /* 0x000000001b147984 */ /* 0x000e240000000c00 */
[----:B------:R-:W-:Y:S06]  /*1612a0*/  BAR.SYNC.DEFER_BLOCKING 0x0 ;  /* 0x0000000000007b1d */ /* 0x000fec0000010000 */
[----:B------:R-:W-:Y:S02]  /*1612b0*/  STSM.16.M88.4 [R26], R4 ;  /* 0x000000041a007844 */ /* 0x000fe40000000200 */
[----:B------:R-:W-:Y:S06]  /*1612c0*/  BAR.SYNC.DEFER_BLOCKING 0x0 ;  /* 0x0000000000007b1d */ /* 0x000fec0000010000 */
[----:B------:R-:W1:Y:S02]  /*1612d0*/  LDS.128 R4, [R27] ;  /* 0x000000001b047984 */ /* 0x000e640000000c00 */
[----:B------:R-:W-:Y:S06]  /*1612e0*/  BAR.SYNC.DEFER_BLOCKING 0x0 ;  /* 0x0000000000007b1d */ /* 0x000fec0000010000 */
[----:B------:R-:W-:Y:S04]  /*1612f0*/  STSM.16.M88.4 [R26], R8 ;  /* 0x000000081a007844 */ /* 0x000fe80000000200 */
[----:B0-----:R-:W-:Y:S04]  /*161300*/  STL.64 [R1+0x1c0], R20 ;  /* 0x0001c01401007387 */ /* 0x001fe80000100a00 */
[----:B------:R-:W-:Y:S04]  /*161310*/  STL.64 [R1+0x1c8], R22 ;  /* 0x0001c81601007387 */ /* 0x000fe80000100a00 */
[----:B-1----:R-:W-:Y:S04]  /*161320*/  STL.64 [R1+0x1b0], R4 ;  /* 0x0001b00401007387 */ /* 0x002fe80000100a00 */
[----:B------:R-:W-:Y:S01]  /*161330*/  STL.64 [R1+0x1b8], R6 ;  /* 0x0001b80601007387 */ /* 0x000fe20000100a00 */
[----:B------:R-:W-:Y:S06]  /*161340*/  BAR.SYNC.DEFER_BLOCKING 0x0 ;  /* 0x0000000000007b1d */ /* 0x000fec0000010000 */
[----:B------:R-:W0:Y:S04]  /*161350*/  LDS.128 R4, [R27] ;  /* 0x000000001b047984 */ /* 0x000e280000000c00 */
[----:B0-----:R-:W-:Y:S04]  /*161360*/  STL.64 [R1+0x1a0], R4 ;  /* 0x0001a00401007387 */ /* 0x001fe80000100a00 */
[----:B------:R-:W-:Y:S04]  /*161370*/  STL.64 [R1+0x1a8], R6 ;  /* 0x0001a80601007387 */ /* 0x000fe80000100a00 */
[----:B------:R-:W2:Y:S04]  /*161380*/  LDL.LU R20, [R1+0x730] ;  /* 0x0007300001147983 */ /* 0x000ea80000300800 */
[----:B------:R-:W2:Y:S04]  /*161390*/  LDL.LU R21, [R1+0x734] ;  /* 0x0007340001157983 */ /* 0x000ea80000300800 */
[----:B------:R-:W3:Y:S01]  /*1613a0*/  LDL.LU R22, [R1+0x738] ;  /* 0x0007380001167983 */ /* 0x000ee20000300800 */
[----:B------:R-:W-:-:S02]  /*1613b0*/  LOP3.LUT R2, R12, 0xffff, RZ, 0xc0, !PT ;  /* 0x0000ffff0c027812 */ /* 0x000fc400078ec0ff */
[----:B------:R-:W-:Y:S01]  /*1613c0*/  PRMT R19, R19, 0x5210, R0 ;  /* 0x0000521013137816 */ /* 0x000fe20000000000 */
[----:B------:R-:W-:Y:S01]  /*1613d0*/  BAR.SYNC.DEFER_BLOCKING 0x0 ;  /* 0x0000000000007b1d */ /* 0x000fe20000010000 */
[----:B------:R-:W-:-:S05]  /*1613e0*/  PRMT R14, R13, 0x4210, R2 ;  /* 0x000042100d0e7816 */ /* 0x000fca0000000002 */
[----:B------:R-:W4:Y:S04]  /*1613f0*/  LDL.LU R0, [R1+0x522c] ;  /* 0x00522c0001007983 */ /* 0x000f280000300800 */
[----:B------:R-:W4:Y:S04]  /*161400*/  LDL.LU R12, [R1+0x2b88] ;  /* 0x002b8800010c7983 */ /* 0x000f280000300800 */
[----:B------:R-:W4:Y:S04]  /*161410*/  LDL.LU R13, [R1+0x83c] ;  /* 0x00083c00010d7983 */ /* 0x000f280000300800 */
[----:B---3--:R-:W-:Y:S04]  /*161420*/  STL [R1+0x61a0], R22 ;  /* 0x0061a01601007387 */ /* 0x008fe80000100800 */
[----:B--2---:R0:W-:Y:S04]  /*161430*/  STL.64 [R1+0x6198], R20 ;  /* 0x0061981401007387 */ /* 0x0041e80000100a00 */
[----:B0-----:R-:W2:Y:S04]  /*161440*/  LDL.LU R20, [R1+0x720] ;  /* 0x0007200001147983 */ /* 0x001ea80000300800 */
[----:B------:R-:W2:Y:S04]  /*161450*/  LDL.LU R21, [R1+0x724] ;  /* 0x0007240001157983 */ /* 0x000ea80000300800 */
[----:B------:R-:W3:Y:S04]  /*161460*/  LDL.LU R22, [R1+0x728] ;  /* 0x0007280001167983 */ /* 0x000ee80000300800 */
[----:B---3--:R-:W-:Y:S04]  /*161470*/  STL [R1+0x61c0], R22 ;  /* 0x0061c01601007387 */ /* 0x008fe80000100800 */
[----:B--2---:R-:W-:Y:S04]  /*161480*/  STL.64 [R1+0x61b8], R20 ;  /* 0x0061b81401007387 */ /* 0x004fe80000100a00 */
[----:B------:R-:W2:Y:S04]  /*161490*/  LDL.LU R4, [R1+0x8a0] ;  /* 0x0008a00001047983 */ /* 0x000ea80000300800 */
[----:B------:R-:W2:Y:S04]  /*1614a0*/  LDL.LU R5, [R1+0x8a4] ;  /* 0x0008a40001057983 */ /* 0x000ea80000300800 */
[----:B------:R-:W3:Y:S04]  /*1614b0*/  LDL.LU R6, [R1+0x8a8] ;  /* 0x0008a80001067983 */ /* 0x000ee80000300800 */
[----:B------:R-:W2:Y:S04]  /*1614c0*/  LDL.LU R3, [R1+0x85c] ;  /* 0x00085c0001037983 */ /* 0x000ea80000300800 */
[----:B------:R-:W4:Y:S04]  /*1614d0*/  LDL.LU R7, [R1+0x552c] ;  /* 0x00552c0001077983 */ /* 0x000f280000300800 */
[----:B---3--:R-:W-:Y:S04]  /*1614e0*/  STL [R1+0x6190], R6 ;  /* 0x0061900601007387 */ /* 0x008fe80000100800 */
[----:B--2---:R0:W-:Y:S04]  /*1614f0*/  STL.64 [R1+0x6188], R4 ;  /* 0x0061880401007387 */ /* 0x0041e80000100a00 */
[----:B----4-:R-:W-:Y:S04]  /*161500*/  STL [R1+0x61a4], R7 ;  /* 0x0061a40701007387 */ /* 0x010fe80000100800 */
[----:B0-----:R-:W2:Y:S04]  /*161510*/  LDL.LU R4, [R1+0x860] ;  /* 0x0008600001047983 */ /* 0x001ea80000300800 */
[----:B------:R-:W2:Y:S04]  /*161520*/  LDL.LU R5, [R1+0x864] ;  /* 0x0008640001057983 */ /* 0x000ea80000300800 */
[----:B------:R-:W2:Y:S04]  /*161530*/  LDL.LU R6, [R1+0x868] ;  /* 0x0008680001067983 */ /* 0x000ea80000300800 */
[----:B------:R-:W3:Y:S04]  /*161540*/  LDL.LU R11, [R1+0x4c58] ;  /* 0x004c5800010b7983 */ /* 0x000ee80000300800 */
[----:B------:R-:W4:Y:S04]  /*161550*/  LDL.LU R15, [R1+0x5240] ;  /* 0x00524000010f7983 */ /* 0x000f280000300800 */
[----:B------:R-:W2:Y:S04]  /*161560*/  LDL.LU R8, [R1+0x8b0] ;  /* 0x0008b00001087983 */ /* 0x000ea80000300800 */
[----:B------:R-:W2:Y:S04]  /*161570*/  LDL.LU R9, [R1+0x8b4] ;  /* 0x0008b40001097983 */ /* 0x000ea80000300800 */
[----:B------:R-:W3:Y:S04]  /*161580*/  LDL.LU R10, [R1+0x8b8] ;  /* 0x0008b800010a7983 */ /* 0x000ee80000300800 */
[----:B------:R-:W-:Y:S01]  /*161590*/  STSM.16.M88.4 [R26], R16 ;  /* 0x000000101a007844 */ /* 0x000fe20000000200 */
[----:B------:R-:W-:Y:S06]  /*1615a0*/  BAR.SYNC.DEFER_BLOCKING 0x0 ;  /* 0x0000000000007b1d */ /* 0x000fec0000010000 */
[----:B------:R-:W0:Y:S01]  /*1615b0*/  LDS.128 R20, [R27] ;  /* 0x000000001b147984 */ /* 0x000e220000000c00 */
[----:B------:R-:W-:-:S03]  /*1615c0*/  LOP3.LUT R0, R0, 0xffff, RZ, 0xc0, !PT ;  /* 0x0000ffff00007812 */ /* 0x000fc600078ec0ff */
[----:B---3--:R-:W-:Y:S04]  /*1615d0*/  STL.64 [R1+0x61b0], R10 ;  /* 0x0061b00a01007387 */ /* 0x008fe80000100a00 */
[----:B--2---:R1:W-:Y:S04]  /*1615e0*/  STL.64 [R1+0x61a8], R8 ;  /* 0x0061a80801007387 */ /* 0x0043e80000100a00 */
[----:B-1----:R-:W2:Y:S04]  /*1615f0*/  LDL.LU R8, [R1+0x840] ;  /* 0x0008400001087983 */ /* 0x002ea80000300800 */
[----:B------:R-:W2:Y:S04]  /*161600*/  LDL.LU R9, [R1+0x844] ;  /* 0x0008440001097983 */ /* 0x000ea80000300800 */
[----:B------:R-:W2:Y:S01]  /*161610*/  LDL.LU R10, [R1+0x848] ;  /* 0x00084800010a7983 */ /* 0x000ea20000300800 */
[----:B------:R-:W-:Y:S01]  /*161620*/  IMAD.MOV.U32 R11, RZ, RZ, R14 ;  /* 0x000000ffff0b7224 */ /* 0x000fe200078e000e */
[----:B------:R-:W-:Y:S01]  /*161630*/  BAR.SYNC.DEFER_BLOCKING 0x0 ;  /* 0x0000000000007b1d */ /* 0x000fe20000010000 */
[----:B------:R-:W-:-:S05]  /*161640*/  PRMT R7, R12, 0x4210, R0 ;  /* 0x000042100c077816 */ /* 0x000fca0000000000 */
[----:B------:R-:W3:Y:S04]  /*161650*/  LDL.LU R16, [R1+0x740] ;  /* 0x0007400001107983 */ /* 0x000ee80000300800 */
[----:B------:R-:W3:Y:S04]  /*161660*/  LDL.LU R17, [R1+0x744] ;  /* 0x0007440001117983 */ /* 0x000ee80000300800 */
[----:B------:R-:W3:Y:S04]  /*161670*/  LDL.LU R18, [R1+0x748] ;  /* 0x0007480001127983 */ /* 0x000ee80000300800 */
[----:B------:R-:W3:Y:S04]  /*161680*/  LDL.LU R14, [R1+0x4c5c] ;  /* 0x004c5c00010e7983 */ /* 0x000ee80000300800 */
[----:B------:R-:W3:Y:S04]  /*161690*/  LDL.LU R19, [R1+0x87c] ;  /* 0x00087c0001137983 */ /* 0x000ee80000300800 */
[----:B0-----:R-:W-:Y:S04]  /*1616a0*/  STL.64 [R1+0x190], R20 ;  /* 0x0001901401007387 */ /* 0x001fe80000100a00 */
[----:B------:R0:W-:Y:S04]  /*1616b0*/  STL.64 [R1+0x198], R22 ;  /* 0x0001981601007387 */ /* 0x0001e80000100a00 */
[----:B0-----:R-:W3:Y:S04]  /*1616c0*/  LDL.LU R22, [R1+0x61c0] ;  /* 0x0061c00001167983 */ /* 0x001ee80000300800 */
[----:B------:R-:W3:Y:S04]  /*1616d0*/  LDL.LU.64 R20, [R1+0x61b8] ;  /* 0x0061b80001147983 */ /* 0x000ee80000300a00 */
        /* <DEDUP_REMOVED lines=8> */
[----:B------:R0:W-:Y:S04]  /*161760*/  STL.64 [R1+0x188], R10 ;  /* 0x0001880a01007387 */ /* 0x0001e80000100a00 */
[----:B0-----:R-:W2:Y:S04]  /*161770*/  LDL.LU.64 R10, [R1+0x61b0] ;  /* 0x0061b000010a7983 */ /* 0x001ea80000300a00 */
[----:B------:R-:W2:Y:S04]  /*161780*/  LDL.LU.64 R8, [R1+0x61a8] ;  /* 0x0061a80001087983 */ /* 0x000ea80000300a00 */
[----:B-1----:R-:W-:Y:S04]  /*161790*/  STL.64 [R1+0x170], R4 ;  /* 0x0001700401007387 */ /* 0x002fe80000100a00 */
[----:B------:R0:W-:Y:S04]  /*1617a0*/  STL.64 [R1+0x178], R6 ;  /* 0x0001780601007387 */ /* 0x0001e80000100a00 */
[----:B0-----:R-:W2:Y:S01]  /*1617b0*/  LDL.LU R7, [R1+0x61a4] ;  /* 0x0061a40001077983 */ /* 0x001ea20000300800 */
[----:B------:R-:W-:Y:S01]  /*1617c0*/  PRMT R23, R13, 0x5210, R2 ;  /* 0x000052100d177816 */ /* 0x000fe20000000002 */
[----:B------:R-:W-:Y:S06]  /*1617d0*/  BAR.SYNC.DEFER_BLOCKING 0x0 ;  /* 0x0000000000007b1d */ /* 0x000fec0000010000 */
[----:B------:R-:W4:Y:S04]  /*1617e0*/  LDL.LU R12, [R1+0x8cc] ;  /* 0x0008cc00010c7983 */ /* 0x000f280000300800 */
[----:B------:R-:W4:Y:S04]  /*1617f0*/  LDL.LU R13, [R1+0x5530] ;  /* 0x00553000010d7983 */ /* 0x000f280000300800 */
[----:B---3--:R0:W-:Y:S04]  /*161800*/  STSM.16.M88.4 [R26], R20 ;  /* 0x000000141a007844 */ /* 0x0081e80000000200 */
[----:B0-----:R-:W3:Y:S04]  /*161810*/  LDL.LU R22, [R1+0x61a0] ;  /* 0x0061a00001167983 */ /* 0x001ee80000300800 */
[----:B------:R-:W3:Y:S01]  /*161820*/  LDL.LU.64 R20, [R1+0x6198] ;  /* 0x0061980001147983 */ /* 0x000ee20000300a00 */
[----:B------:R-:W-:Y:S01]  /*161830*/  BAR.SYNC.DEFER_BLOCKING 0x0 ;  /* 0x0000000000007b1d */ /* 0x000fe20000010000 */
[----:B--2---:R-:W-:-:S05]  /*161840*/  LOP3.LUT R2, R7, 0xffff, RZ, 0xc0, !PT ;  /* 0x0000ffff07027812 */ /* 0x004fca00078ec0ff */
[----:B------:R-:W0:Y:S04]  /*161850*/  LDS.128 R4, [R27] ;  /* 0x000000001b047984 */ /* 0x000e280000000c00 */
[----:B0-----:R-:W-:Y:S04]  /*161860*/  STL.64 [R1+0x160], R4 ;  /* 0x0001600401007387 */ /* 0x001fe80000100a00 */
[----:B------:R0:W-:Y:S04]  /*161870*/  STL.64 [R1+0x168], R6 ;  /* 0x0001680601007387 */ /* 0x0001e80000100a00 */
[----:B0-----:R-:W2:Y:S04]  /*161880*/  LDL.LU R6, [R1+0x6190] ;  /* 0x0061900001067983 */ /* 0x001ea80000300800 */
[----:B------:R-:W2:Y:S01]  /*161890*/  LDL.LU.64 R4, [R1+0x6188] ;  /* 0x0061880001047983 */ /* 0x000ea20000300a00 */
[----:B------:R-:W-:Y:S01]  /*1618a0*/  PRMT R23, R3, 0x5210, R0 ;  /* 0x0000521003177816 */ /* 0x000fe20000000000 */
[----:B------:R-:W-:Y:S06]  /*1618b0*/  BAR.SYNC.DEFER_BLOCKING 0x0 ;  /* 0x0000000000007b1d */ /* 0x000fec0000010000 */
[----:B---3--:R-:W-:Y:S02]  /*1618c0*/  STSM.16.M88.4 [R26], R20 ;  /* 0x000000141a007844 */ /* 0x008fe40000000200 */
[----:B------:R-:W-:Y:S01]  /*1618d0*/  BAR.SYNC.DEFER_BLOCKING 0x0 ;  /* 0x0000000000007b1d */ /* 0x000fe20000010000 */
[----:B------:R-:W-:-:S05]  /*1618e0*/  PRMT R7, R11, 0x4210, R2 ;  /* 0x000042100b077816 */ /* 0x000fca0000000002 */
[----:B------:R-:W0:Y:S02]  /*1618f0*/  LDS.128 R20, [R27] ;  /* 0x000000001b147984 */ /* 0x000e240000000c00 */
[----:B------:R-:W-:Y:S01]  /*161900*/  BAR.SYNC.DEFER_BLOCKING 0x0 ;  /* 0x0000000000007b1d */ /* 0x000fe20000010000 */
[----:B----4-:R-:W-:-:S04]  /*161910*/  LOP3.LUT R0, R15, 0xffff, RZ, 0xc0, !PT ;  /* 0x0000ffff0f007812 */ /* 0x010fc800078ec0ff */
[--C-:B------:R-:W-:Y:S01]  /*161920*/  PRMT R11, R14, 0x4210, R0.reuse ;  /* 0x000042100e0b7816 */ /* 0x100fe20000000000 */
[----:B0-----:R-:W-:Y:S04]  /*161930*/  STL.64 [R1+0x150], R20 ;  /* 0x0001501401007387 */ /* 0x001fe80000100a00 */
[----:B------:R-:W-:Y:S04]  /*161940*/  STL.64 [R1+0x158], R22 ;  /* 0x0001581601007387 */ /* 0x000fe80000100a00 */
[----:B--2---:R-:W-:Y:S01]  /*161950*/  STSM.16.M88.4 [R26], R4 ;  /* 0x000000041a007844 */ /* 0x004fe20000000200 */
[----:B------:R-:W-:Y:S06]  /*161960*/  BAR.SYNC.DEFER_BLOCKING 0x0 ;  /* 0x0000000000007b1d */ /* 0x000fec0000010000 */
[----:B------:R-:W0:Y:S02]  /*161970*/  LDS.128 R4, [R27] ;  /* 0x000000001b047984 */ /* 0x000e240000000c00 */
[----:B------:R-:W-:Y:S06]  /*161980*/  BAR.SYNC.DEFER_BLOCKING 0x0 ;  /* 0x0000000000007b1d */ /* 0x000fec0000010000 */
[----:B------:R-:W-:Y:S04]  /*161990*/  STSM.16.M88.4 [R26], R8 ;  /* 0x000000081a007844 */ /* 0x000fe80000000200 */
[----:B0-----:R-:W-:Y:S04]  /*1619a0*/  STL.64 [R1+0x140], R4 ;  /* 0x0001400401007387 */ /* 0x001fe80000100a00 */
[----:B------:R-:W-:Y:S01]  /*1619b0*/  STL.64 [R1+0x148], R6 ;  /* 0x0001480601007387 */ /* 0x000fe20000100a00 */
[----:B------:R-:W-:Y:S06]  /*1619c0*/  BAR.SYNC.DEFER_BLOCKING 0x0 ;  /* 0x0000000000007b1d */ /* 0x000fec0000010000 */
[----:B------:R-:W2:Y:S04]  /*1619d0*/  LDL.LU R20, [R1+0x760] ;  /* 0x0007600001147983 */ /* 0x000ea80000300800 */
[----:B------:R-:W0:Y:S04]  /*1619e0*/  LDS.128 R4, [R27] ;  /* 0x000000001b047984 */ /* 0x000e280000000c00 */
[----:B0-----:R-:W-:Y:S04]  /*1619f0*/  STL.64 [R1+0x130], R4 ;  /* 0x0001300401007387 */ /* 0x001fe80000100a00 */
[----:B------:R-:W-:Y:S04]  /*161a00*/  STL.64 [R1+0x138], R6 ;  /* 0x0001380601007387 */ /* 0x000fe80000100a00 */
[----:B------:R-:W2:Y:S04]  /*161a10*/  LDL.LU R21, [R1+0x764] ;  /* 0x0007640001157983 */ /* 0x000ea80000300800 */
[----:B------:R-:W3:Y:S01]  /*161a20*/  LDL.LU R22, [R1+0x768] ;  /* 0x0007680001167983 */ /* 0x000ee20000300800 */
[----:B------:R-:W-:-:S02]  /*161a30*/  PRMT R0, R12, 0x5210, R0 ;  /* 0x000052100c007816 */ /* 0x000fc40000000000 */
[----:B------:R-:W-:Y:S01]  /*161a40*/  PRMT R19, R19, 0x5210, R2 ;  /* 0x0000521013137816 */ /* 0x000fe20000000002 */
[----:B------:R-:W-:Y:S06]  /*161a50*/  BAR.SYNC.DEFER_BLOCKING 0x0 ;  /* 0x0000000000007b1d */ /* 0x000fec0000010000 */
[----:B---3--:R-:W-:Y:S04]  /*161a60*/  STL [R1+0x6180], R22 ;  /* 0x0061801601007387 */ /* 0x008fe80000100800 */
[----:B--2---:R0:W-:Y:S04]  /*161a70*/  STL.64 [R1+0x6178], R20 ;  /* 0x0061781401007387 */ /* 0x0041e80000100a00 */
[----:B------:R-:W2:Y:S04]  /*161a80*/  LDL.LU R23, [R1+0x4c60] ;  /* 0x004c600001177983 */ /* 0x000ea80000300800 */
[----:B--2---:R1:W-:Y:S04]  /*161a90*/  STL [R1+0x6184], R23 ;  /* 0x0061841701007387 */ /* 0x0043e80000100800 */
[----:B0-----:R-:W2:Y:S04]  /*161aa0*/  LDL.LU R20, [R1+0x750] ;  /* 0x0007500001147983 */ /* 0x001ea80000300800 */
[----:B------:R-:W2:Y:S01]  /*161ab0*/  LDL.LU R21, [R1+0x754] ;  /* 0x0007540001157983 */ /* 0x000ea20000300800 */
[----:B-1----:R-:W-:-:S03]  /*161ac0*/  IMAD.MOV.U32 R23, RZ, RZ, R0 ;  /* 0x000000ffff177224 */ /* 0x002fc600078e0000 */
[----:B------:R-:W2:Y:S04]  /*161ad0*/  LDL.LU R22, [R1+0x758] ;  /* 0x0007580001167983 */ /* 0x000ea80000300800 */
[----:B------:R-:W3:Y:S04]  /*161ae0*/  LDL.LU R0, [R1+0x5244] ;  /* 0x0052440001007983 */ /* 0x000ee80000300800 */
[----:B------:R-:W4:Y:S04]  /*161af0*/  LDL.LU R4, [R1+0x770] ;  /* 0x0007700001047983 */ /* 0x000f280000300800 */
[----:B------:R-:W4:Y:S04]  /*161b00*/  LDL.LU R5, [R1+0x774] ;  /* 0x0007740001057983 */ /* 0x000f280000300800 */
[----:B------:R-:W2:Y:S04]  /*161b10*/  LDL.LU R6, [R1+0x778] ;  /* 0x0007780001067983 */ /* 0x000ea80000300800 */
[----:B------:R-:W3:Y:S04]  /*161b20*/  LDL.LU R7, [R1+0x4c64] ;  /* 0x004c640001077983 */ /* 0x000ee80000300800 */
[----:B------:R-:W3:Y:S04]  /*161b30*/  LDL.LU R3, [R1+0x8c] ;  /* 0x00008c0001037983 */ /* 0x000ee80000300800 */
[----:B------:R-:W-:Y:S01]  /*161b40*/  STSM.16.M88.4 [R26], R16 ;  /* 0x000000101a007844 */ /* 0x000fe20000000200 */
[----:B------:R-:W-:Y:S06]  /*161b50*/  BAR.SYNC.DEFER_BLOCKING 0x0 ;  /* 0x0000000000007b1d */ /* 0x000fec0000010000 */
[----:B------:R-:W0:Y:S02]  /*161b60*/  LDS.128 R16, [R27] ;  /* 0x000000001b107984 */ /* 0x000e240000000c00 */
[----:B------:R-:W-:Y:S06]  /*161b70*/  BAR.SYNC.DEFER_BLOCKING 0x0 ;  /* 0x0000000000007b1d */ /* 0x000fec0000010000 */
[----:B--2---:R-:W-:Y:S04]  /*161b80*/  STL [R1+0x6160], R6 ;  /* 0x0061600601007387 */ /* 0x004fe80000100800 */
[----:B----4-:R1:W-:Y:S04]  /*161b90*/  STL.64 [R1+0x6158], R4 ;  /* 0x0061580401007387 */ /* 0x0103e80000100a00 */
[----:B-1----:R-:W2:Y:S04]  /*161ba0*/  LDL.LU R4, [R1+0x8d0] ;  /* 0x0008d00001047983 */ /* 0x002ea80000300800 */
[----:B------:R-:W2:Y:S04]  /*161bb0*/  LDL.LU R5, [R1+0x8d4] ;  /* 0x0008d40001057983 */ /* 0x000ea80000300800 */
[----:B------:R-:W2:Y:S04]  /*161bc0*/  LDL.LU R6, [R1+0x8d8] ;  /* 0x0008d80001067983 */ /* 0x000ea80000300800 */
[----:B------:R-:W4:Y:S04]  /*161bd0*/  LDL.LU R11, [R1+0x8ec] ;  /* 0x0008ec00010b7983 */ /* 0x000f280000300800 */
[----:B------:R-:W2:Y:S04]  /*161be0*/  LDL.LU R15, [R1+0x5534] ;  /* 0x00553400010f7983 */ /* 0x000ea80000300800 */
[----:B------:R-:W2:Y:S04]  /*161bf0*/  LDL.LU R8, [R1+0x8e0] ;  /* 0x0008e00001087983 */ /* 0x000ea80000300800 */
[----:B------:R-:W2:Y:S04]  /*161c00*/  LDL.LU R9, [R1+0x8e4] ;  /* 0x0008e40001097983 */ /* 0x000ea80000300800 */
[----:B------:R-:W4:Y:S01]  /*161c10*/  LDL.LU R10, [R1+0x8e8] ;  /* 0x0008e800010a7983 */ /* 0x000f220000300800 */
[----:B------:R-:W-:-:S03]  /*161c20*/  LOP3.LUT R2, R13, 0xffff, RZ, 0xc0, !PT ;  /* 0x0000ffff0d027812 */ /* 0x000fc600078ec0ff */
[----:B------:R-:W-:Y:S01]  /*161c30*/  STSM.16.M88.4 [R26], R20 ;  /* 0x000000141a007844 */ /* 0x000fe20000000200 */
[----:B---3--:R-:W-:-:S03]  /*161c40*/  LOP3.LUT R0, R0, 0xffff, RZ, 0xc0, !PT ;  /* 0x0000ffff00007812 */ /* 0x008fc600078ec0ff */
[----:B----4-:R-:W-:Y:S04]  /*161c50*/  STL.64 [R1+0x6170], R10 ;  /* 0x0061700a01007387 */ /* 0x010fe80000100a00 */
[----:B--2---:R1:W-:Y:S04]  /*161c60*/  STL.64 [R1+0x6168], R8 ;  /* 0x0061680801007387 */ /* 0x0043e80000100a00 */
[----:B-1----:R-:W2:Y:S04]  /*161c70*/  LDL.LU R8, [R1+0x8c0] ;  /* 0x0008c00001087983 */ /* 0x002ea80000300800 */
[----:B------:R-:W2:Y:S04]  /*161c80*/  LDL.LU R9, [R1+0x8c4] ;  /* 0x0008c40001097983 */ /* 0x000ea80000300800 */
[----:B------:R-:W2:Y:S04]  /*161c90*/  LDL.LU R10, [R1+0x8c8] ;  /* 0x0008c800010a7983 */ /* 0x000ea80000300800 */
[----:B------:R-:W3:Y:S04]  /*161ca0*/  LDL.LU R14, [R1+0x4c68] ;  /* 0x004c6800010e7983 */ /* 0x000ee80000300800 */
[----:B0-----:R-:W-:Y:S04]  /*161cb0*/  STL.64 [R1+0x120], R16 ;  /* 0x0001201001007387 */ /* 0x001fe80000100a00 */
[----:B------:R0:W-:Y:S04]  /*161cc0*/  STL.64 [R1+0x128], R18 ;  /* 0x0001281201007387 */ /* 0x0001e80000100a00 */
[----:B0-----:R-:W4:Y:S04]  /*161cd0*/  LDL.LU R19, [R1+0x5248] ;  /* 0x0052480001137983 */ /* 0x001f280000300800 */
[----:B------:R-:W2:Y:S04]  /*161ce0*/  LDL.LU R16, [R1+0x8f0] ;  /* 0x0008f00001107983 */ /* 0x000ea80000300800 */
[----:B------:R-:W2:Y:S04]  /*161cf0*/  LDL.LU R17, [R1+0x8f4] ;  /* 0x0008f40001117983 */ /* 0x000ea80000300800 */
[----:B------:R-:W2:Y:S04]  /*161d00*/  LDL.LU R18, [R1+0x8f8] ;  /* 0x0008f80001127983 */ /* 0x000ea80000300800 */
[----:B------:R-:W2:Y:S04]  /*161d10*/  LDL.LU R12, [R1+0x4c88] ;  /* 0x004c8800010c7983 */ /* 0x000ea80000300800 */
[----:B------:R-:W2:Y:S04]  /*161d20*/  LDL.LU R13, [R1+0x88c] ;  /* 0x00088c00010d7983 */ /* 0x000ea80000300800 */
[----:B------:R-:W2:Y:S01]  /*161d30*/  LDL.LU R23, [R1+0x6184] ;  /* 0x0061840001177983 */ /* 0x000ea20000300800 */
[----:B------:R-:W-:Y:S01]  /*161d40*/  PRMT R7, R7, 0x4210, R0 ;  /* 0x0000421007077816 */ /* 0x000fe20000000000 */
[----:B------:R-:W-:Y:S01]  /*161d50*/  BAR.SYNC.DEFER_BLOCKING 0x0 ;  /* 0x0000000000007b1d */ /* 0x000fe20000010000 */
[----:B--2---:R-:W-:-:S05]  /*161d60*/  PRMT R11, R23, 0x4210, R2 ;  /* 0x00004210170b7816 */ /* 0x004fca0000000002 */
[----:B------:R-:W0:Y:S02]  /*161d70*/  LDS.128 R20, [R27] ;  /* 0x000000001b147984 */ /* 0x000e240000000c00 */
[----:B------:R-:W-:Y:S06]  /*161d80*/  BAR.SYNC.DEFER_BLOCKING 0x0 ;  /* 0x0000000000007b1d */ /* 0x000fec0000010000 */
[----:B------:R-:W-:Y:S02]  /*161d90*/  STSM.16.M88.4 [R26], R8 ;  /* 0x000000081a007844 */ /* 0x000fe40000000200 */
[----:B------:R-:W-:Y:S06]  /*161da0*/  BAR.SYNC.DEFER_BLOCKING 0x0 ;  /* 0x0000000000007b1d */ /* 0x000fec0000010000 */
[----:B------:R-:W1:Y:S02]  /*161db0*/  LDS.128 R8, [R27] ;  /* 0x000000001b087984 */ /* 0x000e640000000c00 */
[----:B------:R-:W-:Y:S06]  /*161dc0*/  BAR.SYNC.DEFER_BLOCKING 0x0 ;  /* 0x0000000000007b1d */ /* 0x000fec0000010000 */
[----:B0-----:R-:W-:Y:S04]  /*161dd0*/  STL.64 [R1+0x110], R20 ;  /* 0x0001101401007387 */ /* 0x001fe80000100a00 */
[----:B------:R-:W-:Y:S01]  /*161de0*/  STSM.16.M88.4 [R26], R4 ;  /* 0x000000041a007844 */ /* 0x000fe20000000200 */
[----:B------:R-:W-:Y:S06]  /*161df0*/  BAR.SYNC.DEFER_BLOCKING 0x0 ;  /* 0x0000000000007b1d */ /* 0x000fec0000010000 */
[----:B------:R0:W-:Y:S04]  /*161e00*/  STL.64 [R1+0x118], R22 ;  /* 0x0001181601007387 */ /* 0x0001e80000100a00 */
[----:B0-----:R-:W2:Y:S04]  /*161e10*/  LDL.LU R22, [R1+0x6180] ;  /* 0x0061800001167983 */ /* 0x001ea80000300800 */
[----:B------:R-:W2:Y:S04]  /*161e20*/  LDL.LU.64 R20, [R1+0x6178] ;  /* 0x0061780001147983 */ /* 0x000ea80000300a00 */
[----:B------:R-:W0:Y:S04]  /*161e30*/  LDS.128 R4, [R27] ;  /* 0x000000001b047984 */ /* 0x000e280000000c00 */
[----:B-1----:R-:W-:Y:S04]  /*161e40*/  STL.64 [R1+0x100], R8 ;  /* 0x0001000801007387 */ /* 0x002fe80000100a00 */
[----:B------:R1:W-:Y:S04]  /*161e50*/  STL.64 [R1+0x108], R10 ;  /* 0x0001080a01007387 */ /* 0x0003e80000100a00 */
[----:B-1----:R-:W3:Y:S04]  /*161e60*/  LDL.LU.64 R10, [R1+0x6170] ;  /* 0x00617000010a7983 */ /* 0x002ee80000300a00 */
[----:B------:R-:W4:Y:S04]  /*161e70*/  LDL.LU.64 R8, [R1+0x6168] ;  /* 0x0061680001087983 */ /* 0x000f280000300a00 */
[----:B0-----:R-:W-:Y:S04]  /*161e80*/  STL.64 [R1+0xf0], R4 ;  /* 0x0000f00401007387 */ /* 0x001fe80000100a00 */
[----:B------:R0:W-:Y:S04]  /*161e90*/  STL.64 [R1+0xf8], R6 ;  /* 0x0000f80601007387 */ /* 0x0001e80000100a00 */
[----:B0-----:R-:W4:Y:S04]  /*161ea0*/  LDL.LU R6, [R1+0x6160] ;  /* 0x0061600001067983 */ /* 0x001f280000300800 */
[----:B------:R-:W4:Y:S01]  /*161eb0*/  LDL.LU.64 R4, [R1+0x6158] ;  /* 0x0061580001047983 */ /* 0x000f220000300a00 */
[----:B------:R-:W-:Y:S01]  /*161ec0*/  PRMT R23, R3, 0x5210, R2 ;  /* 0x0000521003177816 */ /* 0x000fe20000000002 */
[----:B------:R-:W-:Y:S06]  /*161ed0*/  BAR.SYNC.DEFER_BLOCKING 0x0 ;  /* 0x0000000000007b1d */ /* 0x000fec0000010000 */
[----:B--2---:R-:W-:Y:S02]  /*161ee0*/  STSM.16.M88.4 [R26], R20 ;  /* 0x000000141a007844 */ /* 0x004fe40000000200 */
[----:B------:R-:W-:Y:S06]  /*161ef0*/  BAR.SYNC.DEFER_BLOCKING 0x0 ;  /* 0x0000000000007b1d */ /* 0x000fec0000010000 */
[----:B------:R-:W0:Y:S01]  /*161f00*/  LDS.128 R20, [R27] ;  /* 0x000000001b147984 */ /* 0x000e220000000c00 */
[----:B---3--:R-:W-:Y:S01]  /*161f10*/  PRMT R7, R11, 0x5210, R0 ;  /* 0x000052100b077816 */ /* 0x008fe20000000000 */
[----:B------:R-:W-:Y:S06]  /*161f20*/  BAR.SYNC.DEFER_BLOCKING 0x0 ;  /* 0x0000000000007b1d */ /* 0x000fec0000010000 */
[----:B----4-:R-:W-:Y:S02]  /*161f30*/  STSM.16.M88.4 [R26], R4 ;  /* 0x000000041a007844 */ /* 0x010fe40000000200 */
[----:B------:R-:W-:Y:S06]  /*161f40*/  BAR.SYNC.DEFER_BLOCKING 0x0 ;  /* 0x0000000000007b1d */ /* 0x000fec0000010000 */
[----:B------:R-:W1:Y:S04]  /*161f50*/  LDS.128 R4, [R27] ;  /* 0x000000001b047984 */ /* 0x000e680000000c00 */
[----:B0-----:R-:W-:Y:S04]  /*161f60*/  STL.64 [R1+0xe0], R20 ;  /* 0x0000e01401007387 */ /* 0x001fe80000100a00 */
[----:B------:R-:W-:Y:S04]  /*161f70*/  STL.64 [R1+0xe8], R22 ;  /* 0x0000e81601007387 */ /* 0x000fe80000100a00 */
[----:B-1----:R0:W-:Y:S04]  /*161f80*/  STL.64 [R1+0xd0], R4 ;  /* 0x0000d00401007387 */ /* 0x0021e80000100a00 */
[----:B------:R1:W-:Y:S04]  /*161f90*/  STL.64 [R1+0xd8], R6 ;  /* 0x0000d80601007387 */ /* 0x0003e80000100a00 */
[----:B0-----:R-:W2:Y:S04]  /*161fa0*/  LDL.LU R4, [R1+0x7a0] ;  /* 0x0007a00001047983 */ /* 0x001ea80000300800 */
[----:B------:R-:W2:Y:S04]  /*161fb0*/  LDL.LU R5, [R1+0x7a4] ;  /* 0x0007a40001057983 */ /* 0x000ea80000300800 */
[----:B-1----:R-:W3:Y:S01]  /*161fc0*/  LDL.LU R6, [R1+0x7a8] ;  /* 0x0007a80001067983 */ /* 0x002ee20000300800 */
[----:B------:R-:W-:-:S04]  /*161fd0*/  LOP3.LUT R0, R15, 0xffff, RZ, 0xc0, !PT ;  /* 0x0000ffff0f007812 */ /* 0x000fc800078ec0ff */
[--C-:B------:R-:W-:Y:S01]  /*161fe0*/  PRMT R11, R14, 0x4210, R0.reuse ;  /* 0x000042100e0b7816 */ /* 0x100fe20000000000 */
[----:B------:R-:W-:Y:S01]  /*161ff0*/  BAR.SYNC.DEFER_BLOCKING 0x0 ;  /* 0x0000000000007b1d */ /* 0x000fe20000010000 */
[----:B------:R-:W-:-:S05]  /*162000*/  PRMT R3, R13, 0x5210, R0 ;  /* 0x000052100d037816 */ /* 0x000fca0000000000 */
[----:B---3--:R-:W-:Y:S04]  /*162010*/  STL [R1+0x6130], R6 ;  /* 0x0061300601007387 */ /* 0x008fe80000100800 */
[----:B--2---:R0:W-:Y:S04]  /*162020*/  STL.64 [R1+0x6128], R4 ;  /* 0x0061280401007387 */ /* 0x0041e80000100a00 */
[----:B0-----:R-:W2:Y:S04]  /*162030*/  LDL.LU R4, [R1+0x900] ;  /* 0x0009000001047983 */ /* 0x001ea80000300800 */
[----:B------:R-:W2:Y:S04]  /*162040*/  LDL.LU R5, [R1+0x904] ;  /* 0x0009040001057983 */ /* 0x000ea80000300800 */
[----:B------:R-:W3:Y:S04]  /*162050*/  LDL.LU R6, [R1+0x908] ;  /* 0x0009080001067983 */ /* 0x000ee80000300800 */
[----:B------:R-:W4:Y:S04]  /*162060*/  LDL.LU R20, [R1+0x910] ;  /* 0x0009100001147983 */ /* 0x000f280000300800 */
[----:B------:R-:W4:Y:S04]  /*162070*/  LDL.LU R21, [R1+0x914] ;  /* 0x0009140001157983 */ /* 0x000f280000300800 */
[----:B------:R-:W2:Y:S04]  /*162080*/  LDL.LU R22, [R1+0x918] ;  /* 0x0009180001167983 */ /* 0x000ea80000300800 */
[----:B------:R-:W2:Y:S04]  /*162090*/  LDL.LU R0, [R1+0x90c] ;  /* 0x00090c0001007983 */ /* 0x000ea80000300800 */
[----:B------:R-:W2:Y:S04]  /*1620a0*/  LDL.LU R2, [R1+0x5538] ;  /* 0x0055380001027983 */ /* 0x000ea80000300800 */
[----:B------:R-:W3:Y:S04]  /*1620b0*/  LDL.LU R7, [R1+0x4c8c] ;  /* 0x004c8c0001077983 */ /* 0x000ee80000300800 */
[----:B------:R-:W-:Y:S01]  /*1620c0*/  STSM.16.M88.4 [R26], R8 ;  /* 0x000000081a007844 */ /* 0x000fe20000000200 */
[----:B------:R-:W-:-:S04]  /*1620d0*/  LOP3.LUT R23, R19, 0xffff, RZ, 0xc0, !PT ;  /* 0x0000ffff13177812 */ /* 0x000fc800078ec0ff */
[----:B------:R-:W-:Y:S01]  /*1620e0*/  PRMT R19, R12, 0x4210, R23 ;  /* 0x000042100c137816 */ /* 0x000fe20000000017 */
[----:B------:R-:W-:Y:S06]  /*1620f0*/  BAR.SYNC.DEFER_BLOCKING 0x0 ;  /* 0x0000000000007b1d */ /* 0x000fec0000010000 */
[----:B------:R-:W0:Y:S02]  /*162100*/  LDS.128 R12, [R27] ;  /* 0x000000001b0c7984 */ /* 0x000e240000000c00 */
[----:B------:R-:W-:Y:S06]  /*162110*/  BAR.SYNC.DEFER_BLOCKING 0x0 ;  /* 0x0000000000007b1d */ /* 0x000fec0000010000 */
[----:B---3--:R-:W-:Y:S04]  /*162120*/  STL.64 [R1+0x6150], R6 ;  /* 0x0061500601007387 */ /* 0x008fe80000100a00 */
[----:B--2---:R1:W-:Y:S04]  /*162130*/  STL.64 [R1+0x6148], R4 ;  /* 0x0061480401007387 */ /* 0x0043e80000100a00 */
[----:B-1----:R-:W2:Y:S04]  /*162140*/  LDL.LU R4, [R1+0x780] ;  /* 0x0007800001047983 */ /* 0x002ea80000300800 */
[----:B------:R-:W2:Y:S04]  /*162150*/  LDL.LU R5, [R1+0x784] ;  /* 0x0007840001057983 */ /* 0x000ea80000300800 */
[----:B------:R-:W2:Y:S01]  /*162160*/  LDL.LU R6, [R1+0x788] ;  /* 0x0007880001067983 */ /* 0x000ea20000300800 */
[----:B------:R-:W-:-:S03]  /*162170*/  IMAD.MOV.U32 R7, RZ, RZ, R3 ;  /* 0x000000ffff077224 */ /* 0x000fc600078e0003 */
[----:B------:R-:W3:Y:S04]  /*162180*/  LDL.LU R3, [R1+0x5250] ;  /* 0x0052500001037983 */ /* 0x000ee80000300800 */
[----:B------:R-:W-:Y:S04]  /*162190*/  STL [R1+0x6140], R22 ;  /* 0x0061401601007387 */ /* 0x000fe80000100800 */
[----:B----4-:R1:W-:Y:S04]  /*1621a0*/  STL.64 [R1+0x6138], R20 ;  /* 0x0061381401007387 */ /* 0x0103e80000100a00 */
[----:B-1----:R-:W4:Y:S04]  /*1621b0*/  LDL.LU R20, [R1+0x790] ;  /* 0x0007900001147983 */ /* 0x002f280000300800 */
[----:B------:R-:W4:Y:S04]  /*1621c0*/  LDL.LU R21, [R1+0x794] ;  /* 0x0007940001157983 */ /* 0x000f280000300800 */
[----:B------:R-:W4:Y:S04]  /*1621d0*/  LDL.LU R22, [R1+0x798] ;  /* 0x0007980001167983 */ /* 0x000f280000300800 */
[----:B------:R-:W3:Y:S04]  /*1621e0*/  LDL.LU R11, [R1+0x4c90] ;  /* 0x004c9000010b7983 */ /* 0x000ee80000300800 */
[----:B0-----:R-:W-:Y:S04]  /*1621f0*/  STL.64 [R1+0xc0], R12 ;  /* 0x0000c00c01007387 */ /* 0x001fe80000100a00 */
[----:B------:R0:W-:Y:S04]  /*162200*/  STL.64 [R1+0xc8], R14 ;  /* 0x0000c80e01007387 */ /* 0x0001e80000100a00 */
[----:B0-----:R-:W3:Y:S04]  /*162210*/  LDL.LU R15, [R1+0x898] ;  /* 0x00089800010f7983 */ /* 0x001ee80000300800 */
[----:B------:R-:W3:Y:S04]  /*162220*/  LDL.LU R8, [R1+0x7b0] ;  /* 0x0007b00001087983 */ /* 0x000ee80000300800 */
[----:B------:R-:W3:Y:S04]  /*162230*/  LDL.LU R9, [R1+0x7b4] ;  /* 0x0007b40001097983 */ /* 0x000ee80000300800 */
[----:B------:R-:W3:Y:S04]  /*162240*/  LDL.LU R10, [R1+0x7b8] ;  /* 0x0007b800010a7983 */ /* 0x000ee80000300800 */
[----:B------:R-:W-:Y:S01]  /*162250*/  STSM.16.M88.4 [R26], R16 ;  /* 0x000000101a007844 */ /* 0x000fe20000000200 */
[----:B------:R-:W-:Y:S06]  /*162260*/  BAR.SYNC.DEFER_BLOCKING 0x0 ;  /* 0x0000000000007b1d */ /* 0x000fec0000010000 */
[----:B------:R-:W0:Y:S02]  /*162270*/  LDS.128 R16, [R27] ;  /* 0x000000001b107984 */ /* 0x000e240000000c00 */
[----:B------:R-:W-:Y:S06]  /*162280*/  BAR.SYNC.DEFER_BLOCKING 0x0 ;  /* 0x0000000000007b1d */ /* 0x000fec0000010000 */
[----:B--2---:R-:W-:Y:S02]  /*162290*/  STSM.16.M88.4 [R26], R4 ;  /* 0x000000041a007844 */ /* 0x004fe40000000200 */
[----:B------:R-:W-:Y:S06]  /*1622a0*/  BAR.SYNC.DEFER_BLOCKING 0x0 ;  /* 0x0000000000007b1d */ /* 0x000fec0000010000 */
[----:B------:R-:W1:Y:S04]  /*1622b0*/  LDS.128 R4, [R27] ;  /* 0x000000001b047984 */ /* 0x000e680000000c00 */
[----:B---3--:R-:W-:Y:S04]  /*1622c0*/  STL [R1+0x6120], R10 ;  /* 0x0061200a01007387 */ /* 0x008fe80000100800 */
[----:B------:R-:W-:Y:S04]  /*1622d0*/  STL.64 [R1+0x6118], R8 ;  /* 0x0061180801007387 */ /* 0x000fe80000100a00 */
[----:B------:R-:W2:Y:S04]  /*1622e0*/  LDL.LU R14, [R1+0x92c] ;  /* 0x00092c00010e7983 */ /* 0x000ea80000300800 */
[----:B0-----:R-:W-:Y:S04]  /*1622f0*/  STL.64 [R1+0xb0], R16 ;  /* 0x0000b01001007387 */ /* 0x001fe80000100a00 */
[----:B------:R0:W-:Y:S04]  /*162300*/  STL.64 [R1+0xb8], R18 ;  /* 0x0000b81201007387 */ /* 0x0001e80000100a00 */
[----:B0-----:R-:W3:Y:S04]  /*162310*/  LDL.LU R19, [R1+0x553c] ;  /* 0x00553c0001137983 */ /* 0x001ee80000300800 */
[----:B------:R-:W2:Y:S04]  /*162320*/  LDL.LU R16, [R1+0x920] ;  /* 0x0009200001107983 */ /* 0x000ea80000300800 */
[----:B------:R-:W2:Y:S04]  /*162330*/  LDL.LU R17, [R1+0x924] ;  /* 0x0009240001117983 */ /* 0x000ea80000300800 */
[----:B------:R-:W2:Y:S04]  /*162340*/  LDL.LU R18, [R1+0x928] ;  /* 0x0009280001127983 */ /* 0x000ea80000300800 */
[----:B------:R-:W2:Y:S04]  /*162350*/  LDL.LU R12, [R1+0x4c9c] ;  /* 0x004c9c00010c7983 */ /* 0x000ea80000300800 */
[----:B------:R-:W2:Y:S04]  /*162360*/  LDL.LU R13, [R1+0x525c] ;  /* 0x00525c00010d7983 */ /* 0x000ea80000300800 */
[----:B-1----:R-:W-:Y:S04]  /*162370*/  STL.64 [R1+0xa0], R4 ;  /* 0x0000a00401007387 */ /* 0x002fe80000100a00 */
[----:B------:R0:W-:Y:S04]  /*162380*/  STL.64 [R1+0xa8], R6 ;  /* 0x0000a80601007387 */ /* 0x0001e80000100a00 */
[----:B0-----:R-:W2:Y:S04]  /*162390*/  LDL.LU.64 R6, [R1+0x6150] ;  /* 0x0061500001067983 */ /* 0x001ea80000300a00 */
[----:B------:R-:W3:Y:S01]  /*1623a0*/  LDL.LU.64 R4, [R1+0x6148] ;  /* 0x0061480001047983 */ /* 0x000ee20000300a00 */
[----:B------:R-:W-:Y:S01]  /*1623b0*/  PRMT R23, R0, 0x5210, R23 ;  /* 0x0000521000177816 */ /* 0x000fe20000000017 */
[----:B------:R-:W-:Y:S06]  /*1623c0*/  BAR.SYNC.DEFER_BLOCKING 0x0 ;  /* 0x0000000000007b1d */ /* 0x000fec0000010000 */
[----:B----4-:R-:W-:Y:S02]  /*1623d0*/  STSM.16.M88.4 [R26], R20 ;  /* 0x000000141a007844 */ /* 0x010fe40000000200 */
[----:B------:R-:W-:Y:S06]  /*1623e0*/  BAR.SYNC.DEFER_BLOCKING 0x0 ;  /* 0x0000000000007b1d */ /* 0x000fec0000010000 */
[----:B------:R-:W0:Y:S01]  /*1623f0*/  LDS.128 R20, [R27] ;  /* 0x000000001b147984 */ /* 0x000e220000000c00 */
[----:B------:R-:W-:-:S03]  /*162400*/  LOP3.LUT R2, R2, 0xffff, RZ, 0xc0, !PT ;  /* 0x0000ffff02027812 */ /* 0x000fc600078ec0ff */
[----:B0-----:R-:W-:Y:S04]  /*162410*/  STL.64 [R1+0x90], R20 ;  /* 0x0000901401007387 */ /* 0x001fe80000100a00 */
[----:B------:R0:W-:Y:S04]  /*162420*/  STL.64 [R1+0x98], R22 ;  /* 0x0000981601007387 */ /* 0x0001e80000100a00 */
[----:B0-----:R-:W4:Y:S04]  /*162430*/  LDL.LU R22, [R1+0x6140] ;  /* 0x0061400001167983 */ /* 0x001f280000300800 */
[----:B------:R-:W4:Y:S01]  /*162440*/  LDL.LU.64 R20, [R1+0x6138] ;  /* 0x0061380001147983 */ /* 0x000f220000300a00 */
[----:B------:R-:W-:-:S04]  /*162450*/  LOP3.LUT R0, R3, 0xffff, RZ, 0xc0, !PT ;  /* 0x0000ffff03007812 */ /* 0x000fc800078ec0ff */
[----:B------:R-:W-:Y:S01]  /*162460*/  PRMT R23, R11, 0x4210, R0 ;  /* 0x000042100b177816 */ /* 0x000fe20000000000 */
[----:B------:R-:W-:Y:S01]  /*162470*/  BAR.SYNC.DEFER_BLOCKING 0x0 ;  /* 0x0000000000007b1d */ /* 0x000fe20000010000 */
[----:B--2---:R-:W-:-:S05]  /*162480*/  PRMT R7, R7, 0x4210, R2 ;  /* 0x0000421007077816 */ /* 0x004fca0000000002 */
[----:B---3--:R0:W-:Y:S02]  /*162490*/  STSM.16.M88.4 [R26], R4 ;  /* 0x000000041a007844 */ /* 0x0081e40000000200 */
[----:B------:R-:W-:Y:S06]  /*1624a0*/  BAR.SYNC.DEFER_BLOCKING 0x0 ;  /* 0x0000000000007b1d */ /* 0x000fec0000010000 */
[----:B0-----:R-:W2:Y:S04]  /*1624b0*/  LDL.LU R6, [R1+0x6130] ;  /* 0x0061300001067983 */ /* 0x001ea80000300800 */
[----:B------:R-:W2:Y:S04]  /*1624c0*/  LDL.LU.64 R4, [R1+0x6128] ;  /* 0x0061280001047983 */ /* 0x000ea80000300a00 */
[----:B------:R-:W0:Y:S01]  /*1624d0*/  LDS.128 R8, [R27] ;  /* 0x000000001b087984 */ /* 0x000e220000000c00 */
[----:B------:R-:W-:Y:S06]  /*1624e0*/  BAR.SYNC.DEFER_BLOCKING 0x0 ;  /* 0x0000000000007b1d */ /* 0x000fec0000010000 */
[----:B0-----:R-:W-:Y:S04]  /*1624f0*/  STL.64 [R1+0x740], R8 ;  /* 0x0007400801007387 */ /* 0x001fe80000100a00 */
[----:B------:R0:W-:Y:S04]  /*162500*/  STL.64 [R1+0x748], R10 ;  /* 0x0007480a01007387 */ /* 0x0001e80000100a00 */
[----:B0-----:R-:W3:Y:S04]  /*162510*/  LDL.LU R10, [R1+0x6120] ;  /* 0x00612000010a7983 */ /* 0x001ee80000300800 */
[----:B------:R-:W3:Y:S04]  /*162520*/  LDL.LU.64 R8, [R1+0x6118] ;  /* 0x0061180001087983 */ /* 0x000ee80000300a00 */
[----:B----4-:R-:W-:Y:S01]  /*162530*/  STSM.16.M88.4 [R26], R20 ;  /* 0x000000141a007844 */ /* 0x010fe20000000200 */
[----:B------:R-:W-:Y:S01]  /*162540*/  BAR.SYNC.DEFER_BLOCKING 0x0 ;  /* 0x0000000000007b1d */ /* 0x000fe20000010000 */
[----:B------:R-:W-:-:S05]  /*162550*/  PRMT R7, R15, 0x5210, R2 ;  /* 0x000052100f077816 */ /* 0x000fca0000000002 */
[----:B------:R-:W0:Y:S02]  /*162560*/  LDS.128 R20, [R27] ;  /* 0x000000001b147984 */ /* 0x000e240000000c00 */
[----:B------:R-:W-:Y:S01]  /*162570*/  BAR.SYNC.DEFER_BLOCKING 0x0 ;  /* 0x0000000000007b1d */ /* 0x000fe20000010000 */
[----:B------:R-:W-:-:S05]  /*162580*/  PRMT R11, R14, 0x5210, R0 ;  /* 0x000052100e0b7816 */ /* 0x000fca0000000000 */
[----:B0-----:R-:W-:Y:S04]  /*162590*/  STL.64 [R1+0x760], R20 ;  /* 0x0007601401007387 */ /* 0x001fe80000100a00 */
[----:B------:R-:W-:Y:S01]  /*1625a0*/  STL.64 [R1+0x768], R22 ;  /* 0x0007681601007387 */ /* 0x000fe20000100a00 */
[----:B------:R-:W-:-:S04]  /*1625b0*/  LOP3.LUT R2, R19, 0xffff, RZ, 0xc0, !PT ;  /* 0x0000ffff13027812 */ /* 0x000fc800078ec0ff */
[----:B------:R-:W-:Y:S01]  /*1625c0*/  PRMT R19, R12, 0x4210, R2 ;  /* 0x000042100c137816 */ /* 0x000fe20000000002 */
[----:B--2---:R-:W-:Y:S01]  /*1625d0*/  STSM.16.M88.4 [R26], R4 ;  /* 0x000000041a007844 */ /* 0x004fe20000000200 */
[----:B------:R-:W-:Y:S06]  /*1625e0*/  BAR.SYNC.DEFER_BLOCKING 0x0 ;  /* 0x0000000000007b1d */ /* 0x000fec0000010000 */
[----:B------:R-:W0:Y:S02]  /*1625f0*/  LDS.128 R4, [R27] ;  /* 0x000000001b047984 */ /* 0x000e240000000c00 */
[----:B------:R-:W-:Y:S06]  /*162600*/  BAR.SYNC.DEFER_BLOCKING 0x0 ;  /* 0x0000000000007b1d */ /* 0x000fec0000010000 */
[----:B---3--:R-:W-:Y:S04]  /*162610*/  STSM.16.M88.4 [R26], R8 ;  /* 0x000000081a007844 */ /* 0x008fe80000000200 */
[----:B0-----:R-:W-:Y:S04]  /*162620*/  STL.64 [R1+0x730], R4 ;  /* 0x0007300401007387 */ /* 0x001fe80000100a00 */
[----:B------:R-:W-:Y:S01]  /*162630*/  STL.64 [R1+0x738], R6 ;  /* 0x0007380601007387 */ /* 0x000fe20000100a00 */
[----:B------:R-:W-:Y:S06]  /*162640*/  BAR.SYNC.DEFER_BLOCKING 0x0 ;  /* 0x0000000000007b1d */ /* 0x000fec0000010000 */
[----:B------:R-:W2:Y:S04]  /*162650*/  LDL.LU R12, [R1+0x4ca8] ;  /* 0x004ca800010c7983 */ /* 0x000ea80000300800 */
[----:B------:R-:W0:Y:S01]  /*162660*/  LDS.128 R4, [R27] ;  /* 0x000000001b047984 */ /* 0x000e220000000c00 */
[----:B------:R-:W-:Y:S01]  /*162670*/  LOP3.LUT R0, R13, 0xffff, RZ, 0xc0, !PT ;  /* 0x0000ffff0d007812 */ /* 0x000fe200078ec0ff */
[----:B------:R-:W-:Y:S06]  /*162680*/  BAR.SYNC.DEFER_BLOCKING 0x0 ;  /* 0x0000000000007b1d */ /* 0x000fec0000010000 */
[----:B0-----:R-:W-:Y:S04]  /*162690*/  STL.64 [R1+0x750], R4 ;  /* 0x0007500401007387 */ /* 0x001fe80000100a00 */
[----:B------:R-:W-:Y:S04]  /*1626a0*/  STL.64 [R1+0x758], R6 ;  /* 0x0007580601007387 */ /* 0x000fe80000100a00 */
[----:B------:R-:W3:Y:S04]  /*1626b0*/  LDL.LU R20, [R1+0x940] ;  /* 0x0009400001147983 */ /* 0x000ee80000300800 */
[----:B------:R-:W3:Y:S04]  /*1626c0*/  LDL.LU R21, [R1+0x944] ;  /* 0x0009440001157983 */ /* 0x000ee80000300800 */
[----:B------:R-:W4:Y:S04]  /*1626d0*/  LDL.LU R22, [R1+0x948] ;  /* 0x0009480001167983 */ /* 0x000f280000300800 */
        /* <DEDUP_REMOVED lines=11> */
[----:B--2---:R-:W-:Y:S04]  /*162790*/  STL [R1+0x6110], R15 ;  /* 0x0061100f01007387 */ /* 0x004fe80000100800 */
[----:B------:R-:W-:Y:S04]  /*1627a0*/  STL [R1+0x610c], R13 ;  /* 0x00610c0d01007387 */ /* 0x000fe80000100800 */
[----:B------:R-:W-:Y:S04]  /*1627b0*/  STL [R1+0x60e8], R6 ;  /* 0x0060e80601007387 */ /* 0x000fe80000100800 */
[----:B----4-:R0:W-:Y:S04]  /*1627c0*/  STL.64 [R1+0x60e0], R4 ;  /* 0x0060e00401007387 */ /* 0x0101e80000100a00 */
[----:B0-----:R-:W2:Y:S04]  /*1627d0*/  LDL.LU R4, [R1+0x7f0] ;  /* 0x0007f00001047983 */ /* 0x001ea80000300800 */
[----:B------:R-:W2:Y:S04]  /*1627e0*/  LDL.LU R5, [R1+0x7f4] ;  /* 0x0007f40001057983 */ /* 0x000ea80000300800 */
[----:B------:R-:W4:Y:S04]  /*1627f0*/  LDL.LU R6, [R1+0x7f8] ;  /* 0x0007f80001067983 */ /* 0x000f280000300800 */
[----:B------:R-:W-:Y:S01]  /*162800*/  STSM.16.M88.4 [R26], R16 ;  /* 0x000000101a007844 */ /* 0x000fe20000000200 */
[----:B------:R-:W-:Y:S01]  /*162810*/  PRMT R7, R12, 0x4210, R0 ;  /* 0x000042100c077816 */ /* 0x000fe20000000000 */
[----:B------:R-:W-:Y:S06]  /*162820*/  BAR.SYNC.DEFER_BLOCKING 0x0 ;  /* 0x0000000000007b1d */ /* 0x000fec0000010000 */
[----:B------:R-:W0:Y:S01]  /*162830*/  LDS.128 R12, [R27] ;  /* 0x000000001b0c7984 */ /* 0x000e220000000c00 */
[----:B------:R-:W-:Y:S01]  /*162840*/  PRMT R23, R25, 0x5210, R2 ;  /* 0x0000521019177816 */ /* 0x000fe20000000002 */
[----:B------:R-:W-:Y:S06]  /*162850*/  BAR.SYNC.DEFER_BLOCKING 0x0 ;  /* 0x0000000000007b1d */ /* 0x000fec0000010000 */
[----:B----4-:R-:W-:Y:S04]  /*162860*/  STL [R1+0x6108], R6 ;  /* 0x0061080601007387 */ /* 0x010fe80000100800 */
[----:B--2---:R1:W-:Y:S04]  /*162870*/  STL.64 [R1+0x6100], R4 ;  /* 0x0061000401007387 */ /* 0x0043e80000100a00 */
[----:B-1----:R-:W2:Y:S04]  /*162880*/  LDL.LU R4, [R1+0x930] ;  /* 0x0009300001047983 */ /* 0x002ea80000300800 */
[----:B------:R-:W2:Y:S04]  /*162890*/  LDL.LU R5, [R1+0x934] ;  /* 0x0009340001057983 */ /* 0x000ea80000300800 */
[----:B------:R-:W2:Y:S04]  /*1628a0*/  LDL.LU R6, [R1+0x938] ;  /* 0x0009380001067983 */ /* 0x000ea80000300800 */
[----:B------:R-:W4:Y:S04]  /*1628b0*/  LDL.LU R8, [R1+0x810] ;  /* 0x0008100001087983 */ /* 0x000f280000300800 */
        /* <DEDUP_REMOVED lines=9> */
[----:B------:R-:W3:Y:S04]  /*162950*/  LDL.LU R18, [R1+0x838] ;  /* 0x0008380001127983 */ /* 0x000ee80000300800 */
[----:B--2---:R-:W-:Y:S01]  /*162960*/  STSM.16.M88.4 [R26], R4 ;  /* 0x000000041a007844 */ /* 0x004fe20000000200 */
[----:B------:R-:W-:Y:S06]  /*162970*/  BAR.SYNC.DEFER_BLOCKING 0x0 ;  /* 0x0000000000007b1d */ /* 0x000fec0000010000 */
[----:B------:R-:W0:Y:S02]  /*162980*/  LDS.128 R4, [R27] ;  /* 0x000000001b047984 */ /* 0x000e240000000c00 */
[----:B------:R-:W-:Y:S06]  /*162990*/  BAR.SYNC.DEFER_BLOCKING 0x0 ;  /* 0x0000000000007b1d */ /* 0x000fec0000010000 */
[----:B---3--:R-:W-:Y:S04]  /*1629a0*/  STL [R1+0x60d0], R18 ;  /* 0x0060d01201007387 */ /* 0x008fe80000100800 */
[----:B------:R-:W-:Y:S04]  /*1629b0*/  STL.64 [R1+0x60c8], R16 ;  /* 0x0060c81001007387 */ /* 0x000fe80000100a00 */
[----:B------:R-:W2:Y:S04]  /*1629c0*/  LDL.LU R14, [R1+0x5544] ;  /* 0x00554400010e7983 */ /* 0x000ea80000300800 */
[----:B0-----:R-:W-:Y:S04]  /*1629d0*/  STL.64 [R1+0x7d0], R4 ;  /* 0x0007d00401007387 */ /* 0x001fe80000100a00 */
[----:B------:R0:W-:Y:S04]  /*1629e0*/  STL.64 [R1+0x7d8], R6 ;  /* 0x0007d80601007387 */ /* 0x0001e80000100a00 */
[----:B0-----:R-:W3:Y:S04]  /*1629f0*/  LDL.LU R6, [R1+0x6108] ;  /* 0x0061080001067983 */ /* 0x001ee80000300800 */
[----:B------:R-:W3:Y:S04]  /*162a00*/  LDL.LU.64 R4, [R1+0x6100] ;  /* 0x0061000001047983 */ /* 0x000ee80000300a00 */
[----:B------:R-:W-:Y:S01]  /*162a10*/  STSM.16.M88.4 [R26], R20 ;  /* 0x000000141a007844 */ /* 0x000fe20000000200 */
[----:B------:R-:W-:Y:S01]  /*162a20*/  BAR.SYNC.DEFER_BLOCKING 0x0 ;  /* 0x0000000000007b1d */ /* 0x000fe20000010000 */
[----:B------:R-:W-:-:S05]  /*162a30*/  LOP3.LUT R2, R13, 0xffff, RZ, 0xc0, !PT ;  /* 0x0000ffff0d027812 */ /* 0x000fca00078ec0ff */
[----:B------:R-:W2:Y:S04]  /*162a40*/  LDL.LU R12, [R1+0x99c] ;  /* 0x00099c00010c7983 */ /* 0x000ea80000300800 */
[----:B------:R-:W0:Y:S04]  /*162a50*/  LDS.128 R20, [R27] ;  /* 0x000000001b147984 */ /* 0x000e280000000c00 */
[----:B------:R-:W-:Y:S04]  /*162a60*/  STL.64 [R1+0x5888], R24 ;  /* 0x0058881801007387 */ /* 0x000fe80000100a00 */
[----:B------:R-:W2:Y:S04]  /*162a70*/  LDL.LU R13, [R1+0x52f4] ;  /* 0x0052f400010d7983 */ /* 0x000ea80000300800 */
[----:B0-----:R-:W-:Y:S04]  /*162a80*/  STL.64 [R1+0x7e0], R20 ;  /* 0x0007e01401007387 */ /* 0x001fe80000100a00 */
[----:B------:R0:W-:Y:S04]  /*162a90*/  STL.64 [R1+0x7e8], R22 ;  /* 0x0007e81601007387 */ /* 0x0001e80000100a00 */
[----:B0-----:R-:W2:Y:S04]  /*162aa0*/  LDL.LU R22, [R1+0x60f8] ;  /* 0x0060f80001167983 */ /* 0x001ea80000300800 */
[----:B------:R-:W2:Y:S01]  /*162ab0*/  LDL.LU.64 R20, [R1+0x60f0] ;  /* 0x0060f00001147983 */ /* 0x000ea20000300a00 */
[----:B------:R-:W-:Y:S01]  /*162ac0*/  PRMT R7, R24, 0x5210, R0 ;  /* 0x0000521018077816 */ /* 0x000fe20000000000 */
[----:B------:R-:W-:Y:S01]  /*162ad0*/  BAR.SYNC.DEFER_BLOCKING 0x0 ;  /* 0x0000000000007b1d */ /* 0x000fe20000010000 */
[----:B------:R-:W-:-:S02]  /*162ae0*/  PRMT R23, R11, 0x4210, R2 ;  /* 0x000042100b177816 */ /* 0x000fc40000000002 */
[----:B------:R-:W-:-:S03]  /*162af0*/  LOP3.LUT R0, R15, 0xffff, RZ, 0xc0, !PT ;  /* 0x0000ffff0f007812 */ /* 0x000fc600078ec0ff */
[----:B---3--:R-:W-:Y:S02]  /*162b00*/  STSM.16.M88.4 [R26], R4 ;  /* 0x000000041a007844 */ /* 0x008fe40000000200 */
[----:B------:R-:W-:Y:S06]  /*162b10*/  BAR.SYNC.DEFER_BLOCKING 0x0 ;  /* 0x0000000000007b1d */ /* 0x000fec0000010000 */
[----:B------:R-:W0:Y:S02]  /*162b20*/  LDS.128 R4, [R27] ;  /* 0x000000001b047984 */ /* 0x000e240000000c00 */
[----:B------:R-:W-:Y:S06]  /*162b30*/  BAR.SYNC.DEFER_BLOCKING 0x0 ;  /* 0x0000000000007b1d */ /* 0x000fec0000010000 */
[----:B0-----:R-:W-:Y:S04]  /*162b40*/  STL.64 [R1+0x7c0], R4 ;  /* 0x0007c00401007387 */ /* 0x001fe80000100a00 */
[----:B------:R0:W-:Y:S04]  /*162b50*/  STL.64 [R1+0x7c8], R6 ;  /* 0x0007c80601007387 */ /* 0x0001e80000100a00 */
[----:B0-----:R-:W3:Y:S04]  /*162b60*/  LDL.LU R6, [R1+0x60e8] ;  /* 0x0060e80001067983 */ /* 0x001ee80000300800 */
[----:B------:R-:W3:Y:S04]  /*162b70*/  LDL.LU.64 R4, [R1+0x60e0] ;  /* 0x0060e00001047983 */ /* 0x000ee80000300a00 */
[----:B--2---:R0:W-:Y:S01]  /*162b80*/  STSM.16.M88.4 [R26], R20 ;  /* 0x000000141a007844 */ /* 0x0041e20000000200 */
[----:B------:R-:W-:Y:S01]  /*162b90*/  PRMT R7, R19, 0x4210, R0 ;  /* 0x0000421013077816 */ /* 0x000fe20000000000 */
[----:B------:R-:W-:Y:S06]  /*162ba0*/  BAR.SYNC.DEFER_BLOCKING 0x0 ;  /* 0x0000000000007b1d */ /* 0x000fec0000010000 */
[----:B0-----:R-:W2:Y:S04]  /*162bb0*/  LDL.LU.64 R22, [R1+0x60d8] ;  /* 0x0060d80001167983 */ /* 0x001ea80000300a00 */
[----:B------:R-:W0:Y:S01]  /*162bc0*/  LDS.128 R16, [R27] ;  /* 0x000000001b107984 */ /* 0x000e220000000c00 */
[----:B------:R-:W-:Y:S06]  /*162bd0*/  BAR.SYNC.DEFER_BLOCKING 0x0 ;  /* 0x0000000000007b1d */ /* 0x000fec0000010000 */
[----:B0-----:R-:W-:Y:S04]  /*162be0*/  STL.64 [R1+0x800], R16 ;  /* 0x0008001001007387 */ /* 0x001fe80000100a00 */
[----:B------:R0:W-:Y:S04]  /*162bf0*/  STL.64 [R1+0x808], R18 ;  /* 0x0008081201007387 */ /* 0x0001e80000100a00 */
[----:B0-----:R-:W4:Y:S04]  /*162c00*/  LDL.LU R18, [R1+0x60d0] ;  /* 0x0060d00001127983 */ /* 0x001f280000300800 */
[----:B------:R-:W4:Y:S04]  /*162c10*/  LDL.LU.64 R16, [R1+0x60c8] ;  /* 0x0060c80001107983 */ /* 0x000f280000300a00 */
[----:B---3--:R-:W-:Y:S01]  /*162c20*/  STSM.16.M88.4 [R26], R4 ;  /* 0x000000041a007844 */ /* 0x008fe20000000200 */
[----:B------:R-:W-:Y:S06]  /*162c30*/  BAR.SYNC.DEFER_BLOCKING 0x0 ;  /* 0x0000000000007b1d */ /* 0x000fec0000010000 */
[----:B------:R-:W0:Y:S01]  /*162c40*/  LDS.128 R4, [R27] ;  /* 0x000000001b047984 */ /* 0x000e220000000c00 */
[----:B--2---:R-:W-:Y:S01]  /*162c50*/  PRMT R11, R23, 0x5210, R2 ;  /* 0x00005210170b7816 */ /* 0x004fe20000000002 */
[----:B------:R-:W-:Y:S06]  /*162c60*/  BAR.SYNC.DEFER_BLOCKING 0x0 ;  /* 0x0000000000007b1d */ /* 0x000fec0000010000 */
[----:B----4-:R-:W-:Y:S04]  /*162c70*/  STSM.16.M88.4 [R26], R8 ;  /* 0x000000081a007844 */ /* 0x010fe80000000200 */
[----:B0-----:R-:W-:Y:S04]  /*162c80*/  STL.64 [R1+0x7f0], R4 ;  /* 0x0007f00401007387 */ /* 0x001fe80000100a00 */
[----:B------:R-:W-:Y:S01]  /*162c90*/  STL.64 [R1+0x7f8], R6 ;  /* 0x0007f80601007387 */ /* 0x000fe20000100a00 */
[----:B------:R-:W-:Y:S01]  /*162ca0*/  BAR.SYNC.DEFER_BLOCKING 0x0 ;  /* 0x0000000000007b1d */ /* 0x000fe20000010000 */
[----:B------:R-:W-:-:S05]  /*162cb0*/  PRMT R19, R22, 0x5210, R0 ;  /* 0x0000521016137816 */ /* 0x000fca0000000000 */
[----:B------:R-:W0:Y:S02]  /*162cc0*/  LDS.128 R4, [R27] ;  /* 0x000000001b047984 */ /* 0x000e240000000c00 */
[----:B------:R-:W-:Y:S06]  /*162cd0*/  BAR.SYNC.DEFER_BLOCKING 0x0 ;  /* 0x0000000000007b1d */ /* 0x000fec0000010000 */
[----:B------:R-:W-:Y:S04]  /*162ce0*/  STSM.16.M88.4 [R26], R16 ;  /* 0x000000101a007844 */ /* 0x000fe80000000200 */
[----:B------:R-:W-:Y:S04]  /*162cf0*/  STL.64 [R1+0x5930], R22 ;  /* 0x0059301601007387 */ /* 0x000fe80000100a00 */
[----:B0-----:R-:W-:Y:S04]  /*162d00*/  STL.64 [R1+0x820], R4 ;  /* 0x0008200401007387 */ /* 0x001fe80000100a00 */
[----:B------:R-:W-:Y:S01]  /*162d10*/  STL.64 [R1+0x828], R6 ;  /* 0x0008280601007387 */ /* 0x000fe20000100a00 */
[----:B------:R-:W-:Y:S06]  /*162d20*/  BAR.SYNC.DEFER_BLOCKING 0x0 ;  /* 0x0000000000007b1d */ /* 0x000fec0000010000 */
[----:B------:R-:W2:Y:S04]  /*162d30*/  LDL.LU R8, [R1+0x850] ;  /* 0x0008500001087983 */ /* 0x000ea80000300800 */
[----:B------:R-:W2:Y:S04]  /*162d40*/  LDL.LU R9, [R1+0x854] ;  /* 0x0008540001097983 */ /* 0x000ea80000300800 */
[----:B------:R-:W3:Y:S04]  /*162d50*/  LDL.LU R10, [R1+0x858] ;  /* 0x00085800010a7983 */ /* 0x000ee80000300800 */
[----:B------:R-:W4:Y:S04]  /*162d60*/  LDL.LU R20, [R1+0x990] ;  /* 0x0009900001147983 */ /* 0x000f280000300800 */
[----:B------:R-:W0:Y:S04]  /*162d70*/  LDS.128 R4, [R27] ;  /* 0x000000001b047984 */ /* 0x000e280000000c00 */
[----:B0-----:R-:W-:Y:S04]  /*162d80*/  STL.64 [R1+0x7a0], R4 ;  /* 0x0007a00401007387 */ /* 0x001fe80000100a00 */
[----:B------:R0:W-:Y:S04]  /*162d90*/  STL.64 [R1+0x7a8], R6 ;  /* 0x0007a80601007387 */ /* 0x0001e80000100a00 */
[----:B------:R-:W4:Y:S04]  /*162da0*/  LDL.LU R21, [R1+0x994] ;  /* 0x0009940001157983 */ /* 0x000f280000300800 */
[----:B0-----:R-:W2:Y:S04]  /*162db0*/  LDL.LU R7, [R1+0x4cb8] ;  /* 0x004cb80001077983 */ /* 0x001ea80000300800 */
[----:B------:R-:W3:Y:S01]  /*162dc0*/  LDL.LU R11, [R1+0x89c] ;  /* 0x00089c00010b7983 */ /* 0x000ee20000300800 */
[----:B------:R-:W-:-:S02]  /*162dd0*/  LOP3.LUT R2, R14, 0xffff, RZ, 0xc0, !PT ;  /* 0x0000ffff0e027812 */ /* 0x000fc400078ec0ff */
[----:B------:R-:W-:Y:S01]  /*162de0*/  LOP3.LUT R0, R13, 0xffff, RZ, 0xc0, !PT ;  /* 0x0000ffff0d007812 */ /* 0x000fe200078ec0ff */
[----:B------:R-:W-:Y:S06]  /*162df0*/  BAR.SYNC.DEFER_BLOCKING 0x0 ;  /* 0x0000000000007b1d */ /* 0x000fec0000010000 */
[----:B---3--:R-:W-:Y:S04]  /*162e00*/  STL.64 [R1+0x60c0], R10 ;  /* 0x0060c00a01007387 */ /* 0x008fe80000100a00 */
[----:B--2---:R0:W-:Y:S04]  /*162e10*/  STL.64 [R1+0x60b8], R8 ;  /* 0x0060b80801007387 */ /* 0x0041e80000100a00 */
[----:B0-----:R-:W2:Y:S04]  /*162e20*/  LDL.LU R8, [R1+0x960] ;  /* 0x0009600001087983 */ /* 0x001ea80000300800 */
[----:B------:R-:W2:Y:S04]  /*162e30*/  LDL.LU R9, [R1+0x964] ;  /* 0x0009640001097983 */ /* 0x000ea80000300800 */
[----:B------:R-:W2:Y:S04]  /*162e40*/  LDL.LU R10, [R1+0x968] ;  /* 0x00096800010a7983 */ /* 0x000ea80000300800 */
[----:B------:R-:W3:Y:S04]  /*162e50*/  LDL.LU R15, [R1+0x98c] ;  /* 0x00098c00010f7983 */ /* 0x000ee80000300800 */
[----:B------:R-:W2:Y:S04]  /*162e60*/  LDL.LU R14, [R1+0x5548] ;  /* 0x00554800010e7983 */ /* 0x000ea80000300800 */
[----:B----4-:R0:W-:Y:S04]  /*162e70*/  STL.64 [R1+0x6080], R20 ;  /* 0x0060801401007387 */ /* 0x0101e80000100a00 */
[----:B0-----:R-:W4:Y:S04]  /*162e80*/  LDL.LU R20, [R1+0x980] ;  /* 0x0009800001147983 */ /* 0x001f280000300800 */
[----:B------:R-:W4:Y:S04]  /*162e90*/  LDL.LU R21, [R1+0x984] ;  /* 0x0009840001157983 */ /* 0x000f280000300800 */
[----:B------:R-:W2:Y:S04]  /*162ea0*/  LDL.LU R22, [R1+0x988] ;  /* 0x0009880001167983 */ /* 0x000ea80000300800 */
[----:B--2---:R-:W-:Y:S04]  /*162eb0*/  STL [R1+0x60a0], R22 ;  /* 0x0060a01601007387 */ /* 0x004fe80000100800 */
[----:B----4-:R0:W-:Y:S04]  /*162ec0*/  STL.64 [R1+0x6098], R20 ;  /* 0x0060981401007387 */ /* 0x0101e80000100a00 */
        /* <DEDUP_REMOVED lines=8> */
[----:B------:R-:W2:Y:S01]  /*162f50*/  LDL.LU R6, [R1+0x888] ;  /* 0x0008880001067983 */ /* 0x000ea20000300800 */
[----:B------:R-:W-:-:S03]  /*162f60*/  PRMT R3, R12, 0x4210, R2 ;  /* 0x000042100c037816 */ /* 0x000fc60000000002 */
[----:B--2---:R-:W-:Y:S04]  /*162f70*/  STL [R1+0x6090], R6 ;  /* 0x0060900601007387 */ /* 0x004fe80000100800 */
[----:B------:R0:W-:Y:S04]  /*162f80*/  STL.64 [R1+0x6088], R4 ;  /* 0x0060880401007387 */ /* 0x0001e80000100a00 */
[----:B0-----:R-:W2:Y:S04]  /*162f90*/  LDL.LU R4, [R1+0x870] ;  /* 0x0008700001047983 */ /* 0x001ea80000300800 */
[----:B------:R-:W2:Y:S04]  /*162fa0*/  LDL.LU R5, [R1+0x874] ;  /* 0x0008740001057983 */ /* 0x000ea80000300800 */
[----:B------:R-:W2:Y:S01]  /*162fb0*/  LDL.LU R6, [R1+0x878] ;  /* 0x0008780001067983 */ /* 0x000ea20000300800 */
[----:B------:R-:W-:-:S05]  /*162fc0*/  IMAD.MOV.U32 R11, RZ, RZ, R3 ;  /* 0x000000ffff0b7224 */ /* 0x000fca00078e0003 */
[----:B------:R0:W-:Y:S01]  /*162fd0*/  STSM.16.M88.4 [R26], R8 ;  /* 0x000000081a007844 */ /* 0x0001e20000000200 */
[--C-:B------:R-:W-:Y:S01]  /*162fe0*/  PRMT R23, R7, 0x4210, R0.reuse ;  /* 0x0000421007177816 */ /* 0x100fe20000000000 */
[----:B------:R-:W-:Y:S06]  /*162ff0*/  BAR.SYNC.DEFER_BLOCKING 0x0 ;  /* 0x0000000000007b1d */ /* 0x000fec0000010000 */
[----:B--2---:R-:W-:Y:S04]  /*163000*/  STL [R1+0x60b0], R6 ;  /* 0x0060b00601007387 */ /* 0x004fe80000100800 */
[----:B------:R-:W-:Y:S04]  /*163010*/  STL.64 [R1+0x60a8], R4 ;  /* 0x0060a80401007387 */ /* 0x000fe80000100a00 */
[----:B------:R-:W2:Y:S04]  /*163020*/  LDL.LU R17, [R1+0x5618] ;  /* 0x0056180001117983 */ /* 0x000ea80000300800 */
[----:B------:R-:W2:Y:S04]  /*163030*/  LDL.LU R12, [R1+0x5614] ;  /* 0x00561400010c7983 */ /* 0x000ea80000300800 */
[----:B------:R-:W2:Y:S04]  /*163040*/  LDL.LU R13, [R1+0x1030] ;  /* 0x00103000010d7983 */ /* 0x000ea80000300800 */
[----:B0-----:R-:W2:Y:S04]  /*163050*/  LDL.LU.64 R10, [R1+0x60c0] ;  /* 0x0060c000010a7983 */ /* 0x001ea80000300a00 */
[----:B------:R-:W4:Y:S04]  /*163060*/  LDL.LU.64 R8, [R1+0x60b8] ;  /* 0x0060b80001087983 */ /* 0x000f280000300a00 */
[----:B------:R-:W0:Y:S01]  /*163070*/  LDS.128 R4, [R27] ;  /* 0x000000001b047984 */ /* 0x000e220000000c00 */
[----:B------:R-:W-:Y:S06]  /*163080*/  BAR.SYNC.DEFER_BLOCKING 0x0 ;  /* 0x0000000000007b1d */ /* 0x000fec0000010000 */
[----:B------:R-:W-:Y:S02]  /*163090*/  STSM.16.M88.4 [R26], R20 ;  /* 0x000000141a007844 */ /* 0x000fe40000000200 */
[----:B------:R-:W-:Y:S06]  /*1630a0*/  BAR.SYNC.DEFER_BLOCKING 0x0 ;  /* 0x0000000000007b1d */ /* 0x000fec0000010000 */
[----:B------:R-:W1:Y:S04]  /*1630b0*/  LDS.128 R20, [R27] ;  /* 0x000000001b147984 */ /* 0x000e680000000c00 */
[----:B0-----:R-:W-:Y:S04]  /*1630c0*/  STL.64 [R1+0x840], R4 ;  /* 0x0008400401007387 */ /* 0x001fe80000100a00 */
[----:B------:R0:W-:Y:S04]  /*1630d0*/  STL.64 [R1+0x848], R6 ;  /* 0x0008480601007387 */ /* 0x0001e80000100a00 */
[----:B0-----:R-:W4:Y:S04]  /*1630e0*/  LDL.LU R6, [R1+0x60b0] ;  /* 0x0060b00001067983 */ /* 0x001f280000300800 */
[----:B------:R-:W4:Y:S04]  /*1630f0*/  LDL.LU.64 R4, [R1+0x60a8] ;  /* 0x0060a80001047983 */ /* 0x000f280000300a00 */
[----:B-1----:R-:W-:Y:S04]  /*163100*/  STL.64 [R1+0x790], R20 ;  /* 0x0007901401007387 */ /* 0x002fe80000100a00 */
[----:B------:R-:W-:Y:S01]  /*163110*/  STL.64 [R1+0x798], R22 ;  /* 0x0007981601007387 */ /* 0x000fe20000100a00 */
[----:B------:R-:W-:Y:S01]  /*163120*/  BAR.SYNC.DEFER_BLOCKING 0x0 ;  /* 0x0000000000007b1d */ /* 0x000fe20000010000 */
[----:B---3--:R-:W-:-:S02]  /*163130*/  PRMT R7, R15, 0x5210, R0 ;  /* 0x000052100f077816 */ /* 0x008fc40000000000 */
[----:B--2---:R-:W-:-:S05]  /*163140*/  PRMT R11, R11, 0x5210, R2 ;  /* 0x000052100b0b7816 */ /* 0x004fca0000000002 */
[----:B----4-:R0:W-:Y:S01]  /*163150*/  STSM.16.M88.4 [R26], R8 ;  /* 0x000000081a007844 */ /* 0x0101e20000000200 */
[----:B------:R-:W-:Y:S06]  /*163160*/  BAR.SYNC.DEFER_BLOCKING 0x0 ;  /* 0x0000000000007b1d */ /* 0x000fec0000010000 */
[----:B0-----:R-:W2:Y:S04]  /*163170*/  LDL.LU R11, [R1+0x269c] ;  /* 0x00269c00010b7983 */ /* 0x001ea80000300800 */
[----:B------:R-:W3:Y:S04]  /*163180*/  LDL.LU R8, [R1+0x16d0] ;  /* 0x0016d00001087983 */ /* 0x000ee80000300800 */
[----:B------:R-:W4:Y:S04]  /*163190*/  LDL.LU R15, [R1+0x5558] ;  /* 0x00555800010f7983 */ /* 0x000f280000300800 */
[----:B------:R-:W0:Y:S01]  /*1631a0*/  LDS.128 R20, [R27] ;  /* 0x000000001b147984 */ /* 0x000e220000000c00 */
[----:B------:R-:W-:Y:S06]  /*1631b0*/  BAR.SYNC.DEFER_BLOCKING 0x0 ;  /* 0x0000000000007b1d */ /* 0x000fec0000010000 */
[----:B0-----:R-:W-:Y:S04]  /*1631c0*/  STL.64 [R1+0x860], R20 ;  /* 0x0008601401007387 */ /* 0x001fe80000100a00 */
[----:B------:R0:W-:Y:S04]  /*1631d0*/  STL.64 [R1+0x868], R22 ;  /* 0x0008681601007387 */ /* 0x0001e80000100a00 */
[----:B0-----:R-:W2:Y:S04]  /*1631e0*/  LDL.LU R22, [R1+0x60a0] ;  /* 0x0060a00001167983 */ /* 0x001ea80000300800 */
[----:B------:R-:W2:Y:S04]  /*1631f0*/  LDL.LU.64 R20, [R1+0x6098] ;  /* 0x0060980001147983 */ /* 0x000ea80000300a00 */
[----:B------:R-:W-:Y:S01]  /*163200*/  STSM.16.M88.4 [R26], R4 ;  /* 0x000000041a007844 */ /* 0x000fe20000000200 */
[----:B------:R-:W-:Y:S06]  /*163210*/  BAR.SYNC.DEFER_BLOCKING 0x0 ;  /* 0x0000000000007b1d */ /* 0x000fec0000010000 */
[----:B------:R-:W0:Y:S01]  /*163220*/  LDS.128 R4, [R27] ;  /* 0x000000001b047984 */ /* 0x000e220000000c00 */
[----:B------:R-:W-:-:S03]  /*163230*/  LOP3.LUT R3, R14, 0xffff, RZ, 0xc0, !PT ;  /* 0x0000ffff0e037812 */ /* 0x000fc600078ec0ff */
[----:B------:R-:W3:Y:S01]  /*163240*/  LDL.LU R14, [R1+0x5554] ;  /* 0x00555400010e7983 */ /* 0x000ee20000300800 */
[----:B------:R-:W-:Y:S01]  /*163250*/  PRMT R23, R19, 0x4210, R3 ;  /* 0x0000421013177816 */ /* 0x000fe20000000003 */
[----:B------:R-:W-:Y:S06]  /*163260*/  BAR.SYNC.DEFER_BLOCKING 0x0 ;  /* 0x0000000000007b1d */ /* 0x000fec0000010000 */
[----:B0-----:R-:W-:Y:S04]  /*163270*/  STL.64 [R1+0x780], R4 ;  /* 0x0007800401007387 */ /* 0x001fe80000100a00 */
[----:B------:R0:W-:Y:S04]  /*163280*/  STL.64 [R1+0x788], R6 ;  /* 0x0007880601007387 */ /* 0x0001e80000100a00 */
[----:B0-----:R-:W4:Y:S04]  /*163290*/  LDL.LU R6, [R1+0x6090] ;  /* 0x0060900001067983 */ /* 0x001f280000300800 */
[----:B------:R-:W4:Y:S04]  /*1632a0*/  LDL.LU.64 R4, [R1+0x6088] ;  /* 0x0060880001047983 */ /* 0x000f280000300a00 */
[----:B--2---:R0:W-:Y:S04]  /*1632b0*/  STSM.16.M88.4 [R26], R20 ;  /* 0x000000141a007844 */ /* 0x0041e80000000200 */
[----:B0-----:R-:W2:Y:S01]  /*1632c0*/  LDL.LU.64 R20, [R1+0x6080] ;  /* 0x0060800001147983 */ /* 0x001ea20000300a00 */
[----:B------:R-:W-:-:S02]  /*1632d0*/  LOP3.LUT R2, R18, 0xffff, RZ, 0xc0, !PT ;  /* 0x0000ffff12027812 */ /* 0x000fc400078ec0ff */
[----:B------:R-:W-:Y:S02]  /*1632e0*/  LOP3.LUT R0, R16, 0xffff, RZ, 0xc0, !PT ;  /* 0x0000ffff10007812 */ /* 0x000fe400078ec0ff */
[----:B------:R-:W-:Y:S01]  /*1632f0*/  PRMT R22, R17, 0x4210, R2 ;  /* 0x0000421011167816 */ /* 0x000fe20000000002 */
[----:B------:R-:W-:Y:S01]  /*163300*/  BAR.SYNC.DEFER_BLOCKING 0x0 ;  /* 0x0000000000007b1d */ /* 0x000fe20000010000 */
[----:B------:R-:W-:-:S05]  /*163310*/  PRMT R23, R12, 0x4210, R0 ;  /* 0x000042100c177816 */ /* 0x000fca0000000000 */
[----:B------:R-:W0:Y:S02]  /*163320*/  LDS.128 R16, [R27] ;  /* 0x000000001b107984 */ /* 0x000e240000000c00 */
[----:B------:R-:W-:Y:S01]  /*163330*/  BAR.SYNC.DEFER_BLOCKING 0x0 ;  /* 0x0000000000007b1d */ /* 0x000fe20000010000 */
[----:B------:R-:W-:Y:S02]  /*163340*/  PRMT R7, R13, 0x5210, R3 ;  /* 0x000052100d077816 */ /* 0x000fe40000000003 */
[----:B---3--:R-:W-:-:S03]  /*163350*/  PRMT R0, R8, 0x5210, R0 ;  /* 0x0000521008007816 */ /* 0x008fc60000000000 */
[----:B0-----:R-:W-:Y:S04]  /*163360*/  STL.64 [R1+0x850], R16 ;  /* 0x0008501001007387 */ /* 0x001fe80000100a00 */
[----:B------:R0:W-:Y:S04]  /*163370*/  STL.64 [R1+0x858], R18 ;  /* 0x0008581201007387 */ /* 0x0001e80000100a00 */
[----:B0-----:R-:W3:Y:S04]  /*163380*/  LDL.LU R18, [R1+0x5550] ;  /* 0x0055500001127983 */ /* 0x001ee80000300800 */
[----:B------:R-:W3:Y:S04]  /*163390*/  LDL.LU R19, [R1+0x554c] ;  /* 0x00554c0001137983 */ /* 0x000ee80000300800 */
[----:B------:R-:W3:Y:S04]  /*1633a0*/  LDL.LU R16, [R1+0x5624] ;  /* 0x0056240001107983 */ /* 0x000ee80000300800 */
[----:B------:R-:W3:Y:S04]  /*1633b0*/  LDL.LU R17, [R1+0x561c] ;  /* 0x00561c0001117983 */ /* 0x000ee80000300800 */
[----:B--2---:R-:W-:Y:S01]  /*1633c0*/  STSM.16.M88.4 [R26], R20 ;  /* 0x000000141a007844 */ /* 0x004fe20000000200 */
[----:B------:R-:W-:Y:S06]  /*1633d0*/  BAR.SYNC.DEFER_BLOCKING 0x0 ;  /* 0x0000000000007b1d */ /* 0x000fec0000010000 */
[----:B------:R-:W0:Y:S02]  /*1633e0*/  LDS.128 R20, [R27] ;  /* 0x000000001b147984 */ /* 0x000e240000000c00 */
[----:B------:R-:W-:Y:S06]  /*1633f0*/  BAR.SYNC.DEFER_BLOCKING 0x0 ;  /* 0x0000000000007b1d */ /* 0x000fec0000010000 */
[----:B----4-:R1:W-:Y:S04]  /*163400*/  STSM.16.M88.4 [R26], R4 ;  /* 0x000000041a007844 */ /* 0x0103e80000000200 */
[----:B0-----:R-:W-:Y:S04]  /*163410*/  STL.64 [R1+0x870], R20 ;  /* 0x0008701401007387 */ /* 0x001fe80000100a00 */
[----:B------:R-:W-:Y:S04]  /*163420*/  STL.64 [R1+0x878], R22 ;  /* 0x0008781601007387 */ /* 0x000fe80000100a00 */
[----:B------:R-:W2:Y:S04]  /*163430*/  LDL.LU R12, [R1+0x5620] ;  /* 0x00562000010c7983 */ /* 0x000ea80000300800 */
[----:B------:R-:W4:Y:S04]  /*163440*/  LDL.LU R13, [R1+0x27b8] ;  /* 0x0027b800010d7983 */ /* 0x000f280000300800 */
[----:B------:R-:W2:Y:S04]  /*163450*/  LDL.LU R8, [R1+0x26b8] ;  /* 0x0026b80001087983 */ /* 0x000ea80000300800 */
[----:B------:R-:W2:Y:S04]  /*163460*/  LDL.LU R9, [R1+0x26a8] ;  /* 0x0026a80001097983 */ /* 0x000ea80000300800 */
[----:B------:R-:W2:Y:S04]  /*163470*/  LDL.LU R10, [R1+0x26ac] ;  /* 0x0026ac00010a7983 */ /* 0x000ea80000300800 */
[----:B-1----:R-:W2:Y:S04]  /*163480*/  LDL.LU R5, [R1+0x535c] ;  /* 0x00535c0001057983 */ /* 0x002ea80000300800 */
[----:B------:R-:W2:Y:S04]  /*163490*/  LDL.LU R4, [R1+0x5358] ;  /* 0x0053580001047983 */ /* 0x000ea80000300800 */
[----:B------:R-:W2:Y:S04]  /*1634a0*/  LDL.LU R7, [R1+0x5328] ;  /* 0x0053280001077983 */ /* 0x000ea80000300800 */
[----:B------:R-:W2:Y:S01]  /*1634b0*/  LDL.LU R6, [R1+0x531c] ;  /* 0x00531c0001067983 */ /* 0x000ea20000300800 */
[----:B------:R-:W-:-:S02]  /*1634c0*/  PRMT R11, R11, 0x5210, R2 ;  /* 0x000052100b0b7816 */ /* 0x000fc40000000002 */
[----:B------:R-:W-:Y:S01]  /*1634d0*/  LOP3.LUT R3, R15, 0xffff, RZ, 0xc0, !PT ;  /* 0x0000ffff0f037812 */ /* 0x000fe200078ec0ff */
[----:B------:R-:W-:Y:S06]  /*1634e0*/  BAR.SYNC.DEFER_BLOCKING 0x0 ;  /* 0x0000000000007b1d */ /* 0x000fec0000010000 */
[----:B--2---:R-:W-:Y:S04]  /*1634f0*/  STL.64 [R1+0x6068], R6 ;  /* 0x0060680601007387 */ /* 0x004fe80000100a00 */
[----:B------:R0:W-:Y:S04]  /*163500*/  STL.64 [R1+0x6060], R4 ;  /* 0x0060600401007387 */ /* 0x0001e80000100a00 */
[----:B0-----:R-:W2:Y:S04]  /*163510*/  LDL.LU R4, [R1+0x890] ;  /* 0x0008900001047983 */ /* 0x001ea80000300800 */
[----:B------:R-:W2:Y:S01]  /*163520*/  LDL.LU R5, [R1+0x894] ;  /* 0x0008940001057983 */ /* 0x000ea20000300800 */
[----:B------:R-:W-:-:S02]  /*163530*/  IMAD.MOV.U32 R6, RZ, RZ, R11 ;  /* 0x000000ffff067224 */ /* 0x000fc400078e000b */
[----:B------:R-:W-:-:S05]  /*163540*/  IMAD.MOV.U32 R7, RZ, RZ, R0 ;  /* 0x000000ffff077224 */ /* 0x000fca00078e0000 */
[----:B------:R-:W-:Y:S01]  /*163550*/  STL.64 [R1+0x6078], R6 ;  /* 0x0060780601007387 */ /* 0x000fe20000100a00 */
[----:B------:R-:W-:Y:S02]  /*163560*/  LOP3.LUT R2, R14, 0xffff, RZ, 0xc0, !PT ;  /* 0x0000ffff0e027812 */ /* 0x000fe400078ec0ff */
[----:B---3--:R-:W-:Y:S02]  /*163570*/  LOP3.LUT R0, R18, 0xffff, RZ, 0xc0, !PT ;  /* 0x0000ffff12007812 */ /* 0x008fe400078ec0ff */
[----:B------:R-:W-:Y:S02]  /*163580*/  LOP3.LUT R11, R19, 0xffff, RZ, 0xc0, !PT ;  /* 0x0000ffff130b7812 */ /* 0x000fe400078ec0ff */
[----:B------:R-:W-:Y:S02]  /*163590*/  PRMT R21, R17, 0x4210, R2 ;  /* 0x0000421011157816 */ /* 0x000fe40000000002 */
[----:B------:R-:W-:Y:S02]  /*1635a0*/  PRMT R22, R12, 0x4210, R0 ;  /* 0x000042100c167816 */ /* 0x000fe40000000000 */
[----:B----4-:R-:W-:-:S02]  /*1635b0*/  PRMT R23, R13, 0x4210, R11 ;  /* 0x000042100d177816 */ /* 0x010fc4000000000b */
[--C-:B------:R-:W-:Y:S01]  /*1635c0*/  PRMT R20, R16, 0x4210, R3.reuse ;  /* 0x0000421010147816 */ /* 0x100fe20000000003 */
[----:B--2---:R-:W-:Y:S04]  /*1635d0*/  STL.64 [R1+0x6070], R4 ;  /* 0x0060700401007387 */ /* 0x004fe80000100a00 */
[----:B------:R-:W0:Y:S04]  /*1635e0*/  LDS.128 R4, [R27] ;  /* 0x000000001b047984 */ /* 0x000e280000000c00 */
[----:B------:R-:W2:Y:S04]  /*1635f0*/  LDL.LU R15, [R1+0x5634] ;  /* 0x00563400010f7983 */ /* 0x000ea80000300800 */
[----:B------:R-:W3:Y:S04]  /*163600*/  LDL.LU R14, [R1+0x5630] ;  /* 0x00563000010e7983 */ /* 0x000ee80000300800 */
[----:B------:R-:W4:Y:S04]  /*163610*/  LDL.LU R18, [R1+0x562c] ;  /* 0x00562c0001127983 */ /* 0x000f280000300800 */
[----:B------:R-:W2:Y:S04]  /*163620*/  LDL.LU R19, [R1+0x5628] ;  /* 0x0056280001137983 */ /* 0x000ea80000300800 */
[----:B0-----:R-:W-:Y:S04]  /*163630*/  STL.64 [R1+0x830], R4 ;  /* 0x0008300401007387 */ /* 0x001fe80000100a00 */
[----:B------:R0:W-:Y:S04]  /*163640*/  STL.64 [R1+0x838], R6 ;  /* 0x0008380601007387 */ /* 0x0001e80000100a00 */
[----:B0-----:R-:W2:Y:S04]  /*163650*/  LDL.LU.64 R6, [R1+0x6078] ;  /* 0x0060780001067983 */ /* 0x001ea80000300a00 */
[----:B------:R-:W2:Y:S04]  /*163660*/  LDL.LU.64 R4, [R1+0x6070] ;  /* 0x0060700001047983 */ /* 0x000ea80000300a00 */
[----:B------:R-:W3:Y:S04]  /*163670*/  LDL.LU R17, [R1+0x26cc] ;  /* 0x0026cc0001117983 */ /* 0x000ee80000300800 */
[----:B------:R-:W3:Y:S04]  /*163680*/  LDL.LU R12, [R1+0x26c8] ;  /* 0x0026c800010c7983 */ /* 0x000ee80000300800 */
[----:B------:R-:W3:Y:S04]  /*163690*/  LDL.LU R13, [R1+0x26bc] ;  /* 0x0026bc00010d7983 */ /* 0x000ee80000300800 */
[----:B------:R-:W3:Y:S01]  /*1636a0*/  LDL.LU R16, [R1+0x700] ;  /* 0x0007000001107983 */ /* 0x000ee20000300800 */
[----:B------:R-:W-:Y:S06]  /*1636b0*/  BAR.SYNC.DEFER_BLOCKING 0x0 ;  /* 0x0000000000007b1d */ /* 0x000fec0000010000 */
[----:B--2---:R-:W-:Y:S02]  /*1636c0*/  STSM.16.M88.4 [R26], R4 ;  /* 0x000000041a007844 */ /* 0x004fe40000000200 */
[----:B------:R-:W-:Y:S06]  /*1636d0*/  BAR.SYNC.DEFER_BLOCKING 0x0 ;  /* 0x0000000000007b1d */ /* 0x000fec0000010000 */
[----:B------:R-:W0:Y:S04]  /*1636e0*/  LDS.128 R4, [R27] ;  /* 0x000000001b047984 */ /* 0x000e280000000c00 */
[----:B---3--:R-:W-:Y:S01]  /*1636f0*/  STL.64 [R1+0x6058], R16 ;  /* 0x0060581001007387 */ /* 0x008fe20000100a00 */
[----:B------:R-:W-:Y:S06]  /*163700*/  BAR.SYNC.DEFER_BLOCKING 0x0 ;  /* 0x0000000000007b1d */ /* 0x000fec0000010000 */
[----:B0-----:R-:W-:Y:S04]  /*163710*/  STL.64 [R1+0x810], R4 ;  /* 0x0008100401007387 */ /* 0x001fe80000100a00 */
[----:B------:R0:W-:Y:S04]  /*163720*/  STL.64 [R1+0x818], R6 ;  /* 0x0008180601007387 */ /* 0x0001e80000100a00 */
[----:B0-----:R-:W2:Y:S04]  /*163730*/  LDL.LU.64 R6, [R1+0x6068] ;  /* 0x0060680001067983 */ /* 0x001ea80000300a00 */
[----:B------:R-:W3:Y:S04]  /*163740*/  LDL.LU.64 R4, [R1+0x6060] ;  /* 0x0060600001047983 */ /* 0x000ee80000300a00 */
[----:B------:R4:W-:Y:S01]  /*163750*/  STSM.16.M88.4 [R26], R20 ;  /* 0x000000141a007844 */ /* 0x0009e20000000200 */
[----:B------:R-:W-:-:S02]  /*163760*/  PRMT R8, R8, 0x5210, R3 ;  /* 0x0000521008087816 */ /* 0x000fc40000000003 */
[----:B------:R-:W-:Y:S02]  /*163770*/  PRMT R9, R9, 0x5210, R2 ;  /* 0x0000521009097816 */ /* 0x000fe40000000002 */
[----:B------:R-:W-:Y:S02]  /*163780*/  PRMT R10, R10, 0x5210, R0 ;  /* 0x000052100a0a7816 */ /* 0x000fe40000000000 */
[----:B------:R-:W-:Y:S01]  /*163790*/  PRMT R11, R29, 0x5210, R11 ;  /* 0x000052101d0b7816 */ /* 0x000fe2000000000b */
[----:B------:R-:W-:Y:S06]  /*1637a0*/  BAR.SYNC.DEFER_BLOCKING 0x0 ;  /* 0x0000000000007b1d */ /* 0x000fec0000010000 */
[----:B------:R-:W3:Y:S01]  /*1637b0*/  LDL.LU R0, [R1+0x88] ;  /* 0x0000880001007983 */ /* 0x000ee20000300800 */
[----:B--2---:R-:W-:-:S02]  /*1637c0*/  LOP3.LUT R3, R7, 0xffff, RZ, 0xc0, !PT ;  /* 0x0000ffff07037812 */ /* 0x004fc400078ec0ff */
[----:B------:R-:W-:Y:S02]  /*1637d0*/  LOP3.LUT R2, R6, 0xffff, RZ, 0xc0, !PT ;  /* 0x0000ffff06027812 */ /* 0x000fe400078ec0ff */
[----:B----4-:R-:W-:Y:S01]  /*1637e0*/  PRMT R22, R18, 0x4210, R3 ;  /* 0x0000421012167816 */ /* 0x010fe20000000003 */
[----:B------:R-:W2:Y:S01]  /*1637f0*/  LDL.LU.64 R6, [R1+0xcf8] ;  /* 0x000cf80001067983 */ /* 0x000ea20000300a00 */
[----:B------:R-:W-:-:S03]  /*163800*/  PRMT R23, R19, 0x4210, R2 ;  /* 0x0000421013177816 */ /* 0x000fc60000000002 */
[----:B------:R-:W0:Y:S01]  /*163810*/  LDS.128 R16, [R27] ;  /* 0x000000001b107984 */ /* 0x000e220000000c00 */
[----:B---3--:R-:W-:Y:S02]  /*163820*/  LOP3.LUT R5, R5, 0xffff, RZ, 0xc0, !PT ;  /* 0x0000ffff05057812 */ /* 0x008fe400078ec0ff */
[----:B------:R-:W-:Y:S02]  /*163830*/  LOP3.LUT R4, R4, 0xffff, RZ, 0xc0, !PT ;  /* 0x0000ffff04047812 */ /* 0x000fe400078ec0ff */
[----:B------:R-:W-:Y:S02]  /*163840*/  PRMT R20, R15, 0x4210, R5 ;  /* 0x000042100f147816 */ /* 0x000fe40000000005 */
[----:B------:R-:W-:Y:S01]  /*163850*/  PRMT R21, R14, 0x4210, R4 ;  /* 0x000042100e157816 */ /* 0x000fe20000000004 */
[----:B------:R-:W-:Y:S06]  /*163860*/  BAR.SYNC.DEFER_BLOCKING 0x0 ;  /* 0x0000000000007b1d */ /* 0x000fec0000010000 */
[----:B------:R-:W3:Y:S04]  /*163870*/  LDL.LU.64 R14, [R1+0xcf0] ;  /* 0x000cf000010e7983 */ /* 0x000ee80000300a00 */
[----:B------:R-:W-:Y:S01]  /*163880*/  STSM.16.M88.4 [R26], R20 ;  /* 0x000000141a007844 */ /* 0x000fe20000000200 */
[----:B------:R-:W-:Y:S06]  /*163890*/  BAR.SYNC.DEFER_BLOCKING 0x0 ;  /* 0x0000000000007b1d */ /* 0x000fec0000010000 */
[----:B------:R-:W1:Y:S02]  /*1638a0*/  LDS.128 R20, [R27] ;  /* 0x000000001b147984 */ /* 0x000e640000000c00 */
[----:B------:R-:W-:Y:S06]  /*1638b0*/  BAR.SYNC.DEFER_BLOCKING 0x0 ;  /* 0x0000000000007b1d */ /* 0x000fec0000010000 */
[----:B------:R-:W-:Y:S02]  /*1638c0*/  STSM.16.M88.4 [R26], R8 ;  /* 0x000000081a007844 */ /* 0x000fe40000000200 */
[----:B------:R-:W-:Y:S06]  /*1638d0*/  BAR.SYNC.DEFER_BLOCKING 0x0 ;  /* 0x0000000000007b1d */ /* 0x000fec0000010000 */
[----:B------:R-:W4:Y:S04]  /*1638e0*/  LDS.128 R8, [R27] ;  /* 0x000000001b087984 */ /* 0x000f280000000c00 */
[----:B0-----:R0:W-:Y:S04]  /*1638f0*/  STL.64 [R1+0x770], R16 ;  /* 0x0007701001007387 */ /* 0x0011e80000100a00 */
[----:B------:R-:W-:Y:S01]  /*163900*/  STL.64 [R1+0x778], R18 ;  /* 0x0007781201007387 */ /* 0x000fe20000100a00 */
[----:B-1----:R-:W-:-:S03]  /*163910*/  IMAD.MOV.U32 R29, RZ, RZ, R20 ;  /* 0x000000ffff1d7224 */ /* 0x002fc600078e0014 */
[----:B0-----:R-:W2:Y:S04]  /*163920*/  LDL.LU.64 R16, [R1+0x6058] ;  /* 0x0060580001107983 */ /* 0x001ea80000300a00 */
[----:B------:R0:W-:Y:S04]  /*163930*/  STL [R1+0x714], R21 ;  /* 0x0007141501007387 */ /* 0x0001e80000100800 */
[----:B------:R1:W-:Y:S01]  /*163940*/  STL.64 [R1+0x718], R22 ;  /* 0x0007181601007387 */ /* 0x0003e20000100a00 */
[----:B0-----:R-:W-:Y:S02]  /*163950*/  PRMT R21, R12, 0x5210, R4 ;  /* 0x000052100c157816 */ /* 0x001fe40000000004 */
[----:B-1----:R-:W-:Y:S01]  /*163960*/  PRMT R23, R28, 0x5210, R2 ;  /* 0x000052101c177816 */ /* 0x002fe20000000002 */
[----:B----4-:R-:W-:Y:S01]  /*163970*/  STL [R1+0x724], R9 ;  /* 0x0007240901007387 */ /* 0x010fe20000100800 */
[----:B------:R-:W-:-:S03]  /*163980*/  IMAD.MOV.U32 R28, RZ, RZ, R8 ;  /* 0x000000ffff1c7224 */ /* 0x000fc600078e0008 */
[----:B------:R0:W-:Y:S01]  /*163990*/  STL.64 [R1+0x728], R10 ;  /* 0x0007280a01007387 */ /* 0x0001e20000100a00 */
[----:B------:R-:W-:-:S03]  /*1639a0*/  PRMT R22, R13, 0x5210, R3 ;  /* 0x000052100d167816 */ /* 0x000fc60000000003 */
[----:B0-----:R-:W4:Y:S04]  /*1639b0*/  LDL.LU.64 R10, [R1+0x6050] ;  /* 0x00605000010a7983 */ /* 0x001f280000300a00 */
[----:B------:R-:W2:Y:S04]  /*1639c0*/  LDL.LU R9, [R1+0x6048] ;  /* 0x0060480001097983 */ /* 0x000ea80000300800 */
[----:B------:R-:W2:Y:S04]  /*1639d0*/  LDL.LU.64 R18, [R1+0xcc8] ;  /* 0x000cc80001127983 */ /* 0x000ea80000300a00 */
[----:B------:R0:W-:Y:S04]  /*1639e0*/  STL [R1+0x57a0], R27 ;  /* 0x0057a01b01007387 */ /* 0x0001e80000100800 */
[----:B------:R1:W-:Y:S04]  /*1639f0*/  STL.64 [R1+0x5738], R28 ;  /* 0x0057381c01007387 */ /* 0x0003e80000100a00 */
[----:B------:R-:W2:Y:S04]  /*163a00*/  LDL.LU.64 R12, [R1+0xcc0] ;  /* 0x000cc000010c7983 */ /* 0x000ea80000300a00 */
[----:B0-----:R-:W2:Y:S04]  /*163a10*/  LDL.LU R27, [R1+0x6f0] ;  /* 0x0006f000011b7983 */ /* 0x001ea80000300800 */
[----:B-1----:R-:W2:Y:S01]  /*163a20*/  LDL.LU.64 R28, [R1+0xc80] ;  /* 0x000c8000011c7983 */ /* 0x002ea20000300a00 */
[----:B------:R-:W-:Y:S06]  /*163a30*/  BAR.SYNC.DEFER_BLOCKING 0x0 ;  /* 0x0000000000007b1d */ /* 0x000fec0000010000 */
[----:B--2---:R0:W-:Y:S04]  /*163a40*/  STL.64 [R1+0x6030], R28 ;  /* 0x0060301c01007387 */ /* 0x0041e80000100a00 */
[----:B0-----:R-:W2:Y:S04]  /*163a50*/  LDL.LU.64 R28, [R1+0xc88] ;  /* 0x000c8800011c7983 */ /* 0x001ea80000300a00 */
[----:B--2---:R0:W-:Y:S04]  /*163a60*/  STL.64 [R1+0x6038], R28 ;  /* 0x0060381c01007387 */ /* 0x0041e80000100a00 */
[----:B0-----:R-:W2:Y:S01]  /*163a70*/  LDL.LU.64 R28, [R1+0xc90] ;  /* 0x000c9000011c7983 */ /* 0x001ea20000300a00 */
[----:B------:R-:W-:-:S05]  /*163a80*/  PRMT R20, R17, 0x5210, R5 ;  /* 0x0000521011147816 */ /* 0x000fca0000000005 */
[----:B------:R0:W-:Y:S01]  /*163a90*/  STSM.16.M88.4 [R26], R20 ;  /* 0x000000141a007844 */ /* 0x0001e20000000200 */
[C---:B------:R-:W-:Y:S01]  /*163aa0*/  PRMT R2, R16.reuse, 0x7770, RZ ;  /* 0x0000777010027816 */ /* 0x040fe200000000ff */
[----:B------:R-:W-:Y:S01]  /*163ab0*/  BAR.SYNC.DEFER_BLOCKING 0x0 ;  /* 0x0000000000007b1d */ /* 0x000fe20000010000 */
[----:B0-----:R-:W-:-:S05]  /*163ac0*/  PRMT R26, R16, 0x7771, RZ ;  /* 0x00007771101a7816 */ /* 0x001fca00000000ff */
[----:B--2---:R0:W-:Y:S04]  /*163ad0*/  STL.64 [R1+0x6040], R28 ;  /* 0x0060401c01007387 */ /* 0x0041e80000100a00 */
[----:B0-----:R-:W2:Y:S04]  /*163ae0*/  LDL.LU.64 R28, [R1+0xc98] ;  /* 0x000c9800011c7983 */ /* 0x001ea80000300a00 */
[----:B------:R-:W-:Y:S04]  /*163af0*/  @P0 STG.E.U8 desc[UR6][R6.64], R2 ;  /* 0x0000000206000986 */ /* 0x000fe8000c101106 */
[----:B---3--:R0:W-:Y:S04]  /*163b00*/  @P6 STG.E.U8 desc[UR6][R14.64], R26 ;  /* 0x0000001a0e006986 */ /* 0x0081e8000c101106 */
[----:B------:R-:W3:Y:S04]  /*163b10*/  LDL.LU.64 R22, [R1+0xdd0] ;  /* 0x000dd00001167983 */ /* 0x000ee80000300a00 */
[----:B------:R-:W3:Y:S01]  /*163b20*/  LDL.LU.64 R24, [R1+0xd98] ;  /* 0x000d980001187983 */ /* 0x000ee20000300a00 */
[----:B0-----:R-:W-:-:S03]  /*163b30*/  PRMT R26, R16, 0x7772, RZ ;  /* 0x00007772101a7816 */ /* 0x001fc600000000ff */
[----:B------:R-:W3:Y:S04]  /*163b40*/  LDL.LU R8, [R1+0x6e0] ;  /* 0x0006e00001087983 */ /* 0x000ee80000300800 */
[----:B------:R0:W-:Y:S04]  /*163b50*/  @P5 STG.E.U8 desc[UR6][R18.64], R26 ;  /* 0x0000001a12005986 */ /* 0x0001e8000c101106 */
[----:B------:R-:W3:Y:S04]  /*163b60*/  LDL.LU R17, [R1+0x6d0] ;  /* 0x0006d00001117983 */ /* 0x000ee80000300800 */
[----:B------:R-:W3:Y:S01]  /*163b70*/  LDL.LU.64 R20, [R1+0xd90] ;  /* 0x000d900001147983 */ /* 0x000ee20000300a00 */
[----:B0-----:R-:W-:-:S03]  /*163b80*/  PRMT R26, R16, 0x7773, RZ ;  /* 0x00007773101a7816 */ /* 0x001fc600000000ff */
[----:B------:R-:W3:Y:S04]  /*163b90*/  LDL.LU.64 R2, [R1+0xd88] ;  /* 0x000d880001027983 */ /* 0x000ee80000300a00 */
[----:B------:R0:W-:Y:S04]  /*163ba0*/  @P4 STG.E.U8 desc[UR6][R12.64], R26 ;  /* 0x0000001a0c004986 */ /* 0x0001e8000c101106 */
[----:B------:R-:W3:Y:S04]  /*163bb0*/  LDL.LU.64 R4, [R1+0xd80] ;  /* 0x000d800001047983 */ /* 0x000ee80000300a00 */
[----:B------:R-:W3:Y:S01]  /*163bc0*/  LDL.LU.64 R6, [R1+0xd48] ;  /* 0x000d480001067983 */ /* 0x000ee20000300a00 */
[----:B0-----:R-:W-:-:S03]  /*163bd0*/  PRMT R26, R27, 0x7770, RZ ;  /* 0x000077701b1a7816 */ /* 0x001fc600000000ff */
[----:B------:R-:W3:Y:S04]  /*163be0*/  LDL.LU.64 R14, [R1+0xd40] ;  /* 0x000d4000010e7983 */ /* 0x000ee80000300a00 */
[----:B------:R-:W3:Y:S04]  /*163bf0*/  LDL.LU.64 R18, [R1+0xe10] ;  /* 0x000e100001127983 */ /* 0x000ee80000300a00 */
[----:B------:R-:W3:Y:S04]  /*163c00*/  LDL.LU.64 R12, [R1+0xdd8] ;  /* 0x000dd800010c7983 */ /* 0x000ee80000300a00 */
[----:B------:R-:W3:Y:S04]  /*163c10*/  LDL.LU R16, [R1+0x704] ;  /* 0x0007040001107983 */ /* 0x000ee80000300800 */
[----:B--2---:R0:W-:Y:S04]  /*163c20*/  @P3 STG.E.U8 desc[UR6][R28.64], R26 ;  /* 0x0000001a1c003986 */ /* 0x0041e8000c101106 */
[----:B0-----:R-:W2:Y:S01]  /*163c30*/  LDL.LU.64 R28, [R1+0x6040] ;  /* 0x00604000011c7983 */ /* 0x001ea20000300a00 */
[----:B------:R-:W-:-:S05]  /*163c40*/  PRMT R26, R27, 0x7771, RZ ;  /* 0x000077711b1a7816 */ /* 0x000fca00000000ff */
[----:B--2---:R0:W-:Y:S04]  /*163c50*/  @P2 STG.E.U8 desc[UR6][R28.64], R26 ;  /* 0x0000001a1c002986 */ /* 0x0041e8000c101106 */
[----:B0-----:R-:W2:Y:S01]  /*163c60*/  LDL.LU.64 R28, [R1+0x6038] ;  /* 0x00603800011c7983 */ /* 0x001ea20000300a00 */
[----:B------:R-:W-:Y:S02]  /*163c70*/  PRMT R26, R27, 0x7772, RZ ;  /* 0x000077721b1a7816 */ /* 0x000fe400000000ff */
[----:B----4-:R-:W-:Y:S02]  /*163c80*/  LOP3.LUT P6, RZ, R11, 0x200, RZ, 0xc0, !PT ;  /* 0x000002000bff7812 */ /* 0x010fe400078cc0ff */
[C---:B------:R-:W-:Y:S02]  /*163c90*/  LOP3.LUT P0, RZ, R0.reuse, 0x10000, RZ, 0xc0, !PT ;  /* 0x0001000000ff7812 */ /* 0x040fe4000780c0ff */
[----:B------:R-:W-:-:S09]  /*163ca0*/  LOP3.LUT R0, R0, 0xffffbfff, RZ, 0xc0, !PT ;  /* 0xffffbfff00007812 */ /* 0x000fd200078ec0ff */
[----:B------:R-:W-:Y:S02]  /*163cb0*/  @P6 LOP3.LUT R0, R0, 0x4000, RZ, 0xfc, !PT ;  /* 0x0000400000006812 */ /* 0x000fe400078efcff */
[----:B------:R-:W-:Y:S01]  /*163cc0*/  LOP3.LUT P6, RZ, R11, 0x4, RZ, 0xc0, !PT ;  /* 0x000000040bff7812 */ /* 0x000fe200078cc0ff */
[----:B--2---:R0:W-:Y:S04]  /*163cd0*/  @P1 STG.E.U8 desc[UR6][R28.64], R26 ;  /* 0x0000001a1c001986 */ /* 0x0041e8000c101106 */
[----:B0-----:R-:W2:Y:S01]  /*163ce0*/  LDL.LU.64 R28, [R1+0x6030] ;  /* 0x00603000011c7983 */ /* 0x001ea20000300a00 */
[----:B------:R-:W-:-:S07]  /*163cf0*/  LOP3.LUT R0, R0, 0xffff7fff, RZ, 0xc0, !PT ;  /* 0xffff7fff00007812 */ /* 0x000fce00078ec0ff */
[----:B------:R-:W-:Y:S02]  /*163d00*/  @P6 LOP3.LUT R0, R0, 0x8000, RZ, 0xfc, !PT ;  /* 0x0000800000006812 */ /* 0x000fe400078efcff */
[----:B------:R-:W-:Y:S02]  /*163d10*/  LOP3.LUT P6, RZ, R11, 0x2, RZ, 0xc0, !PT ;  /* 0x000000020bff7812 */ /* 0x000fe400078cc0ff */
[----:B------:R-:W-:Y:S02]  /*163d20*/  PRMT R26, R27, 0x7773, RZ ;  /* 0x000077731b1a7816 */ /* 0x000fe400000000ff */
[C---:B------:R-:W-:Y:S02]  /*163d30*/  LOP3.LUT P1, RZ, R11.reuse, 0x10, RZ, 0xc0, !PT ;  /* 0x000000100bff7812 */ /* 0x040fe4000782c0ff */
[C---:B------:R-:W-:Y:S02]  /*163d40*/  LOP3.LUT P2, RZ, R11.reuse, 0x20, RZ, 0xc0, !PT ;  /* 0x000000200bff7812 */ /* 0x040fe4000784c0ff */
[----:B------:R-:W-:-:S02]  /*163d50*/  LOP3.LUT P3, RZ, R11, 0x40, RZ, 0xc0, !PT ;  /* 0x000000400bff7812 */ /* 0x000fc4000786c0ff */
[C---:B------:R-:W-:Y:S02]  /*163d60*/  LOP3.LUT P4, RZ, R11.reuse, 0x80, RZ, 0xc0, !PT ;  /* 0x000000800bff7812 */ /* 0x040fe4000788c0ff */
[----:B------:R-:W-:Y:S01]  /*163d70*/  LOP3.LUT P5, RZ, R11, 0x100, RZ, 0xc0, !PT ;  /* 0x000001000bff7812 */ /* 0x000fe200078ac0ff */
[----:B--2---:R3:W-:Y:S02]  /*163d80*/  @P0 STG.E.U8 desc[UR6][R28.64], R26 ;  /* 0x0000001a1c000986 */ /* 0x0047e4000c101106 */
[----:B---3--:R-:W-:-:S05]  /*163d90*/  PRMT R26, R8, 0x7770, RZ ;  /* 0x00007770081a7816 */ /* 0x008fca00000000ff */
[----:B------:R0:W-:Y:S01]  /*163da0*/  @P6 STG.E.U8 desc[UR6][R22.64], R26 ;  /* 0x0000001a16006986 */ /* 0x0001e2000c101106 */
[----:B------:R-:W-:Y:S02]  /*163db0*/  LOP3.LUT P6, RZ, R0, 0x8000, RZ, 0xc0, !PT ;  /* 0x0000800000ff7812 */ /* 0x000fe400078cc0ff */
[----:B------:R-:W-:Y:S02]  /*163dc0*/  LOP3.LUT P0, RZ, R11, 0x8, RZ, 0xc0, !PT ;  /* 0x000000080bff7812 */ /* 0x000fe4000780c0ff */
[----:B0-----:R-:W-:-:S09]  /*163dd0*/  PRMT R26, R8, 0x7771, RZ ;  /* 0x00007771081a7816 */ /* 0x001fd200000000ff */
[----:B------:R0:W-:Y:S02]  /*163de0*/  @P6 STG.E.U8 desc[UR6][R24.64], R26 ;  /* 0x0000001a18006986 */ /* 0x0001e4000c101106 */
[----:B0-----:R-:W-:-:S05]  /*163df0*/  PRMT R26, R8, 0x7772, RZ ;  /* 0x00007772081a7816 */ /* 0x001fca00000000ff */
[----:B------:R0:W-:Y:S02]  /*163e00*/  @P0 STG.E.U8 desc[UR6][R20.64], R26 ;  /* 0x0000001a14000986 */ /* 0x0001e4000c101106 */
[----:B0-----:R-:W-:-:S05]  /*163e10*/  PRMT R26, R8, 0x7773, RZ ;  /* 0x00007773081a7816 */ /* 0x001fca00000000ff */
[----:B------:R0:W-:Y:S02]  /*163e20*/  @P1 STG.E.U8 desc[UR6][R2.64], R26 ;  /* 0x0000001a02001986 */ /* 0x0001e4000c101106 */
[----:B0-----:R-:W-:-:S05]  /*163e30*/  PRMT R26, R17, 0x7770, RZ ;  /* 0x00007770111a7816 */ /* 0x001fca00000000ff */
[----:B------:R0:W-:Y:S01]  /*163e40*/  @P2 STG.E.U8 desc[UR6][R4.64], R26 ;  /* 0x0000001a04002986 */ /* 0x0001e2000c101106 */
[----:B------:R-:W-:Y:S02]  /*163e50*/  LOP3.LUT P6, RZ, R0, 0x4000, RZ, 0xc0, !PT ;  /* 0x0000400000ff7812 */ /* 0x000fe400078cc0ff */
[----:B0-----:R-:W-:-:S05]  /*163e60*/  PRMT R26, R17, 0x7771, RZ ;  /* 0x00007771111a7816 */ /* 0x001fca00000000ff */
[----:B------:R0:W-:Y:S02]  /*163e70*/  @P3 STG.E.U8 desc[UR6][R6.64], R26 ;  /* 0x0000001a06003986 */ /* 0x0001e4000c101106 */
[----:B0-----:R-:W-:-:S05]  /*163e80*/  PRMT R26, R17, 0x7772, RZ ;  /* 0x00007772111a7816 */ /* 0x001fca00000000ff */
[----:B------:R0:W-:Y:S02]  /*163e90*/  @P4 STG.E.U8 desc[UR6][R14.64], R26 ;  /* 0x0000001a0e004986 */ /* 0x0001e4000c101106 */
[----:B0-----:R-:W-:-:S05]  /*163ea0*/  PRMT R26, R17, 0x7773, RZ ;  /* 0x00007773111a7816 */ /* 0x001fca00000000ff */
[----:B------:R0:W-:Y:S02]  /*163eb0*/  @P5 STG.E.U8 desc[UR6][R18.64], R26 ;  /* 0x0000001a12005986 */ /* 0x0001e4000c101106 */
[----:B0-----:R-:W-:Y:S02]  /*163ec0*/  PRMT R26, R16, 0x7770, RZ ;  /* 0x00007770101a7816 */ /* 0x001fe400000000ff */
[----:B------:R-:W2:Y:S04]  /*163ed0*/  LDL.LU.64 R18, [R1+0xea0] ;  /* 0x000ea00001127983 */ /* 0x000ea80000300a00 */
[----:B------:R0:W-:Y:S04]  /*163ee0*/  @P6 STG.E.U8 desc[UR6][R12.64], R26 ;  /* 0x0000001a0c006986 */ /* 0x0001e8000c101106 */
[----:B0-----:R-:W3:Y:S01]  /*163ef0*/  LDL.LU.64 R12, [R1+0xe98] ;  /* 0x000e9800010c7983 */ /* 0x001ee20000300a00 */
[----:B------:R-:W-:-:S02]  /*163f00*/  LOP3.LUT P4, RZ, R11, 0x400, RZ, 0xc0, !PT ;  /* 0x000004000bff7812 */ /* 0x000fc4000788c0ff */
[----:B------:R-:W-:Y:S01]  /*163f10*/  LOP3.LUT P5, RZ, R11, 0x800, RZ, 0xc0, !PT ;  /* 0x000008000bff7812 */ /* 0x000fe200078ac0ff */
[----:B------:R-:W4:Y:S01]  /*163f20*/  LDL.LU.64 R4, [R1+0xe90] ;  /* 0x000e900001047983 */ /* 0x000f220000300a00 */
[----:B------:R-:W-:-:S03]  /*163f30*/  PRMT R26, R16, 0x7771, RZ ;  /* 0x00007771101a7816 */ /* 0x000fc600000000ff */
[----:B------:R-:W4:Y:S04]  /*163f40*/  LDL.LU.64 R6, [R1+0xe68] ;  /* 0x000e680001067983 */ /* 0x000f280000300a00 */
[----:B------:R-:W4:Y:S04]  /*163f50*/  LDL.LU.64 R14, [R1+0xe60] ;  /* 0x000e6000010e7983 */ /* 0x000f280000300a00 */
[----:B------:R-:W4:Y:S04]  /*163f60*/  LDL.LU R17, [R1+0x6f4] ;  /* 0x0006f40001117983 */ /* 0x000f280000300800 */
[----:B--2---:R0:W-:Y:S02]  /*163f70*/  @P4 STG.E.U8 desc[UR6][R18.64], R26 ;  /* 0x0000001a12004986 */ /* 0x0041e4000c101106 */
[----:B0-----:R-:W-:-:S02]  /*163f80*/  PRMT R26, R16, 0x7772, RZ ;  /* 0x00007772101a7816 */ /* 0x001fc400000000ff */
[----:B------:R-:W2:Y:S04]  /*163f90*/  LDL.LU.64 R18, [R1+0xe58] ;  /* 0x000e580001127983 */ /* 0x000ea80000300a00 */
[----:B---3--:R0:W-:Y:S04]  /*163fa0*/  @P5 STG.E.U8 desc[UR6][R12.64], R26 ;  /* 0x0000001a0c005986 */ /* 0x0081e8000c101106 */
[----:B0-----:R-:W3:Y:S04]  /*163fb0*/  LDL.LU.64 R12, [R1+0xe18] ;  /* 0x000e1800010c7983 */ /* 0x001ee80000300a00 */
[----:B------:R-:W2:Y:S01]  /*163fc0*/  LDL.LU.64 R28, [R1+0xef0] ;  /* 0x000ef000011c7983 */ /* 0x000ea20000300a00 */
[----:B------:R-:W-:-:S02]  /*163fd0*/  LOP3.LUT P0, RZ, R11, 0x400000, RZ, 0xc0, !PT ;  /* 0x004000000bff7812 */ /* 0x000fc4000780c0ff */
[----:B------:R-:W-:-:S11]  /*163fe0*/  LOP3.LUT R0, R0, 0xffffffdf, RZ, 0xc0, !PT ;  /* 0xffffffdf00007812 */ /* 0x000fd600078ec0ff */
[----:B------:R-:W-:Y:S02]  /*163ff0*/  @P0 LOP3.LUT R0, R0, 0x20, RZ, 0xfc, !PT ;  /* 0x0000002000000812 */ /* 0x000fe400078efcff */
[----:B------:R-:W-:Y:S02]  /*164000*/  LOP3.LUT P0, RZ, R11, 0x200000, RZ, 0xc0, !PT ;  /* 0x002000000bff7812 */ /* 0x000fe4000780c0ff */
        /* <DEDUP_REMOVED lines=12> */
[----:B------:R-:W-:Y:S01]  /*1640d0*/  LOP3.LUT R0, R0, 0xfffffbff, RZ, 0xc0, !PT ;  /* 0xfffffbff00007812 */ /* 0x000fe200078ec0ff */
[----:B--2---:R0:W-:Y:S04]  /*1640e0*/  STL.64 [R1+0x6018], R28 ;  /* 0x0060181c01007387 */ /* 0x0041e80000100a00 */
[----:B0-----:R-:W2:Y:S06]  /*1640f0*/  LDL.LU.64 R28, [R1+0xef8] ;  /* 0x000ef800011c7983 */ /* 0x001eac0000300a00 */
[----:B------:R-:W-:-:S02]  /*164100*/  @P0 LOP3.LUT R0, R0, 0x400, RZ, 0xfc, !PT ;  /* 0x0000040000000812 */ /* 0x000fc400078efcff */
[----:B------:R-:W-:Y:S02]  /*164110*/  LOP3.LUT P0, RZ, R11, 0x10000, RZ, 0xc0, !PT ;  /* 0x000100000bff7812 */ /* 0x000fe4000780c0ff */
[----:B------:R-:W-:-:S11]  /*164120*/  LOP3.LUT R0, R0, 0xfffff7ff, RZ, 0xc0, !PT ;  /* 0xfffff7ff00007812 */ /* 0x000fd600078ec0ff */
[----:B------:R-:W-:Y:S02]  /*164130*/  @P0 LOP3.LUT R0, R0, 0x800, RZ, 0xfc, !PT ;  /* 0x0000080000000812 */ /* 0x000fe400078efcff */
[C---:B------:R-:W-:Y:S02]  /*164140*/  LOP3.LUT P0, RZ, R11.reuse, 0x8000, RZ, 0xc0, !PT ;  /* 0x000080000bff7812 */ /* 0x040fe4000780c0ff */
[----:B------:R-:W-:Y:S02]  /*164150*/  LOP3.LUT R0, R0, 0xffffefff, RZ, 0xc0, !PT ;  /* 0xffffefff00007812 */ /* 0x000fe400078ec0ff */
[----:B------:R-:W-:-:S09]  /*164160*/  LOP3.LUT P6, RZ, R11, 0x1000, RZ, 0xc0, !PT ;  /* 0x000010000bff7812 */ /* 0x000fd200078cc0ff */
[----:B------:R-:W-:Y:S02]  /*164170*/  @P0 LOP3.LUT R0, R0, 0x1000, RZ, 0xfc, !PT ;  /* 0x0000100000000812 */ /* 0x000fe400078efcff */
[----:B------:R-:W-:Y:S02]  /*164180*/  LOP3.LUT P0, RZ, R11, 0x4000, RZ, 0xc0, !PT ;  /* 0x000040000bff7812 */ /* 0x000fe4000780c0ff */
[----:B------:R-:W-:Y:S02]  /*164190*/  LOP3.LUT R0, R0, 0xffffdfff, RZ, 0xc0, !PT ;  /* 0xffffdfff00007812 */ /* 0x000fe400078ec0ff */
[----:B------:R-:W-:-:S09]  /*1641a0*/  PRMT R26, R16, 0x7773, RZ ;  /* 0x00007773101a7816 */ /* 0x000fd200000000ff */
[----:B------:R-:W-:Y:S02]  /*1641b0*/  @P0 LOP3.LUT R0, R0, 0x2000, RZ, 0xfc, !PT ;  /* 0x0000200000000812 */ /* 0x000fe400078efcff */
[----:B------:R-:W-:Y:S01]  /*1641c0*/  LOP3.LUT P0, RZ, R11, 0x2000, RZ, 0xc0, !PT ;  /* 0x000020000bff7812 */ /* 0x000fe2000780c0ff */
[----:B----4-:R0:W-:Y:S02]  /*1641d0*/  @P6 STG.E.U8 desc[UR6][R4.64], R26 ;  /* 0x0000001a04006986 */ /* 0x0101e4000c101106 */
[----:B0-----:R-:W-:-:S10]  /*1641e0*/  PRMT R26, R17, 0x7770, RZ ;  /* 0x00007770111a7816 */ /* 0x001fd400000000ff */
[----:B------:R0:W-:Y:S01]  /*1641f0*/  @P0 STG.E.U8 desc[UR6][R6.64], R26 ;  /* 0x0000001a06000986 */ /* 0x0001e2000c101106 */
[----:B------:R-:W-:Y:S02]  /*164200*/  LOP3.LUT P0, RZ, R0, 0x2000, RZ, 0xc0, !PT ;  /* 0x0000200000ff7812 */ /* 0x000fe4000780c0ff */
[----:B0-----:R-:W-:-:S11]  /*164210*/  PRMT R26, R17, 0x7771, RZ ;  /* 0x00007771111a7816 */ /* 0x001fd600000000ff */
[----:B------:R0:W-:Y:S01]  /*164220*/  @P0 STG.E.U8 desc[UR6][R14.64], R26 ;  /* 0x0000001a0e000986 */ /* 0x0001e2000c101106 */
[----:B------:R-:W-:Y:S02]  /*164230*/  LOP3.LUT P0, RZ, R0, 0x1000, RZ, 0xc0, !PT ;  /* 0x0000100000ff7812 */ /* 0x000fe4000780c0ff */
[----:B0-----:R-:W-:-:S11]  /*164240*/  PRMT R26, R17, 0x7772, RZ ;  /* 0x00007772111a7816 */ /* 0x001fd600000000ff */
[----:B------:R0:W-:Y:S01]  /*164250*/  @P0 STG.E.U8 desc[UR6][R18.64], R26 ;  /* 0x0000001a12000986 */ /* 0x0001e2000c101106 */
[----:B------:R-:W-:Y:S02]  /*164260*/  LOP3.LUT P0, RZ, R0, 0x800, RZ, 0xc0, !PT ;  /* 0x0000080000ff7812 */ /* 0x000fe4000780c0ff */
[----:B0-----:R-:W-:-:S11]  /*164270*/  PRMT R26, R17, 0x7773, RZ ;  /* 0x00007773111a7816 */ /* 0x001fd600000000ff */
[----:B---3--:R-:W-:Y:S04]  /*164280*/  @P0 STG.E.U8 desc[UR6][R12.64], R26 ;  /* 0x0000001a0c000986 */ /* 0x008fe8000c101106 */
[----:B--2---:R0:W-:Y:S04]  /*164290*/  STL.64 [R1+0x6020], R28 ;  /* 0x0060201c01007387 */ /* 0x0041e80000100a00 */
[----:B0-----:R-:W2:Y:S04]  /*1642a0*/  LDL.LU.64 R28, [R1+0xea8] ;  /* 0x000ea800011c7983 */ /* 0x001ea80000300a00 */
[----:B------:R-:W3:Y:S04]  /*1642b0*/  LDL.LU.64 R22, [R1+0xee8] ;  /* 0x000ee80001167983 */ /* 0x000ee80000300a00 */
[----:B------:R-:W4:Y:S04]  /*1642c0*/  LDL.LU R8, [R1+0x6d4] ;  /* 0x0006d40001087983 */ /* 0x000f280000300800 */
[----:B------:R-:W2:Y:S04]  /*1642d0*/  LDL.LU.64 R24, [R1+0xee0] ;  /* 0x000ee00001187983 */ /* 0x000ea80000300a00 */
[----:B------:R-:W2:Y:S04]  /*1642e0*/  LDL.LU.64 R20, [R1+0xed8] ;  /* 0x000ed80001147983 */ /* 0x000ea80000300a00 */
[----:B------:R-:W2:Y:S04]  /*1642f0*/  LDL.LU.64 R2, [R1+0xed0] ;  /* 0x000ed00001027983 */ /* 0x000ea80000300a00 */
[----:B------:R-:W2:Y:S04]  /*164300*/  LDL.LU.64 R4, [R1+0xf08] ;  /* 0x000f080001047983 */ /* 0x000ea80000300a00 */
[----:B------:R-:W2:Y:S04]  /*164310*/  LDL.LU.64 R6, [R1+0xf00] ;  /* 0x000f000001067983 */ /* 0x000ea80000300a00 */
[----:B------:R-:W2:Y:S04]  /*164320*/  LDL.LU.64 R14, [R1+0xf20] ;  /* 0x000f2000010e7983 */ /* 0x000ea80000300a00 */
[----:B------:R-:W2:Y:S04]  /*164330*/  LDL.LU.64 R18, [R1+0xf18] ;  /* 0x000f180001127983 */ /* 0x000ea80000300a00 */
[----:B------:R-:W2:Y:S04]  /*164340*/  LDL.LU.64 R16, [R1+0xf10] ;  /* 0x000f100001107983 */ /* 0x000ea80000300a00 */
[----:B------:R-:W2:Y:S01]  /*164350*/  LDL.LU.64 R12, [R1+0x6028] ;  /* 0x00602800010c7983 */ /* 0x000ea20000300a00 */
[----:B------:R-:W-:-:S02]  /*164360*/  LOP3.LUT P0, RZ, R0, 0x400, RZ, 0xc0, !PT ;  /* 0x0000040000ff7812 */ /* 0x000fc4000780c0ff */
[----:B--2---:R-:W-:-:S11]  /*164370*/  PRMT R26, R12, 0x7770, RZ ;  /* 0x000077700c1a7816 */ /* 0x004fd600000000ff */
[----:B------:R0:W-:Y:S04]  /*164380*/  @P0 STG.E.U8 desc[UR6][R28.64], R26 ;  /* 0x0000001a1c000986 */ /* 0x0001e8000c101106 */
[----:B0-----:R-:W2:Y:S01]  /*164390*/  LDL.LU.64 R28, [R1+0x6020] ;  /* 0x00602000011c7983 */ /* 0x001ea20000300a00 */
[----:B------:R-:W-:Y:S02]  /*1643a0*/  LOP3.LUT P0, RZ, R0, 0x200, RZ, 0xc0, !PT ;  /* 0x0000020000ff7812 */ /* 0x000fe4000780c0ff */
[----:B------:R-:W-:-:S11]  /*1643b0*/  PRMT R26, R12, 0x7771, RZ ;  /* 0x000077710c1a7816 */ /* 0x000fd600000000ff */
[----:B--2---:R0:W-:Y:S04]  /*1643c0*/  @P0 STG.E.U8 desc[UR6][R28.64], R26 ;  /* 0x0000001a1c000986 */ /* 0x0041e8000c101106 */
[----:B0-----:R-:W2:Y:S01]  /*1643d0*/  LDL.LU.64 R28, [R1+0x6018] ;  /* 0x00601800011c7983 */ /* 0x001ea20000300a00 */
[----:B------:R-:W-:Y:S02]  /*1643e0*/  LOP3.LUT P0, RZ, R0, 0x100, RZ, 0xc0, !PT ;  /* 0x0000010000ff7812 */ /* 0x000fe4000780c0ff */
[----:B------:R-:W-:Y:S02]  /*1643f0*/  PRMT R26, R12, 0x7772, RZ ;  /* 0x000077720c1a7816 */ /* 0x000fe400000000ff */
[C---:B------:R-:W-:Y:S02]  /*164400*/  LOP3.LUT P1, RZ, R11.reuse, 0x800000, RZ, 0xc0, !PT ;  /* 0x008000000bff7812 */ /* 0x040fe4000782c0ff */
[----:B------:R-:W-:-:S07]  /*164410*/  LOP3.LUT P2, RZ, R11, 0x1000000, RZ, 0xc0, !PT ;  /* 0x010000000bff7812 */ /* 0x000fce000784c0ff */
[----:B--2---:R0:W-:Y:S02]  /*164420*/  @P0 STG.E.U8 desc[UR6][R28.64], R26 ;  /* 0x0000001a1c000986 */ /* 0x0041e4000c101106 */
[----:B0-----:R-:W-:Y:S02]  /*164430*/  PRMT R26, R12, 0x7773, RZ ;  /* 0x000077730c1a7816 */ /* 0x001fe400000000ff */
[----:B------:R-:W2:Y:S01]  /*164440*/  LDL.LU R12, [R1+0x6014] ;  /* 0x00601400010c7983 */ /* 0x000ea20000300800 */
[----:B------:R-:W-:-:S13]  /*164450*/  LOP3.LUT P0, RZ, R0, 0x80, RZ, 0xc0, !PT ;  /* 0x0000008000ff7812 */ /* 0x000fda000780c0ff */
[----:B---3--:R4:W-:Y:S01]  /*164460*/  @P0 STG.E.U8 desc[UR6][R22.64], R26 ;  /* 0x0000001a16000986 */ /* 0x0089e2000c101106 */
[----:B------:R-:W-:Y:S02]  /*164470*/  LOP3.LUT P0, RZ, R0, 0x40, RZ, 0xc0, !PT ;  /* 0x0000004000ff7812 */ /* 0x000fe4000780c0ff */
[----:B----4-:R-:W-:-:S11]  /*164480*/  PRMT R26, R8, 0x7770, RZ ;  /* 0x00007770081a7816 */ /* 0x010fd600000000ff */
[----:B------:R0:W-:Y:S01]  /*164490*/  @P0 STG.E.U8 desc[UR6][R24.64], R26 ;  /* 0x0000001a18000986 */ /* 0x0001e2000c101106 */
[----:B------:R-:W-:Y:S02]  /*1644a0*/  LOP3.LUT P0, RZ, R0, 0x20, RZ, 0xc0, !PT ;  /* 0x0000002000ff7812 */ /* 0x000fe4000780c0ff */
[----:B0-----:R-:W-:-:S11]  /*1644b0*/  PRMT R26, R8, 0x7771, RZ ;  /* 0x00007771081a7816 */ /* 0x001fd600000000ff */
[----:B------:R0:W-:Y:S01]  /*1644c0*/  @P0 STG.E.U8 desc[UR6][R20.64], R26 ;  /* 0x0000001a14000986 */ /* 0x0001e2000c101106 */
[----:B------:R-:W-:Y:S02]  /*1644d0*/  LOP3.LUT P3, RZ, R11, 0x2000000, RZ, 0xc0, !PT ;  /* 0x020000000bff7812 */ /* 0x000fe4000786c0ff */
[----:B0-----:R-:W-:-:S05]  /*1644e0*/  PRMT R26, R8, 0x7772, RZ ;  /* 0x00007772081a7816 */ /* 0x001fca00000000ff */
[----:B------:R0:W-:Y:S01]  /*1644f0*/  @P1 STG.E.U8 desc[UR6][R2.64], R26 ;  /* 0x0000001a02001986 */ /* 0x0001e2000c101106 */
[----:B------:R-:W-:Y:S02]  /*164500*/  LOP3.LUT P4, RZ, R11, 0x4000000, RZ, 0xc0, !PT ;  /* 0x040000000bff7812 */ /* 0x000fe4000788c0ff */
[----:B0-----:R-:W-:-:S05]  /*164510*/  PRMT R26, R8, 0x7773, RZ ;  /* 0x00007773081a7816 */ /* 0x001fca00000000ff */
[----:B------:R2:W-:Y:S01]  /*164520*/  @P2 STG.E.U8 desc[UR6][R4.64], R26 ;  /* 0x0000001a04002986 */ /* 0x0005e2000c101106 */
[C---:B------:R-:W-:Y:S02]  /*164530*/  LOP3.LUT P5, RZ, R11.reuse, 0x8000000, RZ, 0xc0, !PT ;  /* 0x080000000bff7812 */ /* 0x040fe400078ac0ff */
[----:B------:R-:W-:Y:S02]  /*164540*/  LOP3.LUT P6, RZ, R11, 0x10000000, RZ, 0xc0, !PT ;  /* 0x100000000bff7812 */ /* 0x000fe400078cc0ff */
[----:B--2---:R-:W-:-:S05]  /*164550*/  PRMT R26, R12, 0x7770, RZ ;  /* 0x000077700c1a7816 */ /* 0x004fca00000000ff */
[----:B------:R0:W-:Y:S02]  /*164560*/  @P3 STG.E.U8 desc[UR6][R6.64], R26 ;  /* 0x0000001a06003986 */ /* 0x0001e4000c101106 */
[----:B0-----:R-:W-:-:S05]  /*164570*/  PRMT R26, R12, 0x7771, RZ ;  /* 0x000077710c1a7816 */ /* 0x001fca00000000ff */
[----:B------:R0:W-:Y:S02]  /*164580*/  @P4 STG.E.U8 desc[UR6][R14.64], R26 ;  /* 0x0000001a0e004986 */ /* 0x0001e4000c101106 */
[----:B0-----:R-:W-:-:S05]  /*164590*/  PRMT R26, R12, 0x7772, RZ ;  /* 0x000077720c1a7816 */ /* 0x001fca00000000ff */
[----:B------:R0:W-:Y:S02]  /*1645a0*/  @P5 STG.E.U8 desc[UR6][R18.64], R26 ;  /* 0x0000001a12005986 */ /* 0x0001e4000c101106 */
[----:B0-----:R-:W-:Y:S02]  /*1645b0*/  PRMT R26, R12, 0x7773, RZ ;  /* 0x000077730c1a7816 */ /* 0x001fe400000000ff */
[----:B------:R-:W2:Y:S04]  /*1645c0*/  LDL.LU R12, [R1+0x6010] ;  /* 0x00601000010c7983 */ /* 0x000ea80000300800 */
[----:B------:R0:W-:Y:S04]  /*1645d0*/  @P6 STG.E.U8 desc[UR6][R16.64], R26 ;  /* 0x0000001a10006986 */ /* 0x0001e8000c101106 */
[----:B0-----:R-:W3:Y:S04]  /*1645e0*/  LDL.LU.64 R16, [R1+0xf40] ;  /* 0x000f400001107983 */ /* 0x001ee80000300a00 */
[----:B------:R-:W4:Y:S04]  /*1645f0*/  LDL.LU.64 R4, [R1+0xf38] ;  /* 0x000f380001047983 */ /* 0x000f280000300a00 */
[----:B------:R-:W3:Y:S04]  /*164600*/  LDL.LU.64 R6, [R1+0xf30] ;  /* 0x000f300001067983 */ /* 0x000ee80000300a00 */
[----:B------:R-:W3:Y:S01]  /*164610*/  LDL.LU R8, [R1+0x6f8] ;  /* 0x0006f80001087983 */ /* 0x000ee20000300800 */
[----:B------:R-:W-:-:S02]  /*164620*/  LOP3.LUT P4, RZ, R11, 0x20000000, RZ, 0xc0, !PT ;  /* 0x200000000bff7812 */ /* 0x000fc4000788c0ff */
[C---:B------:R-:W-:Y:S01]  /*164630*/  LOP3.LUT P5, RZ, R11.reuse, 0x40000000, RZ, 0xc0, !PT ;  /* 0x400000000bff7812 */ /* 0x040fe200078ac0ff */
[----:B------:R-:W3:Y:S01]  /*164640*/  LDL.LU.64 R14, [R1+0xf28] ;  /* 0x000f2800010e7983 */ /* 0x000ee20000300a00 */
[C---:B------:R-:W-:Y:S02]  /*164650*/  LOP3.LUT P6, RZ, R11.reuse, 0x80000000, RZ, 0xc0, !PT ;  /* 0x800000000bff7812 */ /* 0x040fe400078cc0ff */
[----:B------:R-:W-:Y:S01]  /*164660*/  LOP3.LUT R11, R11, 0xefffffff, RZ, 0xc0, !PT ;  /* 0xefffffff0b0b7812 */ /* 0x000fe200078ec0ff */
[----:B------:R-:W3:Y:S04]  /*164670*/  LDL.LU.64 R18, [R1+0xf48] ;  /* 0x000f480001127983 */ /* 0x000ee80000300a00 */
[----:B------:R-:W3:Y:S01]  /*164680*/  LDL.LU R27, [R1+0x6e8] ;  /* 0x0006e800011b7983 */ /* 0x000ee20000300800 */
[----:B--2---:R-:W-:-:S13]  /*164690*/  LOP3.LUT P0, RZ, R12, 0x200, RZ, 0xc0, !PT ;  /* 0x000002000cff7812 */ /* 0x004fda000780c0ff */
        /* <DEDUP_REMOVED lines=8> */
[----:B------:R-:W-:Y:S02]  /*164720*/  LOP3.LUT R11, R11, 0x7fffffff, RZ, 0xc0, !PT ;  /* 0x7fffffff0b0b7812 */ /* 0x000fe400078ec0ff */
[----:B---3--:R-:W-:-:S09]  /*164730*/  PRMT R26, R8, 0x7770, RZ ;  /* 0x00007770081a7816 */ /* 0x008fd200000000ff */
[----:B------:R-:W-:Y:S01]  /*164740*/  @P0 LOP3.LUT R11, R11, 0x80000000, RZ, 0xfc, !PT ;  /* 0x800000000b0b0812 */ /* 0x000fe200078efcff */
[----:B------:R0:W-:Y:S04]  /*164750*/  @P4 STG.E.U8 desc[UR6][R16.64], R26 ;  /* 0x0000001a10004986 */ /* 0x0001e8000c101106 */
[----:B------:R1:W-:Y:S04]  /*164760*/  STL.64 [R1+0x5ff8], R10 ;  /* 0x005ff80a01007387 */ /* 0x0003e80000100a00 */
[----:B0-----:R-:W2:Y:S04]  /*164770*/  LDL.LU.64 R16, [R1+0xf78] ;  /* 0x000f780001107983 */ /* 0x001ea80000300a00 */
[----:B-1----:R-:W3:Y:S04]  /*164780*/  LDL.LU.64 R10, [R1+0xf60] ;  /* 0x000f6000010a7983 */ /* 0x002ee80000300a00 */
[----:B---3--:R0:W-:Y:S04]  /*164790*/  STL.64 [R1+0x6000], R10 ;  /* 0x0060000a01007387 */ /* 0x0081e80000100a00 */
[----:B0-----:R-:W3:Y:S01]  /*1647a0*/  LDL.LU.64 R10, [R1+0xf68] ;  /* 0x000f6800010a7983 */ /* 0x001ee20000300a00 */
        /* <DEDUP_REMOVED lines=12> */
[----:B------:R-:W-:Y:S01]  /*164870*/  LOP3.LUT P0, RZ, R12, 0x2, RZ, 0xc0, !PT ;  /* 0x000000020cff7812 */ /* 0x000fe2000780c0ff */
[----:B---3--:R0:W-:Y:S04]  /*164880*/  STL.64 [R1+0x6008], R10 ;  /* 0x0060080a01007387 */ /* 0x0081e80000100a00 */
[----:B0-----:R-:W3:Y:S01]  /*164890*/  LDL.LU.64 R10, [R1+0xf70] ;  /* 0x000f7000010a7983 */ /* 0x001ee20000300a00 */
[----:B------:R-:W-:Y:S02]  /*1648a0*/  LOP3.LUT R0, R0, 0xffffffef, RZ, 0xc0, !PT ;  /* 0xffffffef00007812 */ /* 0x000fe400078ec0ff */
[----:B------:R-:W-:Y:S01]  /*1648b0*/  PRMT R26, R8, 0x7771, RZ ;  /* 0x00007771081a7816 */ /* 0x000fe200000000ff */
[----:B------:R-:W3:Y:S04]  /*1648c0*/  LDL.LU.64 R28, [R1+0xf58] ;  /* 0x000f5800011c7983 */ /* 0x000ee80000300a00 */
[----:B------:R-:W-:-:S02]  /*1648d0*/  @P0 LOP3.LUT R0, R0, 0x10, RZ, 0xfc, !PT ;  /* 0x0000001000000812 */ /* 0x000fc400078efcff */
[----:B------:R-:W-:Y:S01]  /*1648e0*/  LOP3.LUT P0, RZ, R12, 0x1, RZ, 0xc0, !PT ;  /* 0x000000010cff7812 */ /* 0x000fe2000780c0ff */
[----:B----4-:R0:W-:Y:S04]  /*1648f0*/  @P5 STG.E.U8 desc[UR6][R4.64], R26 ;  /* 0x0000001a04005986 */ /* 0x0101e8000c101106 */
[----:B------:R-:W4:Y:S01]  /*164900*/  LDL.LU.64 R22, [R1+0xf50] ;  /* 0x000f500001167983 */ /* 0x000f220000300a00 */
[----:B0-----:R-:W-:-:S05]  /*164910*/  PRMT R26, R8, 0x7772, RZ ;  /* 0x00007772081a7816 */ /* 0x001fca00000000ff */
[----:B------:R0:W-:Y:S02]  /*164920*/  @P6 STG.E.U8 desc[UR6][R6.64], R26 ;  /* 0x0000001a06006986 */ /* 0x0001e4000c101106 */
[----:B0-----:R-:W-:Y:S02]  /*164930*/  PRMT R26, R8, 0x7773, RZ ;  /* 0x00007773081a7816 */ /* 0x001fe400000000ff */
[----:B------:R-:W4:Y:S04]  /*164940*/  LDL.LU R8, [R1+0x70c] ;  /* 0x00070c0001087983 */ /* 0x000f280000300800 */
[----:B------:R0:W-:Y:S01]  /*164950*/  @P0 STG.E.U8 desc[UR6][R14.64], R26 ;  /* 0x0000001a0e000986 */ /* 0x0001e2000c101106 */
[----:B------:R-:W-:-:S03]  /*164960*/  LOP3.LUT P0, RZ, R0, 0x10, RZ, 0xc0, !PT ;  /* 0x0000001000ff7812 */ /* 0x000fc6000780c0ff */
[----:B------:R-:W4:Y:S04]  /*164970*/  LDL.LU.64 R24, [R1+0xf88] ;  /* 0x000f880001187983 */ /* 0x000f280000300a00 */
[----:B------:R-:W4:Y:S01]  /*164980*/  LDL.LU.64 R20, [R1+0xf80] ;  /* 0x000f800001147983 */ /* 0x000f220000300a00 */
[----:B0-----:R-:W-:-:S03]  /*164990*/  PRMT R26, R27, 0x7770, RZ ;  /* 0x000077701b1a7816 */ /* 0x001fc600000000ff */
[----:B------:R-:W4:Y:S04]  /*1649a0*/  LDL.LU.64 R2, [R1+0xfc0] ;  /* 0x000fc00001027983 */ /* 0x000f280000300a00 */
[----:B------:R0:W-:Y:S01]  /*1649b0*/  @P0 STG.E.U8 desc[UR6][R18.64], R26 ;  /* 0x0000001a12000986 */ /* 0x0001e2000c101106 */
[----:B------:R-:W-:-:S03]  /*1649c0*/  LOP3.LUT P0, RZ, R0, 0x8, RZ, 0xc0, !PT ;  /* 0x0000000800ff7812 */ /* 0x000fc6000780c0ff */
[----:B------:R-:W4:Y:S04]  /*1649d0*/  LDL.LU.64 R4, [R1+0xfb8] ;  /* 0x000fb80001047983 */ /* 0x000f280000300a00 */
[----:B------:R-:W4:Y:S01]  /*1649e0*/  LDL.LU.64 R6, [R1+0xfb0] ;  /* 0x000fb00001067983 */ /* 0x000f220000300a00 */
[----:B0-----:R-:W-:-:S03]  /*1649f0*/  PRMT R26, R27, 0x7771, RZ ;  /* 0x000077711b1a7816 */ /* 0x001fc600000000ff */
[----:B------:R-:W4:Y:S04]  /*164a00*/  LDL.LU.64 R14, [R1+0xfa8] ;  /* 0x000fa800010e7983 */ /* 0x000f280000300a00 */
[----:B--2---:R0:W-:Y:S01]  /*164a10*/  @P0 STG.E.U8 desc[UR6][R16.64], R26 ;  /* 0x0000001a10000986 */ /* 0x0041e2000c101106 */
[----:B------:R-:W-:-:S03]  /*164a20*/  LOP3.LUT P0, RZ, R0, 0x4, RZ, 0xc0, !PT ;  /* 0x0000000400ff7812 */ /* 0x000fc6000780c0ff */
[----:B------:R-:W2:Y:S01]  /*164a30*/  LDL.LU.64 R18, [R1+0xfa0] ;  /* 0x000fa00001127983 */ /* 0x000ea20000300a00 */
[----:B0-----:R-:W-:-:S03]  /*164a40*/  PRMT R26, R27, 0x7772, RZ ;  /* 0x000077721b1a7816 */ /* 0x001fc600000000ff */
[----:B------:R-:W2:Y:S06]  /*164a50*/  LDL.LU.64 R16, [R1+0xf98] ;  /* 0x000f980001107983 */ /* 0x000eac0000300a00 */
[----:B---3--:R0:W-:Y:S04]  /*164a60*/  @P0 STG.E.U8 desc[UR6][R10.64], R26 ;  /* 0x0000001a0a000986 */ /* 0x0081e8000c101106 */
[----:B0-----:R-:W3:Y:S01]  /*164a70*/  LDL.LU.64 R10, [R1+0x6008] ;  /* 0x00600800010a7983 */ /* 0x001ee20000300a00 */
[----:B------:R-:W-:-:S02]  /*164a80*/  LOP3.LUT P0, RZ, R0, 0x2, RZ, 0xc0, !PT ;  /* 0x0000000200ff7812 */ /* 0x000fc4000780c0ff */
[----:B------:R-:W-:-:S11]  /*164a90*/  PRMT R26, R27, 0x7773, RZ ;  /* 0x000077731b1a7816 */ /* 0x000fd600000000ff */
[----:B---3--:R0:W-:Y:S04]  /*164aa0*/  @P0 STG.E.U8 desc[UR6][R10.64], R26 ;  /* 0x0000001a0a000986 */ /* 0x0081e8000c101106 */
[----:B0-----:R-:W3:Y:S01]  /*164ab0*/  LDL.LU.64 R10, [R1+0x6000] ;  /* 0x00600000010a7983 */ /* 0x001ee20000300a00 */
[----:B------:R-:W-:Y:S02]  /*164ac0*/  LOP3.LUT P0, RZ, R0, 0x1, RZ, 0xc0, !PT ;  /* 0x0000000100ff7812 */ /* 0x000fe4000780c0ff */
[----:B------:R-:W-:-:S11]  /*164ad0*/  PRMT R26, R9, 0x7770, RZ ;  /* 0x00007770091a7816 */ /* 0x000fd600000000ff */
[----:B---3--:R0:W-:Y:S04]  /*164ae0*/  @P0 STG.E.U8 desc[UR6][R10.64], R26 ;  /* 0x0000001a0a000986 */ /* 0x0081e8000c101106 */
[----:B0-----:R-:W3:Y:S01]  /*164af0*/  LDL.LU.64 R10, [R1+0x5ff8] ;  /* 0x005ff800010a7983 */ /* 0x001ee20000300a00 */
[----:B------:R-:W-:Y:S02]  /*164b00*/  PRMT R26, R9, 0x7771, RZ ;  /* 0x00007771091a7816 */ /* 0x000fe400000000ff */
[----:B---3--:R-:W-:-:S13]  /*164b10*/  LOP3.LUT P0, RZ, R11, 0x80000000, RZ, 0xc0, !PT ;  /* 0x800000000bff7812 */ /* 0x008fda000780c0ff */
[----:B------:R0:W-:Y:S01]  /*164b20*/  @P0 STG.E.U8 desc[UR6][R28.64], R26 ;  /* 0x0000001a1c000986 */ /* 0x0001e2000c101106 */
[----:B------:R-:W-:Y:S02]  /*164b30*/  LOP3.LUT P0, RZ, R11, 0x40000000, RZ, 0xc0, !PT ;  /* 0x400000000bff7812 */ /* 0x000fe4000780c0ff */
[----:B0-----:R-:W-:-:S11]  /*164b40*/  PRMT R26, R9, 0x7772, RZ ;  /* 0x00007772091a7816 */ /* 0x001fd600000000ff */
[----:B----4-:R0:W-:Y:S02]  /*164b50*/  @P0 STG.E.U8 desc[UR6][R22.64], R26 ;  /* 0x0000001a16000986 */ /* 0x0101e4000c101106 */
[----:B0-----:R-:W-:Y:S02]  /*164b60*/  PRMT R26, R9, 0x7773, RZ ;  /* 0x00007773091a7816 */ /* 0x001fe400000000ff */
[----:B------:R-:W3:Y:S01]  /*164b70*/  LDL.LU R9, [R1+0x5ff4] ;  /* 0x005ff40001097983 */ /* 0x000ee20000300800 */
[----:B------:R-:W-:Y:S02]  /*164b80*/  LOP3.LUT P0, RZ, R11, 0x20000000, RZ, 0xc0, !PT ;  /* 0x200000000bff7812 */ /* 0x000fe4000780c0ff */
[----:B------:R-:W-:-:S11]  /*164b90*/  LOP3.LUT P1, RZ, R12, 0x400, RZ, 0xc0, !PT ;  /* 0x000004000cff7812 */ /* 0x000fd6000782c0ff */
[----:B------:R0:W-:Y:S01]  /*164ba0*/  @P0 STG.E.U8 desc[UR6][R24.64], R26 ;  /* 0x0000001a18000986 */ /* 0x0001e2000c101106 */
[----:B------:R-:W-:Y:S02]  /*164bb0*/  LOP3.LUT P0, RZ, R11, 0x10000000, RZ, 0xc0, !PT ;  /* 0x100000000bff7812 */ /* 0x000fe4000780c0ff */
[----:B------:R-:W-:Y:S02]  /*164bc0*/  LOP3.LUT P2, RZ, R12, 0x800, RZ, 0xc0, !PT ;  /* 0x000008000cff7812 */ /* 0x000fe4000784c0ff */
[----:B0-----:R-:W-:-:S09]  /*164bd0*/  PRMT R26, R8, 0x7770, RZ ;  /* 0x00007770081a7816 */ /* 0x001fd200000000ff */
[----:B------:R0:W-:Y:S01]  /*164be0*/  @P0 STG.E.U8 desc[UR6][R20.64], R26 ;  /* 0x0000001a14000986 */ /* 0x0001e2000c101106 */
[----:B------:R-:W-:Y:S02]  /*164bf0*/  LOP3.LUT P3, RZ, R12, 0x1000, RZ, 0xc0, !PT ;  /* 0x000010000cff7812 */ /* 0x000fe4000786c0ff */
[----:B0-----:R-:W-:-:S05]  /*164c00*/  PRMT R26, R8, 0x7771, RZ ;  /* 0x00007771081a7816 */ /* 0x001fca00000000ff */
[----:B------:R0:W-:Y:S01]  /*164c10*/  @P1 STG.E.U8 desc[UR6][R2.64], R26 ;  /* 0x0000001a02001986 */ /* 0x0001e2000c101106 */
[----:B------:R-:W-:Y:S02]  /*164c20*/  LOP3.LUT P4, RZ, R12, 0x2000, RZ, 0xc0, !PT ;  /* 0x000020000cff7812 */ /* 0x000fe4000788c0ff */
[----:B0-----:R-:W-:Y:S01]  /*164c30*/  PRMT R26, R8, 0x7772, RZ ;  /* 0x00007772081a7816 */ /* 0x001fe200000000ff */
[----:B------:R-:W4:Y:S04]  /*164c40*/  LDL.LU.64 R2, [R1+0xf90] ;  /* 0x000f900001027983 */ /* 0x000f280000300a00 */
[----:B------:R0:W-:Y:S01]  /*164c50*/  @P2 STG.E.U8 desc[UR6][R4.64], R26 ;  /* 0x0000001a04002986 */ /* 0x0001e2000c101106 */
[----:B------:R-:W-:Y:S02]  /*164c60*/  LOP3.LUT P5, RZ, R12, 0x4000, RZ, 0xc0, !PT ;  /* 0x000040000cff7812 */ /* 0x000fe400078ac0ff */
[----:B0-----:R-:W-:-:S05]  /*164c70*/  PRMT R26, R8, 0x7773, RZ ;  /* 0x00007773081a7816 */ /* 0x001fca00000000ff */
[----:B------:R3:W-:Y:S01]  /*164c80*/  @P3 STG.E.U8 desc[UR6][R6.64], R26 ;  /* 0x0000001a06003986 */ /* 0x0007e2000c101106 */
[C---:B------:R-:W-:Y:S02]  /*164c90*/  LOP3.LUT P6, RZ, R12.reuse, 0x8000, RZ, 0xc0, !PT ;  /* 0x000080000cff7812 */ /* 0x040fe400078cc0ff */
[----:B------:R-:W-:Y:S02]  /*164ca0*/  LOP3.LUT P0, RZ, R12, 0x10000000, RZ, 0xc0, !PT ;  /* 0x100000000cff7812 */ /* 0x000fe4000780c0ff */
[----:B------:R-:W-:Y:S02]  /*164cb0*/  LOP3.LUT R11, R11, 0xfff7ffff, RZ, 0xc0, !PT ;  /* 0xfff7ffff0b0b7812 */ /* 0x000fe400078ec0ff */
[----:B---3--:R-:W-:-:S05]  /*164cc0*/  PRMT R26, R9, 0x7770, RZ ;  /* 0x00007770091a7816 */ /* 0x008fca00000000ff */
[----:B------:R0:W-:Y:S02]  /*164cd0*/  @P4 STG.E.U8 desc[UR6][R14.64], R26 ;  /* 0x0000001a0e004986 */ /* 0x0001e4000c101106 */
[----:B0-----:R-:W-:-:S05]  /*164ce0*/  PRMT R26, R9, 0x7771, RZ ;  /* 0x00007771091a7816 */ /* 0x001fca00000000ff */
[----:B--2---:R0:W-:Y:S02]  /*164cf0*/  @P5 STG.E.U8 desc[UR6][R18.64], R26 ;  /* 0x0000001a12005986 */ /* 0x0041e4000c101106 */
[----:B0-----:R-:W-:Y:S02]  /*164d00*/  PRMT R26, R9, 0x7772, RZ ;  /* 0x00007772091a7816 */ /* 0x001fe400000000ff */
[----:B------:R-:W2:Y:S04]  /*164d10*/  LDL.LU.64 R18, [R1+0xfc8] ;  /* 0x000fc80001127983 */ /* 0x000ea80000300a00 */
[----:B------:R-:W3:Y:S04]  /*164d20*/  LDL.LU.64 R4, [R1+0xff8] ;  /* 0x000ff80001047983 */ /* 0x000ee80000300a00 */
[----:B------:R0:W-:Y:S04]  /*164d30*/  @P6 STG.E.U8 desc[UR6][R16.64], R26 ;  /* 0x0000001a10006986 */ /* 0x0001e8000c101106 */
[----:B------:R-:W2:Y:S04]  /*164d40*/  LDL.LU.64 R6, [R1+0xff0] ;  /* 0x000ff00001067983 */ /* 0x000ea80000300a00 */
[----:B0-----:R-:W2:Y:S01]  /*164d50*/  LDL.LU R17, [R1+0x6ec] ;  /* 0x0006ec0001117983 */ /* 0x001ea20000300800 */
[----:B------:R-:W-:-:S02]  /*164d60*/  @P0 LOP3.LUT R11, R11, 0x80000, RZ, 0xfc, !PT ;  /* 0x000800000b0b0812 */ /* 0x000fc400078efcff */
[----:B------:R-:W-:Y:S01]  /*164d70*/  LOP3.LUT P0, RZ, R12, 0x8000000, RZ, 0xc0, !PT ;  /* 0x080000000cff7812 */ /* 0x000fe2000780c0ff */
[----:B------:R-:W3:Y:S01]  /*164d80*/  LDL.LU.64 R14, [R1+0xfe8] ;  /* 0x000fe800010e7983 */ /* 0x000ee20000300a00 */
        /* <DEDUP_REMOVED lines=14> */
[C---:B------:R-:W-:Y:S02]  /*164e70*/  LOP3.LUT P0, RZ, R12.reuse, 0x400000, RZ, 0xc0, !PT ;  /* 0x004000000cff7812 */ /* 0x040fe4000780c0ff */
[----:B------:R-:W-:Y:S02]  /*164e80*/  LOP3.LUT R11, R11, 0xfdffffff, RZ, 0xc0, !PT ;  /* 0xfdffffff0b0b7812 */ /* 0x000fe400078ec0ff */
[----:B------:R-:W-:-:S09]  /*164e90*/  LOP3.LUT P4, RZ, R12, 0x10000, RZ, 0xc0, !PT ;  /* 0x000100000cff7812 */ /* 0x000fd2000788c0ff */
[----:B------:R-:W-:Y:S02]  /*164ea0*/  @P0 LOP3.LUT R11, R11, 0x2000000, RZ, 0xfc, !PT ;  /* 0x020000000b0b0812 */ /* 0x000fe400078efcff */
[C---:B------:R-:W-:Y:S02]  /*164eb0*/  LOP3.LUT P0, RZ, R12.reuse, 0x200000, RZ, 0xc0, !PT ;  /* 0x002000000cff7812 */ /* 0x040fe4000780c0ff */
[----:B------:R-:W-:Y:S02]  /*164ec0*/  LOP3.LUT R11, R11, 0xfbffffff, RZ, 0xc0, !PT ;  /* 0xfbffffff0b0b7812 */ /* 0x000fe400078ec0ff */
[C---:B------:R-:W-:Y:S02]  /*164ed0*/  LOP3.LUT P5, RZ, R12.reuse, 0x20000, RZ, 0xc0, !PT ;  /* 0x000200000cff7812 */ /* 0x040fe400078ac0ff */
[----:B------:R-:W-:Y:S02]  /*164ee0*/  PRMT R26, R9, 0x7773, RZ ;  /* 0x00007773091a7816 */ /* 0x000fe400000000ff */
[----:B------:R-:W3:Y:S05]  /*164ef0*/  LDL.LU R9, [R1+0x5ff0] ;  /* 0x005ff00001097983 */ /* 0x000eea0000300800 */
[----:B------:R-:W-:Y:S01]  /*164f00*/  @P0 LOP3.LUT R11, R11, 0x4000000, RZ, 0xfc, !PT ;  /* 0x040000000b0b0812 */ /* 0x000fe200078efcff */
[----:B----4-:R2:W-:Y:S01]  /*164f10*/  @P4 STG.E.U8 desc[UR6][R2.64], R26 ;  /* 0x0000001a02004986 */ /* 0x0105e2000c101106 */
[----:B------:R-:W-:-:S02]  /*164f20*/  LOP3.LUT P0, RZ, R12, 0x100000, RZ, 0xc0, !PT ;  /* 0x001000000cff7812 */ /* 0x000fc4000780c0ff */
[----:B------:R-:W-:Y:S01]  /*164f30*/  LOP3.LUT R11, R11, 0xf7ffffff, RZ, 0xc0, !PT ;  /* 0xf7ffffff0b0b7812 */ /* 0x000fe200078ec0ff */
[----:B------:R-:W4:Y:S01]  /*164f40*/  LDL.LU R0, [R1+0x6dc] ;  /* 0x0006dc0001007983 */ /* 0x000f220000300800 */
[C---:B------:R-:W-:Y:S02]  /*164f50*/  LOP3.LUT P6, RZ, R12.reuse, 0x40000, RZ, 0xc0, !PT ;  /* 0x000400000cff7812 */ /* 0x040fe400078cc0ff */
[C---:B------:R-:W-:Y:S02]  /*164f60*/  LOP3.LUT P1, RZ, R12.reuse, 0x20000000, RZ, 0xc0, !PT ;  /* 0x200000000cff7812 */ /* 0x040fe4000782c0ff */
[C---:B------:R-:W-:Y:S02]  /*164f70*/  LOP3.LUT P2, RZ, R12.reuse, 0x40000000, RZ, 0xc0, !PT ;  /* 0x400000000cff7812 */ /* 0x040fe4000784c0ff */
[----:B------:R-:W-:-:S03]  /*164f80*/  LOP3.LUT P3, RZ, R12, 0x80000000, RZ, 0xc0, !PT ;  /* 0x800000000cff7812 */ /* 0x000fc6000786c0ff */
[----:B------:R-:W-:Y:S02]  /*164f90*/  @P0 LOP3.LUT R11, R11, 0x8000000, RZ, 0xfc, !PT ;  /* 0x080000000b0b0812 */ /* 0x000fe400078efcff */
[----:B------:R-:W-:Y:S02]  /*164fa0*/  LOP3.LUT P0, RZ, R12, 0x80000, RZ, 0xc0, !PT ;  /* 0x000800000cff7812 */ /* 0x000fe4000780c0ff */
[----:B--2---:R-:W-:-:S05]  /*164fb0*/  PRMT R26, R17, 0x7770, RZ ;  /* 0x00007770111a7816 */ /* 0x004fca00000000ff */
[----:B------:R0:W-:Y:S04]  /*164fc0*/  @P5 STG.E.U8 desc[UR6][R18.64], R26 ;  /* 0x0000001a12005986 */ /* 0x0001e8000c101106 */
[----:B0-----:R-:W2:Y:S04]  /*164fd0*/  LDL.LU.64 R18, [R1+0xfe0] ;  /* 0x000fe00001127983 */ /* 0x001ea80000300a00 */
[----:B------:R-:W2:Y:S04]  /*164fe0*/  LDL.LU R8, [R1+0x6c0] ;  /* 0x0006c00001087983 */ /* 0x000ea80000300800 */
[----:B------:R0:W-:Y:S04]  /*164ff0*/  STL.64 [R1+0x5fb8], R12 ;  /* 0x005fb80c01007387 */ /* 0x0001e80000100a00 */
[----:B0-----:R-:W2:Y:S04]  /*165000*/  LDL.LU.64 R12, [R1+0x1000] ;  /* 0x00100000010c7983 */ /* 0x001ea80000300a00 */
[----:B--2---:R0:W-:Y:S04]  /*165010*/  STL.64 [R1+0x5fd8], R12 ;  /* 0x005fd80c01007387 */ /* 0x0041e80000100a00 */
[----:B0-----:R-:W2:Y:S04]  /*165020*/  LDL.LU.64 R12, [R1+0x1008] ;  /* 0x00100800010c7983 */ /* 0x001ea80000300a00 */
[----:B--2---:R0:W-:Y:S04]  /*165030*/  STL.64 [R1+0x5fe0], R12 ;  /* 0x005fe00c01007387 */ /* 0x0041e80000100a00 */
[----:B0-----:R-:W2:Y:S01]  /*165040*/  LDL.LU.64 R12, [R1+0xfd0] ;  /* 0x000fd000010c7983 */ /* 0x001ea20000300a00 */
[----:B------:R-:W-:-:S05]  /*165050*/  PRMT R26, R17, 0x7771, RZ ;  /* 0x00007771111a7816 */ /* 0x000fca00000000ff */
[----:B---3--:R0:W-:Y:S02]  /*165060*/  @P6 STG.E.U8 desc[UR6][R4.64], R26 ;  /* 0x0000001a04006986 */ /* 0x0081e4000c101106 */
[----:B0-----:R-:W-:-:S05]  /*165070*/  PRMT R26, R17, 0x7772, RZ ;  /* 0x00007772111a7816 */ /* 0x001fca00000000ff */
[----:B------:R-:W-:Y:S01]  /*165080*/  @P0 STG.E.U8 desc[UR6][R6.64], R26 ;  /* 0x0000001a06000986 */ /* 0x000fe2000c101106 */
[----:B------:R-:W-:-:S03]  /*165090*/  LOP3.LUT P0, RZ, R11, 0x8000000, RZ, 0xc0, !PT ;  /* 0x080000000bff7812 */ /* 0x000fc6000780c0ff */
[----:B--2---:R0:W-:Y:S04]  /*1650a0*/  STL.64 [R1+0x5fe8], R12 ;  /* 0x005fe80c01007387 */ /* 0x0041e80000100a00 */
[----:B0-----:R-:W2:Y:S01]  /*1650b0*/  LDL.LU.64 R12, [R1+0xfd8] ;  /* 0x000fd800010c7983 */ /* 0x001ea20000300a00 */
[----:B------:R-:W-:-:S03]  /*1650c0*/  PRMT R26, R17, 0x7773, RZ ;  /* 0x00007773111a7816 */ /* 0x000fc600000000ff */
[----:B------:R-:W3:Y:S04]  /*1650d0*/  LDL.LU.64 R28, [R1+0x1050] ;  /* 0x00105000011c7983 */ /* 0x000ee80000300a00 */
[----:B------:R4:W-:Y:S01]  /*1650e0*/  @P0 STG.E.U8 desc[UR6][R14.64], R26 ;  /* 0x0000001a0e000986 */ /* 0x0009e2000c101106 */
[----:B------:R-:W-:-:S03]  /*1650f0*/  LOP3.LUT P0, RZ, R11, 0x4000000, RZ, 0xc0, !PT ;  /* 0x040000000bff7812 */ /* 0x000fc6000780c0ff */
[----:B------:R-:W3:Y:S04]  /*165100*/  LDL.LU.64 R22, [R1+0x1048] ;  /* 0x0010480001167983 */ /* 0x000ee80000300a00 */
[----:B------:R-:W3:Y:S01]  /*165110*/  LDL.LU R16, [R1+0x6b0] ;  /* 0x0006b00001107983 */ /* 0x000ee20000300800 */
[----:B----4-:R-:W-:-:S03]  /*165120*/  PRMT R26, R0, 0x7770, RZ ;  /* 0x00007770001a7816 */ /* 0x010fc600000000ff */
[----:B------:R-:W4:Y:S04]  /*165130*/  LDL.LU.64 R24, [R1+0x1040] ;  /* 0x0010400001187983 */ /* 0x000f280000300a00 */
[----:B------:R0:W-:Y:S01]  /*165140*/  @P0 STG.E.U8 desc[UR6][R18.64], R26 ;  /* 0x0000001a12000986 */ /* 0x0001e2000c101106 */
[----:B------:R-:W-:-:S03]  /*165150*/  LOP3.LUT P0, RZ, R11, 0x2000000, RZ, 0xc0, !PT ;  /* 0x020000000bff7812 */ /* 0x000fc6000780c0ff */
[----:B------:R-:W3:Y:S04]  /*165160*/  LDL.LU.64 R20, [R1+0x1028] ;  /* 0x0010280001147983 */ /* 0x000ee80000300a00 */
[----:B------:R-:W3:Y:S01]  /*165170*/  LDL.LU.64 R2, [R1+0x1020] ;  /* 0x0010200001027983 */ /* 0x000ee20000300a00 */
[----:B0-----:R-:W-:-:S03]  /*165180*/  PRMT R26, R0, 0x7771, RZ ;  /* 0x00007771001a7816 */ /* 0x001fc600000000ff */
[----:B------:R-:W3:Y:S04]  /*165190*/  LDL.LU.64 R4, [R1+0x1018] ;  /* 0x0010180001047983 */ /* 0x000ee80000300a00 */
[----:B------:R-:W3:Y:S04]  /*1651a0*/  LDL.LU R17, [R1+0x6a0] ;  /* 0x0006a00001117983 */ /* 0x000ee80000300800 */
[----:B------:R-:W3:Y:S04]  /*1651b0*/  LDL.LU.64 R6, [R1+0x1010] ;  /* 0x0010100001067983 */ /* 0x000ee80000300a00 */
[----:B------:R-:W3:Y:S04]  /*1651c0*/  LDL.LU.64 R14, [R1+0x1058] ;  /* 0x00105800010e7983 */ /* 0x000ee80000300a00 */
[----:B------:R-:W3:Y:S04]  /*1651d0*/  LDL.LU.64 R18, [R1+0x1088] ;  /* 0x0010880001127983 */ /* 0x000ee80000300a00 */
[----:B--2---:R0:W-:Y:S04]  /*1651e0*/  @P0 STG.E.U8 desc[UR6][R12.64], R26 ;  /* 0x0000001a0c000986 */ /* 0x0041e8000c101106 */
[----:B0-----:R-:W2:Y:S01]  /*1651f0*/  LDL.LU.64 R12, [R1+0x5fe8] ;  /* 0x005fe800010c7983 */ /* 0x001ea20000300a00 */
[----:B------:R-:W-:-:S02]  /*165200*/  LOP3.LUT P0, RZ, R11, 0x1000000, RZ, 0xc0, !PT ;  /* 0x010000000bff7812 */ /* 0x000fc4000780c0ff */
[----:B------:R-:W-:-:S11]  /*165210*/  PRMT R26, R0, 0x7772, RZ ;  /* 0x00007772001a7816 */ /* 0x000fd600000000ff */
[----:B--2---:R0:W-:Y:S04]  /*165220*/  @P0 STG.E.U8 desc[UR6][R12.64], R26 ;  /* 0x0000001a0c000986 */ /* 0x0041e8000c101106 */
        /* <DEDUP_REMOVED lines=8> */
[----:B------:R-:W-:-:S02]  /*1652b0*/  LOP3.LUT P5, RZ, R9, 0x2, RZ, 0xc0, !PT ;  /* 0x0000000209ff7812 */ /* 0x000fc400078ac0ff */
[----:B------:R-:W-:-:S05]  /*1652c0*/  LOP3.LUT P6, RZ, R9, 0x4, RZ, 0xc0, !PT ;  /* 0x0000000409ff7812 */ /* 0x000fca00078cc0ff */
[----:B--2---:R0:W-:Y:S01]  /*1652d0*/  @P0 STG.E.U8 desc[UR6][R12.64], R26 ;  /* 0x0000001a0c000986 */ /* 0x0041e2000c101106 */
[----:B------:R-:W-:Y:S02]  /*1652e0*/  LOP3.LUT P0, RZ, R11, 0x200000, RZ, 0xc0, !PT ;  /* 0x002000000bff7812 */ /* 0x000fe4000780c0ff */
[----:B0-----:R-:W-:-:S11]  /*1652f0*/  PRMT R26, R8, 0x7771, RZ ;  /* 0x00007771081a7816 */ /* 0x001fd600000000ff */
[----:B---3--:R0:W-:Y:S01]  /*165300*/  @P0 STG.E.U8 desc[UR6][R28.64], R26 ;  /* 0x0000001a1c000986 */ /* 0x0081e2000c101106 */
[----:B------:R-:W-:Y:S02]  /*165310*/  LOP3.LUT P0, RZ, R11, 0x100000, RZ, 0xc0, !PT ;  /* 0x001000000bff7812 */ /* 0x000fe4000780c0ff */
[----:B0-----:R-:W-:-:S11]  /*165320*/  PRMT R26, R8, 0x7772, RZ ;  /* 0x00007772081a7816 */ /* 0x001fd600000000ff */
[----:B------:R0:W-:Y:S01]  /*165330*/  @P0 STG.E.U8 desc[UR6][R22.64], R26 ;  /* 0x0000001a16000986 */ /* 0x0001e2000c101106 */
[----:B------:R-:W-:Y:S02]  /*165340*/  LOP3.LUT P0, RZ, R11, 0x80000, RZ, 0xc0, !PT ;  /* 0x000800000bff7812 */ /* 0x000fe4000780c0ff */
[----:B0-----:R-:W-:-:S11]  /*165350*/  PRMT R26, R8, 0x7773, RZ ;  /* 0x00007773081a7816 */ /* 0x001fd600000000ff */
[----:B----4-:R0:W-:Y:S02]  /*165360*/  @P0 STG.E.U8 desc[UR6][R24.64], R26 ;  /* 0x0000001a18000986 */ /* 0x0101e4000c101106 */
[----:B0-----:R-:W-:-:S05]  /*165370*/  PRMT R26, R16, 0x7770, RZ ;  /* 0x00007770101a7816 */ /* 0x001fca00000000ff */
[----:B------:R0:W-:Y:S02]  /*165380*/  @P1 STG.E.U8 desc[UR6][R20.64], R26 ;  /* 0x0000001a14001986 */ /* 0x0001e4000c101106 */
        /* <DEDUP_REMOVED lines=9> */
[----:B------:R0:W-:Y:S04]  /*165420*/  @P6 STG.E.U8 desc[UR6][R18.64], R26 ;  /* 0x0000001a12006986 */ /* 0x0001e8000c101106 */
[----:B0-----:R-:W2:Y:S01]  /*165430*/  LDL.LU.64 R18, [R1+0x1080] ;  /* 0x0010800001127983 */ /* 0x001ea20000300a00 */
[----:B------:R-:W-:Y:S02]  /*165440*/  LOP3.LUT P4, RZ, R9, 0x8, RZ, 0xc0, !PT ;  /* 0x0000000809ff7812 */ /* 0x000fe4000788c0ff */
[----:B------:R-:W-:Y:S01]  /*165450*/  PRMT R26, R17, 0x7772, RZ ;  /* 0x00007772111a7816 */ /* 0x000fe200000000ff */
[----:B------:R-:W3:Y:S04]  /*165460*/  LDL.LU.64 R2, [R1+0x1078] ;  /* 0x0010780001027983 */ /* 0x000ee80000300a00 */
[----:B------:R-:W4:Y:S04]  /*165470*/  LDL.LU.64 R4, [R1+0x1070] ;  /* 0x0010700001047983 */ /* 0x000f280000300a00 */
[----:B------:R-:W3:Y:S04]  /*165480*/  LDL.LU.64 R6, [R1+0x1068] ;  /* 0x0010680001067983 */ /* 0x000ee80000300a00 */
[----:B------:R-:W3:Y:S04]  /*165490*/  LDL.LU.64 R14, [R1+0x1060] ;  /* 0x00106000010e7983 */ /* 0x000ee80000300a00 */
[----:B------:R-:W3:Y:S04]  /*1654a0*/  LDL.LU R16, [R1+0x690] ;  /* 0x0006900001107983 */ /* 0x000ee80000300800 */
[----:B--2---:R0:W-:Y:S04]  /*1654b0*/  @P4 STG.E.U8 desc[UR6][R18.64], R26 ;  /* 0x0000001a12004986 */ /* 0x0041e8000c101106 */
[----:B0-----:R-:W2:Y:S04]  /*1654c0*/  LDL.LU.64 R18, [R1+0x1090] ;  /* 0x0010900001127983 */ /* 0x001ea80000300a00 */
[----:B------:R-:W2:Y:S04]  /*1654d0*/  LDL.LU R8, [R1+0x6c4] ;  /* 0x0006c40001087983 */ /* 0x000ea80000300800 */
[----:B------:R-:W2:Y:S04]  /*1654e0*/  LDL.LU.64 R12, [R1+0x10b8] ;  /* 0x0010b800010c7983 */ /* 0x000ea80000300a00 */
[----:B--2---:R0:W-:Y:S04]  /*1654f0*/  STL.64 [R1+0x5fc0], R12 ;  /* 0x005fc00c01007387 */ /* 0x0041e80000100a00 */
[----:B0-----:R-:W2:Y:S04]  /*165500*/  LDL.LU.64 R12, [R1+0x10c0] ;  /* 0x0010c000010c7983 */ /* 0x001ea80000300a00 */
[----:B--2---:R0:W-:Y:S04]  /*165510*/  STL.64 [R1+0x5fc8], R12 ;  /* 0x005fc80c01007387 */ /* 0x0041e80000100a00 */
[----:B0-----:R-:W2:Y:S01]  /*165520*/  LDL.LU.64 R12, [R1+0x10c8] ;  /* 0x0010c800010c7983 */ /* 0x001ea20000300a00 */
        /* <DEDUP_REMOVED lines=19> */
[----:B--2---:R0:W-:Y:S04]  /*165660*/  STL.64 [R1+0x5fd0], R12 ;  /* 0x005fd00c01007387 */ /* 0x0041e80000100a00 */
[----:B0-----:R-:W2:Y:S01]  /*165670*/  LDL.LU.64 R12, [R1+0x1098] ;  /* 0x00109800010c7983 */ /* 0x001ea20000300a00 */
[----:B------:R-:W-:Y:S02]  /*165680*/  LOP3.LUT R11, R11, 0xfffeffff, RZ, 0xc0, !PT ;  /* 0xfffeffff0b0b7812 */ /* 0x000fe400078ec0ff */
[----:B------:R-:W-:Y:S01]  /*165690*/  LOP3.LUT P5, RZ, R9, 0x10, RZ, 0xc0, !PT ;  /* 0x0000001009ff7812 */ /* 0x000fe200078ac0ff */
[----:B------:R-:W2:Y:S04]  /*1656a0*/  LDL.LU.64 R28, [R1+0x10b0] ;  /* 0x0010b000011c7983 */ /* 0x000ea80000300a00 */
[----:B------:R-:W-:-:S02]  /*1656b0*/  @P0 LOP3.LUT R11, R11, 0x10000, RZ, 0xfc, !PT ;  /* 0x000100000b0b0812 */ /* 0x000fc400078efcff */
[----:B------:R-:W-:Y:S02]  /*1656c0*/  LOP3.LUT P0, RZ, R9, 0x100, RZ, 0xc0, !PT ;  /* 0x0000010009ff7812 */ /* 0x000fe4000780c0ff */
[----:B------:R-:W-:Y:S02]  /*1656d0*/  LOP3.LUT R11, R11, 0xfffdffff, RZ, 0xc0, !PT ;  /* 0xfffdffff0b0b7812 */ /* 0x000fe400078ec0ff */
[----:B------:R-:W-:-:S09]  /*1656e0*/  LOP3.LUT P6, RZ, R9, 0x20, RZ, 0xc0, !PT ;  /* 0x0000002009ff7812 */ /* 0x000fd200078cc0ff */
[----:B------:R-:W-:Y:S02]  /*1656f0*/  @P0 LOP3.LUT R11, R11, 0x20000, RZ, 0xfc, !PT ;  /* 0x000200000b0b0812 */ /* 0x000fe400078efcff */
[----:B------:R-:W-:Y:S02]  /*165700*/  LOP3.LUT P0, RZ, R9, 0x80, RZ, 0xc0, !PT ;  /* 0x0000008009ff7812 */ /* 0x000fe4000780c0ff */
[----:B------:R-:W-:Y:S02]  /*165710*/  LOP3.LUT R11, R11, 0xfffbffff, RZ, 0xc0, !PT ;  /* 0xfffbffff0b0b7812 */ /* 0x000fe400078ec0ff */
[----:B------:R-:W-:Y:S02]  /*165720*/  PRMT R26, R17, 0x7773, RZ ;  /* 0x00007773111a7816 */ /* 0x000fe400000000ff */
[----:B------:R-:W2:Y:S04]  /*165730*/  LDL.LU R17, [R1+0x6b4] ;  /* 0x0006b40001117983 */ /* 0x000ea80000300800 */
[----:B---3--:R0:W-:Y:S03]  /*165740*/  @P5 STG.E.U8 desc[UR6][R2.64], R26 ;  /* 0x0000001a02005986 */ /* 0x0081e6000c101106 */
[----:B------:R-:W-:Y:S01]  /*165750*/  @P0 LOP3.LUT R11, R11, 0x40000, RZ, 0xfc, !PT ;  /* 0x000400000b0b0812 */ /* 0x000fe200078efcff */
[----:B------:R-:W3:Y:S01]  /*165760*/  LDL.LU.64 R22, [R1+0x10a8] ;  /* 0x0010a80001167983 */ /* 0x000ee20000300a00 */
[----:B------:R-:W-:-:S03]  /*165770*/  LOP3.LUT P0, RZ, R9, 0x40, RZ, 0xc0, !PT ;  /* 0x0000004009ff7812 */ /* 0x000fc6000780c0ff */
[----:B------:R-:W3:Y:S01]  /*165780*/  LDL.LU.64 R24, [R1+0x10a0] ;  /* 0x0010a00001187983 */ /* 0x000ee20000300a00 */
[----:B0-----:R-:W-:-:S03]  /*165790*/  PRMT R26, R16, 0x7770, RZ ;  /* 0x00007770101a7816 */ /* 0x001fc600000000ff */
[----:B------:R-:W3:Y:S04]  /*1657a0*/  LDL.LU.64 R20, [R1+0x10d8] ;  /* 0x0010d80001147983 */ /* 0x000ee80000300a00 */
[----:B----4-:R0:W-:Y:S04]  /*1657b0*/  @P6 STG.E.U8 desc[UR6][R4.64], R26 ;  /* 0x0000001a04006986 */ /* 0x0101e8000c101106 */
[----:B------:R-:W4:Y:S01]  /*1657c0*/  LDL.LU.64 R2, [R1+0x10d0] ;  /* 0x0010d00001027983 */ /* 0x000f220000300a00 */
[----:B0-----:R-:W-:-:S03]  /*1657d0*/  PRMT R26, R16, 0x7771, RZ ;  /* 0x00007771101a7816 */ /* 0x001fc600000000ff */
[----:B------:R-:W3:Y:S04]  /*1657e0*/  LDL.LU.64 R4, [R1+0x1110] ;  /* 0x0011100001047983 */ /* 0x000ee80000300a00 */
[----:B------:R0:W-:Y:S01]  /*1657f0*/  @P0 STG.E.U8 desc[UR6][R6.64], R26 ;  /* 0x0000001a06000986 */ /* 0x0001e2000c101106 */
[C---:B------:R-:W-:Y:S02]  /*165800*/  LOP3.LUT P0, RZ, R11.reuse, 0x40000, RZ, 0xc0, !PT ;  /* 0x000400000bff7812 */ /* 0x040fe4000780c0ff */
[----:B0-----:R-:W-:Y:S01]  /*165810*/  PRMT R26, R16, 0x7772, RZ ;  /* 0x00007772101a7816 */ /* 0x001fe200000000ff */
[----:B------:R-:W3:Y:S10]  /*165820*/  LDL.LU.64 R6, [R1+0x1108] ;  /* 0x0011080001067983 */ /* 0x000ef40000300a00 */
[----:B------:R0:W-:Y:S01]  /*165830*/  @P0 STG.E.U8 desc[UR6][R14.64], R26 ;  /* 0x0000001a0e000986 */ /* 0x0001e2000c101106 */
[----:B------:R-:W-:-:S02]  /*165840*/  LOP3.LUT P0, RZ, R11, 0x20000, RZ, 0xc0, !PT ;  /* 0x000200000bff7812 */ /* 0x000fc4000780c0ff */
[----:B0-----:R-:W-:Y:S01]  /*165850*/  PRMT R26, R16, 0x7773, RZ ;  /* 0x00007773101a7816 */ /* 0x001fe200000000ff */
[----:B------:R-:W3:Y:S10]  /*165860*/  LDL.LU.64 R14, [R1+0x1100] ;  /* 0x00110000010e7983 */ /* 0x000ef40000300a00 */
[----:B------:R0:W-:Y:S01]  /*165870*/  @P0 STG.E.U8 desc[UR6][R18.64], R26 ;  /* 0x0000001a12000986 */ /* 0x0001e2000c101106 */
[----:B------:R-:W-:-:S02]  /*165880*/  LOP3.LUT P0, RZ, R11, 0x10000, RZ, 0xc0, !PT ;  /* 0x000100000bff7812 */ /* 0x000fc4000780c0ff */
[----:B0-----:R-:W-:Y:S01]  /*165890*/  PRMT R26, R8, 0x7770, RZ ;  /* 0x00007770081a7816 */ /* 0x001fe200000000ff */
[----:B------:R-:W3:Y:S04]  /*1658a0*/  LDL.LU.64 R18, [R1+0x10f8] ;  /* 0x0010f80001127983 */ /* 0x000ee80000300a00 */
[----:B------:R-:W3:Y:S06]  /*1658b0*/  LDL.LU R16, [R1+0x694] ;  /* 0x0006940001107983 */ /* 0x000eec0000300800 */
        /* <DEDUP_REMOVED lines=14> */
[----:B--2---:R0:W-:Y:S04]  /*1659a0*/  @P0 STG.E.U8 desc[UR6][R12.64], R26 ;  /* 0x0000001a0c000986 */ /* 0x0041e8000c101106 */
[----:B0-----:R-:W2:Y:S01]  /*1659b0*/  LDL.LU.64 R12, [R1+0x5fb8] ;  /* 0x005fb800010c7983 */ /* 0x001ea20000300a00 */
[----:B------:R-:W-:Y:S02]  /*1659c0*/  LOP3.LUT P0, RZ, R11, 0x1000, RZ, 0xc0, !PT ;  /* 0x000010000bff7812 */ /* 0x000fe4000780c0ff */
[----:B------:R-:W-:-:S11]  /*1659d0*/  PRMT R26, R17, 0x7770, RZ ;  /* 0x00007770111a7816 */ /* 0x000fd600000000ff */
[----:B------:R0:W-:Y:S01]  /*1659e0*/  @P0 STG.E.U8 desc[UR6][R28.64], R26 ;  /* 0x0000001a1c000986 */ /* 0x0001e2000c101106 */
[----:B------:R-:W-:Y:S02]  /*1659f0*/  LOP3.LUT P0, RZ, R11, 0x800, RZ, 0xc0, !PT ;  /* 0x000008000bff7812 */ /* 0x000fe4000780c0ff */
[----:B0-----:R-:W-:-:S11]  /*165a00*/  PRMT R26, R17, 0x7771, RZ ;  /* 0x00007771111a7816 */ /* 0x001fd600000000ff */
[----:B---3--:R0:W-:Y:S01]  /*165a10*/  @P0 STG.E.U8 desc[UR6][R22.64], R26 ;  /* 0x0000001a16000986 */ /* 0x0081e2000c101106 */
[----:B------:R-:W-:Y:S02]  /*165a20*/  LOP3.LUT P0, RZ, R11, 0x400, RZ, 0xc0, !PT ;  /* 0x000004000bff7812 */ /* 0x000fe4000780c0ff */
[----:B0-----:R-:W-:-:S11]  /*165a30*/  PRMT R26, R17, 0x7772, RZ ;  /* 0x00007772111a7816 */ /* 0x001fd600000000ff */
[----:B------:R0:W-:Y:S01]  /*165a40*/  @P0 STG.E.U8 desc[UR6][R24.64], R26 ;  /* 0x0000001a18000986 */ /* 0x0001e2000c101106 */
[----:B------:R-:W-:Y:S02]  /*165a50*/  LOP3.LUT P3, RZ, R9, 0x40000, RZ, 0xc0, !PT ;  /* 0x0004000009ff7812 */ /* 0x000fe4000786c0ff */
[----:B0-----:R-:W-:-:S05]  /*165a60*/  PRMT R26, R17, 0x7773, RZ ;  /* 0x00007773111a7816 */ /* 0x001fca00000000ff */
[----:B------:R2:W-:Y:S01]  /*165a70*/  @P1 STG.E.U8 desc[UR6][R20.64], R26 ;  /* 0x0000001a14001986 */ /* 0x0005e2000c101106 */
[C---:B------:R-:W-:Y:S02]  /*165a80*/  LOP3.LUT P4, RZ, R9.reuse, 0x80000, RZ, 0xc0, !PT ;  /* 0x0008000009ff7812 */ /* 0x040fe4000788c0ff */
[----:B------:R-:W-:Y:S02]  /*165a90*/  LOP3.LUT P5, RZ, R9, 0x100000, RZ, 0xc0, !PT ;  /* 0x0010000009ff7812 */ /* 0x000fe400078ac0ff */
[----:B--2---:R-:W-:-:S05]  /*165aa0*/  PRMT R26, R13, 0x7770, RZ ;  /* 0x000077700d1a7816 */ /* 0x004fca00000000ff */
[----:B----4-:R0:W-:Y:S02]  /*165ab0*/  @P2 STG.E.U8 desc[UR6][R2.64], R26 ;  /* 0x0000001a02002986 */ /* 0x0101e4000c101106 */
[----:B0-----:R-:W-:-:S05]  /*165ac0*/  PRMT R26, R13, 0x7771, RZ ;  /* 0x000077710d1a7816 */ /* 0x001fca00000000ff */
[----:B------:R0:W-:Y:S02]  /*165ad0*/  @P3 STG.E.U8 desc[UR6][R4.64], R26 ;  /* 0x0000001a04003986 */ /* 0x0001e4000c101106 */
[----:B0-----:R-:W-:-:S05]  /*165ae0*/  PRMT R26, R13, 0x7772, RZ ;  /* 0x000077720d1a7816 */ /* 0x001fca00000000ff */
[----:B------:R0:W-:Y:S02]  /*165af0*/  @P4 STG.E.U8 desc[UR6][R6.64], R26 ;  /* 0x0000001a06004986 */ /* 0x0001e4000c101106 */
[----:B0-----:R-:W-:Y:S02]  /*165b00*/  PRMT R26, R13, 0x7773, RZ ;  /* 0x000077730d1a7816 */ /* 0x001fe400000000ff */
[----:B------:R-:W2:Y:S04]  /*165b10*/  LDL.LU R13, [R1+0x5fb0] ;  /* 0x005fb000010d7983 */ /* 0x000ea80000300800 */
[----:B------:R0:W-:Y:S04]  /*165b20*/  @P5 STG.E.U8 desc[UR6][R14.64], R26 ;  /* 0x0000001a0e005986 */ /* 0x0001e8000c101106 */
[----:B0-----:R-:W3:Y:S01]  /*165b30*/  LDL.LU.64 R14, [R1+0x10f0] ;  /* 0x0010f000010e7983 */ /* 0x001ee20000300a00 */
[----:B------:R-:W-:-:S02]  /*165b40*/  LOP3.LUT P6, RZ, R9, 0x200000, RZ, 0xc0, !PT ;  /* 0x0020000009ff7812 */ /* 0x000fc400078cc0ff */
[----:B------:R-:W-:Y:S01]  /*165b50*/  LOP3.LUT P4, RZ, R9, 0x400000, RZ, 0xc0, !PT ;  /* 0x0040000009ff7812 */ /* 0x000fe2000788c0ff */
[----:B------:R-:W4:Y:S01]  /*165b60*/  LDL.LU.64 R2, [R1+0x10e8] ;  /* 0x0010e80001027983 */ /* 0x000f220000300a00 */
[----:B------:R-:W-:-:S09]  /*165b70*/  PRMT R26, R16, 0x7770, RZ ;  /* 0x00007770101a7816 */ /* 0x000fd200000000ff */
[----:B------:R0:W-:Y:S02]  /*165b80*/  @P6 STG.E.U8 desc[UR6][R18.64], R26 ;  /* 0x0000001a12006986 */ /* 0x0001e4000c101106 */
[----:B0-----:R-:W-:Y:S02]  /*165b90*/  PRMT R26, R16, 0x7771, RZ ;  /* 0x00007771101a7816 */ /* 0x001fe400000000ff */
[----:B------:R-:W4:Y:S04]  /*165ba0*/  LDL.LU.64 R18, [R1+0x10e0] ;  /* 0x0010e00001127983 */ /* 0x000f280000300a00 */
[----:B------:R-:W4:Y:S04]  /*165bb0*/  LDL.LU.64 R4, [R1+0x1118] ;  /* 0x0011180001047983 */ /* 0x000f280000300a00 */
[----:B------:R-:W4:Y:S04]  /*165bc0*/  LDL.LU.64 R6, [R1+0x1148] ;  /* 0x0011480001067983 */ /* 0x000f280000300a00 */
[----:B------:R-:W4:Y:S01]  /*165bd0*/  LDL.LU R17, [R1+0x6c8] ;  /* 0x0006c80001117983 */ /* 0x000f220000300800 */
[----:B------:R-:W-:-:S03]  /*165be0*/  LOP3.LUT R11, R11, 0xfffffffd, RZ, 0xc0, !PT ;  /* 0xfffffffd0b0b7812 */ /* 0x000fc600078ec0ff */
[----:B---3--:R0:W-:Y:S04]  /*165bf0*/  @P4 STG.E.U8 desc[UR6][R14.64], R26 ;  /* 0x0000001a0e004986 */ /* 0x0081e8000c101106 */
[----:B0-----:R-:W3:Y:S04]  /*165c00*/  LDL.LU.64 R14, [R1+0x1140] ;  /* 0x00114000010e7983 */ /* 0x001ee80000300a00 */
        /* <DEDUP_REMOVED lines=26> */
[C---:B------:R-:W-:Y:S02]  /*165db0*/  LOP3.LUT P5, RZ, R9.reuse, 0x800000, RZ, 0xc0, !PT ;  /* 0x0080000009ff7812 */ /* 0x040fe400078ac0ff */
[----:B------:R-:W-:-:S07]  /*165dc0*/  LOP3.LUT P6, RZ, R9, 0x1000000, RZ, 0xc0, !PT ;  /* 0x0100000009ff7812 */ /* 0x000fce00078cc0ff */
[----:B------:R-:W-:Y:S02]  /*165dd0*/  @P0 LOP3.LUT R11, R11, 0x200, RZ, 0xfc, !PT ;  /* 0x000002000b0b0812 */ /* 0x000fe400078efcff */
[----:B------:R-:W-:Y:S01]  /*165de0*/  LOP3.LUT P0, RZ, R9, 0x2000000, RZ, 0xc0, !PT ;  /* 0x0200000009ff7812 */ /* 0x000fe2000780c0ff */
[----:B---3--:R0:W-:Y:S04]  /*165df0*/  STL.64 [R1+0x5fa8], R8 ;  /* 0x005fa80801007387 */ /* 0x0081e80000100a00 */
[----:B0-----:R-:W2:Y:S04]  /*165e00*/  LDL.LU.64 R8, [R1+0x1138] ;  /* 0x0011380001087983 */ /* 0x001ea80000300a00 */
[----:B------:R-:W3:Y:S04]  /*165e10*/  LDL.LU.64 R28, [R1+0x1158] ;  /* 0x00115800011c7983 */ /* 0x000ee80000300a00 */
[----:B---3--:R0:W-:Y:S04]  /*165e20*/  STL.64 [R1+0x5f90], R28 ;  /* 0x005f901c01007387 */ /* 0x0081e80000100a00 */
[----:B0-----:R-:W3:Y:S01]  /*165e30*/  LDL.LU.64 R28, [R1+0x1120] ;  /* 0x00112000011c7983 */ /* 0x001ee20000300a00 */
[----:B------:R-:W-:-:S05]  /*165e40*/  PRMT R26, R16, 0x7772, RZ ;  /* 0x00007772101a7816 */ /* 0x000fca00000000ff */
[----:B----4-:R0:W-:Y:S02]  /*165e50*/  @P5 STG.E.U8 desc[UR6][R2.64], R26 ;  /* 0x0000001a02005986 */ /* 0x0101e4000c101106 */
[----:B0-----:R-:W-:-:S05]  /*165e60*/  PRMT R26, R16, 0x7773, RZ ;  /* 0x00007773101a7816 */ /* 0x001fca00000000ff */
[----:B------:R0:W-:Y:S02]  /*165e70*/  @P6 STG.E.U8 desc[UR6][R18.64], R26 ;  /* 0x0000001a12006986 */ /* 0x0001e4000c101106 */
[----:B0-----:R-:W-:Y:S02]  /*165e80*/  PRMT R26, R17, 0x7770, RZ ;  /* 0x00007770111a7816 */ /* 0x001fe400000000ff */
[----:B---3--:R0:W-:Y:S04]  /*165e90*/  STL.64 [R1+0x5f98], R28 ;  /* 0x005f981c01007387 */ /* 0x0081e80000100a00 */
[----:B0-----:R-:W3:Y:S04]  /*165ea0*/  LDL.LU.64 R28, [R1+0x1128] ;  /* 0x00112800011c7983 */ /* 0x001ee80000300a00 */
[----:B------:R0:W-:Y:S01]  /*165eb0*/  @P0 STG.E.U8 desc[UR6][R4.64], R26 ;  /* 0x0000001a04000986 */ /* 0x0001e2000c101106 */
[----:B------:R-:W-:-:S02]  /*165ec0*/  LOP3.LUT P0, RZ, R11, 0x200, RZ, 0xc0, !PT ;  /* 0x000002000bff7812 */ /* 0x000fc4000780c0ff */
[----:B0-----:R-:W-:-:S11]  /*165ed0*/  PRMT R26, R17, 0x7771, RZ ;  /* 0x00007771111a7816 */ /* 0x001fd600000000ff */
[----:B------:R0:W-:Y:S01]  /*165ee0*/  @P0 STG.E.U8 desc[UR6][R6.64], R26 ;  /* 0x0000001a06000986 */ /* 0x0001e2000c101106 */
[----:B------:R-:W-:Y:S02]  /*165ef0*/  LOP3.LUT P0, RZ, R11, 0x100, RZ, 0xc0, !PT ;  /* 0x000001000bff7812 */ /* 0x000fe4000780c0ff */
[----:B0-----:R-:W-:-:S11]  /*165f00*/  PRMT R26, R17, 0x7772, RZ ;  /* 0x00007772111a7816 */ /* 0x001fd600000000ff */
[----:B------:R0:W-:Y:S01]  /*165f10*/  @P0 STG.E.U8 desc[UR6][R14.64], R26 ;  /* 0x0000001a0e000986 */ /* 0x0001e2000c101106 */
[----:B------:R-:W-:Y:S02]  /*165f20*/  LOP3.LUT P0, RZ, R11, 0x80, RZ, 0xc0, !PT ;  /* 0x000000800bff7812 */ /* 0x000fe4000780c0ff */
[----:B0-----:R-:W-:-:S11]  /*165f30*/  PRMT R26, R17, 0x7773, RZ ;  /* 0x00007773111a7816 */ /* 0x001fd600000000ff */
[----:B--2---:R-:W-:Y:S04]  /*165f40*/  @P0 STG.E.U8 desc[UR6][R8.64], R26 ;  /* 0x0000001a08000986 */ /* 0x004fe8000c101106 */
[----:B---3--:R0:W-:Y:S04]  /*165f50*/  STL.64 [R1+0x5fa0], R28 ;  /* 0x005fa01c01007387 */ /* 0x0081e80000100a00 */
[----:B0-----:R-:W2:Y:S04]  /*165f60*/  LDL.LU.64 R28, [R1+0x1130] ;  /* 0x00113000011c7983 */ /* 0x001ea80000300a00 */
[----:B------:R-:W3:Y:S04]  /*165f70*/  LDL.LU R18, [R1+0x6a8] ;  /* 0x0006a80001127983 */ /* 0x000ee80000300800 */
[----:B------:R-:W4:Y:S04]  /*165f80*/  LDL.LU.64 R22, [R1+0x1150] ;  /* 0x0011500001167983 */ /* 0x000f280000300a00 */
[----:B------:R-:W2:Y:S04]  /*165f90*/  LDL.LU.64 R24, [R1+0x1190] ;  /* 0x0011900001187983 */ /* 0x000ea80000300a00 */
[----:B------:R-:W2:Y:S04]  /*165fa0*/  LDL.LU R19, [R1+0x698] ;  /* 0x0006980001137983 */ /* 0x000ea80000300800 */
        /* <DEDUP_REMOVED lines=23> */
[C---:B------:R-:W-:Y:S02]  /*166120*/  LOP3.LUT P3, RZ, R13.reuse, 0x20, RZ, 0xc0, !PT ;  /* 0x000000200dff7812 */ /* 0x040fe4000786c0ff */
[C---:B------:R-:W-:Y:S02]  /*166130*/  LOP3.LUT P4, RZ, R13.reuse, 0x40, RZ, 0xc0, !PT ;  /* 0x000000400dff7812 */ /* 0x040fe4000788c0ff */
[C---:B------:R-:W-:Y:S02]  /*166140*/  LOP3.LUT P5, RZ, R13.reuse, 0x80, RZ, 0xc0, !PT ;  /* 0x000000800dff7812 */ /* 0x040fe400078ac0ff */
[----:B------:R-:W-:Y:S01]  /*166150*/  LOP3.LUT P6, RZ, R13, 0x100, RZ, 0xc0, !PT ;  /* 0x000001000dff7812 */ /* 0x000fe200078cc0ff */
[----:B--2---:R3:W-:Y:S01]  /*166160*/  @P0 STG.E.U8 desc[UR6][R28.64], R26 ;  /* 0x0000001a1c000986 */ /* 0x0047e2000c101106 */
[----:B------:R-:W-:Y:S02]  /*166170*/  LOP3.LUT P0, RZ, R11, 0x4, RZ, 0xc0, !PT ;  /* 0x000000040bff7812 */ /* 0x000fe4000780c0ff */
[----:B---3--:R-:W-:-:S11]  /*166180*/  PRMT R26, R18, 0x7770, RZ ;  /* 0x00007770121a7816 */ /* 0x008fd600000000ff */
[----:B----4-:R0:W-:Y:S01]  /*166190*/  @P0 STG.E.U8 desc[UR6][R22.64], R26 ;  /* 0x0000001a16000986 */ /* 0x0101e2000c101106 */
[----:B------:R-:W-:Y:S02]  /*1661a0*/  LOP3.LUT P0, RZ, R11, 0x2, RZ, 0xc0, !PT ;  /* 0x000000020bff7812 */ /* 0x000fe4000780c0ff */
[----:B0-----:R-:W-:-:S11]  /*1661b0*/  PRMT R26, R18, 0x7771, RZ ;  /* 0x00007771121a7816 */ /* 0x001fd600000000ff */
        /* <DEDUP_REMOVED lines=13> */
[----:B------:R-:W3:Y:S04]  /*166290*/  LDL.LU.64 R2, [R1+0x11c8] ;  /* 0x0011c80001027983 */ /* 0x000ee80000300a00 */
[----:B------:R0:W-:Y:S04]  /*1662a0*/  @P6 STG.E.U8 desc[UR6][R16.64], R26 ;  /* 0x0000001a10006986 */ /* 0x0001e8000c101106 */
[----:B------:R-:W4:Y:S04]  /*1662b0*/  LDL.LU.64 R4, [R1+0x11c0] ;  /* 0x0011c00001047983 */ /* 0x000f280000300a00 */
[----:B0-----:R-:W2:Y:S01]  /*1662c0*/  LDL.LU R16, [R1+0x6cc] ;  /* 0x0006cc0001107983 */ /* 0x001ea20000300800 */
[----:B------:R-:W-:-:S03]  /*1662d0*/  LOP3.LUT P4, RZ, R13, 0x200, RZ, 0xc0, !PT ;  /* 0x000002000dff7812 */ /* 0x000fc6000788c0ff */
[----:B------:R-:W3:Y:S04]  /*1662e0*/  LDL.LU.64 R6, [R1+0x11b8] ;  /* 0x0011b80001067983 */ /* 0x000ee80000300a00 */
[----:B------:R-:W3:Y:S04]  /*1662f0*/  LDL.LU.64 R14, [R1+0x11b0] ;  /* 0x0011b000010e7983 */ /* 0x000ee80000300a00 */
[----:B------:R-:W3:Y:S01]  /*166300*/  LDL.LU R8, [R1+0x6bc] ;  /* 0x0006bc0001087983 */ /* 0x000ee20000300800 */
[----:B--2---:R-:W-:-:S05]  /*166310*/  PRMT R26, R16, 0x7770, RZ ;  /* 0x00007770101a7816 */ /* 0x004fca00000000ff */
[----:B------:R0:W-:Y:S04]  /*166320*/  @P4 STG.E.U8 desc[UR6][R18.64], R26 ;  /* 0x0000001a12004986 */ /* 0x0001e8000c101106 */
        /* <DEDUP_REMOVED lines=28> */
[----:B------:R-:W-:-:S07]  /*1664f0*/  LOP3.LUT R9, R9, 0xbfffffff, RZ, 0xc0, !PT ;  /* 0xbfffffff09097812 */ /* 0x000fce00078ec0ff */
[----:B------:R-:W-:Y:S02]  /*166500*/  @P0 LOP3.LUT R9, R9, 0x40000000, RZ, 0xfc, !PT ;  /* 0x4000000009090812 */ /* 0x000fe400078efcff */
[----:B------:R-:W-:Y:S02]  /*166510*/  LOP3.LUT P0, RZ, R13, 0x4000, RZ, 0xc0, !PT ;  /* 0x000040000dff7812 */ /* 0x000fe4000780c0ff */
[----:B------:R-:W-:Y:S02]  /*166520*/  LOP3.LUT R9, R9, 0x7fffffff, RZ, 0xc0, !PT ;  /* 0x7fffffff09097812 */ /* 0x000fe400078ec0ff */
[----:B------:R-:W-:-:S09]  /*166530*/  LOP3.LUT P5, RZ, R13, 0x400, RZ, 0xc0, !PT ;  /* 0x000004000dff7812 */ /* 0x000fd200078ac0ff */
[----:B------:R-:W-:Y:S02]  /*166540*/  @P0 LOP3.LUT R9, R9, 0x80000000, RZ, 0xfc, !PT ;  /* 0x8000000009090812 */ /* 0x000fe400078efcff */
[C---:B------:R-:W-:Y:S02]  /*166550*/  LOP3.LUT P0, RZ, R13.reuse, 0x2000, RZ, 0xc0, !PT ;  /* 0x000020000dff7812 */ /* 0x040fe4000780c0ff */
[----:B------:R-:W-:Y:S02]  /*166560*/  LOP3.LUT P6, RZ, R13, 0x800, RZ, 0xc0, !PT ;  /* 0x000008000dff7812 */ /* 0x000fe400078cc0ff */
[----:B------:R-:W-:Y:S02]  /*166570*/  LOP3.LUT R11, R11, 0xfffffffe, RZ, 0xc0, !PT ;  /* 0xfffffffe0b0b7812 */ /* 0x000fe400078ec0ff */
[----:B------:R-:W-:-:S05]  /*166580*/  PRMT R26, R16, 0x7771, RZ ;  /* 0x00007771101a7816 */ /* 0x000fca00000000ff */
[----:B---3--:R0:W-:Y:S02]  /*166590*/  @P5 STG.E.U8 desc[UR6][R2.64], R26 ;  /* 0x0000001a02005986 */ /* 0x0081e4000c101106 */
[----:B------:R-:W-:Y:S02]  /*1665a0*/  @P0 LOP3.LUT R11, R11, 0x1, RZ, 0xfc, !PT ;  /* 0x000000010b0b0812 */ /* 0x000fe400078efcff */
[----:B------:R-:W-:Y:S02]  /*1665b0*/  LOP3.LUT P0, RZ, R13, 0x1000, RZ, 0xc0, !PT ;  /* 0x000010000dff7812 */ /* 0x000fe4000780c0ff */
[----:B0-----:R-:W-:-:S05]  /*1665c0*/  PRMT R26, R16, 0x7772, RZ ;  /* 0x00007772101a7816 */ /* 0x001fca00000000ff */
[----:B----4-:R0:W-:Y:S02]  /*1665d0*/  @P6 STG.E.U8 desc[UR6][R4.64], R26 ;  /* 0x0000001a04006986 */ /* 0x0101e4000c101106 */
[----:B0-----:R-:W-:-:S05]  /*1665e0*/  PRMT R26, R16, 0x7773, RZ ;  /* 0x00007773101a7816 */ /* 0x001fca00000000ff */
[----:B------:R0:W-:Y:S01]  /*1665f0*/  @P0 STG.E.U8 desc[UR6][R6.64], R26 ;  /* 0x0000001a06000986 */ /* 0x0001e2000c101106 */
[----:B------:R-:W-:Y:S02]  /*166600*/  LOP3.LUT P0, RZ, R11, 0x1, RZ, 0xc0, !PT ;  /* 0x000000010bff7812 */ /* 0x000fe4000780c0ff */
[----:B------:R-:W-:Y:S01]  /*166610*/  PRMT R11, R8, 0x7770, RZ ;  /* 0x00007770080b7816 */ /* 0x000fe200000000ff */
[----:B0-----:R-:W3:Y:S10]  /*166620*/  LDL.LU.64 R26, [R1+0x1248] ;  /* 0x00124800011a7983 */ /* 0x001ef40000300a00 */
[----:B------:R0:W-:Y:S01]  /*166630*/  @P0 STG.E.U8 desc[UR6][R14.64], R11 ;  /* 0x0000000b0e000986 */ /* 0x0001e2000c101106 */
[----:B------:R-:W-:-:S03]  /*166640*/  LOP3.LUT P0, RZ, R9, 0x80000000, RZ, 0xc0, !PT ;  /* 0x8000000009ff7812 */ /* 0x000fc6000780c0ff */
[----:B------:R-:W4:Y:S04]  /*166650*/  LDL.LU.64 R28, [R1+0x1240] ;  /* 0x00124000011c7983 */ /* 0x000f280000300a00 */
[----:B------:R-:W3:Y:S01]  /*166660*/  LDL.LU.64 R22, [R1+0x1238] ;  /* 0x0012380001167983 */ /* 0x000ee20000300a00 */
[----:B0-----:R-:W-:-:S03]  /*166670*/  PRMT R11, R8, 0x7771, RZ ;  /* 0x00007771080b7816 */ /* 0x001fc600000000ff */
[----:B------:R-:W3:Y:S04]  /*166680*/  LDL.LU.64 R24, [R1+0x1230] ;  /* 0x0012300001187983 */ /* 0x000ee80000300a00 */
[----:B------:R0:W-:Y:S01]  /*166690*/  @P0 STG.E.U8 desc[UR6][R18.64], R11 ;  /* 0x0000000b12000986 */ /* 0x0001e2000c101106 */
[----:B------:R-:W-:-:S03]  /*1666a0*/  LOP3.LUT P0, RZ, R9, 0x40000000, RZ, 0xc0, !PT ;  /* 0x4000000009ff7812 */ /* 0x000fc6000780c0ff */
[----:B------:R-:W3:Y:S04]  /*1666b0*/  LDL.LU.64 R2, [R1+0x1208] ;  /* 0x0012080001027983 */ /* 0x000ee80000300a00 */
[----:B------:R-:W3:Y:S01]  /*1666c0*/  LDL.LU.64 R4, [R1+0x1200] ;  /* 0x0012000001047983 */ /* 0x000ee20000300a00 */
[----:B0-----:R-:W-:-:S03]  /*1666d0*/  PRMT R11, R8, 0x7772, RZ ;  /* 0x00007772080b7816 */ /* 0x001fc600000000ff */
        /* <DEDUP_REMOVED lines=17> */
[----:B0-----:R-:W2:Y:S01]  /*1667f0*/  LDL.LU R20, [R1+0x5f74] ;  /* 0x005f740001147983 */ /* 0x001ea20000300800 */
[----:B------:R-:W-:Y:S02]  /*166800*/  LOP3.LUT P0, RZ, R9, 0x4000000, RZ, 0xc0, !PT ;  /* 0x0400000009ff7812 */ /* 0x000fe4000780c0ff */
[----:B------:R-:W-:-:S11]  /*166810*/  PRMT R11, R17, 0x7772, RZ ;  /* 0x00007772110b7816 */ /* 0x000fd600000000ff */
[----:B---3--:R0:W-:Y:S01]  /*166820*/  @P0 STG.E.U8 desc[UR6][R26.64], R11 ;  /* 0x0000000b1a000986 */ /* 0x0081e2000c101106 */
[----:B------:R-:W-:Y:S02]  /*166830*/  LOP3.LUT P0, RZ, R9, 0x2000000, RZ, 0xc0, !PT ;  /* 0x0200000009ff7812 */ /* 0x000fe4000780c0ff */
[----:B0-----:R-:W-:-:S11]  /*166840*/  PRMT R11, R17, 0x7773, RZ ;  /* 0x00007773110b7816 */ /* 0x001fd600000000ff */
[----:B----4-:R2:W-:Y:S01]  /*166850*/  @P0 STG.E.U8 desc[UR6][R28.64], R11 ;  /* 0x0000000b1c000986 */ /* 0x0105e2000c101106 */
[----:B------:R-:W-:Y:S02]  /*166860*/  LOP3.LUT P0, RZ, R9, 0x1000000, RZ, 0xc0, !PT ;  /* 0x0100000009ff7812 */ /* 0x000fe4000780c0ff */
[C---:B------:R-:W-:Y:S02]  /*166870*/  LOP3.LUT P1, RZ, R13.reuse, 0x800000, RZ, 0xc0, !PT ;  /* 0x008000000dff7812 */ /* 0x040fe4000782c0ff */
[C---:B------:R-:W-:Y:S02]  /*166880*/  LOP3.LUT P2, RZ, R13.reuse, 0x1000000, RZ, 0xc0, !PT ;  /* 0x010000000dff7812 */ /* 0x040fe4000784c0ff */
[C---:B------:R-:W-:Y:S02]  /*166890*/  LOP3.LUT P3, RZ, R13.reuse, 0x2000000, RZ, 0xc0, !PT ;  /* 0x020000000dff7812 */ /* 0x040fe4000786c0ff */
[C---:B------:R-:W-:Y:S02]  /*1668a0*/  LOP3.LUT P4, RZ, R13.reuse, 0x4000000, RZ, 0xc0, !PT ;  /* 0x040000000dff7812 */ /* 0x040fe4000788c0ff */
[----:B------:R-:W-:-:S02]  /*1668b0*/  LOP3.LUT P5, RZ, R13, 0x8000000, RZ, 0xc0, !PT ;  /* 0x080000000dff7812 */ /* 0x000fc400078ac0ff */
        /* <DEDUP_REMOVED lines=9> */
[----:B------:R0:W-:Y:S02]  /*166950*/  @P3 STG.E.U8 desc[UR6][R4.64], R11 ;  /* 0x0000000b04003986 */ /* 0x0001e4000c101106 */
[----:B0-----:R-:W-:-:S05]  /*166960*/  PRMT R11, R16, 0x7770, RZ ;  /* 0x00007770100b7816 */ /* 0x001fca00000000ff */
[----:B------:R0:W-:Y:S02]  /*166970*/  @P4 STG.E.U8 desc[UR6][R6.64], R11 ;  /* 0x0000000b06004986 */ /* 0x0001e4000c101106 */
[----:B0-----:R-:W-:-:S05]  /*166980*/  PRMT R11, R16, 0x7771, RZ ;  /* 0x00007771100b7816 */ /* 0x001fca00000000ff */
[----:B------:R0:W-:Y:S02]  /*166990*/  @P5 STG.E.U8 desc[UR6][R14.64], R11 ;  /* 0x0000000b0e005986 */ /* 0x0001e4000c101106 */
[----:B0-----:R-:W-:Y:S02]  /*1669a0*/  PRMT R11, R16, 0x7772, RZ ;  /* 0x00007772100b7816 */ /* 0x001fe400000000ff */
[----:B------:R-:W3:Y:S04]  /*1669b0*/  LDL.LU.64 R14, [R1+0x1278] ;  /* 0x00127800010e7983 */ /* 0x000ee80000300a00 */
[----:B------:R0:W-:Y:S04]  /*1669c0*/  @P6 STG.E.U8 desc[UR6][R18.64], R11 ;  /* 0x0000000b12006986 */ /* 0x0001e8000c101106 */
[----:B------:R-:W4:Y:S04]  /*1669d0*/  LDL.LU.64 R2, [R1+0x1270] ;  /* 0x0012700001027983 */ /* 0x000f280000300a00 */
[----:B0-----:R-:W2:Y:S04]  /*1669e0*/  LDL.LU.64 R18, [R1+0x1268] ;  /* 0x0012680001127983 */ /* 0x001ea80000300a00 */
[----:B------:R-:W2:Y:S04]  /*1669f0*/  LDL.LU.64 R4, [R1+0x1260] ;  /* 0x0012600001047983 */ /* 0x000ea80000300a00 */
[----:B------:R-:W2:Y:S01]  /*166a00*/  LDL.LU R17, [R1+0x670] ;  /* 0x0006700001117983 */ /* 0x000ea20000300800 */
[----:B------:R-:W-:-:S02]  /*166a10*/  LOP3.LUT P4, RZ, R13, 0x20000000, RZ, 0xc0, !PT ;  /* 0x200000000dff7812 */ /* 0x000fc4000788c0ff */
[C---:B------:R-:W-:Y:S01]  /*166a20*/  LOP3.LUT P5, RZ, R13.reuse, 0x40000000, RZ, 0xc0, !PT ;  /* 0x400000000dff7812 */ /* 0x040fe200078ac0ff */
[----:B------:R-:W4:Y:S01]  /*166a30*/  LDL.LU.64 R6, [R1+0x12a8] ;  /* 0x0012a80001067983 */ /* 0x000f220000300a00 */
[----:B------:R-:W-:Y:S02]  /*166a40*/  PRMT R11, R16, 0x7773, RZ ;  /* 0x00007773100b7816 */ /* 0x000fe400000000ff */
[----:B------:R-:W-:Y:S01]  /*166a50*/  LOP3.LUT P6, RZ, R13, 0x80000000, RZ, 0xc0, !PT ;  /* 0x800000000dff7812 */ /* 0x000fe200078cc0ff */
[----:B------:R-:W4:Y:S04]  /*166a60*/  LDL.LU R8, [R1+0x660] ;  /* 0x0006600001087983 */ /* 0x000f280000300800 */
[----:B------:R-:W-:Y:S04]  /*166a70*/  STL.64 [R1+0x5f28], R12 ;  /* 0x005f280c01007387 */ /* 0x000fe80000100a00 */
[----:B---3--:R0:W-:Y:S04]  /*166a80*/  @P4 STG.E.U8 desc[UR6][R14.64], R11 ;  /* 0x0000000b0e004986 */ /* 0x0081e8000c101106 */
[----:B0-----:R-:W3:Y:S04]  /*166a90*/  LDL.LU.64 R14, [R1+0x12a0] ;  /* 0x0012a000010e7983 */ /* 0x001ee80000300a00 */
[----:B------:R-:W3:Y:S01]  /*166aa0*/  LDL.LU R16, [R1+0x650] ;  /* 0x0006500001107983 */ /* 0x000ee20000300800 */
[----:B--2---:R-:W-:-:S05]  /*166ab0*/  PRMT R11, R17, 0x7770, RZ ;  /* 0x00007770110b7816 */ /* 0x004fca00000000ff */
[----:B----4-:R0:W-:Y:S02]  /*166ac0*/  @P5 STG.E.U8 desc[UR6][R2.64], R11 ;  /* 0x0000000b02005986 */ /* 0x0101e4000c101106 */
[----:B0-----:R-:W-:-:S05]  /*166ad0*/  PRMT R11, R17, 0x7771, RZ ;  /* 0x00007771110b7816 */ /* 0x001fca00000000ff */
[----:B------:R0:W-:Y:S04]  /*166ae0*/  @P6 STG.E.U8 desc[UR6][R18.64], R11 ;  /* 0x0000000b12006986 */ /* 0x0001e8000c101106 */
[----:B0-----:R-:W2:Y:S04]  /*166af0*/  LDL.LU.64 R18, [R1+0x12e8] ;  /* 0x0012e80001127983 */ /* 0x001ea80000300a00 */
        /* <DEDUP_REMOVED lines=26> */
[----:B------:R-:W-:Y:S01]  /*166ca0*/  PRMT R11, R17, 0x7772, RZ ;  /* 0x00007772110b7816 */ /* 0x000fe200000000ff */
[----:B------:R-:W4:Y:S04]  /*166cb0*/  LDL.LU.64 R12, [R1+0x12e0] ;  /* 0x0012e000010c7983 */ /* 0x000f280000300a00 */
[----:B------:R-:W-:-:S02]  /*166cc0*/  @P0 LOP3.LUT R9, R9, 0x200000, RZ, 0xfc, !PT ;  /* 0x0020000009090812 */ /* 0x000fc400078efcff */
[----:B------:R-:W-:Y:S01]  /*166cd0*/  LOP3.LUT P0, RZ, R20, 0x4, RZ, 0xc0, !PT ;  /* 0x0000000414ff7812 */ /* 0x000fe2000780c0ff */
[----:B------:R-:W4:Y:S01]  /*166ce0*/  LDL.LU.64 R26, [R1+0x12c8] ;  /* 0x0012c800011a7983 */ /* 0x000f220000300a00 */
[----:B------:R-:W-:-:S03]  /*166cf0*/  LOP3.LUT R9, R9, 0xffbfffff, RZ, 0xc0, !PT ;  /* 0xffbfffff09097812 */ /* 0x000fc600078ec0ff */
[----:B------:R-:W4:Y:S04]  /*166d00*/  LDL.LU.64 R28, [R1+0x12c0] ;  /* 0x0012c000011c7983 */ /* 0x000f280000300a00 */
[----:B------:R-:W4:Y:S04]  /*166d10*/  LDL.LU.64 R22, [R1+0x1318] ;  /* 0x0013180001167983 */ /* 0x000f280000300a00 */
[----:B------:R-:W-:Y:S01]  /*166d20*/  @P0 LOP3.LUT R9, R9, 0x400000, RZ, 0xfc, !PT ;  /* 0x0040000009090812 */ /* 0x000fe200078efcff */
[----:B------:R-:W4:Y:S01]  /*166d30*/  LDL.LU.64 R24, [R1+0x1368] ;  /* 0x0013680001187983 */ /* 0x000f220000300a00 */
[----:B------:R-:W-:-:S02]  /*166d40*/  LOP3.LUT P0, RZ, R20, 0x2, RZ, 0xc0, !PT ;  /* 0x0000000214ff7812 */ /* 0x000fc4000780c0ff */
[----:B------:R-:W-:Y:S01]  /*166d50*/  LOP3.LUT R9, R9, 0xff7fffff, RZ, 0xc0, !PT ;  /* 0xff7fffff09097812 */ /* 0x000fe200078ec0ff */
[----:B------:R-:W4:Y:S10]  /*166d60*/  LDL.LU.64 R2, [R1+0x1360] ;  /* 0x0013600001027983 */ /* 0x000f340000300a00 */
[----:B------:R-:W-:-:S02]  /*166d70*/  @P0 LOP3.LUT R9, R9, 0x800000, RZ, 0xfc, !PT ;  /* 0x0080000009090812 */ /* 0x000fc400078efcff */
[----:B------:R-:W-:-:S13]  /*166d80*/  LOP3.LUT P0, RZ, R20, 0x1, RZ, 0xc0, !PT ;  /* 0x0000000114ff7812 */ /* 0x000fda000780c0ff */
[----:B------:R0:W-:Y:S01]  /*166d90*/  @P0 STG.E.U8 desc[UR6][R4.64], R11 ;  /* 0x0000000b04000986 */ /* 0x0001e2000c101106 */
[----:B------:R-:W-:Y:S02]  /*166da0*/  LOP3.LUT P0, RZ, R9, 0x800000, RZ, 0xc0, !PT ;  /* 0x0080000009ff7812 */ /* 0x000fe4000780c0ff */
[----:B0-----:R-:W-:Y:S02]  /*166db0*/  PRMT R11, R17, 0x7773, RZ ;  /* 0x00007773110b7816 */ /* 0x001fe400000000ff */
[----:B------:R-:W4:Y:S09]  /*166dc0*/  LDL.LU R17, [R1+0x674] ;  /* 0x0006740001117983 */ /* 0x000f320000300800 */
[----:B------:R0:W-:Y:S01]  /*166dd0*/  @P0 STG.E.U8 desc[UR6][R6.64], R11 ;  /* 0x0000000b06000986 */ /* 0x0001e2000c101106 */
[----:B------:R-:W-:-:S03]  /*166de0*/  LOP3.LUT P0, RZ, R9, 0x400000, RZ, 0xc0, !PT ;  /* 0x0040000009ff7812 */ /* 0x000fc6000780c0ff */
[----:B------:R-:W4:Y:S01]  /*166df0*/  LDL.LU.64 R4, [R1+0x1358] ;  /* 0x0013580001047983 */ /* 0x000f220000300a00 */
[----:B0-----:R-:W-:-:S03]  /*166e00*/  PRMT R11, R8, 0x7770, RZ ;  /* 0x00007770080b7816 */ /* 0x001fc600000000ff */
[----:B------:R-:W4:Y:S06]  /*166e10*/  LDL.LU.64 R6, [R1+0x1350] ;  /* 0x0013500001067983 */ /* 0x000f2c0000300a00 */
[----:B---3--:R0:W-:Y:S01]  /*166e20*/  @P0 STG.E.U8 desc[UR6][R14.64], R11 ;  /* 0x0000000b0e000986 */ /* 0x0081e2000c101106 */
[C---:B------:R-:W-:Y:S02]  /*166e30*/  LOP3.LUT P0, RZ, R9.reuse, 0x200000, RZ, 0xc0, !PT ;  /* 0x0020000009ff7812 */ /* 0x040fe4000780c0ff */
[----:B0-----:R-:W-:Y:S01]  /*166e40*/  PRMT R11, R8, 0x7771, RZ ;  /* 0x00007771080b7816 */ /* 0x001fe200000000ff */
[----:B------:R-:W3:Y:S10]  /*166e50*/  LDL.LU.64 R14, [R1+0x1338] ;  /* 0x00133800010e7983 */ /* 0x000ef40000300a00 */
        /* <DEDUP_REMOVED lines=12> */
[----:B------:R-:W-:-:S09]  /*166f20*/  LOP3.LUT P1, RZ, R20, 0x400, RZ, 0xc0, !PT ;  /* 0x0000040014ff7812 */ /* 0x000fd2000782c0ff */
[----:B--2---:R0:W-:Y:S04]  /*166f30*/  @P0 STG.E.U8 desc[UR6][R18.64], R11 ;  /* 0x0000000b12000986 */ /* 0x0041e8000c101106 */
[----:B0-----:R-:W2:Y:S01]  /*166f40*/  LDL.LU.64 R18, [R1+0x5f50] ;  /* 0x005f500001127983 */ /* 0x001ea20000300a00 */
[----:B------:R-:W-:Y:S02]  /*166f50*/  LOP3.LUT P0, RZ, R9, 0x20000, RZ, 0xc0, !PT ;  /* 0x0002000009ff7812 */ /* 0x000fe4000780c0ff */
[----:B------:R-:W-:-:S11]  /*166f60*/  PRMT R11, R16, 0x7771, RZ ;  /* 0x00007771100b7816 */ /* 0x000fd600000000ff */
[----:B----4-:R0:W-:Y:S01]  /*166f70*/  @P0 STG.E.U8 desc[UR6][R12.64], R11 ;  /* 0x0000000b0c000986 */ /* 0x0101e2000c101106 */
[----:B------:R-:W-:Y:S02]  /*166f80*/  LOP3.LUT P0, RZ, R9, 0x10000, RZ, 0xc0, !PT ;  /* 0x0001000009ff7812 */ /* 0x000fe4000780c0ff */
[----:B0-----:R-:W-:-:S11]  /*166f90*/  PRMT R11, R16, 0x7772, RZ ;  /* 0x00007772100b7816 */ /* 0x001fd600000000ff */
[----:B------:R0:W-:Y:S01]  /*166fa0*/  @P0 STG.E.U8 desc[UR6][R26.64], R11 ;  /* 0x0000000b1a000986 */ /* 0x0001e2000c101106 */
[----:B------:R-:W-:Y:S02]  /*166fb0*/  LOP3.LUT P0, RZ, R9, 0x8000, RZ, 0xc0, !PT ;  /* 0x0000800009ff7812 */ /* 0x000fe4000780c0ff */
[----:B------:R-:W-:Y:S02]  /*166fc0*/  LOP3.LUT P2, RZ, R20, 0x800, RZ, 0xc0, !PT ;  /* 0x0000080014ff7812 */ /* 0x000fe4000784c0ff */
[----:B0-----:R-:W-:-:S09]  /*166fd0*/  PRMT R11, R16, 0x7773, RZ ;  /* 0x00007773100b7816 */ /* 0x001fd200000000ff */
[----:B------:R2:W-:Y:S01]  /*166fe0*/  @P0 STG.E.U8 desc[UR6][R28.64], R11 ;  /* 0x0000000b1c000986 */ /* 0x0005e2000c101106 */
        /* <DEDUP_REMOVED lines=9> */
[----:B------:R-:W4:Y:S01]  /*167080*/  LDL.LU.64 R22, [R1+0x1330] ;  /* 0x0013300001167983 */ /* 0x000f220000300a00 */
[C---:B------:R-:W-:Y:S02]  /*167090*/  LOP3.LUT P4, RZ, R20.reuse, 0x2000, RZ, 0xc0, !PT ;  /* 0x0000200014ff7812 */ /* 0x040fe4000788c0ff */
[C---:B------:R-:W-:Y:S01]  /*1670a0*/  LOP3.LUT P5, RZ, R20.reuse, 0x4000, RZ, 0xc0, !PT ;  /* 0x0000400014ff7812 */ /* 0x040fe200078ac0ff */
[----:B------:R-:W2:Y:S01]  /*1670b0*/  LDL.LU.64 R24, [R1+0x1388] ;  /* 0x0013880001187983 */ /* 0x000ea20000300a00 */
[----:B------:R-:W-:-:S09]  /*1670c0*/  LOP3.LUT P6, RZ, R20, 0x8000, RZ, 0xc0, !PT ;  /* 0x0000800014ff7812 */ /* 0x000fd200078cc0ff */
[----:B------:R0:W-:Y:S01]  /*1670d0*/  @P4 STG.E.U8 desc[UR6][R4.64], R11 ;  /* 0x0000000b04004986 */ /* 0x0001e2000c101106 */
[----:B------:R-:W-:Y:S02]  /*1670e0*/  LOP3.LUT P4, RZ, R20, 0x10000, RZ, 0xc0, !PT ;  /* 0x0001000014ff7812 */ /* 0x000fe4000788c0ff */
[----:B0-----:R-:W-:-:S05]  /*1670f0*/  PRMT R11, R17, 0x7770, RZ ;  /* 0x00007770110b7816 */ /* 0x001fca00000000ff */
[----:B------:R0:W-:Y:S02]  /*167100*/  @P5 STG.E.U8 desc[UR6][R6.64], R11 ;  /* 0x0000000b06005986 */ /* 0x0001e4000c101106 */
[C---:B0-----:R-:W-:Y:S02]  /*167110*/  PRMT R11, R17.reuse, 0x7771, RZ ;  /* 0x00007771110b7816 */ /* 0x041fe400000000ff */
[----:B------:R-:W2:Y:S04]  /*167120*/  LDL.LU.64 R6, [R1+0x1380] ;  /* 0x0013800001067983 */ /* 0x000ea80000300a00 */
[----:B---3--:R0:W-:Y:S04]  /*167130*/  @P6 STG.E.U8 desc[UR6][R14.64], R11 ;  /* 0x0000000b0e006986 */ /* 0x0081e8000c101106 */
[----:B------:R-:W3:Y:S04]  /*167140*/  LDL.LU.64 R2, [R1+0x1520] ;  /* 0x0015200001027983 */ /* 0x000ee80000300a00 */
[----:B------:R-:W2:Y:S01]  /*167150*/  LDL.LU.64 R4, [R1+0x13e8] ;  /* 0x0013e80001047983 */ /* 0x000ea20000300a00 */
[----:B0-----:R-:W-:-:S03]  /*167160*/  PRMT R11, R17, 0x7772, RZ ;  /* 0x00007772110b7816 */ /* 0x001fc600000000ff */
[----:B------:R-:W2:Y:S04]  /*167170*/  LDL.LU R14, [R1+0x664] ;  /* 0x00066400010e7983 */ /* 0x000ea80000300800 */
[----:B----4-:R0:W-:Y:S02]  /*167180*/  @P4 STG.E.U8 desc[UR6][R22.64], R11 ;  /* 0x0000000b16004986 */ /* 0x0101e4000c101106 */
[----:B0-----:R-:W-:Y:S02]  /*167190*/  PRMT R11, R17, 0x7773, RZ ;  /* 0x00007773110b7816 */ /* 0x001fe400000000ff */
[----:B------:R-:W4:Y:S04]  /*1671a0*/  LDL.LU.64 R16, [R1+0x13e0] ;  /* 0x0013e00001107983 */ /* 0x000f280000300a00 */
[----:B------:R-:W2:Y:S04]  /*1671b0*/  LDL.LU R0, [R1+0x654] ;  /* 0x0006540001007983 */ /* 0x000ea80000300800 */
[----:B------:R-:W-:Y:S04]  /*1671c0*/  STL [R1+0x59f8], R20 ;  /* 0x0059f81401007387 */ /* 0x000fe80000100800 */
        /* <DEDUP_REMOVED lines=28> */
[C---:B------:R-:W-:Y:S02]  /*167390*/  LOP3.LUT P0, RZ, R20.reuse, 0x200000, RZ, 0xc0, !PT ;  /* 0x0020000014ff7812 */ /* 0x040fe4000780c0ff */
[----:B------:R-:W-:Y:S02]  /*1673a0*/  LOP3.LUT R9, R9, 0xffffdfff, RZ, 0xc0, !PT ;  /* 0xffffdfff09097812 */ /* 0x000fe400078ec0ff */
[----:B------:R-:W-:-:S09]  /*1673b0*/  LOP3.LUT P5, RZ, R20, 0x20000, RZ, 0xc0, !PT ;  /* 0x0002000014ff7812 */ /* 0x000fd200078ac0ff */
[----:B------:R-:W-:Y:S02]  /*1673c0*/  @P0 LOP3.LUT R9, R9, 0x2000, RZ, 0xfc, !PT ;  /* 0x0000200009090812 */ /* 0x000fe400078efcff */
[C---:B------:R-:W-:Y:S02]  /*1673d0*/  LOP3.LUT P0, RZ, R20.reuse, 0x100000, RZ, 0xc0, !PT ;  /* 0x0010000014ff7812 */ /* 0x040fe4000780c0ff */
[----:B------:R-:W-:Y:S02]  /*1673e0*/  LOP3.LUT P6, RZ, R20, 0x40000, RZ, 0xc0, !PT ;  /* 0x0004000014ff7812 */ /* 0x000fe400078cc0ff */
[----:B------:R-:W-:Y:S01]  /*1673f0*/  LOP3.LUT R9, R9, 0xffffbfff, RZ, 0xc0, !PT ;  /* 0xffffbfff09097812 */ /* 0x000fe200078ec0ff */
[----:B------:R0:W-:Y:S08]  /*167400*/  @P5 STG.E.U8 desc[UR6][R24.64], R11 ;  /* 0x0000000b18005986 */ /* 0x0001f0000c101106 */
[----:B------:R-:W-:-:S02]  /*167410*/  @P0 LOP3.LUT R9, R9, 0x4000, RZ, 0xfc, !PT ;  /* 0x0000400009090812 */ /* 0x000fc400078efcff */
[----:B------:R-:W-:Y:S02]  /*167420*/  LOP3.LUT P0, RZ, R20, 0x80000, RZ, 0xc0, !PT ;  /* 0x0008000014ff7812 */ /* 0x000fe4000780c0ff */
[----:B0-----:R-:W-:-:S05]  /*167430*/  PRMT R11, R14, 0x7770, RZ ;  /* 0x000077700e0b7816 */ /* 0x001fca00000000ff */
[----:B------:R0:W-:Y:S02]  /*167440*/  @P6 STG.E.U8 desc[UR6][R6.64], R11 ;  /* 0x0000000b06006986 */ /* 0x0001e4000c101106 */
[C---:B0-----:R-:W-:Y:S02]  /*167450*/  PRMT R11, R14.reuse, 0x7771, RZ ;  /* 0x000077710e0b7816 */ /* 0x041fe400000000ff */
[----:B------:R-:W2:Y:S04]  /*167460*/  LDL.LU R7, [R1+0x688] ;  /* 0x0006880001077983 */ /* 0x000ea80000300800 */
[----:B---3--:R0:W-:Y:S01]  /*167470*/  @P0 STG.E.U8 desc[UR6][R2.64], R11 ;  /* 0x0000000b02000986 */ /* 0x0081e2000c101106 */
[----:B------:R-:W-:Y:S02]  /*167480*/  LOP3.LUT P0, RZ, R9, 0x4000, RZ, 0xc0, !PT ;  /* 0x0000400009ff7812 */ /* 0x000fe4000780c0ff */
[----:B0-----:R-:W-:-:S11]  /*167490*/  PRMT R11, R14, 0x7772, RZ ;  /* 0x000077720e0b7816 */ /* 0x001fd600000000ff */
[----:B------:R0:W-:Y:S01]  /*1674a0*/  @P0 STG.E.U8 desc[UR6][R4.64], R11 ;  /* 0x0000000b04000986 */ /* 0x0001e2000c101106 */
[----:B------:R-:W-:Y:S02]  /*1674b0*/  LOP3.LUT P0, RZ, R9, 0x2000, RZ, 0xc0, !PT ;  /* 0x0000200009ff7812 */ /* 0x000fe4000780c0ff */
[----:B------:R-:W-:Y:S02]  /*1674c0*/  LOP3.LUT P1, RZ, R20, 0x20000000, RZ, 0xc0, !PT ;  /* 0x2000000014ff7812 */ /* 0x000fe4000782c0ff */
[----:B0-----:R-:W-:Y:S02]  /*1674d0*/  PRMT R11, R14, 0x7773, RZ ;  /* 0x000077730e0b7816 */ /* 0x001fe400000000ff */
[----:B------:R-:W-:-:S07]  /*1674e0*/  LOP3.LUT P2, RZ, R20, 0x40000000, RZ, 0xc0, !PT ;  /* 0x4000000014ff7812 */ /* 0x000fce000784c0ff */
[----:B----4-:R0:W-:Y:S01]  /*1674f0*/  @P0 STG.E.U8 desc[UR6][R16.64], R11 ;  /* 0x0000000b10000986 */ /* 0x0101e2000c101106 */
[----:B------:R-:W-:Y:S02]  /*167500*/  LOP3.LUT P0, RZ, R9, 0x1000, RZ, 0xc0, !PT ;  /* 0x0000100009ff7812 */ /* 0x000fe4000780c0ff */
[----:B------:R-:W-:Y:S02]  /*167510*/  LOP3.LUT P3, RZ, R20, 0x80000000, RZ, 0xc0, !PT ;  /* 0x8000000014ff7812 */ /* 0x000fe4000786c0ff */
[----:B------:R-:W3:Y:S04]  /*167520*/  LDL.LU.64 R20, [R1+0x1528] ;  /* 0x0015280001147983 */ /* 0x000ee80000300a00 */
[----:B------:R-:W4:Y:S04]  /*167530*/  LDL.LU.64 R26, [R1+0x15a8] ;  /* 0x0015a800011a7983 */ /* 0x000f280000300a00 */
[----:B------:R-:W3:Y:S01]  /*167540*/  LDL.LU R6, [R1+0x678] ;  /* 0x0006780001067983 */ /* 0x000ee20000300800 */
[----:B0-----:R-:W-:-:S03]  /*167550*/  PRMT R11, R0, 0x7770, RZ ;  /* 0x00007770000b7816 */ /* 0x001fc600000000ff */
[----:B------:R-:W3:Y:S04]  /*167560*/  LDL.LU.64 R28, [R1+0x15a0] ;  /* 0x0015a000011c7983 */ /* 0x000ee80000300a00 */
[----:B------:R-:W3:Y:S04]  /*167570*/  LDL.LU.64 R22, [R1+0x1588] ;  /* 0x0015880001167983 */ /* 0x000ee80000300a00 */
[----:B------:R-:W3:Y:S04]  /*167580*/  LDL.LU.64 R24, [R1+0x1580] ;  /* 0x0015800001187983 */ /* 0x000ee80000300a00 */
[----:B------:R-:W3:Y:S04]  /*167590*/  LDL.LU.64 R2, [R1+0x1568] ;  /* 0x0015680001027983 */ /* 0x000ee80000300a00 */
[----:B------:R-:W3:Y:S04]  /*1675a0*/  LDL.LU.64 R4, [R1+0x1560] ;  /* 0x0015600001047983 */ /* 0x000ee80000300a00 */
[----:B------:R-:W3:Y:S04]  /*1675b0*/  LDL.LU.64 R14, [R1+0x15d8] ;  /* 0x0015d800010e7983 */ /* 0x000ee80000300a00 */
[----:B------:R-:W3:Y:S04]  /*1675c0*/  LDL.LU.64 R16, [R1+0x15d0] ;  /* 0x0015d00001107983 */ /* 0x000ee80000300a00 */
[----:B------:R-:W3:Y:S04]  /*1675d0*/  LDL.LU R8, [R1+0x668] ;  /* 0x0006680001087983 */ /* 0x000ee80000300800 */
        /* <DEDUP_REMOVED lines=17> */
[----:B0-----:R-:W-:Y:S01]  /*1676f0*/  PRMT R11, R7, 0x7770, RZ ;  /* 0x00007770070b7816 */ /* 0x001fe200000000ff */
[----:B------:R-:W2:Y:S10]  /*167700*/  LDL.LU.64 R12, [R1+0x5f28] ;  /* 0x005f2800010c7983 */ /* 0x000eb40000300a00 */
[----:B---3--:R0:W-:Y:S01]  /*167710*/  @P0 STG.E.U8 desc[UR6][R20.64], R11 ;  /* 0x0000000b14000986 */ /* 0x0081e2000c101106 */
[----:B------:R-:W-:-:S02]  /*167720*/  LOP3.LUT P0, RZ, R9, 0x80, RZ, 0xc0, !PT ;  /* 0x0000008009ff7812 */ /* 0x000fc4000780c0ff */
[----:B0-----:R-:W-:-:S11]  /*167730*/  PRMT R11, R7, 0x7771, RZ ;  /* 0x00007771070b7816 */ /* 0x001fd600000000ff */
        /* <DEDUP_REMOVED lines=14> */
[----:B0-----:R-:W3:Y:S01]  /*167820*/  LDL.LU.64 R14, [R1+0x1620] ;  /* 0x00162000010e7983 */ /* 0x001ee20000300a00 */
[----:B------:R-:W-:-:S05]  /*167830*/  PRMT R11, R8, 0x7770, RZ ;  /* 0x00007770080b7816 */ /* 0x000fca00000000ff */
[----:B------:R0:W-:Y:S04]  /*167840*/  @P6 STG.E.U8 desc[UR6][R16.64], R11 ;  /* 0x0000000b10006986 */ /* 0x0001e8000c101106 */
[----:B0-----:R-:W4:Y:S04]  /*167850*/  LDL.LU.64 R16, [R1+0x1618] ;  /* 0x0016180001107983 */ /* 0x001f280000300a00 */
[----:B------:R-:W4:Y:S01]  /*167860*/  LDL.LU.64 R22, [R1+0x1610] ;  /* 0x0016100001167983 */ /* 0x000f220000300a00 */
[----:B------:R-:W-:-:S03]  /*167870*/  LOP3.LUT P0, RZ, R19, 0x8000, RZ, 0xc0, !PT ;  /* 0x0000800013ff7812 */ /* 0x000fc6000780c0ff */
[----:B------:R-:W4:Y:S04]  /*167880*/  LDL.LU.64 R24, [R1+0x15e8] ;  /* 0x0015e80001187983 */ /* 0x000f280000300a00 */
[----:B------:R-:W4:Y:S04]  /*167890*/  LDL.LU.64 R2, [R1+0x15e0] ;  /* 0x0015e00001027983 */ /* 0x000f280000300a00 */
[----:B------:R-:W4:Y:S04]  /*1678a0*/  LDL.LU.64 R4, [R1+0x1668] ;  /* 0x0016680001047983 */ /* 0x000f280000300a00 */
[----:B------:R-:W4:Y:S01]  /*1678b0*/  LDL.LU R6, [R1+0x658] ;  /* 0x0006580001067983 */ /* 0x000f220000300800 */
[----:B------:R-:W-:-:S02]  /*1678c0*/  LOP3.LUT P4, RZ, R19, 0x8, RZ, 0xc0, !PT ;  /* 0x0000000813ff7812 */ /* 0x000fc4000788c0ff */
[----:B------:R-:W-:Y:S02]  /*1678d0*/  PRMT R11, R8, 0x7771, RZ ;  /* 0x00007771080b7816 */ /* 0x000fe400000000ff */
[----:B------:R-:W-:Y:S02]  /*1678e0*/  LOP3.LUT P5, RZ, R19, 0x10, RZ, 0xc0, !PT ;  /* 0x0000001013ff7812 */ /* 0x000fe400078ac0ff */
[----:B--2---:R-:W-:-:S04]  /*1678f0*/  LOP3.LUT R12, R12, 0xdfffffff, RZ, 0xc0, !PT ;  /* 0xdfffffff0c0c7812 */ /* 0x004fc800078ec0ff */
[----:B------:R-:W-:Y:S02]  /*167900*/  @P0 LOP3.LUT R12, R12, 0x20000000, RZ, 0xfc, !PT ;  /* 0x200000000c0c0812 */ /* 0x000fe400078efcff */
[----:B------:R-:W-:Y:S02]  /*167910*/  LOP3.LUT P0, RZ, R19, 0x4000, RZ, 0xc0, !PT ;  /* 0x0000400013ff7812 */ /* 0x000fe4000780c0ff */
[----:B------:R-:W-:-:S11]  /*167920*/  LOP3.LUT R12, R12, 0xbfffffff, RZ, 0xc0, !PT ;  /* 0xbfffffff0c0c7812 */ /* 0x000fd600078ec0ff */
[----:B------:R-:W-:Y:S02]  /*167930*/  @P0 LOP3.LUT R12, R12, 0x40000000, RZ, 0xfc, !PT ;  /* 0x400000000c0c0812 */ /* 0x000fe400078efcff */
[----:B------:R-:W-:Y:S02]  /*167940*/  LOP3.LUT P0, RZ, R19, 0x2000, RZ, 0xc0, !PT ;  /* 0x0000200013ff7812 */ /* 0x000fe4000780c0ff */
[----:B------:R-:W-:-:S11]  /*167950*/  LOP3.LUT R12, R12, 0x7fffffff, RZ, 0xc0, !PT ;  /* 0x7fffffff0c0c7812 */ /* 0x000fd600078ec0ff */
[----:B------:R-:W-:-:S05]  /*167960*/  @P0 LOP3.LUT R12, R12, 0x80000000, RZ, 0xfc, !PT ;  /* 0x800000000c0c0812 */ /* 0x000fca00078efcff */
[----:B------:R-:W-:Y:S04]  /*167970*/  STL.64 [R1+0x5f20], R12 ;  /* 0x005f200c01007387 */ /* 0x000fe80000100a00 */
[----:B---3--:R0:W-:Y:S04]  /*167980*/  @P4 STG.E.U8 desc[UR6][R14.64], R11 ;  /* 0x0000000b0e004986 */ /* 0x0081e8000c101106 */
[----:B0-----:R-:W2:Y:S04]  /*167990*/  LDL.LU.64 R14, [R1+0x1660] ;  /* 0x00166000010e7983 */ /* 0x001ea80000300a00 */
[----:B------:R-:W3:Y:S04]  /*1679a0*/  LDL.LU R0, [R1+0x68c] ;  /* 0x00068c0001007983 */ /* 0x000ee80000300800 */
[----:B------:R-:W3:Y:S01]  /*1679b0*/  LDL.LU.64 R12, [R1+0x1628] ;  /* 0x00162800010c7983 */ /* 0x000ee20000300a00 */
[----:B------:R-:W-:-:S05]  /*1679c0*/  PRMT R11, R8, 0x7772, RZ ;  /* 0x00007772080b7816 */ /* 0x000fca00000000ff */
[----:B----4-:R0:W-:Y:S04]  /*1679d0*/  @P5 STG.E.U8 desc[UR6][R16.64], R11 ;  /* 0x0000000b10005986 */ /* 0x0101e8000c101106 */
[----:B0-----:R-:W4:Y:S01]  /*1679e0*/  LDL.LU.64 R16, [R1+0x16d8] ;  /* 0x0016d80001107983 */ /* 0x001f220000300a00 */
[----:B------:R-:W-:Y:S02]  /*1679f0*/  LOP3.LUT P0, RZ, R19, 0x1000, RZ, 0xc0, !PT ;  /* 0x0000100013ff7812 */ /* 0x000fe4000780c0ff */
[----:B------:R-:W-:Y:S01]  /*167a00*/  LOP3.LUT R9, R9, 0xfffffffe, RZ, 0xc0, !PT ;  /* 0xfffffffe09097812 */ /* 0x000fe200078ec0ff */
[----:B------:R-:W4:Y:S10]  /*167a10*/  LDL.LU.64 R20, [R1+0x16b0] ;  /* 0x0016b00001147983 */ /* 0x000f340000300a00 */
[----:B------:R-:W-:-:S02]  /*167a20*/  @P0 LOP3.LUT R9, R9, 0x1, RZ, 0xfc, !PT ;  /* 0x0000000109090812 */ /* 0x000fc400078efcff */
        /* <DEDUP_REMOVED lines=11> */
[----:B------:R-:W-:-:S09]  /*167ae0*/  LOP3.LUT P6, RZ, R19, 0x20, RZ, 0xc0, !PT ;  /* 0x0000002013ff7812 */ /* 0x000fd200078cc0ff */
[----:B------:R-:W-:Y:S02]  /*167af0*/  @P0 LOP3.LUT R9, R9, 0x10, RZ, 0xfc, !PT ;  /* 0x0000001009090812 */ /* 0x000fe400078efcff */
[----:B------:R-:W-:Y:S02]  /*167b00*/  LOP3.LUT P0, RZ, R19, 0x80, RZ, 0xc0, !PT ;  /* 0x0000008013ff7812 */ /* 0x000fe4000780c0ff */
[----:B------:R-:W-:Y:S02]  /*167b10*/  LOP3.LUT R9, R9, 0xffffffdf, RZ, 0xc0, !PT ;  /* 0xffffffdf09097812 */ /* 0x000fe400078ec0ff */
[----:B------:R-:W-:Y:S02]  /*167b20*/  PRMT R11, R8, 0x7773, RZ ;  /* 0x00007773080b7816 */ /* 0x000fe400000000ff */
[----:B------:R-:W4:Y:S07]  /*167b30*/  LDL.LU R8, [R1+0x67c] ;  /* 0x00067c0001087983 */ /* 0x000f2e0000300800 */
[----:B------:R-:W-:Y:S01]  /*167b40*/  @P0 LOP3.LUT R9, R9, 0x20, RZ, 0xfc, !PT ;  /* 0x0000002009090812 */ /* 0x000fe200078efcff */
[----:B------:R0:W-:Y:S01]  /*167b50*/  @P6 STG.E.U8 desc[UR6][R22.64], R11 ;  /* 0x0000000b16006986 */ /* 0x0001e2000c101106 */
[----:B------:R-:W-:-:S03]  /*167b60*/  LOP3.LUT P0, RZ, R19, 0x40, RZ, 0xc0, !PT ;  /* 0x0000004013ff7812 */ /* 0x000fc6000780c0ff */
[----:B------:R-:W4:Y:S04]  /*167b70*/  LDL.LU.64 R26, [R1+0x1688] ;  /* 0x00168800011a7983 */ /* 0x000f280000300a00 */
[----:B------:R-:W4:Y:S01]  /*167b80*/  LDL.LU.64 R28, [R1+0x1680] ;  /* 0x00168000011c7983 */ /* 0x000f220000300a00 */
[----:B0-----:R-:W-:-:S03]  /*167b90*/  PRMT R11, R6, 0x7770, RZ ;  /* 0x00007770060b7816 */ /* 0x001fc600000000ff */
[----:B------:R-:W4:Y:S04]  /*167ba0*/  LDL.LU.64 R22, [R1+0x16f0] ;  /* 0x0016f00001167983 */ /* 0x000f280000300a00 */
[----:B------:R0:W-:Y:S01]  /*167bb0*/  @P0 STG.E.U8 desc[UR6][R24.64], R11 ;  /* 0x0000000b18000986 */ /* 0x0001e2000c101106 */
[C---:B------:R-:W-:Y:S02]  /*167bc0*/  LOP3.LUT P0, RZ, R9.reuse, 0x20, RZ, 0xc0, !PT ;  /* 0x0000002009ff7812 */ /* 0x040fe4000780c0ff */
[----:B0-----:R-:W-:Y:S01]  /*167bd0*/  PRMT R11, R6, 0x7771, RZ ;  /* 0x00007771060b7816 */ /* 0x001fe200000000ff */
[----:B------:R-:W4:Y:S10]  /*167be0*/  LDL.LU.64 R24, [R1+0x16e8] ;  /* 0x0016e80001187983 */ /* 0x000f340000300a00 */
[----:B------:R0:W-:Y:S01]  /*167bf0*/  @P0 STG.E.U8 desc[UR6][R2.64], R11 ;  /* 0x0000000b02000986 */ /* 0x0001e2000c101106 */
[----:B------:R-:W-:-:S02]  /*167c00*/  LOP3.LUT P0, RZ, R9, 0x10, RZ, 0xc0, !PT ;  /* 0x0000001009ff7812 */ /* 0x000fc4000780c0ff */
[----:B0-----:R-:W-:Y:S01]  /*167c10*/  PRMT R11, R6, 0x7772, RZ ;  /* 0x00007772060b7816 */ /* 0x001fe200000000ff */
[----:B------:R-:W4:Y:S10]  /*167c20*/  LDL.LU.64 R2, [R1+0x16e0] ;  /* 0x0016e00001027983 */ /* 0x000f340000300a00 */
[----:B------:R0:W-:Y:S01]  /*167c30*/  @P0 STG.E.U8 desc[UR6][R4.64], R11 ;  /* 0x0000000b04000986 */ /* 0x0001e2000c101106 */
[----:B------:R-:W-:-:S02]  /*167c40*/  LOP3.LUT P0, RZ, R9, 0x8, RZ, 0xc0, !PT ;  /* 0x0000000809ff7812 */ /* 0x000fc4000780c0ff */
[----:B0-----:R-:W-:Y:S01]  /*167c50*/  PRMT R11, R6, 0x7773, RZ ;  /* 0x00007773060b7816 */ /* 0x001fe200000000ff */
[----:B------:R-:W4:Y:S04]  /*167c60*/  LDL.LU.64 R4, [R1+0x1758] ;  /* 0x0017580001047983 */ /* 0x000f280000300a00 */
[----:B------:R-:W4:Y:S06]  /*167c70*/  LDL.LU.64 R6, [R1+0x1750] ;  /* 0x0017500001067983 */ /* 0x000f2c0000300a00 */
[----:B--2---:R3:W-:Y:S01]  /*167c80*/  @P0 STG.E.U8 desc[UR6][R14.64], R11 ;  /* 0x0000000b0e000986 */ /* 0x0047e2000c101106 */
[----:B------:R-:W-:-:S02]  /*167c90*/  LOP3.LUT P0, RZ, R9, 0x4, RZ, 0xc0, !PT ;  /* 0x0000000409ff7812 */ /* 0x000fc4000780c0ff */
[----:B---3--:R-:W-:Y:S01]  /*167ca0*/  PRMT R11, R0, 0x7770, RZ ;  /* 0x00007770000b7816 */ /* 0x008fe200000000ff */
[----:B------:R-:W2:Y:S10]  /*167cb0*/  LDL.LU.64 R14, [R1+0x1728] ;  /* 0x00172800010e7983 */ /* 0x000eb40000300a00 */
[----:B------:R0:W-:Y:S01]  /*167cc0*/  @P0 STG.E.U8 desc[UR6][R12.64], R11 ;  /* 0x0000000b0c000986 */ /* 0x0001e2000c101106 */
[----:B------:R-:W-:-:S02]  /*167cd0*/  LOP3.LUT P0, RZ, R9, 0x2, RZ, 0xc0, !PT ;  /* 0x0000000209ff7812 */ /* 0x000fc4000780c0ff */
[----:B0-----:R-:W-:Y:S01]  /*167ce0*/  PRMT R11, R0, 0x7771, RZ ;  /* 0x00007771000b7816 */ /* 0x001fe200000000ff */
[----:B------:R-:W3:Y:S10]  /*167cf0*/  LDL.LU.64 R12, [R1+0x5f20] ;  /* 0x005f2000010c7983 */ /* 0x000ef40000300a00 */
[----:B----4-:R0:W-:Y:S04]  /*167d00*/  @P0 STG.E.U8 desc[UR6][R16.64], R11 ;  /* 0x0000000b10000986 */ /* 0x0101e8000c101106 */
[----:B0-----:R-:W4:Y:S04]  /*167d10*/  LDL.LU.64 R16, [R1+0x5f18] ;  /* 0x005f180001107983 */ /* 0x001f280000300a00 */
[----:B------:R0:W-:Y:S04]  /*167d20*/  STL [R1+0x5e38], R10 ;  /* 0x005e380a01007387 */ /* 0x0001e80000100800 */
[----:B0-----:R-:W2:Y:S01]  /*167d30*/  LDL.LU.64 R10, [R1+0x16b8] ;  /* 0x0016b800010a7983 */ /* 0x001ea20000300a00 */
[----:B------:R-:W-:-:S02]  /*167d40*/  LOP3.LUT P0, RZ, R9, 0x1, RZ, 0xc0, !PT ;  /* 0x0000000109ff7812 */ /* 0x000fc4000780c0ff */
[----:B------:R-:W-:Y:S02]  /*167d50*/  PRMT R9, R0, 0x7772, RZ ;  /* 0x0000777200097816 */ /* 0x000fe400000000ff */
[C---:B------:R-:W-:Y:S02]  /*167d60*/  LOP3.LUT P1, RZ, R19.reuse, 0x10000, RZ, 0xc0, !PT ;  /* 0x0001000013ff7812 */ /* 0x040fe4000782c0ff */
[C---:B------:R-:W-:Y:S02]  /*167d70*/  LOP3.LUT P2, RZ, R19.reuse, 0x20000, RZ, 0xc0, !PT ;  /* 0x0002000013ff7812 */ /* 0x040fe4000784c0ff */
[C---:B------:R-:W-:Y:S02]  /*167d80*/  LOP3.LUT P3, RZ, R19.reuse, 0x40000, RZ, 0xc0, !PT ;  /* 0x0004000013ff7812 */ /* 0x040fe4000786c0ff */
[C---:B------:R-:W-:Y:S02]  /*167d90*/  LOP3.LUT P4, RZ, R19.reuse, 0x80000, RZ, 0xc0, !PT ;  /* 0x0008000013ff7812 */ /* 0x040fe4000788c0ff */
[----:B------:R-:W-:-:S02]  /*167da0*/  LOP3.LUT P5, RZ, R19, 0x100000, RZ, 0xc0, !PT ;  /* 0x0010000013ff7812 */ /* 0x000fc400078ac0ff */
[----:B------:R-:W-:Y:S01]  /*167db0*/  LOP3.LUT P6, RZ, R19, 0x200000, RZ, 0xc0, !PT ;  /* 0x0020000013ff7812 */ /* 0x000fe200078cc0ff */
[----:B--2---:R0:W-:Y:S01]  /*167dc0*/  @P0 STG.E.U8 desc[UR6][R10.64], R9 ;  /* 0x000000090a000986 */ /* 0x0041e2000c101106 */
[----:B---3--:R-:W-:Y:S02]  /*167dd0*/  LOP3.LUT P0, RZ, R12, 0x80000000, RZ, 0xc0, !PT ;  /* 0x800000000cff7812 */ /* 0x008fe4000780c0ff */
[----:B0-----:R-:W-:-:S11]  /*167de0*/  PRMT R9, R0, 0x7773, RZ ;  /* 0x0000777300097816 */ /* 0x001fd600000000ff */
[----:B------:R0:W-:Y:S01]  /*167df0*/  @P0 STG.E.U8 desc[UR6][R20.64], R9 ;  /* 0x0000000914000986 */ /* 0x0001e2000c101106 */
[----:B------:R-:W-:Y:S02]  /*167e00*/  LOP3.LUT P0, RZ, R12, 0x40000000, RZ, 0xc0, !PT ;  /* 0x400000000cff7812 */ /* 0x000fe4000780c0ff */
[----:B0-----:R-:W-:-:S11]  /*167e10*/  PRMT R9, R8, 0x7770, RZ ;  /* 0x0000777008097816 */ /* 0x001fd600000000ff */
[----:B------:R0:W-:Y:S01]  /*167e20*/  @P0 STG.E.U8 desc[UR6][R26.64], R9 ;  /* 0x000000091a000986 */ /* 0x0001e2000c101106 */
[----:B------:R-:W-:Y:S02]  /*167e30*/  LOP3.LUT P0, RZ, R12, 0x20000000, RZ, 0xc0, !PT ;  /* 0x200000000cff7812 */ /* 0x000fe4000780c0ff */
[----:B0-----:R-:W-:-:S11]  /*167e40*/  PRMT R9, R8, 0x7771, RZ ;  /* 0x0000777108097816 */ /* 0x001fd600000000ff */
[----:B------:R0:W-:Y:S02]  /*167e50*/  @P0 STG.E.U8 desc[UR6][R28.64], R9 ;  /* 0x000000091c000986 */ /* 0x0001e4000c101106 */
[----:B0-----:R-:W-:-:S05]  /*167e60*/  PRMT R9, R8, 0x7772, RZ ;  /* 0x0000777208097816 */ /* 0x001fca00000000ff */
[----:B------:R0:W-:Y:S02]  /*167e70*/  @P1 STG.E.U8 desc[UR6][R22.64], R9 ;  /* 0x0000000916001986 */ /* 0x0001e4000c101106 */
[----:B0-----:R-:W-:-:S05]  /*167e80*/  PRMT R9, R8, 0x7773, RZ ;  /* 0x0000777308097816 */ /* 0x001fca00000000ff */
[----:B------:R4:W-:Y:S02]  /*167e90*/  @P2 STG.E.U8 desc[UR6][R24.64], R9 ;  /* 0x0000000918002986 */ /* 0x0009e4000c101106 */
[----:B----4-:R-:W-:-:S05]  /*167ea0*/  PRMT R9, R17, 0x7770, RZ ;  /* 0x0000777011097816 */ /* 0x010fca00000000ff */
        /* <DEDUP_REMOVED lines=12> */
[----:B------:R-:W-:-:S02]  /*167f70*/  LOP3.LUT R12, R12, 0xffefffff, RZ, 0xc0, !PT ;  /* 0xffefffff0c0c7812 */ /* 0x000fc400078ec0ff */
[C---:B------:R-:W-:Y:S01]  /*167f80*/  LOP3.LUT P4, RZ, R19.reuse, 0x400000, RZ, 0xc0, !PT ;  /* 0x0040000013ff7812 */ /* 0x040fe2000788c0ff */
[----:B------:R-:W3:Y:S04]  /*167f90*/  LDL.LU.64 R4, [R1+0x1788] ;  /* 0x0017880001047983 */ /* 0x000ee80000300a00 */
[----:B------:R-:W3:Y:S04]  /*167fa0*/  LDL.LU.64 R6, [R1+0x1780] ;  /* 0x0017800001067983 */ /* 0x000ee80000300a00 */
[----:B------:R-:W3:Y:S01]  /*167fb0*/  LDL.LU R20, [R1+0x640] ;  /* 0x0006400001147983 */ /* 0x000ee20000300800 */
[----:B------:R-:W-:-:S03]  /*167fc0*/  LOP3.LUT P5, RZ, R19, 0x800000, RZ, 0xc0, !PT ;  /* 0x0080000013ff7812 */ /* 0x000fc600078ac0ff */
[----:B------:R-:W-:Y:S01]  /*167fd0*/  STL [R1+0x5a38], R19 ;  /* 0x005a381301007387 */ /* 0x000fe20000100800 */
[----:B------:R-:W-:-:S03]  /*167fe0*/  LOP3.LUT P6, RZ, R19, 0x1000000, RZ, 0xc0, !PT ;  /* 0x0100000013ff7812 */ /* 0x000fc600078cc0ff */
[----:B------:R-:W-:Y:S01]  /*167ff0*/  STL [R1+0x5ee4], R18 ;  /* 0x005ee41201007387 */ /* 0x000fe20000100800 */
        /* <DEDUP_REMOVED lines=23> */
[----:B------:R-:W-:Y:S02]  /*168170*/  @P0 LOP3.LUT R12, R12, 0x8000000, RZ, 0xfc, !PT ;  /* 0x080000000c0c0812 */ /* 0x000fe400078efcff */
[C---:B------:R-:W-:Y:S02]  /*168180*/  LOP3.LUT P0, RZ, R19.reuse, 0x4000000, RZ, 0xc0, !PT ;  /* 0x0400000013ff7812 */ /* 0x040fe4000780c0ff */
[----:B------:R-:W-:Y:S01]  /*168190*/  LOP3.LUT R12, R12, 0xefffffff, RZ, 0xc0, !PT ;  /* 0xefffffff0c0c7812 */ /* 0x000fe200078ec0ff */
[----:B------:R0:W-:Y:S10]  /*1681a0*/  @P4 STG.E.U8 desc[UR6][R14.64], R9 ;  /* 0x000000090e004986 */ /* 0x0001f4000c101106 */
[----:B------:R-:W-:Y:S01]  /*1681b0*/  @P0 LOP3.LUT R12, R12, 0x10000000, RZ, 0xfc, !PT ;  /* 0x100000000c0c0812 */ /* 0x000fe200078efcff */
[----:B0-----:R-:W2:Y:S01]  /*1681c0*/  LDL.LU.64 R14, [R1+0x17d8] ;  /* 0x0017d800010e7983 */ /* 0x001ea20000300a00 */
[----:B------:R-:W-:-:S03]  /*1681d0*/  LOP3.LUT P0, RZ, R19, 0x2000000, RZ, 0xc0, !PT ;  /* 0x0200000013ff7812 */ /* 0x000fc6000780c0ff */
[----:B------:R-:W3:Y:S04]  /*1681e0*/  LDL.LU R0, [R1+0x630] ;  /* 0x0006300001007983 */ /* 0x000ee80000300800 */
[----:B------:R-:W2:Y:S04]  /*1681f0*/  LDL.LU.64 R18, [R1+0x1798] ;  /* 0x0017980001127983 */ /* 0x000ea80000300a00 */
[----:B--2---:R0:W-:Y:S04]  /*168200*/  STL.64 [R1+0x5ef8], R18 ;  /* 0x005ef81201007387 */ /* 0x0041e80000100a00 */
[----:B0-----:R-:W2:Y:S04]  /*168210*/  LDL.LU.64 R18, [R1+0x17c0] ;  /* 0x0017c00001127983 */ /* 0x001ea80000300a00 */
[----:B--2---:R0:W-:Y:S04]  /*168220*/  STL.64 [R1+0x5f00], R18 ;  /* 0x005f001201007387 */ /* 0x0041e80000100a00 */
[----:B0-----:R-:W2:Y:S01]  /*168230*/  LDL.LU.64 R18, [R1+0x17c8] ;  /* 0x0017c80001127983 */ /* 0x001ea20000300a00 */
[----:B------:R-:W-:-:S05]  /*168240*/  PRMT R9, R8, 0x7771, RZ ;  /* 0x0000777108097816 */ /* 0x000fca00000000ff */
[----:B----4-:R0:W-:Y:S02]  /*168250*/  @P5 STG.E.U8 desc[UR6][R24.64], R9 ;  /* 0x0000000918005986 */ /* 0x0101e4000c101106 */
[----:B0-----:R-:W-:-:S05]  /*168260*/  PRMT R9, R8, 0x7772, RZ ;  /* 0x0000777208097816 */ /* 0x001fca00000000ff */
[----:B------:R0:W-:Y:S02]  /*168270*/  @P6 STG.E.U8 desc[UR6][R2.64], R9 ;  /* 0x0000000902006986 */ /* 0x0001e4000c101106 */
[----:B0-----:R-:W-:-:S05]  /*168280*/  PRMT R9, R8, 0x7773, RZ ;  /* 0x0000777308097816 */ /* 0x001fca00000000ff */
[----:B------:R-:W-:Y:S04]  /*168290*/  @P0 STG.E.U8 desc[UR6][R4.64], R9 ;  /* 0x0000000904000986 */ /* 0x000fe8000c101106 */
[----:B--2---:R0:W-:Y:S04]  /*1682a0*/  STL.64 [R1+0x5f08], R18 ;  /* 0x005f081201007387 */ /* 0x0041e80000100a00 */
[----:B0-----:R-:W2:Y:S01]  /*1682b0*/  LDL.LU.64 R18, [R1+0x17d0] ;  /* 0x0017d00001127983 */ /* 0x001ea20000300a00 */
[----:B------:R-:W-:Y:S02]  /*1682c0*/  LOP3.LUT P0, RZ, R12, 0x10000000, RZ, 0xc0, !PT ;  /* 0x100000000cff7812 */ /* 0x000fe4000780c0ff */
[----:B------:R-:W-:Y:S01]  /*1682d0*/  PRMT R9, R20, 0x7770, RZ ;  /* 0x0000777014097816 */ /* 0x000fe200000000ff */
[----:B------:R-:W4:Y:S04]  /*1682e0*/  LDL.LU.64 R10, [R1+0x1820] ;  /* 0x00182000010a7983 */ /* 0x000f280000300a00 */
[----:B------:R-:W3:Y:S04]  /*1682f0*/  LDL.LU.64 R26, [R1+0x1808] ;  /* 0x00180800011a7983 */ /* 0x000ee80000300a00 */
[----:B------:R-:W3:Y:S04]  /*168300*/  LDL.LU R8, [R1+0x620] ;  /* 0x0006200001087983 */ /* 0x000ee80000300800 */
[----:B------:R0:W-:Y:S01]  /*168310*/  @P0 STG.E.U8 desc[UR6][R6.64], R9 ;  /* 0x0000000906000986 */ /* 0x0001e2000c101106 */
[----:B------:R-:W-:-:S03]  /*168320*/  LOP3.LUT P0, RZ, R12, 0x8000000, RZ, 0xc0, !PT ;  /* 0x080000000cff7812 */ /* 0x000fc6000780c0ff */
[----:B------:R-:W3:Y:S04]  /*168330*/  LDL.LU.64 R28, [R1+0x1800] ;  /* 0x00180000011c7983 */ /* 0x000ee80000300a00 */
[----:B------:R-:W3:Y:S01]  /*168340*/  LDL.LU.64 R22, [R1+0x1878] ;  /* 0x0018780001167983 */ /* 0x000ee20000300a00 */
[----:B0-----:R-:W-:-:S03]  /*168350*/  PRMT R9, R20, 0x7771, RZ ;  /* 0x0000777114097816 */ /* 0x001fc600000000ff */
[----:B------:R-:W3:Y:S04]  /*168360*/  LDL.LU.64 R24, [R1+0x1870] ;  /* 0x0018700001187983 */ /* 0x000ee80000300a00 */
[----:B------:R0:W-:Y:S01]  /*168370*/  @P0 STG.E.U8 desc[UR6][R14.64], R9 ;  /* 0x000000090e000986 */ /* 0x0001e2000c101106 */
[----:B------:R-:W-:-:S03]  /*168380*/  LOP3.LUT P0, RZ, R12, 0x4000000, RZ, 0xc0, !PT ;  /* 0x040000000cff7812 */ /* 0x000fc6000780c0ff */
[----:B------:R-:W3:Y:S04]  /*168390*/  LDL.LU.64 R2, [R1+0x1858] ;  /* 0x0018580001027983 */ /* 0x000ee80000300a00 */
[----:B------:R-:W3:Y:S01]  /*1683a0*/  LDL.LU R21, [R1+0x610] ;  /* 0x0006100001157983 */ /* 0x000ee20000300800 */
[----:B0-----:R-:W-:-:S03]  /*1683b0*/  PRMT R9, R20, 0x7772, RZ ;  /* 0x0000777214097816 */ /* 0x001fc600000000ff */
        /* <DEDUP_REMOVED lines=10> */
[----:B---3--:R-:W-:-:S11]  /*168460*/  PRMT R9, R0, 0x7770, RZ ;  /* 0x0000777000097816 */ /* 0x008fd600000000ff */
        /* <DEDUP_REMOVED lines=8> */
[----:B------:R-:W-:Y:S01]  /*1684f0*/  LOP3.LUT P5, RZ, R17, 0x80, RZ, 0xc0, !PT ;  /* 0x0000008011ff7812 */ /* 0x000fe200078ac0ff */
[----:B--2---:R0:W-:Y:S01]  /*168500*/  @P0 STG.E.U8 desc[UR6][R18.64], R9 ;  /* 0x0000000912000986 */ /* 0x0041e2000c101106 */
[----:B------:R-:W-:Y:S02]  /*168510*/  LOP3.LUT P0, RZ, R12, 0x400000, RZ, 0xc0, !PT ;  /* 0x004000000cff7812 */ /* 0x000fe4000780c0ff */
[----:B0-----:R-:W-:-:S11]  /*168520*/  PRMT R9, R0, 0x7772, RZ ;  /* 0x0000777200097816 */ /* 0x001fd600000000ff */
[----:B----4-:R0:W-:Y:S01]  /*168530*/  @P0 STG.E.U8 desc[UR6][R10.64], R9 ;  /* 0x000000090a000986 */ /* 0x0101e2000c101106 */
        /* <DEDUP_REMOVED lines=17> */
[C---:B------:R-:W-:Y:S02]  /*168650*/  LOP3.LUT P6, RZ, R17.reuse, 0x100, RZ, 0xc0, !PT ;  /* 0x0000010011ff7812 */ /* 0x040fe400078cc0ff */
[----:B------:R-:W-:Y:S01]  /*168660*/  LOP3.LUT P4, RZ, R17, 0x200, RZ, 0xc0, !PT ;  /* 0x0000020011ff7812 */ /* 0x000fe2000788c0ff */
[----:B------:R-:W3:Y:S01]  /*168670*/  LDL.LU.64 R24, [R1+0x18a0] ;  /* 0x0018a00001187983 */ /* 0x000ee20000300a00 */
[----:B------:R-:W-:-:S09]  /*168680*/  PRMT R9, R21, 0x7772, RZ ;  /* 0x0000777215097816 */ /* 0x000fd200000000ff */
[----:B------:R0:W-:Y:S02]  /*168690*/  @P6 STG.E.U8 desc[UR6][R14.64], R9 ;  /* 0x000000090e006986 */ /* 0x0001e4000c101106 */
[----:B0-----:R-:W-:Y:S02]  /*1686a0*/  PRMT R9, R21, 0x7773, RZ ;  /* 0x0000777315097816 */ /* 0x001fe400000000ff */
[----:B------:R-:W4:Y:S04]  /*1686b0*/  LDL.LU.64 R14, [R1+0x1908] ;  /* 0x00190800010e7983 */ /* 0x000f280000300a00 */
[----:B------:R-:W3:Y:S04]  /*1686c0*/  LDL.LU.64 R2, [R1+0x1900] ;  /* 0x0019000001027983 */ /* 0x000ee80000300a00 */
[----:B------:R-:W3:Y:S04]  /*1686d0*/  LDL.LU R8, [R1+0x644] ;  /* 0x0006440001087983 */ /* 0x000ee80000300800 */
[----:B------:R-:W3:Y:S04]  /*1686e0*/  LDL.LU.64 R4, [R1+0x18e8] ;  /* 0x0018e80001047983 */ /* 0x000ee80000300a00 */
[----:B------:R-:W3:Y:S04]  /*1686f0*/  LDL.LU R0, [R1+0x634] ;  /* 0x0006340001007983 */ /* 0x000ee80000300800 */
[----:B--2---:R0:W-:Y:S04]  /*168700*/  @P4 STG.E.U8 desc[UR6][R6.64], R9 ;  /* 0x0000000906004986 */ /* 0x0041e8000c101106 */
[----:B0-----:R-:W2:Y:S04]  /*168710*/  LDL.LU.64 R6, [R1+0x18e0] ;  /* 0x0018e00001067983 */ /* 0x001ea80000300a00 */
[----:B------:R-:W2:Y:S04]  /*168720*/  LDL.LU.64 R18, [R1+0x1938] ;  /* 0x0019380001127983 */ /* 0x000ea80000300a00 */
        /* <DEDUP_REMOVED lines=31> */
[----:B------:R-:W-:Y:S02]  /*168920*/  LOP3.LUT R12, R12, 0xfff7ffff, RZ, 0xc0, !PT ;  /* 0xfff7ffff0c0c7812 */ /* 0x000fe400078ec0ff */
[----:B---3--:R-:W-:-:S05]  /*168930*/  PRMT R9, R8, 0x7770, RZ ;  /* 0x0000777008097816 */ /* 0x008fca00000000ff */
[----:B------:R0:W-:Y:S02]  /*168940*/  @P5 STG.E.U8 desc[UR6][R24.64], R9 ;  /* 0x0000000918005986 */ /* 0x0001e4000c101106 */
[----:B------:R-:W-:Y:S02]  /*168950*/  @P0 LOP3.LUT R12, R12, 0x80000, RZ, 0xfc, !PT ;  /* 0x000800000c0c0812 */ /* 0x000fe400078efcff */
[----:B------:R-:W-:Y:S02]  /*168960*/  LOP3.LUT P0, RZ, R17, 0x1000, RZ, 0xc0, !PT ;  /* 0x0000100011ff7812 */ /* 0x000fe4000780c0ff */
[----:B0-----:R-:W-:-:S05]  /*168970*/  PRMT R9, R8, 0x7771, RZ ;  /* 0x0000777108097816 */ /* 0x001fca00000000ff */
[----:B----4-:R0:W-:Y:S02]  /*168980*/  @P6 STG.E.U8 desc[UR6][R14.64], R9 ;  /* 0x000000090e006986 */ /* 0x0101e4000c101106 */
[----:B0-----:R-:W-:Y:S02]  /*168990*/  PRMT R9, R8, 0x7772, RZ ;  /* 0x0000777208097816 */ /* 0x001fe400000000ff */
[----:B------:R-:W3:Y:S04]  /*1689a0*/  LDL.LU.64 R14, [R1+0x1930] ;  /* 0x00193000010e7983 */ /* 0x000ee80000300a00 */
        /* <DEDUP_REMOVED lines=14> */
[----:B------:R-:W3:Y:S04]  /*168a90*/  LDL.LU R8, [R1+0x648] ;  /* 0x0006480001087983 */ /* 0x000ee80000300800 */
[----:B------:R-:W3:Y:S01]  /*168aa0*/  LDL.LU.64 R2, [R1+0x19b8] ;  /* 0x0019b80001027983 */ /* 0x000ee20000300a00 */
[----:B0-----:R-:W-:-:S03]  /*168ab0*/  PRMT R9, R0, 0x7771, RZ ;  /* 0x0000777100097816 */ /* 0x001fc600000000ff */
        /* <DEDUP_REMOVED lines=9> */
[----:B------:R-:W-:Y:S02]  /*168b50*/  PRMT R9, R0, 0x7773, RZ ;  /* 0x0000777300097816 */ /* 0x000fe400000000ff */
[----:B------:R-:W-:-:S09]  /*168b60*/  LOP3.LUT P1, RZ, R17, 0x400000, RZ, 0xc0, !PT ;  /* 0x0040000011ff7812 */ /* 0x000fd2000782c0ff */
[----:B--2---:R0:W-:Y:S04]  /*168b70*/  @P0 STG.E.U8 desc[UR6][R18.64], R9 ;  /* 0x0000000912000986 */ /* 0x0041e8000c101106 */
[----:B0-----:R-:W2:Y:S01]  /*168b80*/  LDL.LU R18, [R1+0x5ee4] ;  /* 0x005ee40001127983 */ /* 0x001ea20000300800 */
[----:B------:R-:W-:Y:S02]  /*168b90*/  LOP3.LUT P0, RZ, R12, 0x4000, RZ, 0xc0, !PT ;  /* 0x000040000cff7812 */ /* 0x000fe4000780c0ff */
[----:B------:R-:W-:-:S11]  /*168ba0*/  PRMT R9, R16, 0x7770, RZ ;  /* 0x0000777010097816 */ /* 0x000fd600000000ff */
[----:B---3--:R0:W-:Y:S01]  /*168bb0*/  @P0 STG.E.U8 desc[UR6][R14.64], R9 ;  /* 0x000000090e000986 */ /* 0x0081e2000c101106 */
[----:B------:R-:W-:Y:S02]  /*168bc0*/  LOP3.LUT P0, RZ, R12, 0x2000, RZ, 0xc0, !PT ;  /* 0x000020000cff7812 */ /* 0x000fe4000780c0ff */
[----:B0-----:R-:W-:Y:S01]  /*168bd0*/  PRMT R9, R16, 0x7771, RZ ;  /* 0x0000777110097816 */ /* 0x001fe200000000ff */
[----:B------:R-:W3:Y:S10]  /*168be0*/  LDL.LU R15, [R1+0x5ee0] ;  /* 0x005ee000010f7983 */ /* 0x000ef40000300800 */
[----:B----4-:R0:W-:Y:S01]  /*168bf0*/  @P0 STG.E.U8 desc[UR6][R10.64], R9 ;  /* 0x000000090a000986 */ /* 0x0101e2000c101106 */
[----:B------:R-:W-:-:S02]  /*168c00*/  LOP3.LUT P0, RZ, R12, 0x1000, RZ, 0xc0, !PT ;  /* 0x000010000cff7812 */ /* 0x000fc4000780c0ff */
[----:B0-----:R-:W-:-:S11]  /*168c10*/  PRMT R9, R16, 0x7772, RZ ;  /* 0x0000777210097816 */ /* 0x001fd600000000ff */
[----:B------:R0:W-:Y:S01]  /*168c20*/  @P0 STG.E.U8 desc[UR6][R20.64], R9 ;  /* 0x0000000914000986 */ /* 0x0001e2000c101106 */
[----:B------:R-:W-:Y:S02]  /*168c30*/  LOP3.LUT P0, RZ, R12, 0x800, RZ, 0xc0, !PT ;  /* 0x000008000cff7812 */ /* 0x000fe4000780c0ff */
[C---:B------:R-:W-:Y:S02]  /*168c40*/  LOP3.LUT P2, RZ, R17.reuse, 0x800000, RZ, 0xc0, !PT ;  /* 0x0080000011ff7812 */ /* 0x040fe4000784c0ff */
[----:B0-----:R-:W-:Y:S02]  /*168c50*/  PRMT R9, R16, 0x7773, RZ ;  /* 0x0000777310097816 */ /* 0x001fe400000000ff */
[C---:B------:R-:W-:Y:S01]  /*168c60*/  LOP3.LUT P3, RZ, R17.reuse, 0x1000000, RZ, 0xc0, !PT ;  /* 0x0100000011ff7812 */ /* 0x040fe2000786c0ff */
[----:B------:R-:W4:Y:S06]  /*168c70*/  LDL.LU R16, [R1+0x5edc] ;  /* 0x005edc0001107983 */ /* 0x000f2c0000300800 */
[----:B------:R2:W-:Y:S01]  /*168c80*/  @P0 STG.E.U8 desc[UR6][R26.64], R9 ;  /* 0x000000091a000986 */ /* 0x0005e2000c101106 */
[----:B------:R-:W-:-:S02]  /*168c90*/  LOP3.LUT P4, RZ, R17, 0x2000000, RZ, 0xc0, !PT ;  /* 0x0200000011ff7812 */ /* 0x000fc4000788c0ff */
        /* <DEDUP_REMOVED lines=14> */
[----:B------:R0:W-:Y:S04]  /*168d80*/  @P6 STG.E.U8 desc[UR6][R6.64], R9 ;  /* 0x0000000906006986 */ /* 0x0001e8000c101106 */
[----:B0-----:R-:W3:Y:S01]  /*168d90*/  LDL.LU.64 R6, [R1+0x1a00] ;  /* 0x001a000001067983 */ /* 0x001ee20000300a00 */
[----:B------:R-:W-:Y:S02]  /*168da0*/  LOP3.LUT R12, R12, 0xfffffffb, RZ, 0xc0, !PT ;  /* 0xfffffffb0c0c7812 */ /* 0x000fe400078ec0ff */
[----:B------:R-:W-:Y:S01]  /*168db0*/  LOP3.LUT P4, RZ, R17, 0x10000000, RZ, 0xc0, !PT ;  /* 0x1000000011ff7812 */ /* 0x000fe2000788c0ff */
[----:B------:R-:W3:Y:S01]  /*168dc0*/  LDL.LU.64 R22, [R1+0x19e8] ;  /* 0x0019e80001167983 */ /* 0x000ee20000300a00 */
[----:B------:R-:W-:-:S03]  /*168dd0*/  PRMT R9, R8, 0x7772, RZ ;  /* 0x0000777208097816 */ /* 0x000fc600000000ff */
[----:B------:R-:W3:Y:S04]  /*168de0*/  LDL.LU.64 R24, [R1+0x19e0] ;  /* 0x0019e00001187983 */ /* 0x000ee80000300a00 */
[----:B------:R-:W3:Y:S04]  /*168df0*/  LDL.LU.64 R2, [R1+0x19c8] ;  /* 0x0019c80001027983 */ /* 0x000ee80000300a00 */
[----:B------:R-:W3:Y:S01]  /*168e00*/  LDL.LU.64 R4, [R1+0x1a30] ;  /* 0x001a300001047983 */ /* 0x000ee20000300a00 */
[----:B------:R-:W-:-:S03]  /*168e10*/  LOP3.LUT P5, RZ, R17, 0x20000000, RZ, 0xc0, !PT ;  /* 0x2000000011ff7812 */ /* 0x000fc600078ac0ff */
[----:B------:R-:W3:Y:S01]  /*168e20*/  LDL.LU R14, [R1+0x638] ;  /* 0x00063800010e7983 */ /* 0x000ee20000300800 */
[----:B------:R-:W-:-:S03]  /*168e30*/  LOP3.LUT P6, RZ, R17, 0x40000000, RZ, 0xc0, !PT ;  /* 0x4000000011ff7812 */ /* 0x000fc600078cc0ff */
[----:B----4-:R-:W-:Y:S01]  /*168e40*/  STL.64 [R1+0x5eb8], R16 ;  /* 0x005eb81001007387 */ /* 0x010fe20000100a00 */
        /* <DEDUP_REMOVED lines=25> */
[----:B---3--:R0:W-:Y:S10]  /*168fe0*/  @P4 STG.E.U8 desc[UR6][R6.64], R9 ;  /* 0x0000000906004986 */ /* 0x0081f4000c101106 */
[----:B------:R-:W-:Y:S01]  /*168ff0*/  @P0 LOP3.LUT R12, R12, 0x400, RZ, 0xfc, !PT ;  /* 0x000004000c0c0812 */ /* 0x000fe200078efcff */
[----:B0-----:R-:W2:Y:S01]  /*169000*/  LDL.LU.64 R6, [R1+0x1a18] ;  /* 0x001a180001067983 */ /* 0x001ea20000300a00 */
[----:B------:R-:W-:-:S03]  /*169010*/  LOP3.LUT P0, RZ, R17, 0x80000000, RZ, 0xc0, !PT ;  /* 0x8000000011ff7812 */ /* 0x000fc6000780c0ff */
[----:B------:R-:W3:Y:S04]  /*169020*/  LDL.LU R0, [R1+0x628] ;  /* 0x0006280001007983 */ /* 0x000ee80000300800 */
[----:B------:R-:W4:Y:S04]  /*169030*/  LDL.LU.64 R16, [R1+0x1a48] ;  /* 0x001a480001107983 */ /* 0x000f280000300a00 */
[----:B----4-:R0:W-:Y:S04]  /*169040*/  STL.64 [R1+0x5ec0], R16 ;  /* 0x005ec01001007387 */ /* 0x0101e80000100a00 */
[----:B0-----:R-:W4:Y:S04]  /*169050*/  LDL.LU.64 R16, [R1+0x1a50] ;  /* 0x001a500001107983 */ /* 0x001f280000300a00 */
[----:B----4-:R0:W-:Y:S04]  /*169060*/  STL.64 [R1+0x5ec8], R16 ;  /* 0x005ec81001007387 */ /* 0x0101e80000100a00 */
[----:B0-----:R-:W4:Y:S01]  /*169070*/  LDL.LU.64 R16, [R1+0x1a58] ;  /* 0x001a580001107983 */ /* 0x001f220000300a00 */
[----:B------:R-:W-:-:S05]  /*169080*/  PRMT R9, R8, 0x7773, RZ ;  /* 0x0000777308097816 */ /* 0x000fca00000000ff */
[----:B------:R0:W-:Y:S02]  /*169090*/  @P5 STG.E.U8 desc[UR6][R22.64], R9 ;  /* 0x0000000916005986 */ /* 0x0001e4000c101106 */
[----:B0-----:R-:W-:-:S05]  /*1690a0*/  PRMT R9, R14, 0x7770, RZ ;  /* 0x000077700e097816 */ /* 0x001fca00000000ff */
[----:B------:R0:W-:Y:S02]  /*1690b0*/  @P6 STG.E.U8 desc[UR6][R24.64], R9 ;  /* 0x0000000918006986 */ /* 0x0001e4000c101106 */
[----:B0-----:R-:W-:-:S05]  /*1690c0*/  PRMT R9, R14, 0x7771, RZ ;  /* 0x000077710e097816 */ /* 0x001fca00000000ff */
[----:B------:R-:W-:Y:S04]  /*1690d0*/  @P0 STG.E.U8 desc[UR6][R2.64], R9 ;  /* 0x0000000902000986 */ /* 0x000fe8000c101106 */
[----:B----4-:R0:W-:Y:S04]  /*1690e0*/  STL.64 [R1+0x5ed0], R16 ;  /* 0x005ed01001007387 */ /* 0x0101e80000100a00 */
[----:B0-----:R-:W4:Y:S01]  /*1690f0*/  LDL.LU.64 R16, [R1+0x1a10] ;  /* 0x001a100001107983 */ /* 0x001f220000300a00 */
[----:B------:R-:W-:Y:S02]  /*169100*/  LOP3.LUT P0, RZ, R12, 0x400, RZ, 0xc0, !PT ;  /* 0x000004000cff7812 */ /* 0x000fe4000780c0ff */
[----:B------:R-:W-:Y:S01]  /*169110*/  PRMT R9, R14, 0x7772, RZ ;  /* 0x000077720e097816 */ /* 0x000fe200000000ff */
[----:B------:R-:W4:Y:S04]  /*169120*/  LDL.LU.64 R10, [R1+0x1a40] ;  /* 0x001a4000010a7983 */ /* 0x000f280000300a00 */
[----:B------:R-:W4:Y:S04]  /*169130*/  LDL.LU R8, [R1+0x618] ;  /* 0x0006180001087983 */ /* 0x000f280000300800 */
        /* <DEDUP_REMOVED lines=9> */
[----:B------:R-:W2:Y:S04]  /*1691d0*/  LDL.LU.64 R24, [R1+0x1a90] ;  /* 0x001a900001187983 */ /* 0x000ea80000300a00 */
[----:B------:R-:W2:Y:S01]  /*1691e0*/  LDL.LU.64 R2, [R1+0x1a88] ;  /* 0x001a880001027983 */ /* 0x000ea20000300a00 */
[----:B---3--:R-:W-:-:S03]  /*1691f0*/  PRMT R9, R0, 0x7770, RZ ;  /* 0x0000777000097816 */ /* 0x008fc600000000ff */
[----:B------:R-:W3:Y:S04]  /*169200*/  LDL.LU.64 R4, [R1+0x1a80] ;  /* 0x001a800001047983 */ /* 0x000ee80000300a00 */
[----:B------:R-:W2:Y:S04]  /*169210*/  LDL.LU.64 R6, [R1+0x1a78] ;  /* 0x001a780001067983 */ /* 0x000ea80000300a00 */
[----:B------:R-:W2:Y:S04]  /*169220*/  LDL.LU R14, [R1+0x63c] ;  /* 0x00063c00010e7983 */ /* 0x000ea80000300800 */
[----:B----4-:R0:W-:Y:S04]  /*169230*/  @P0 STG.E.U8 desc[UR6][R16.64], R9 ;  /* 0x0000000910000986 */ /* 0x0101e8000c101106 */
[----:B0-----:R-:W4:Y:S01]  /*169240*/  LDL.LU.64 R16, [R1+0x5ed0] ;  /* 0x005ed00001107983 */ /* 0x001f220000300a00 */
[----:B------:R-:W-:-:S02]  /*169250*/  LOP3.LUT P0, RZ, R12, 0x80, RZ, 0xc0, !PT ;  /* 0x000000800cff7812 */ /* 0x000fc4000780c0ff */
[----:B------:R-:W-:-:S11]  /*169260*/  PRMT R9, R0, 0x7771, RZ ;  /* 0x0000777100097816 */ /* 0x000fd600000000ff */
[----:B----4-:R0:W-:Y:S04]  /*169270*/  @P0 STG.E.U8 desc[UR6][R16.64], R9 ;  /* 0x0000000910000986 */ /* 0x0101e8000c101106 */
[----:B0-----:R-:W4:Y:S01]  /*169280*/  LDL.LU.64 R16, [R1+0x5ec8] ;  /* 0x005ec80001107983 */ /* 0x001f220000300a00 */
[----:B------:R-:W-:Y:S02]  /*169290*/  LOP3.LUT P0, RZ, R12, 0x40, RZ, 0xc0, !PT ;  /* 0x000000400cff7812 */ /* 0x000fe4000780c0ff */
[----:B------:R-:W-:-:S11]  /*1692a0*/  PRMT R9, R0, 0x7772, RZ ;  /* 0x0000777200097816 */ /* 0x000fd600000000ff */
[----:B----4-:R0:W-:Y:S04]  /*1692b0*/  @P0 STG.E.U8 desc[UR6][R16.64], R9 ;  /* 0x0000000910000986 */ /* 0x0101e8000c101106 */
[----:B0-----:R-:W4:Y:S01]  /*1692c0*/  LDL.LU.64 R16, [R1+0x5ec0] ;  /* 0x005ec00001107983 */ /* 0x001f220000300a00 */
[----:B------:R-:W-:Y:S02]  /*1692d0*/  LOP3.LUT P0, RZ, R12, 0x20, RZ, 0xc0, !PT ;  /* 0x000000200cff7812 */ /* 0x000fe4000780c0ff */
[----:B------:R-:W-:Y:S02]  /*1692e0*/  PRMT R9, R0, 0x7773, RZ ;  /* 0x0000777300097816 */ /* 0x000fe400000000ff */
[C---:B------:R-:W-:Y:S02]  /*1692f0*/  LOP3.LUT P1, RZ, R18.reuse, 0x200, RZ, 0xc0, !PT ;  /* 0x0000020012ff7812 */ /* 0x040fe4000782c0ff */
[----:B------:R-:W-:-:S07]  /*169300*/  LOP3.LUT P2, RZ, R18, 0x400, RZ, 0xc0, !PT ;  /* 0x0000040012ff7812 */ /* 0x000fce000784c0ff */
[----:B----4-:R0:W-:Y:S04]  /*169310*/  @P0 STG.E.U8 desc[UR6][R16.64], R9 ;  /* 0x0000000910000986 */ /* 0x0101e8000c101106 */
[----:B0-----:R-:W4:Y:S01]  /*169320*/  LDL.LU.64 R16, [R1+0x5eb8] ;  /* 0x005eb80001107983 */ /* 0x001f220000300a00 */
[----:B------:R-:W-:Y:S02]  /*169330*/  LOP3.LUT P0, RZ, R12, 0x10, RZ, 0xc0, !PT ;  /* 0x000000100cff7812 */ /* 0x000fe4000780c0ff */
[----:B------:R-:W-:-:S11]  /*169340*/  PRMT R9, R8, 0x7770, RZ ;  /* 0x0000777008097816 */ /* 0x000fd600000000ff */
        /* <DEDUP_REMOVED lines=8> */
[----:B0-----:R-:W-:-:S05]  /*1693d0*/  PRMT R9, R8, 0x7773, RZ ;  /* 0x0000777308097816 */ /* 0x001fca00000000ff */
[----:B------:R4:W-:Y:S01]  /*1693e0*/  @P1 STG.E.U8 desc[UR6][R28.64], R9 ;  /* 0x000000091c001986 */ /* 0x0009e2000c101106 */
[C---:B------:R-:W-:Y:S02]  /*1693f0*/  LOP3.LUT P4, RZ, R18.reuse, 0x1000, RZ, 0xc0, !PT ;  /* 0x0000100012ff7812 */ /* 0x040fe4000788c0ff */
[C---:B------:R-:W-:Y:S02]  /*169400*/  LOP3.LUT P5, RZ, R18.reuse, 0x2000, RZ, 0xc0, !PT ;  /* 0x0000200012ff7812 */ /* 0x040fe400078ac0ff */
[----:B------:R-:W-:Y:S02]  /*169410*/  LOP3.LUT P0, RZ, R18, 0x8000000, RZ, 0xc0, !PT ;  /* 0x0800000012ff7812 */ /* 0x000fe4000780c0ff */
[----:B----4-:R-:W-:-:S05]  /*169420*/  PRMT R9, R16, 0x7770, RZ ;  /* 0x0000777010097816 */ /* 0x010fca00000000ff */
[----:B------:R0:W-:Y:S02]  /*169430*/  @P2 STG.E.U8 desc[UR6][R22.64], R9 ;  /* 0x0000000916002986 */ /* 0x0001e4000c101106 */
[----:B0-----:R-:W-:-:S05]  /*169440*/  PRMT R9, R16, 0x7771, RZ ;  /* 0x0000777110097816 */ /* 0x001fca00000000ff */
[----:B--2---:R0:W-:Y:S02]  /*169450*/  @P3 STG.E.U8 desc[UR6][R24.64], R9 ;  /* 0x0000000918003986 */ /* 0x0041e4000c101106 */
[----:B0-----:R-:W-:-:S05]  /*169460*/  PRMT R9, R16, 0x7772, RZ ;  /* 0x0000777210097816 */ /* 0x001fca00000000ff */
[----:B------:R0:W-:Y:S02]  /*169470*/  @P4 STG.E.U8 desc[UR6][R2.64], R9 ;  /* 0x0000000902004986 */ /* 0x0001e4000c101106 */
[----:B0-----:R-:W-:Y:S02]  /*169480*/  PRMT R9, R16, 0x7773, RZ ;  /* 0x0000777310097816 */ /* 0x001fe400000000ff */
[----:B------:R-:W2:Y:S04]  /*169490*/  LDL.LU R16, [R1+0x5eb0] ;  /* 0x005eb00001107983 */ /* 0x000ea80000300800 */
[----:B------:R-:W4:Y:S04]  /*1694a0*/  LDL.LU.64 R28, [R1+0x1a98] ;  /* 0x001a9800011c7983 */ /* 0x000f280000300a00 */
[----:B---3--:R0:W-:Y:S04]  /*1694b0*/  @P5 STG.E.U8 desc[UR6][R4.64], R9 ;  /* 0x0000000904005986 */ /* 0x0081e8000c101106 */
[----:B0-----:R-:W3:Y:S01]  /*1694c0*/  LDL.LU.64 R4, [R1+0x1ab0] ;  /* 0x001ab00001047983 */ /* 0x001ee20000300a00 */
[----:B------:R-:W-:-:S02]  /*1694d0*/  LOP3.LUT R17, R17, 0xfdffffff, RZ, 0xc0, !PT ;  /* 0xfdffffff11117812 */ /* 0x000fc400078ec0ff */
[C---:B------:R-:W-:Y:S01]  /*1694e0*/  LOP3.LUT P6, RZ, R18.reuse, 0x4000, RZ, 0xc0, !PT ;  /* 0x0000400012ff7812 */ /* 0x040fe200078cc0ff */
[----:B------:R-:W2:Y:S01]  /*1694f0*/  LDL.LU.64 R22, [R1+0x1aa8] ;  /* 0x001aa80001167983 */ /* 0x000ea20000300a00 */
[----:B------:R-:W-:Y:S02]  /*169500*/  @P0 LOP3.LUT R17, R17, 0x2000000, RZ, 0xfc, !PT ;  /* 0x0200000011110812 */ /* 0x000fe400078efcff */
[C---:B------:R-:W-:Y:S01]  /*169510*/  LOP3.LUT P0, RZ, R18.reuse, 0x4000000, RZ, 0xc0, !PT ;  /* 0x0400000012ff7812 */ /* 0x040fe2000780c0ff */
[----:B------:R-:W2:Y:S01]  /*169520*/  LDL.LU.64 R24, [R1+0x1aa0] ;  /* 0x001aa00001187983 */ /* 0x000ea20000300a00 */
[----:B------:R-:W-:Y:S02]  /*169530*/  LOP3.LUT R17, R17, 0xfbffffff, RZ, 0xc0, !PT ;  /* 0xfbffffff11117812 */ /* 0x000fe400078ec0ff */
[----:B------:R-:W-:Y:S01]  /*169540*/  LOP3.LUT P4, RZ, R18, 0x8000, RZ, 0xc0, !PT ;  /* 0x0000800012ff7812 */ /* 0x000fe2000788c0ff */
[----:B------:R-:W2:Y:S08]  /*169550*/  LDL.LU.64 R2, [R1+0x1ad8] ;  /* 0x001ad80001027983 */ /* 0x000eb00000300a00 */
        /* <DEDUP_REMOVED lines=15> */
[----:B------:R-:W-:-:S09]  /*169650*/  PRMT R9, R14, 0x7770, RZ ;  /* 0x000077700e097816 */ /* 0x000fd200000000ff */
[----:B------:R-:W-:Y:S02]  /*169660*/  @P0 LOP3.LUT R17, R17, 0x80000000, RZ, 0xfc, !PT ;  /* 0x8000000011110812 */ /* 0x000fe400078efcff */
[----:B------:R-:W-:Y:S02]  /*169670*/  LOP3.LUT P0, RZ, R18, 0x100000, RZ, 0xc0, !PT ;  /* 0x0010000012ff7812 */ /* 0x000fe4000780c0ff */
[----:B------:R-:W-:Y:S01]  /*169680*/  LOP3.LUT R12, R12, 0xfffffffe, RZ, 0xc0, !PT ;  /* 0xfffffffe0c0c7812 */ /* 0x000fe200078ec0ff */
[----:B------:R0:W-:Y:S01]  /*169690*/  @P6 STG.E.U8 desc[UR6][R6.64], R9 ;  /* 0x0000000906006986 */ /* 0x0001e2000c101106 */
[----:B------:R-:W-:-:S09]  /*1696a0*/  LOP3.LUT P5, RZ, R18, 0x10000, RZ, 0xc0, !PT ;  /* 0x0001000012ff7812 */ /* 0x000fd200078ac0ff */
[----:B------:R-:W-:Y:S02]  /*1696b0*/  @P0 LOP3.LUT R12, R12, 0x1, RZ, 0xfc, !PT ;  /* 0x000000010c0c0812 */ /* 0x000fe400078efcff */
[----:B------:R-:W-:Y:S01]  /*1696c0*/  LOP3.LUT P0, RZ, R18, 0x80000, RZ, 0xc0, !PT ;  /* 0x0008000012ff7812 */ /* 0x000fe2000780c0ff */
[----:B0-----:R-:W2:Y:S01]  /*1696d0*/  LDL.LU R6, [R1+0x62c] ;  /* 0x00062c0001067983 */ /* 0x001ea20000300800 */
[----:B------:R-:W-:Y:S02]  /*1696e0*/  PRMT R9, R14, 0x7771, RZ ;  /* 0x000077710e097816 */ /* 0x000fe400000000ff */
[----:B------:R-:W-:Y:S02]  /*1696f0*/  LOP3.LUT R12, R12, 0xfffffffd, RZ, 0xc0, !PT ;  /* 0xfffffffd0c0c7812 */ /* 0x000fe400078ec0ff */
[C---:B------:R-:W-:Y:S02]  /*169700*/  LOP3.LUT P6, RZ, R18.reuse, 0x20000, RZ, 0xc0, !PT ;  /* 0x0002000012ff7812 */ /* 0x040fe400078cc0ff */
[----:B------:R-:W-:-:S02]  /*169710*/  LOP3.LUT P1, RZ, R18, 0x10000000, RZ, 0xc0, !PT ;  /* 0x1000000012ff7812 */ /* 0x000fc4000782c0ff */
[C---:B------:R-:W-:Y:S02]  /*169720*/  LOP3.LUT P2, RZ, R18.reuse, 0x20000000, RZ, 0xc0, !PT ;  /* 0x2000000012ff7812 */ /* 0x040fe4000784c0ff */
[----:B------:R-:W-:Y:S02]  /*169730*/  LOP3.LUT P3, RZ, R18, 0x40000000, RZ, 0xc0, !PT ;  /* 0x4000000012ff7812 */ /* 0x000fe4000786c0ff */
[----:B------:R-:W-:Y:S02]  /*169740*/  @P0 LOP3.LUT R12, R12, 0x2, RZ, 0xfc, !PT ;  /* 0x000000020c0c0812 */ /* 0x000fe400078efcff */
[C---:B------:R-:W-:Y:S01]  /*169750*/  LOP3.LUT P0, RZ, R18.reuse, 0x40000, RZ, 0xc0, !PT ;  /* 0x0004000012ff7812 */ /* 0x040fe2000780c0ff */
[----:B----4-:R0:W-:Y:S01]  /*169760*/  @P4 STG.E.U8 desc[UR6][R28.64], R9 ;  /* 0x000000091c004986 */ /* 0x0101e2000c101106 */
[----:B------:R-:W-:Y:S02]  /*169770*/  LOP3.LUT P4, RZ, R18, 0x80000000, RZ, 0xc0, !PT ;  /* 0x8000000012ff7812 */ /* 0x000fe4000788c0ff */
[----:B0-----:R-:W-:-:S05]  /*169780*/  PRMT R9, R14, 0x7772, RZ ;  /* 0x000077720e097816 */ /* 0x001fca00000000ff */
[----:B---3--:R0:W-:Y:S04]  /*169790*/  @P5 STG.E.U8 desc[UR6][R4.64], R9 ;  /* 0x0000000904005986 */ /* 0x0081e8000c101106 */
[----:B0-----:R-:W3:Y:S04]  /*1697a0*/  LDL.LU.64 R4, [R1+0x1ad0] ;  /* 0x001ad00001047983 */ /* 0x001ee80000300a00 */
[----:B------:R-:W4:Y:S04]  /*1697b0*/  LDL.LU R0, [R1+0x61c] ;  /* 0x00061c0001007983 */ /* 0x000f280000300800 */
[----:B------:R0:W-:Y:S04]  /*1697c0*/  STL [R1+0x5a68], R18 ;  /* 0x005a681201007387 */ /* 0x0001e80000100800 */
[----:B0-----:R-:W2:Y:S04]  /*1697d0*/  LDL.LU.64 R18, [R1+0x1af0] ;  /* 0x001af00001127983 */ /* 0x001ea80000300a00 */
[----:B--2---:R0:W-:Y:S04]  /*1697e0*/  STL.64 [R1+0x5ea0], R18 ;  /* 0x005ea01201007387 */ /* 0x0041e80000100a00 */
[----:B0-----:R-:W2:Y:S01]  /*1697f0*/  LDL.LU.64 R18, [R1+0x1ac0] ;  /* 0x001ac00001127983 */ /* 0x001ea20000300a00 */
[----:B------:R-:W-:-:S05]  /*169800*/  PRMT R9, R14, 0x7773, RZ ;  /* 0x000077730e097816 */ /* 0x000fca00000000ff */
[----:B------:R0:W-:Y:S02]  /*169810*/  @P6 STG.E.U8 desc[UR6][R22.64], R9 ;  /* 0x0000000916006986 */ /* 0x0001e4000c101106 */
[----:B0-----:R-:W-:-:S05]  /*169820*/  PRMT R9, R6, 0x7770, RZ ;  /* 0x0000777006097816 */ /* 0x001fca00000000ff */
[----:B------:R-:W-:Y:S01]  /*169830*/  @P0 STG.E.U8 desc[UR6][R24.64], R9 ;  /* 0x0000000918000986 */ /* 0x000fe2000c101106 */
[----:B------:R-:W-:-:S03]  /*169840*/  LOP3.LUT P0, RZ, R12, 0x2, RZ, 0xc0, !PT ;  /* 0x000000020cff7812 */ /* 0x000fc6000780c0ff */
[----:B--2---:R0:W-:Y:S04]  /*169850*/  STL.64 [R1+0x5ea8], R18 ;  /* 0x005ea81201007387 */ /* 0x0041e80000100a00 */
[----:B0-----:R-:W2:Y:S01]  /*169860*/  LDL.LU.64 R18, [R1+0x1ac8] ;  /* 0x001ac80001127983 */ /* 0x001ea20000300a00 */
[----:B------:R-:W-:-:S03]  /*169870*/  PRMT R9, R6, 0x7771, RZ ;  /* 0x0000777106097816 */ /* 0x000fc600000000ff */
[----:B------:R-:W4:Y:S04]  /*169880*/  LDL.LU R8, [R1+0x600] ;  /* 0x0006000001087983 */ /* 0x000f280000300800 */
[----:B------:R0:W-:Y:S01]  /*169890*/  @P0 STG.E.U8 desc[UR6][R2.64], R9 ;  /* 0x0000000902000986 */ /* 0x0001e2000c101106 */
[----:B------:R-:W-:-:S03]  /*1698a0*/  LOP3.LUT P0, RZ, R12, 0x1, RZ, 0xc0, !PT ;  /* 0x000000010cff7812 */ /* 0x000fc6000780c0ff */
[----:B------:R-:W4:Y:S04]  /*1698b0*/  LDL.LU.64 R10, [R1+0x1ae8] ;  /* 0x001ae800010a7983 */ /* 0x000f280000300a00 */
[----:B------:R-:W4:Y:S01]  /*1698c0*/  LDL.LU.64 R20, [R1+0x1ae0] ;  /* 0x001ae00001147983 */ /* 0x000f220000300a00 */
[----:B0-----:R-:W-:-:S03]  /*1698d0*/  PRMT R9, R6, 0x7772, RZ ;  /* 0x0000777206097816 */ /* 0x001fc600000000ff */
[----:B------:R-:W4:Y:S04]  /*1698e0*/  LDL.LU.64 R26, [R1+0x1b18] ;  /* 0x001b1800011a7983 */ /* 0x000f280000300a00 */
[----:B---3--:R0:W-:Y:S01]  /*1698f0*/  @P0 STG.E.U8 desc[UR6][R4.64], R9 ;  /* 0x0000000904000986 */ /* 0x0081e2000c101106 */
[----:B------:R-:W-:-:S03]  /*169900*/  LOP3.LUT P0, RZ, R17, 0x80000000, RZ, 0xc0, !PT ;  /* 0x8000000011ff7812 */ /* 0x000fc6000780c0ff */
[----:B------:R-:W3:Y:S04]  /*169910*/  LDL.LU.64 R28, [R1+0x1b10] ;  /* 0x001b1000011c7983 */ /* 0x000ee80000300a00 */
[----:B------:R-:W3:Y:S04]  /*169920*/  LDL.LU.64 R22, [R1+0x1b08] ;  /* 0x001b080001167983 */ /* 0x000ee80000300a00 */
[----:B------:R-:W3:Y:S01]  /*169930*/  LDL.LU.64 R24, [R1+0x1b00] ;  /* 0x001b000001187983 */ /* 0x000ee20000300a00 */
[----:B0-----:R-:W-:-:S03]  /*169940*/  PRMT R9, R6, 0x7773, RZ ;  /* 0x0000777306097816 */ /* 0x001fc600000000ff */
[----:B------:R-:W3:Y:S04]  /*169950*/  LDL.LU R14, [R1+0x5f0] ;  /* 0x0005f000010e7983 */ /* 0x000ee80000300800 */
[----:B------:R0:W-:Y:S04]  /*169960*/  STL [R1+0x58c0], R13 ;  /* 0x0058c00d01007387 */ /* 0x0001e80000100800 */
[----:B0-----:R-:W3:Y:S04]  /*169970*/  LDL.LU.64 R12, [R1+0x1ab8] ;  /* 0x001ab800010c7983 */ /* 0x001ee80000300a00 */
[----:B------:R-:W3:Y:S04]  /*169980*/  LDL.LU.64 R2, [R1+0x1af8] ;  /* 0x001af80001027983 */ /* 0x000ee80000300a00 */
[----:B------:R-:W3:Y:S04]  /*169990*/  LDL.LU.64 R4, [R1+0x1b30] ;  /* 0x001b300001047983 */ /* 0x000ee80000300a00 */
[----:B------:R-:W3:Y:S04]  /*1699a0*/  LDL.LU.64 R6, [R1+0x1b28] ;  /* 0x001b280001067983 */ /* 0x000ee80000300a00 */
[----:B--2---:R0:W-:Y:S04]  /*1699b0*/  @P0 STG.E.U8 desc[UR6][R18.64], R9 ;  /* 0x0000000912000986 */ /* 0x0041e8000c101106 */
[----:B0-----:R-:W2:Y:S01]  /*1699c0*/  LDL.LU.64 R18, [R1+0x5ea8] ;  /* 0x005ea80001127983 */ /* 0x001ea20000300a00 */
[----:B------:R-:W-:-:S02]  /*1699d0*/  LOP3.LUT P0, RZ, R17, 0x40000000, RZ, 0xc0, !PT ;  /* 0x4000000011ff7812 */ /* 0x000fc4000780c0ff */
[----:B----4-:R-:W-:-:S11]  /*1699e0*/  PRMT R9, R0, 0x7770, RZ ;  /* 0x0000777000097816 */ /* 0x010fd600000000ff */
[----:B--2---:R0:W-:Y:S04]  /*1699f0*/  @P0 STG.E.U8 desc[UR6][R18.64], R9 ;  /* 0x0000000912000986 */ /* 0x0041e8000c101106 */
[----:B0-----:R-:W2:Y:S01]  /*169a00*/  LDL.LU.64 R18, [R1+0x5ea0] ;  /* 0x005ea00001127983 */ /* 0x001ea20000300a00 */
[----:B------:R-:W-:Y:S02]  /*169a10*/  LOP3.LUT P0, RZ, R17, 0x20000000, RZ, 0xc0, !PT ;  /* 0x2000000011ff7812 */ /* 0x000fe4000780c0ff */
[----:B------:R-:W-:-:S11]  /*169a20*/  PRMT R9, R0, 0x7771, RZ ;  /* 0x0000777100097816 */ /* 0x000fd600000000ff */
[----:B---3--:R0:W-:Y:S01]  /*169a30*/  @P0 STG.E.U8 desc[UR6][R12.64], R9 ;  /* 0x000000090c000986 */ /* 0x0081e2000c101106 */
[----:B------:R-:W-:Y:S02]  /*169a40*/  LOP3.LUT P0, RZ, R17, 0x10000000, RZ, 0xc0, !PT ;  /* 0x1000000011ff7812 */ /* 0x000fe4000780c0ff */
[----:B0-----:R-:W-:Y:S02]  /*169a50*/  PRMT R9, R0, 0x7772, RZ ;  /* 0x0000777200097816 */ /* 0x001fe400000000ff */
[C---:B------:R-:W-:Y:S02]  /*169a60*/  LOP3.LUT P5, RZ, R16.reuse, 0x1, RZ, 0xc0, !PT ;  /* 0x0000000110ff7812 */ /* 0x040fe400078ac0ff */
[----:B------:R-:W-:-:S07]  /*169a70*/  LOP3.LUT P6, RZ, R16, 0x2, RZ, 0xc0, !PT ;  /* 0x0000000210ff7812 */ /* 0x000fce00078cc0ff */
[----:B--2---:R0:W-:Y:S01]  /*169a80*/  @P0 STG.E.U8 desc[UR6][R18.64], R9 ;  /* 0x0000000912000986 */ /* 0x0041e2000c101106 */
        /* <DEDUP_REMOVED lines=22> */
[----:B0-----:R-:W3:Y:S04]  /*169bf0*/  LDL.LU.64 R6, [R1+0x1b68] ;  /* 0x001b680001067983 */ /* 0x001ee80000300a00 */
[----:B------:R-:W4:Y:S04]  /*169c00*/  LDL.LU.64 R22, [R1+0x1b60] ;  /* 0x001b600001167983 */ /* 0x000f280000300a00 */
[----:B------:R-:W2:Y:S01]  /*169c10*/  LDL.LU R14, [R1+0x5e0] ;  /* 0x0005e000010e7983 */ /* 0x000ea20000300800 */
[----:B------:R-:W-:-:S02]  /*169c20*/  LOP3.LUT P4, RZ, R16, 0x4, RZ, 0xc0, !PT ;  /* 0x0000000410ff7812 */ /* 0x000fc4000788c0ff */
[----:B------:R-:W-:Y:S01]  /*169c30*/  LOP3.LUT P5, RZ, R16, 0x8, RZ, 0xc0, !PT ;  /* 0x0000000810ff7812 */ /* 0x000fe200078ac0ff */
[----:B------:R-:W3:Y:S04]  /*169c40*/  LDL.LU.64 R24, [R1+0x1b58] ;  /* 0x001b580001187983 */ /* 0x000ee80000300a00 */
[----:B------:R-:W3:Y:S01]  /*169c50*/  LDL.LU.64 R2, [R1+0x1b50] ;  /* 0x001b500001027983 */ /* 0x000ee20000300a00 */
[----:B--2---:R-:W-:-:S05]  /*169c60*/  PRMT R9, R14, 0x7770, RZ ;  /* 0x000077700e097816 */ /* 0x004fca00000000ff */
[----:B------:R0:W-:Y:S02]  /*169c70*/  @P4 STG.E.U8 desc[UR6][R4.64], R9 ;  /* 0x0000000904004986 */ /* 0x0001e4000c101106 */
[----:B0-----:R-:W-:Y:S02]  /*169c80*/  PRMT R9, R14, 0x7771, RZ ;  /* 0x000077710e097816 */ /* 0x001fe400000000ff */
[----:B------:R-:W2:Y:S04]  /*169c90*/  LDL.LU.64 R4, [R1+0x1b38] ;  /* 0x001b380001047983 */ /* 0x000ea80000300a00 */
[----:B---3--:R0:W-:Y:S04]  /*169ca0*/  @P5 STG.E.U8 desc[UR6][R6.64], R9 ;  /* 0x0000000906005986 */ /* 0x0081e8000c101106 */
[----:B0-----:R-:W3:Y:S04]  /*169cb0*/  LDL.LU.64 R6, [R1+0x1b70] ;  /* 0x001b700001067983 */ /* 0x001ee80000300a00 */
        /* <DEDUP_REMOVED lines=20> */
[C---:B------:R-:W-:Y:S01]  /*169e00*/  LOP3.LUT P0, RZ, R16.reuse, 0x100, RZ, 0xc0, !PT ;  /* 0x0000010010ff7812 */ /* 0x040fe2000780c0ff */
[----:B---3--:R0:W-:Y:S04]  /*169e10*/  STL.64 [R1+0x5e98], R6 ;  /* 0x005e980601007387 */ /* 0x0081e80000100a00 */
[----:B0-----:R-:W3:Y:S01]  /*169e20*/  LDL.LU.64 R6, [R1+0x1b90] ;  /* 0x001b900001067983 */ /* 0x001ee20000300a00 */
[----:B------:R-:W-:Y:S02]  /*169e30*/  LOP3.LUT R17, R17, 0xffbfffff, RZ, 0xc0, !PT ;  /* 0xffbfffff11117812 */ /* 0x000fe400078ec0ff */
[----:B------:R-:W-:Y:S01]  /*169e40*/  LOP3.LUT P6, RZ, R16, 0x10, RZ, 0xc0, !PT ;  /* 0x0000001010ff7812 */ /* 0x000fe200078cc0ff */
[----:B------:R-:W3:Y:S04]  /*169e50*/  LDL.LU R8, [R1+0x604] ;  /* 0x0006040001087983 */ /* 0x000ee80000300800 */
[----:B------:R-:W-:-:S02]  /*169e60*/  @P0 LOP3.LUT R17, R17, 0x400000, RZ, 0xfc, !PT ;  /* 0x0040000011110812 */ /* 0x000fc400078efcff */
[----:B------:R-:W-:Y:S01]  /*169e70*/  LOP3.LUT P0, RZ, R16, 0x80, RZ, 0xc0, !PT ;  /* 0x0000008010ff7812 */ /* 0x000fe2000780c0ff */
[----:B------:R-:W3:Y:S01]  /*169e80*/  LDL.LU.64 R12, [R1+0x1bb8] ;  /* 0x001bb800010c7983 */ /* 0x000ee20000300a00 */
[----:B------:R-:W-:Y:S02]  /*169e90*/  LOP3.LUT R17, R17, 0xff7fffff, RZ, 0xc0, !PT ;  /* 0xff7fffff11117812 */ /* 0x000fe400078ec0ff */
[----:B------:R-:W-:Y:S01]  /*169ea0*/  PRMT R9, R14, 0x7772, RZ ;  /* 0x000077720e097816 */ /* 0x000fe200000000ff */
[----:B------:R-:W3:Y:S08]  /*169eb0*/  LDL.LU.64 R18, [R1+0x1bb0] ;  /* 0x001bb00001127983 */ /* 0x000ef00000300a00 */
[----:B------:R-:W-:Y:S01]  /*169ec0*/  @P0 LOP3.LUT R17, R17, 0x800000, RZ, 0xfc, !PT ;  /* 0x0080000011110812 */ /* 0x000fe200078efcff */
[----:B----4-:R0:W-:Y:S01]  /*169ed0*/  @P6 STG.E.U8 desc[UR6][R22.64], R9 ;  /* 0x0000000916006986 */ /* 0x0101e2000c101106 */
[----:B------:R-:W-:-:S02]  /*169ee0*/  LOP3.LUT P0, RZ, R16, 0x40, RZ, 0xc0, !PT ;  /* 0x0000004010ff7812 */ /* 0x000fc4000780c0ff */
[----:B------:R-:W-:Y:S01]  /*169ef0*/  LOP3.LUT R17, R17, 0xfeffffff, RZ, 0xc0, !PT ;  /* 0xfeffffff11117812 */ /* 0x000fe200078ec0ff */
[----:B------:R-:W4:Y:S04]  /*169f00*/  LDL.LU.64 R10, [R1+0x1ba8] ;  /* 0x001ba800010a7983 */ /* 0x000f280000300a00 */
[----:B------:R-:W4:Y:S01]  /*169f10*/  LDL.LU.64 R20, [R1+0x1ba0] ;  /* 0x001ba00001147983 */ /* 0x000f220000300a00 */
[----:B0-----:R-:W-:-:S03]  /*169f20*/  PRMT R9, R14, 0x7773, RZ ;  /* 0x000077730e097816 */ /* 0x001fc600000000ff */
[----:B------:R-:W4:Y:S02]  /*169f30*/  LDL.LU.64 R26, [R1+0x1b98] ;  /* 0x001b9800011a7983 */ /* 0x000f240000300a00 */
[----:B------:R-:W-:Y:S02]  /*169f40*/  @P0 LOP3.LUT R17, R17, 0x1000000, RZ, 0xfc, !PT ;  /* 0x0100000011110812 */ /* 0x000fe400078efcff */
[----:B------:R-:W-:Y:S01]  /*169f50*/  LOP3.LUT P0, RZ, R16, 0x20, RZ, 0xc0, !PT ;  /* 0x0000002010ff7812 */ /* 0x000fe2000780c0ff */
[----:B------:R-:W4:Y:S04]  /*169f60*/  LDL.LU.64 R28, [R1+0x1bd0] ;  /* 0x001bd000011c7983 */ /* 0x000f280000300a00 */
[----:B------:R-:W4:Y:S04]  /*169f70*/  LDL.LU.64 R22, [R1+0x1bc8] ;  /* 0x001bc80001167983 */ /* 0x000f280000300a00 */
[----:B------:R-:W4:Y:S04]  /*169f80*/  LDL.LU R14, [R1+0x5e4] ;  /* 0x0005e400010e7983 */ /* 0x000f280000300800 */
[----:B------:R0:W-:Y:S01]  /*169f90*/  @P0 STG.E.U8 desc[UR6][R24.64], R9 ;  /* 0x0000000918000986 */ /* 0x0001e2000c101106 */
[----:B------:R-:W-:-:S02]  /*169fa0*/  LOP3.LUT P0, RZ, R17, 0x1000000, RZ, 0xc0, !PT ;  /* 0x0100000011ff7812 */ /* 0x000fc4000780c0ff */
[----:B0-----:R-:W-:Y:S01]  /*169fb0*/  PRMT R9, R15, 0x7770, RZ ;  /* 0x000077700f097816 */ /* 0x001fe200000000ff */
[----:B------:R-:W4:Y:S10]  /*169fc0*/  LDL.LU.64 R24, [R1+0x1bc0] ;  /* 0x001bc00001187983 */ /* 0x000f340000300a00 */
[----:B------:R0:W-:Y:S01]  /*169fd0*/  @P0 STG.E.U8 desc[UR6][R2.64], R9 ;  /* 0x0000000902000986 */ /* 0x0001e2000c101106 */
[----:B------:R-:W-:-:S02]  /*169fe0*/  LOP3.LUT P0, RZ, R17, 0x800000, RZ, 0xc0, !PT ;  /* 0x0080000011ff7812 */ /* 0x000fc4000780c0ff */
[----:B0-----:R-:W-:Y:S01]  /*169ff0*/  PRMT R9, R15, 0x7771, RZ ;  /* 0x000077710f097816 */ /* 0x001fe200000000ff */
[----:B------:R-:W4:Y:S10]  /*16a000*/  LDL.LU.64 R2, [R1+0x1bf8] ;  /* 0x001bf80001027983 */ /* 0x000f340000300a00 */
[----:B--2---:R0:W-:Y:S01]  /*16a010*/  @P0 STG.E.U8 desc[UR6][R4.64], R9 ;  /* 0x0000000904000986 */ /* 0x0041e2000c101106 */
[----:B------:R-:W-:-:S02]  /*16a020*/  LOP3.LUT P0, RZ, R17, 0x400000, RZ, 0xc0, !PT ;  /* 0x0040000011ff7812 */ /* 0x000fc4000780c0ff */
[----:B0-----:R-:W-:Y:S01]  /*16a030*/  PRMT R9, R15, 0x7772, RZ ;  /* 0x000077720f097816 */ /* 0x001fe200000000ff */
[----:B------:R-:W2:Y:S10]  /*16a040*/  LDL.LU.64 R4, [R1+0x1bf0] ;  /* 0x001bf00001047983 */ /* 0x000eb40000300a00 */
[----:B---3--:R0:W-:Y:S04]  /*16a050*/  @P0 STG.E.U8 desc[UR6][R6.64], R9 ;  /* 0x0000000906000986 */ /* 0x0081e8000c101106 */
[----:B0-----:R-:W3:Y:S01]  /*16a060*/  LDL.LU.64 R6, [R1+0x5e98] ;  /* 0x005e980001067983 */ /* 0x001ee20000300a00 */
[----:B------:R-:W-:-:S02]  /*16a070*/  LOP3.LUT P0, RZ, R17, 0x200000, RZ, 0xc0, !PT ;  /* 0x0020000011ff7812 */ /* 0x000fc4000780c0ff */
[----:B------:R-:W-:Y:S02]  /*16a080*/  PRMT R9, R15, 0x7773, RZ ;  /* 0x000077730f097816 */ /* 0x000fe400000000ff */
[----:B------:R-:W2:Y:S09]  /*16a090*/  LDL.LU R15, [R1+0x5e90] ;  /* 0x005e9000010f7983 */ /* 0x000eb20000300800 */
[----:B---3--:R0:W-:Y:S04]  /*16a0a0*/  @P0 STG.E.U8 desc[UR6][R6.64], R9 ;  /* 0x0000000906000986 */ /* 0x0081e8000c101106 */
[----:B0-----:R-:W3:Y:S01]  /*16a0b0*/  LDL.LU.64 R6, [R1+0x5e88] ;  /* 0x005e880001067983 */ /* 0x001ee20000300a00 */
        /* <DEDUP_REMOVED lines=8> */
[----:B---3--:R0:W-:Y:S01]  /*16a140*/  @P0 STG.E.U8 desc[UR6][R6.64], R9 ;  /* 0x0000000906000986 */ /* 0x0081e2000c101106 */
[C---:B------:R-:W-:Y:S02]  /*16a150*/  LOP3.LUT P0, RZ, R17.reuse, 0x80000, RZ, 0xc0, !PT ;  /* 0x0008000011ff7812 */ /* 0x040fe4000780c0ff */
[----:B0-----:R-:W-:Y:S01]  /*16a160*/  PRMT R9, R8, 0x7771, RZ ;  /* 0x0000777108097816 */ /* 0x001fe200000000ff */
[----:B------:R-:W3:Y:S10]  /*16a170*/  LDL.LU R7, [R1+0x5e84] ;  /* 0x005e840001077983 */ /* 0x000ef40000300800 */
[----:B------:R0:W-:Y:S01]  /*16a180*/  @P0 STG.E.U8 desc[UR6][R12.64], R9 ;  /* 0x000000090c000986 */ /* 0x0001e2000c101106 */
[----:B------:R-:W-:-:S02]  /*16a190*/  LOP3.LUT P0, RZ, R17, 0x40000, RZ, 0xc0, !PT ;  /* 0x0004000011ff7812 */ /* 0x000fc4000780c0ff */
[----:B0-----:R-:W-:-:S11]  /*16a1a0*/  PRMT R9, R8, 0x7772, RZ ;  /* 0x0000777208097816 */ /* 0x001fd600000000ff */
[----:B------:R0:W-:Y:S01]  /*16a1b0*/  @P0 STG.E.U8 desc[UR6][R18.64], R9 ;  /* 0x0000000912000986 */ /* 0x0001e2000c101106 */
[----:B------:R-:W-:Y:S02]  /*16a1c0*/  LOP3.LUT P0, RZ, R17, 0x20000, RZ, 0xc0, !PT ;  /* 0x0002000011ff7812 */ /* 0x000fe4000780c0ff */
[----:B0-----:R-:W-:-:S11]  /*16a1d0*/  PRMT R9, R8, 0x7773, RZ ;  /* 0x0000777308097816 */ /* 0x001fd600000000ff */
[----:B----4-:R2:W-:Y:S01]  /*16a1e0*/  @P0 STG.E.U8 desc[UR6][R10.64], R9 ;  /* 0x000000090a000986 */ /* 0x0105e2000c101106 */
[----:B------:R-:W-:Y:S02]  /*16a1f0*/  LOP3.LUT P0, RZ, R17, 0x10000, RZ, 0xc0, !PT ;  /* 0x0001000011ff7812 */ /* 0x000fe4000780c0ff */
[----:B--2---:R-:W-:-:S11]  /*16a200*/  PRMT R9, R15, 0x7770, RZ ;  /* 0x000077700f097816 */ /* 0x004fd600000000ff */
        /* <DEDUP_REMOVED lines=12> */
[----:B0-----:R-:W-:-:S05]  /*16a2d0*/  PRMT R9, R14, 0x7772, RZ ;  /* 0x000077720e097816 */ /* 0x001fca00000000ff */
[----:B------:R0:W-:Y:S04]  /*16a2e0*/  @P6 STG.E.U8 desc[UR6][R4.64], R9 ;  /* 0x0000000904006986 */ /* 0x0001e8000c101106 */
[----:B0-----:R-:W4:Y:S01]  /*16a2f0*/  LDL.LU.64 R4, [R1+0x1be8] ;  /* 0x001be80001047983 */ /* 0x001f220000300a00 */
[----:B------:R-:W-:Y:S02]  /*16a300*/  LOP3.LUT P4, RZ, R16, 0x200000, RZ, 0xc0, !PT ;  /* 0x0020000010ff7812 */ /* 0x000fe4000788c0ff */
[----:B------:R-:W-:Y:S01]  /*16a310*/  PRMT R9, R14, 0x7773, RZ ;  /* 0x000077730e097816 */ /* 0x000fe200000000ff */
[----:B------:R-:W2:Y:S04]  /*16a320*/  LDL.LU.64 R28, [R1+0x1be0] ;  /* 0x001be000011c7983 */ /* 0x000ea80000300a00 */
[----:B------:R-:W2:Y:S04]  /*16a330*/  LDL.LU.64 R22, [R1+0x1bd8] ;  /* 0x001bd80001167983 */ /* 0x000ea80000300a00 */
[----:B------:R-:W2:Y:S04]  /*16a340*/  LDL.LU.64 R24, [R1+0x1c10] ;  /* 0x001c100001187983 */ /* 0x000ea80000300a00 */
[----:B------:R-:W2:Y:S04]  /*16a350*/  LDL.LU R0, [R1+0x5d4] ;  /* 0x0005d40001007983 */ /* 0x000ea80000300800 */
[----:B------:R-:W2:Y:S04]  /*16a360*/  LDL.LU.64 R2, [R1+0x1c08] ;  /* 0x001c080001027983 */ /* 0x000ea80000300a00 */
[----:B------:R-:W2:Y:S04]  /*16a370*/  LDL.LU R8, [R1+0x608] ;  /* 0x0006080001087983 */ /* 0x000ea80000300800 */
[----:B----4-:R0:W-:Y:S04]  /*16a380*/  @P4 STG.E.U8 desc[UR6][R4.64], R9 ;  /* 0x0000000904004986 */ /* 0x0101e8000c101106 */
[----:B0-----:R-:W4:Y:S04]  /*16a390*/  LDL.LU.64 R4, [R1+0x1c00] ;  /* 0x001c000001047983 */ /* 0x001f280000300a00 */
[----:B------:R-:W3:Y:S04]  /*16a3a0*/  LDL.LU R6, [R1+0x5f8] ;  /* 0x0005f80001067983 */ /* 0x000ee80000300800 */
[----:B---3--:R0:W-:Y:S04]  /*16a3b0*/  STL.64 [R1+0x5e60], R6 ;  /* 0x005e600601007387 */ /* 0x0081e80000100a00 */
[----:B0-----:R-:W3:Y:S04]  /*16a3c0*/  LDL.LU.64 R6, [R1+0x1c28] ;  /* 0x001c280001067983 */ /* 0x001ee80000300a00 */
[----:B---3--:R0:W-:Y:S04]  /*16a3d0*/  STL.64 [R1+0x5e70], R6 ;  /* 0x005e700601007387 */ /* 0x0081e80000100a00 */
[----:B0-----:R-:W3:Y:S01]  /*16a3e0*/  LDL.LU.64 R6, [R1+0x1c30] ;  /* 0x001c300001067983 */ /* 0x001ee20000300a00 */
[----:B--2---:R-:W-:-:S02]  /*16a3f0*/  LOP3.LUT P0, RZ, R15, 0x2, RZ, 0xc0, !PT ;  /* 0x000000020fff7812 */ /* 0x004fc4000780c0ff */
        /* <DEDUP_REMOVED lines=19> */
[----:B0-----:R-:W2:Y:S01]  /*16a530*/  LDL.LU.64 R6, [R1+0x1c38] ;  /* 0x001c380001067983 */ /* 0x001ea20000300a00 */
[----:B------:R-:W-:Y:S02]  /*16a540*/  LOP3.LUT R17, R17, 0xffffdfff, RZ, 0xc0, !PT ;  /* 0xffffdfff11117812 */ /* 0x000fe400078ec0ff */
[----:B------:R-:W-:Y:S01]  /*16a550*/  LOP3.LUT P5, RZ, R16, 0x400000, RZ, 0xc0, !PT ;  /* 0x0040000010ff7812 */ /* 0x000fe200078ac0ff */
[----:B------:R-:W3:Y:S04]  /*16a560*/  LDL.LU.64 R12, [R1+0x1c20] ;  /* 0x001c2000010c7983 */ /* 0x000ee80000300a00 */
[----:B------:R-:W-:-:S02]  /*16a570*/  @P0 LOP3.LUT R17, R17, 0x2000, RZ, 0xfc, !PT ;  /* 0x0000200011110812 */ /* 0x000fc400078efcff */
[C---:B------:R-:W-:Y:S01]  /*16a580*/  LOP3.LUT P0, RZ, R16.reuse, 0x4000000, RZ, 0xc0, !PT ;  /* 0x0400000010ff7812 */ /* 0x040fe2000780c0ff */
[----:B------:R-:W3:Y:S01]  /*16a590*/  LDL.LU.64 R18, [R1+0x1c18] ;  /* 0x001c180001127983 */ /* 0x000ee20000300a00 */
[----:B------:R-:W-:Y:S02]  /*16a5a0*/  LOP3.LUT R17, R17, 0xffffbfff, RZ, 0xc0, !PT ;  /* 0xffffbfff11117812 */ /* 0x000fe400078ec0ff */
[----:B------:R-:W-:Y:S01]  /*16a5b0*/  LOP3.LUT P6, RZ, R16, 0x800000, RZ, 0xc0, !PT ;  /* 0x0080000010ff7812 */ /* 0x000fe200078cc0ff */
[----:B------:R-:W3:Y:S01]  /*16a5c0*/  LDL.LU.64 R10, [R1+0x1c50] ;  /* 0x001c5000010a7983 */ /* 0x000ee20000300a00 */
[----:B------:R-:W-:-:S03]  /*16a5d0*/  PRMT R9, R0, 0x7770, RZ ;  /* 0x0000777000097816 */ /* 0x000fc600000000ff */
[----:B------:R-:W3:Y:S04]  /*16a5e0*/  LDL.LU R14, [R1+0x5e8] ;  /* 0x0005e800010e7983 */ /* 0x000ee80000300800 */
[----:B------:R-:W-:Y:S01]  /*16a5f0*/  @P0 LOP3.LUT R17, R17, 0x4000, RZ, 0xfc, !PT ;  /* 0x0000400011110812 */ /* 0x000fe200078efcff */
[----:B------:R0:W-:Y:S01]  /*16a600*/  @P5 STG.E.U8 desc[UR6][R28.64], R9 ;  /* 0x000000091c005986 */ /* 0x0001e2000c101106 */
[----:B------:R-:W-:Y:S02]  /*16a610*/  LOP3.LUT P0, RZ, R16, 0x2000000, RZ, 0xc0, !PT ;  /* 0x0200000010ff7812 */ /* 0x000fe4000780c0ff */
[----:B------:R-:W-:Y:S01]  /*16a620*/  LOP3.LUT R17, R17, 0xffff7fff, RZ, 0xc0, !PT ;  /* 0xffff7fff11117812 */ /* 0x000fe200078ec0ff */
[----:B------:R-:W3:Y:S04]  /*16a630*/  LDL.LU.64 R20, [R1+0x1c48] ;  /* 0x001c480001147983 */ /* 0x000ee80000300a00 */
[----:B------:R-:W3:Y:S01]  /*16a640*/  LDL.LU.64 R26, [R1+0x1c40] ;  /* 0x001c4000011a7983 */ /* 0x000ee20000300a00 */
[----:B0-----:R-:W-:-:S03]  /*16a650*/  PRMT R9, R0, 0x7771, RZ ;  /* 0x0000777100097816 */ /* 0x001fc600000000ff */
[----:B------:R-:W3:Y:S02]  /*16a660*/  LDL.LU.64 R28, [R1+0x1c78] ;  /* 0x001c7800011c7983 */ /* 0x000ee40000300a00 */
[----:B------:R-:W-:Y:S02]  /*16a670*/  @P0 LOP3.LUT R17, R17, 0x8000, RZ, 0xfc, !PT ;  /* 0x0000800011110812 */ /* 0x000fe400078efcff */
[----:B------:R-:W-:Y:S01]  /*16a680*/  LOP3.LUT P0, RZ, R16, 0x1000000, RZ, 0xc0, !PT ;  /* 0x0100000010ff7812 */ /* 0x000fe2000780c0ff */
[----:B------:R0:W-:Y:S02]  /*16a690*/  @P6 STG.E.U8 desc[UR6][R22.64], R9 ;  /* 0x0000000916006986 */ /* 0x0001e4000c101106 */
[----:B0-----:R-:W-:Y:S02]  /*16a6a0*/  PRMT R9, R0, 0x7772, RZ ;  /* 0x0000777200097816 */ /* 0x001fe400000000ff */
[----:B------:R-:W3:Y:S08]  /*16a6b0*/  LDL.LU.64 R22, [R1+0x1c70] ;  /* 0x001c700001167983 */ /* 0x000ef00000300a00 */
[----:B------:R0:W-:Y:S01]  /*16a6c0*/  @P0 STG.E.U8 desc[UR6][R24.64], R9 ;  /* 0x0000000918000986 */ /* 0x0001e2000c101106 */
[----:B------:R-:W-:-:S02]  /*16a6d0*/  LOP3.LUT P0, RZ, R17, 0x8000, RZ, 0xc0, !PT ;  /* 0x0000800011ff7812 */ /* 0x000fc4000780c0ff */
[----:B0-----:R-:W-:Y:S02]  /*16a6e0*/  PRMT R9, R0, 0x7773, RZ ;  /* 0x0000777300097816 */ /* 0x001fe400000000ff */
[----:B------:R-:W3:Y:S09]  /*16a6f0*/  LDL.LU R0, [R1+0x5d8] ;  /* 0x0005d80001007983 */ /* 0x000ef20000300800 */
[----:B------:R0:W-:Y:S01]  /*16a700*/  @P0 STG.E.U8 desc[UR6][R2.64], R9 ;  /* 0x0000000902000986 */ /* 0x0001e2000c101106 */
[----:B------:R-:W-:-:S03]  /*16a710*/  LOP3.LUT P0, RZ, R17, 0x4000, RZ, 0xc0, !PT ;  /* 0x0000400011ff7812 */ /* 0x000fc6000780c0ff */
[----:B------:R-:W3:Y:S01]  /*16a720*/  LDL.LU.64 R24, [R1+0x1c68] ;  /* 0x001c680001187983 */ /* 0x000ee20000300a00 */
[----:B0-----:R-:W-:-:S03]  /*16a730*/  PRMT R9, R8, 0x7770, RZ ;  /* 0x0000777008097816 */ /* 0x001fc600000000ff */
[----:B------:R-:W3:Y:S06]  /*16a740*/  LDL.LU.64 R2, [R1+0x1c60] ;  /* 0x001c600001027983 */ /* 0x000eec0000300a00 */
[----:B----4-:R0:W-:Y:S01]  /*16a750*/  @P0 STG.E.U8 desc[UR6][R4.64], R9 ;  /* 0x0000000904000986 */ /* 0x0101e2000c101106 */
[C---:B------:R-:W-:Y:S02]  /*16a760*/  LOP3.LUT P0, RZ, R17.reuse, 0x2000, RZ, 0xc0, !PT ;  /* 0x0000200011ff7812 */ /* 0x040fe4000780c0ff */
[----:B0-----:R-:W-:Y:S01]  /*16a770*/  PRMT R9, R8, 0x7771, RZ ;  /* 0x0000777108097816 */ /* 0x001fe200000000ff */
[----:B------:R-:W4:Y:S10]  /*16a780*/  LDL.LU.64 R4, [R1+0x1c58] ;  /* 0x001c580001047983 */ /* 0x000f340000300a00 */
[----:B--2---:R0:W-:Y:S04]  /*16a790*/  @P0 STG.E.U8 desc[UR6][R6.64], R9 ;  /* 0x0000000906000986 */ /* 0x0041e8000c101106 */
[----:B0-----:R-:W2:Y:S01]  /*16a7a0*/  LDL.LU.64 R6, [R1+0x5e78] ;  /* 0x005e780001067983 */ /* 0x001ea20000300a00 */
[----:B------:R-:W-:-:S02]  /*16a7b0*/  LOP3.LUT P0, RZ, R17, 0x1000, RZ, 0xc0, !PT ;  /* 0x0000100011ff7812 */ /* 0x000fc4000780c0ff */
[----:B------:R-:W-:-:S11]  /*16a7c0*/  PRMT R9, R8, 0x7772, RZ ;  /* 0x0000777208097816 */ /* 0x000fd600000000ff */
[----:B--2---:R0:W-:Y:S04]  /*16a7d0*/  @P0 STG.E.U8 desc[UR6][R6.64], R9 ;  /* 0x0000000906000986 */ /* 0x0041e8000c101106 */
[----:B0-----:R-:W2:Y:S01]  /*16a7e0*/  LDL.LU.64 R6, [R1+0x5e70] ;  /* 0x005e700001067983 */ /* 0x001ea20000300a00 */
[C---:B------:R-:W-:Y:S02]  /*16a7f0*/  LOP3.LUT P0, RZ, R17.reuse, 0x800, RZ, 0xc0, !PT ;  /* 0x0000080011ff7812 */ /* 0x040fe4000780c0ff */
[----:B------:R-:W-:Y:S02]  /*16a800*/  PRMT R9, R8, 0x7773, RZ ;  /* 0x0000777308097816 */ /* 0x000fe400000000ff */
[----:B------:R-:W3:Y:S09]  /*16a810*/  LDL.LU R8, [R1+0x5e68] ;  /* 0x005e680001087983 */ /* 0x000ef20000300800 */
[----:B--2---:R0:W-:Y:S04]  /*16a820*/  @P0 STG.E.U8 desc[UR6][R6.64], R9 ;  /* 0x0000000906000986 */ /* 0x0041e8000c101106 */
[----:B0-----:R-:W2:Y:S01]  /*16a830*/  LDL.LU.64 R6, [R1+0x5e60] ;  /* 0x005e600001067983 */ /* 0x001ea20000300a00 */
[----:B------:R-:W-:-:S02]  /*16a840*/  LOP3.LUT P0, RZ, R17, 0x400, RZ, 0xc0, !PT ;  /* 0x0000040011ff7812 */ /* 0x000fc4000780c0ff */
[C---:B------:R-:W-:Y:S02]  /*16a850*/  LOP3.LUT P1, RZ, R15.reuse, 0x4, RZ, 0xc0, !PT ;  /* 0x000000040fff7812 */ /* 0x040fe4000782c0ff */
[C---:B------:R-:W-:Y:S02]  /*16a860*/  LOP3.LUT P2, RZ, R15.reuse, 0x8, RZ, 0xc0, !PT ;  /* 0x000000080fff7812 */ /* 0x040fe4000784c0ff */
[C---:B------:R-:W-:Y:S02]  /*16a870*/  LOP3.LUT P3, RZ, R15.reuse, 0x10, RZ, 0xc0, !PT ;  /* 0x000000100fff7812 */ /* 0x040fe4000786c0ff */
[C---:B------:R-:W-:Y:S02]  /*16a880*/  LOP3.LUT P4, RZ, R15.reuse, 0x20, RZ, 0xc0, !PT ;  /* 0x000000200fff7812 */ /* 0x040fe4000788c0ff */
[C---:B------:R-:W-:Y:S02]  /*16a890*/  LOP3.LUT P5, RZ, R15.reuse, 0x40, RZ, 0xc0, !PT ;  /* 0x000000400fff7812 */ /* 0x040fe400078ac0ff */
[----:B------:R-:W-:-:S02]  /*16a8a0*/  LOP3.LUT P6, RZ, R15, 0x80, RZ, 0xc0, !PT ;  /* 0x000000800fff7812 */ /* 0x000fc400078cc0ff */
[----:B--2---:R-:W-:-:S05]  /*16a8b0*/  PRMT R9, R6, 0x7770, RZ ;  /* 0x0000777006097816 */ /* 0x004fca00000000ff */
[----:B---3--:R0:W-:Y:S01]  /*16a8c0*/  @P0 STG.E.U8 desc[UR6][R12.64], R9 ;  /* 0x000000090c000986 */ /* 0x0081e2000c101106 */
        /* <DEDUP_REMOVED lines=20> */
[----:B----4-:R0:W-:Y:S04]  /*16aa10*/  @P6 STG.E.U8 desc[UR6][R4.64], R9 ;  /* 0x0000000904006986 */ /* 0x0101e8000c101106 */
[----:B0-----:R-:W2:Y:S01]  /*16aa20*/  LDL.LU.64 R4, [R1+0x1cb0] ;  /* 0x001cb00001047983 */ /* 0x001ea20000300a00 */
[C---:B------:R-:W-:Y:S02]  /*16aa30*/  LOP3.LUT P4, RZ, R15.reuse, 0x100, RZ, 0xc0, !PT ;  /* 0x000001000fff7812 */ /* 0x040fe4000788c0ff */
        /* <DEDUP_REMOVED lines=81> */
[----:B------:R-:W-:-:S03]  /*16af50*/  PRMT R9, R14, 0x7773, RZ ;  /* 0x000077730e097816 */ /* 0x000fc600000000ff */
[----:B------:R-:W3:Y:S01]  /*16af60*/  LDL.LU R14, [R1+0x5e40] ;  /* 0x005e4000010e7983 */ /* 0x000ee20000300800 */
[----:B------:R-:W-:Y:S02]  /*16af70*/  LOP3.LUT P0, RZ, R17, 0x2, RZ, 0xc0, !PT ;  /* 0x0000000211ff7812 */ /* 0x000fe4000780c0ff */
[C---:B------:R-:W-:Y:S02]  /*16af80*/  LOP3.LUT P1, RZ, R15.reuse, 0x200000, RZ, 0xc0, !PT ;  /* 0x002000000fff7812 */ /* 0x040fe4000782c0ff */
[C---:B------:R-:W-:Y:S02]  /*16af90*/  LOP3.LUT P2, RZ, R15.reuse, 0x400000, RZ, 0xc0, !PT ;  /* 0x004000000fff7812 */ /* 0x040fe4000784c0ff */
[C---:B------:R-:W-:Y:S02]  /*16afa0*/  LOP3.LUT P3, RZ, R15.reuse, 0x800000, RZ, 0xc0, !PT ;  /* 0x008000000fff7812 */ /* 0x040fe4000786c0ff */
[C---:B------:R-:W-:Y:S02]  /*16afb0*/  LOP3.LUT P4, RZ, R15.reuse, 0x1000000, RZ, 0xc0, !PT ;  /* 0x010000000fff7812 */ /* 0x040fe4000788c0ff */
[----:B------:R-:W-:-:S03]  /*16afc0*/  LOP3.LUT P5, RZ, R15, 0x2000000, RZ, 0xc0, !PT ;  /* 0x020000000fff7812 */ /* 0x000fc600078ac0ff */
[----:B--2---:R0:W-:Y:S01]  /*16afd0*/  @P0 STG.E.U8 desc[UR6][R12.64], R9 ;  /* 0x000000090c000986 */ /* 0x0041e2000c101106 */
[----:B------:R-:W-:Y:S02]  /*16afe0*/  LOP3.LUT P0, RZ, R17, 0x1, RZ, 0xc0, !PT ;  /* 0x0000000111ff7812 */ /* 0x000fe4000780c0ff */
[----:B0-----:R-:W-:-:S11]  /*16aff0*/  PRMT R9, R0, 0x7770, RZ ;  /* 0x0000777000097816 */ /* 0x001fd600000000ff */
[----:B------:R0:W-:Y:S01]  /*16b000*/  @P0 STG.E.U8 desc[UR6][R18.64], R9 ;  /* 0x0000000912000986 */ /* 0x0001e2000c101106 */
[----:B------:R-:W-:Y:S02]  /*16b010*/  LOP3.LUT P0, RZ, R16, 0x80000000, RZ, 0xc0, !PT ;  /* 0x8000000010ff7812 */ /* 0x000fe4000780c0ff */
[----:B0-----:R-:W-:-:S11]  /*16b020*/  PRMT R9, R0, 0x7771, RZ ;  /* 0x0000777100097816 */ /* 0x001fd600000000ff */
[----:B---3--:R0:W-:Y:S01]  /*16b030*/  @P0 STG.E.U8 desc[UR6][R10.64], R9 ;  /* 0x000000090a000986 */ /* 0x0081e2000c101106 */
[----:B------:R-:W-:Y:S02]  /*16b040*/  LOP3.LUT P0, RZ, R16, 0x40000000, RZ, 0xc0, !PT ;  /* 0x4000000010ff7812 */ /* 0x000fe4000780c0ff */
[----:B0-----:R-:W-:-:S11]  /*16b050*/  PRMT R9, R0, 0x7772, RZ ;  /* 0x0000777200097816 */ /* 0x001fd600000000ff */
[----:B------:R0:W-:Y:S02]  /*16b060*/  @P0 STG.E.U8 desc[UR6][R20.64], R9 ;  /* 0x0000000914000986 */ /* 0x0001e4000c101106 */
[----:B0-----:R-:W-:-:S05]  /*16b070*/  PRMT R9, R0, 0x7773, RZ ;  /* 0x0000777300097816 */ /* 0x001fca00000000ff */
[----:B------:R0:W-:Y:S02]  /*16b080*/  @P1 STG.E.U8 desc[UR6][R26.64], R9 ;  /* 0x000000091a001986 */ /* 0x0001e4000c101106 */
[----:B0-----:R-:W-:-:S05]  /*16b090*/  PRMT R9, R14, 0x7770, RZ ;  /* 0x000077700e097816 */ /* 0x001fca00000000ff */
        /* <DEDUP_REMOVED lines=12> */
[----:B------:R-:W-:-:S03]  /*16b160*/  PRMT R9, R6, 0x7770, RZ ;  /* 0x0000777006097816 */ /* 0x000fc600000000ff */
[----:B------:R-:W2:Y:S04]  /*16b170*/  LDL.LU.64 R28, [R1+0x1d68] ;  /* 0x001d6800011c7983 */ /* 0x000ea80000300a00 */
[----:B------:R-:W2:Y:S04]  /*16b180*/  LDL.LU.64 R22, [R1+0x1d60] ;  /* 0x001d600001167983 */ /* 0x000ea80000300a00 */
[----:B------:R0:W-:Y:S04]  /*16b190*/  @P6 STG.E.U8 desc[UR6][R4.64], R9 ;  /* 0x0000000904006986 */ /* 0x0001e8000c101106 */
[----:B------:R-:W2:Y:S01]  /*16b1a0*/  LDL.LU.64 R24, [R1+0x1d58] ;  /* 0x001d580001187983 */ /* 0x000ea20000300a00 */
[----:B0-----:R-:W-:-:S03]  /*16b1b0*/  PRMT R9, R6, 0x7771, RZ ;  /* 0x0000777106097816 */ /* 0x001fc600000000ff */
[----:B------:R-:W2:Y:S04]  /*16b1c0*/  LDL.LU R5, [R1+0x5b0] ;  /* 0x0005b00001057983 */ /* 0x000ea80000300800 */
[----:B---3--:R0:W-:Y:S04]  /*16b1d0*/  @P4 STG.E.U8 desc[UR6][R2.64], R9 ;  /* 0x0000000902004986 */ /* 0x0081e8000c101106 */
[----:B0-----:R-:W3:Y:S04]  /*16b1e0*/  LDL.LU.64 R2, [R1+0x1d90] ;  /* 0x001d900001027983 */ /* 0x001ee80000300a00 */
[----:B------:R-:W2:Y:S04]  /*16b1f0*/  LDL.LU.64 R10, [R1+0x1d88] ;  /* 0x001d8800010a7983 */ /* 0x000ea80000300a00 */
        /* <DEDUP_REMOVED lines=34> */
[----:B----4-:R0:W-:Y:S02]  /*16b420*/  @P5 STG.E.U8 desc[UR6][R26.64], R9 ;  /* 0x000000091a005986 */ /* 0x0101e4000c101106 */
[----:B------:R-:W-:Y:S02]  /*16b430*/  @P0 LOP3.LUT R16, R16, 0x20000000, RZ, 0xfc, !PT ;  /* 0x2000000010100812 */ /* 0x000fe400078efcff */
[----:B------:R-:W-:Y:S02]  /*16b440*/  LOP3.LUT P0, RZ, R15, 0x40000000, RZ, 0xc0, !PT ;  /* 0x400000000fff7812 */ /* 0x000fe4000780c0ff */
[----:B0-----:R-:W-:-:S05]  /*16b450*/  PRMT R9, R6, 0x7773, RZ ;  /* 0x0000777306097816 */ /* 0x001fca00000000ff */
[----:B------:R0:W-:Y:S02]  /*16b460*/  @P6 STG.E.U8 desc[UR6][R28.64], R9 ;  /* 0x000000091c006986 */ /* 0x0001e4000c101106 */
[----:B0-----:R-:W-:-:S05]  /*16b470*/  PRMT R9, R5, 0x7770, RZ ;  /* 0x0000777005097816 */ /* 0x001fca00000000ff */
[----:B------:R0:W-:Y:S01]  /*16b480*/  @P0 STG.E.U8 desc[UR6][R22.64], R9 ;  /* 0x0000000916000986 */ /* 0x0001e2000c101106 */
        /* <DEDUP_REMOVED lines=8> */
[----:B------:R-:W-:Y:S04]  /*16b510*/  @P0 STG.E.U8 desc[UR6][R10.64], R9 ;  /* 0x000000090a000986 */ /* 0x000fe8000c101106 */
[----:B--2---:R0:W-:Y:S04]  /*16b520*/  STL.64 [R1+0x5e30], R12 ;  /* 0x005e300c01007387 */ /* 0x0041e80000100a00 */
[----:B0-----:R-:W2:Y:S04]  /*16b530*/  LDL.LU.64 R12, [R1+0x1d80] ;  /* 0x001d8000010c7983 */ /* 0x001ea80000300a00 */
[----:B------:R-:W3:Y:S04]  /*16b540*/  LDL.LU R6, [R1+0x590] ;  /* 0x0005900001067983 */ /* 0x000ee80000300800 */
[----:B------:R-:W4:Y:S04]  /*16b550*/  LDL.LU.64 R18, [R1+0x1da0] ;  /* 0x001da00001127983 */ /* 0x000f280000300a00 */
[----:B------:R-:W2:Y:S04]  /*16b560*/  LDL.LU.64 R20, [R1+0x1d98] ;  /* 0x001d980001147983 */ /* 0x000ea80000300a00 */
[----:B------:R-:W2:Y:S04]  /*16b570*/  LDL.LU.64 R26, [R1+0x1df0] ;  /* 0x001df000011a7983 */ /* 0x000ea80000300a00 */
[----:B------:R-:W2:Y:S04]  /*16b580*/  LDL.LU.64 R28, [R1+0x1dd8] ;  /* 0x001dd800011c7983 */ /* 0x000ea80000300a00 */
[----:B------:R-:W2:Y:S04]  /*16b590*/  LDL.LU.64 R22, [R1+0x1dd0] ;  /* 0x001dd00001167983 */ /* 0x000ea80000300a00 */
[----:B------:R-:W2:Y:S04]  /*16b5a0*/  LDL.LU.64 R24, [R1+0x1e38] ;  /* 0x001e380001187983 */ /* 0x000ea80000300a00 */
[----:B------:R-:W2:Y:S04]  /*16b5b0*/  LDL.LU.64 R2, [R1+0x1e30] ;  /* 0x001e300001027983 */ /* 0x000ea80000300a00 */
[----:B------:R-:W2:Y:S04]  /*16b5c0*/  LDL.LU.64 R4, [R1+0x1e08] ;  /* 0x001e080001047983 */ /* 0x000ea80000300a00 */
[----:B------:R-:W2:Y:S01]  /*16b5d0*/  LDL.LU R10, [R1+0x5e38] ;  /* 0x005e3800010a7983 */ /* 0x000ea20000300800 */
        /* <DEDUP_REMOVED lines=19> */
[----:B------:R-:W-:-:S02]  /*16b710*/  LOP3.LUT P5, RZ, R14, 0x1000, RZ, 0xc0, !PT ;  /* 0x000010000eff7812 */ /* 0x000fc400078ac0ff */
        /* <DEDUP_REMOVED lines=21> */
[----:B------:R-:W3:Y:S04]  /*16b870*/  LDL.LU.64 R28, [R1+0x1e00] ;  /* 0x001e0000011c7983 */ /* 0x000ee80000300a00 */
[----:B0-----:R-:W4:Y:S04]  /*16b880*/  LDL.LU.64 R4, [R1+0x1df8] ;  /* 0x001df80001047983 */ /* 0x001f280000300a00 */
[----:B------:R-:W2:Y:S04]  /*16b890*/  LDL.LU.64 R22, [R1+0x1e50] ;  /* 0x001e500001167983 */ /* 0x000ea80000300a00 */
[----:B------:R-:W2:Y:S01]  /*16b8a0*/  LDL.LU R6, [R1+0x5b4] ;  /* 0x0005b40001067983 */ /* 0x000ea20000300800 */
[----:B------:R-:W-:-:S02]  /*16b8b0*/  LOP3.LUT P0, RZ, R14, 0x4000000, RZ, 0xc0, !PT ;  /* 0x040000000eff7812 */ /* 0x000fc4000780c0ff */
[----:B------:R-:W-:Y:S01]  /*16b8c0*/  LOP3.LUT R16, R16, 0xffffefff, RZ, 0xc0, !PT ;  /* 0xffffefff10107812 */ /* 0x000fe200078ec0ff */
[----:B------:R-:W3:Y:S01]  /*16b8d0*/  LDL.LU.64 R24, [R1+0x1e48] ;  /* 0x001e480001187983 */ /* 0x000ee20000300a00 */
[C---:B------:R-:W-:Y:S02]  /*16b8e0*/  LOP3.LUT P4, RZ, R14.reuse, 0x4000, RZ, 0xc0, !PT ;  /* 0x000040000eff7812 */ /* 0x040fe4000788c0ff */
[C---:B------:R-:W-:Y:S01]  /*16b8f0*/  LOP3.LUT P5, RZ, R14.reuse, 0x8000, RZ, 0xc0, !PT ;  /* 0x000080000eff7812 */ /* 0x040fe200078ac0ff */
[----:B------:R-:W4:Y:S01]  /*16b900*/  LDL.LU.64 R2, [R1+0x1e40] ;  /* 0x001e400001027983 */ /* 0x000f220000300a00 */
[----:B------:R-:W-:-:S03]  /*16b910*/  LOP3.LUT P6, RZ, R14, 0x10000, RZ, 0xc0, !PT ;  /* 0x000100000eff7812 */ /* 0x000fc600078cc0ff */
[----:B------:R-:W4:Y:S02]  /*16b920*/  LDL.LU R17, [R1+0x5a4] ;  /* 0x0005a40001117983 */ /* 0x000f240000300800 */
        /* <DEDUP_REMOVED lines=25> */
[C---:B------:R-:W-:Y:S02]  /*16bac0*/  LOP3.LUT P2, RZ, R14.reuse, 0x10000000, RZ, 0xc0, !PT ;  /* 0x100000000eff7812 */ /* 0x040fe4000784c0ff */
[----:B------:R-:W-:-:S05]  /*16bad0*/  LOP3.LUT P3, RZ, R14, 0x20000000, RZ, 0xc0, !PT ;  /* 0x200000000eff7812 */ /* 0x000fca000786c0ff */
[----:B------:R-:W-:Y:S02]  /*16bae0*/  @P0 LOP3.LUT R16, R16, 0x100000, RZ, 0xfc, !PT ;  /* 0x0010000010100812 */ /* 0x000fe400078efcff */
[----:B------:R-:W-:Y:S02]  /*16baf0*/  LOP3.LUT P0, RZ, R14, 0x20000, RZ, 0xc0, !PT ;  /* 0x000200000eff7812 */ /* 0x000fe4000780c0ff */
[----:B--2---:R-:W-:-:S05]  /*16bb00*/  PRMT R9, R6, 0x7770, RZ ;  /* 0x0000777006097816 */ /* 0x004fca00000000ff */
[----:B---3--:R0:W-:Y:S01]  /*16bb10*/  @P4 STG.E.U8 desc[UR6][R28.64], R9 ;  /* 0x000000091c004986 */ /* 0x0081e2000c101106 */
[----:B------:R-:W-:Y:S02]  /*16bb20*/  LOP3.LUT P4, RZ, R14, 0x40000000, RZ, 0xc0, !PT ;  /* 0x400000000eff7812 */ /* 0x000fe4000788c0ff */
[----:B0-----:R-:W-:-:S05]  /*16bb30*/  PRMT R9, R6, 0x7771, RZ ;  /* 0x0000777106097816 */ /* 0x001fca00000000ff */
[----:B----4-:R0:W-:Y:S01]  /*16bb40*/  @P5 STG.E.U8 desc[UR6][R4.64], R9 ;  /* 0x0000000904005986 */ /* 0x0101e2000c101106 */
[----:B------:R-:W-:-:S03]  /*16bb50*/  LOP3.LUT P5, RZ, R14, 0x80000000, RZ, 0xc0, !PT ;  /* 0x800000000eff7812 */ /* 0x000fc600078ac0ff */
[----:B0-----:R-:W2:Y:S04]  /*16bb60*/  LDL.LU.64 R4, [R1+0x1e78] ;  /* 0x001e780001047983 */ /* 0x001ea80000300a00 */
[----:B------:R-:W3:Y:S04]  /*16bb70*/  LDL.LU R11, [R1+0x594] ;  /* 0x00059400010b7983 */ /* 0x000ee80000300800 */
[----:B------:R0:W-:Y:S04]  /*16bb80*/  STL.64 [R1+0x5dd8], R14 ;  /* 0x005dd80e01007387 */ /* 0x0001e80000100a00 */
[----:B0-----:R-:W4:Y:S04]  /*16bb90*/  LDL.LU.64 R14, [R1+0x1e58] ;  /* 0x001e5800010e7983 */ /* 0x001f280000300a00 */
[----:B----4-:R0:W-:Y:S04]  /*16bba0*/  STL.64 [R1+0x5e00], R14 ;  /* 0x005e000e01007387 */ /* 0x0101e80000100a00 */
[----:B0-----:R-:W4:Y:S04]  /*16bbb0*/  LDL.LU.64 R14, [R1+0x1e60] ;  /* 0x001e6000010e7983 */ /* 0x001f280000300a00 */
[----:B----4-:R0:W-:Y:S04]  /*16bbc0*/  STL.64 [R1+0x5e08], R14 ;  /* 0x005e080e01007387 */ /* 0x0101e80000100a00 */
[----:B0-----:R-:W4:Y:S01]  /*16bbd0*/  LDL.LU.64 R14, [R1+0x1e68] ;  /* 0x001e6800010e7983 */ /* 0x001f220000300a00 */
[----:B------:R-:W-:-:S05]  /*16bbe0*/  PRMT R9, R6, 0x7772, RZ ;  /* 0x0000777206097816 */ /* 0x000fca00000000ff */
[----:B------:R0:W-:Y:S02]  /*16bbf0*/  @P6 STG.E.U8 desc[UR6][R22.64], R9 ;  /* 0x0000000916006986 */ /* 0x0001e4000c101106 */
[----:B0-----:R-:W-:-:S05]  /*16bc00*/  PRMT R9, R6, 0x7773, RZ ;  /* 0x0000777306097816 */ /* 0x001fca00000000ff */
[----:B------:R-:W-:Y:S01]  /*16bc10*/  @P0 STG.E.U8 desc[UR6][R24.64], R9 ;  /* 0x0000000918000986 */ /* 0x000fe2000c101106 */
[----:B------:R-:W-:-:S03]  /*16bc20*/  LOP3.LUT P0, RZ, R16, 0x100000, RZ, 0xc0, !PT ;  /* 0x0010000010ff7812 */ /* 0x000fc6000780c0ff */
[----:B----4-:R0:W-:Y:S04]  /*16bc30*/  STL.64 [R1+0x5e10], R14 ;  /* 0x005e100e01007387 */ /* 0x0101e80000100a00 */
[----:B0-----:R-:W4:Y:S01]  /*16bc40*/  LDL.LU.64 R14, [R1+0x1e70] ;  /* 0x001e7000010e7983 */ /* 0x001f220000300a00 */
[----:B------:R-:W-:-:S03]  /*16bc50*/  PRMT R9, R17, 0x7770, RZ ;  /* 0x0000777011097816 */ /* 0x000fc600000000ff */
[----:B------:R-:W3:Y:S04]  /*16bc60*/  LDL.LU.64 R12, [R1+0x1e90] ;  /* 0x001e9000010c7983 */ /* 0x000ee80000300a00 */
[----:B------:R0:W-:Y:S01]  /*16bc70*/  @P0 STG.E.U8 desc[UR6][R2.64], R9 ;  /* 0x0000000902000986 */ /* 0x0001e2000c101106 */
[----:B------:R-:W-:-:S03]  /*16bc80*/  LOP3.LUT P0, RZ, R16, 0x80000, RZ, 0xc0, !PT ;  /* 0x0008000010ff7812 */ /* 0x000fc6000780c0ff */
[----:B------:R-:W3:Y:S04]  /*16bc90*/  LDL.LU.64 R18, [R1+0x1e88] ;  /* 0x001e880001127983 */ /* 0x000ee80000300a00 */
[----:B------:R-:W3:Y:S01]  /*16bca0*/  LDL.LU R0, [R1+0x5c8] ;  /* 0x0005c80001007983 */ /* 0x000ee20000300800 */
[----:B0-----:R-:W-:-:S03]  /*16bcb0*/  PRMT R9, R17, 0x7771, RZ ;  /* 0x0000777111097816 */ /* 0x001fc600000000ff */
[----:B------:R-:W3:Y:S04]  /*16bcc0*/  LDL.LU.64 R20, [R1+0x1e80] ;  /* 0x001e800001147983 */ /* 0x000ee80000300a00 */
[----:B--2---:R0:W-:Y:S01]  /*16bcd0*/  @P0 STG.E.U8 desc[UR6][R4.64], R9 ;  /* 0x0000000904000986 */ /* 0x0041e2000c101106 */
[----:B------:R-:W-:-:S03]  /*16bce0*/  LOP3.LUT P0, RZ, R16, 0x40000, RZ, 0xc0, !PT ;  /* 0x0004000010ff7812 */ /* 0x000fc6000780c0ff */
[----:B------:R-:W2:Y:S04]  /*16bcf0*/  LDL.LU.64 R26, [R1+0x1eb8] ;  /* 0x001eb800011a7983 */ /* 0x000ea80000300a00 */
[----:B------:R-:W2:Y:S01]  /*16bd00*/  LDL.LU.64 R28, [R1+0x1eb0] ;  /* 0x001eb000011c7983 */ /* 0x000ea20000300a00 */
[----:B0-----:R-:W-:-:S03]  /*16bd10*/  PRMT R9, R17, 0x7772, RZ ;  /* 0x0000777211097816 */ /* 0x001fc600000000ff */
[----:B------:R-:W2:Y:S04]  /*16bd20*/  LDL.LU.64 R22, [R1+0x1ea8] ;  /* 0x001ea80001167983 */ /* 0x000ea80000300a00 */
[----:B------:R-:W2:Y:S04]  /*16bd30*/  LDL.LU R6, [R1+0x5b8] ;  /* 0x0005b80001067983 */ /* 0x000ea80000300800 */
[----:B------:R-:W2:Y:S04]  /*16bd40*/  LDL.LU.64 R24, [R1+0x1ea0] ;  /* 0x001ea00001187983 */ /* 0x000ea80000300a00 */
[----:B------:R-:W2:Y:S04]  /*16bd50*/  LDL.LU.64 R2, [R1+0x1e98] ;  /* 0x001e980001027983 */ /* 0x000ea80000300a00 */
[----:B------:R-:W2:Y:S04]  /*16bd60*/  LDL.LU.64 R4, [R1+0x1ed0] ;  /* 0x001ed00001047983 */ /* 0x000ea80000300a00 */
[----:B----4-:R0:W-:Y:S04]  /*16bd70*/  @P0 STG.E.U8 desc[UR6][R14.64], R9 ;  /* 0x000000090e000986 */ /* 0x0101e8000c101106 */
[----:B0-----:R-:W4:Y:S01]  /*16bd80*/  LDL.LU.64 R14, [R1+0x5e10] ;  /* 0x005e1000010e7983 */ /* 0x001f220000300a00 */
[----:B------:R-:W-:-:S02]  /*16bd90*/  LOP3.LUT P0, RZ, R16, 0x20000, RZ, 0xc0, !PT ;  /* 0x0002000010ff7812 */ /* 0x000fc4000780c0ff */
[----:B------:R-:W-:-:S11]  /*16bda0*/  PRMT R9, R17, 0x7773, RZ ;  /* 0x0000777311097816 */ /* 0x000fd600000000ff */
[----:B----4-:R0:W-:Y:S04]  /*16bdb0*/  @P0 STG.E.U8 desc[UR6][R14.64], R9 ;  /* 0x000000090e000986 */ /* 0x0101e8000c101106 */
[----:B0-----:R-:W4:Y:S01]  /*16bdc0*/  LDL.LU.64 R14, [R1+0x5e08] ;  /* 0x005e0800010e7983 */ /* 0x001f220000300a00 */
[----:B------:R-:W-:Y:S02]  /*16bdd0*/  LOP3.LUT P0, RZ, R16, 0x10000, RZ, 0xc0, !PT ;  /* 0x0001000010ff7812 */ /* 0x000fe4000780c0ff */
[----:B---3--:R-:W-:-:S11]  /*16bde0*/  PRMT R9, R11, 0x7770, RZ ;  /* 0x000077700b097816 */ /* 0x008fd600000000ff */
[----:B----4-:R0:W-:Y:S04]  /*16bdf0*/  @P0 STG.E.U8 desc[UR6][R14.64], R9 ;  /* 0x000000090e000986 */ /* 0x0101e8000c101106 */
[----:B0-----:R-:W3:Y:S01]  /*16be00*/  LDL.LU.64 R14, [R1+0x5e00] ;  /* 0x005e0000010e7983 */ /* 0x001ee20000300a00 */
[----:B------:R-:W-:Y:S02]  /*16be10*/  LOP3.LUT P0, RZ, R16, 0x8000, RZ, 0xc0, !PT ;  /* 0x0000800010ff7812 */ /* 0x000fe4000780c0ff */
[----:B------:R-:W-:Y:S02]  /*16be20*/  PRMT R9, R11, 0x7771, RZ ;  /* 0x000077710b097816 */ /* 0x000fe400000000ff */
[----:B------:R-:W-:-:S09]  /*16be30*/  LOP3.LUT P6, RZ, R10, 0x1, RZ, 0xc0, !PT ;  /* 0x000000010aff7812 */ /* 0x000fd200078cc0ff */
        /* <DEDUP_REMOVED lines=11> */
[----:B--2---:R0:W-:Y:S02]  /*16bef0*/  @P1 STG.E.U8 desc[UR6][R26.64], R9 ;  /* 0x000000091a001986 */ /* 0x0041e4000c101106 */
        /* <DEDUP_REMOVED lines=16> */
[----:B------:R-:W3:Y:S04]  /*16c000*/  LDL.LU R0, [R1+0x5a8] ;  /* 0x0005a80001007983 */ /* 0x000ee80000300800 */
[----:B------:R-:W3:Y:S04]  /*16c010*/  LDL.LU.64 R2, [R1+0x1ee8] ;  /* 0x001ee80001027983 */ /* 0x000ee80000300a00 */
[----:B--2---:R0:W-:Y:S04]  /*16c020*/  @P4 STG.E.U8 desc[UR6][R4.64], R9 ;  /* 0x0000000904004986 */ /* 0x0041e8000c101106 */
[----:B0-----:R-:W2:Y:S04]  /*16c030*/  LDL.LU.64 R4, [R1+0x1ee0] ;  /* 0x001ee00001047983 */ /* 0x001ea80000300a00 */
[----:B------:R-:W2:Y:S04]  /*16c040*/  LDL.LU R6, [R1+0x5cc] ;  /* 0x0005cc0001067983 */ /* 0x000ea80000300800 */
        /* <DEDUP_REMOVED lines=29> */
[----:B------:R-:W-:Y:S01]  /*16c220*/  LOP3.LUT P0, RZ, R10, 0x40, RZ, 0xc0, !PT ;  /* 0x000000400aff7812 */ /* 0x000fe2000780c0ff */
[----:B------:R-:W2:Y:S01]  /*16c230*/  LDL.LU.64 R12, [R1+0x1f58] ;  /* 0x001f5800010c7983 */ /* 0x000ea20000300a00 */
[----:B------:R-:W-:Y:S02]  /*16c240*/  LOP3.LUT R16, R16, 0xfffffbff, RZ, 0xc0, !PT ;  /* 0xfffffbff10107812 */ /* 0x000fe400078ec0ff */
[----:B------:R-:W-:Y:S01]  /*16c250*/  LOP3.LUT P6, RZ, R10, 0x8, RZ, 0xc0, !PT ;  /* 0x000000080aff7812 */ /* 0x000fe200078cc0ff */
[----:B------:R-:W2:Y:S01]  /*16c260*/  LDL.LU.64 R18, [R1+0x1f50] ;  /* 0x001f500001127983 */ /* 0x000ea20000300a00 */
[----:B---3--:R-:W-:-:S03]  /*16c270*/  PRMT R9, R0, 0x7770, RZ ;  /* 0x0000777000097816 */ /* 0x008fc600000000ff */
[----:B------:R-:W3:Y:S04]  /*16c280*/  LDL.LU.64 R20, [R1+0x1f38] ;  /* 0x001f380001147983 */ /* 0x000ee80000300a00 */
[----:B------:R-:W-:Y:S01]  /*16c290*/  @P0 LOP3.LUT R16, R16, 0x400, RZ, 0xfc, !PT ;  /* 0x0000040010100812 */ /* 0x000fe200078efcff */
[----:B------:R0:W-:Y:S01]  /*16c2a0*/  @P5 STG.E.U8 desc[UR6][R28.64], R9 ;  /* 0x000000091c005986 */ /* 0x0001e2000c101106 */
[----:B------:R-:W-:Y:S02]  /*16c2b0*/  LOP3.LUT P0, RZ, R10, 0x20, RZ, 0xc0, !PT ;  /* 0x000000200aff7812 */ /* 0x000fe4000780c0ff */
[----:B------:R-:W-:Y:S01]  /*16c2c0*/  LOP3.LUT R16, R16, 0xfffff7ff, RZ, 0xc0, !PT ;  /* 0xfffff7ff10107812 */ /* 0x000fe200078ec0ff */
[----:B------:R-:W3:Y:S01]  /*16c2d0*/  LDL.LU.64 R26, [R1+0x1f30] ;  /* 0x001f3000011a7983 */ /* 0x000ee20000300a00 */
[----:B0-----:R-:W-:-:S03]  /*16c2e0*/  PRMT R9, R0, 0x7771, RZ ;  /* 0x0000777100097816 */ /* 0x001fc600000000ff */
[----:B------:R-:W3:Y:S06]  /*16c2f0*/  LDL.LU.64 R28, [R1+0x1f18] ;  /* 0x001f1800011c7983 */ /* 0x000eec0000300a00 */
[----:B------:R-:W-:Y:S02]  /*16c300*/  @P0 LOP3.LUT R16, R16, 0x800, RZ, 0xfc, !PT ;  /* 0x0000080010100812 */ /* 0x000fe400078efcff */
[----:B------:R-:W-:Y:S01]  /*16c310*/  LOP3.LUT P0, RZ, R10, 0x10, RZ, 0xc0, !PT ;  /* 0x000000100aff7812 */ /* 0x000fe2000780c0ff */
[----:B----4-:R0:W-:Y:S02]  /*16c320*/  @P6 STG.E.U8 desc[UR6][R22.64], R9 ;  /* 0x0000000916006986 */ /* 0x0101e4000c101106 */
[----:B0-----:R-:W-:-:S02]  /*16c330*/  PRMT R9, R0, 0x7772, RZ ;  /* 0x0000777200097816 */ /* 0x001fc400000000ff */
[----:B------:R-:W4:Y:S08]  /*16c340*/  LDL.LU.64 R22, [R1+0x1f90] ;  /* 0x001f900001167983 */ /* 0x000f300000300a00 */
[----:B------:R0:W-:Y:S01]  /*16c350*/  @P0 STG.E.U8 desc[UR6][R24.64], R9 ;  /* 0x0000000918000986 */ /* 0x0001e2000c101106 */
[----:B------:R-:W-:Y:S02]  /*16c360*/  LOP3.LUT P0, RZ, R16, 0x800, RZ, 0xc0, !PT ;  /* 0x0000080010ff7812 */ /* 0x000fe4000780c0ff */
[----:B0-----:R-:W-:-:S02]  /*16c370*/  PRMT R9, R0, 0x7773, RZ ;  /* 0x0000777300097816 */ /* 0x001fc400000000ff */
[----:B------:R-:W3:Y:S09]  /*16c380*/  LDL.LU R0, [R1+0x5ac] ;  /* 0x0005ac0001007983 */ /* 0x000ef20000300800 */
[----:B------:R0:W-:Y:S01]  /*16c390*/  @P0 STG.E.U8 desc[UR6][R2.64], R9 ;  /* 0x0000000902000986 */ /* 0x0001e2000c101106 */
[----:B------:R-:W-:-:S03]  /*16c3a0*/  LOP3.LUT P0, RZ, R16, 0x400, RZ, 0xc0, !PT ;  /* 0x0000040010ff7812 */ /* 0x000fc6000780c0ff */
[----:B------:R-:W3:Y:S01]  /*16c3b0*/  LDL.LU.64 R24, [R1+0x1f68] ;  /* 0x001f680001187983 */ /* 0x000ee20000300a00 */
[----:B0-----:R-:W-:-:S03]  /*16c3c0*/  PRMT R9, R8, 0x7770, RZ ;  /* 0x0000777008097816 */ /* 0x001fc600000000ff */
[----:B------:R-:W3:Y:S06]  /*16c3d0*/  LDL.LU.64 R2, [R1+0x1f60] ;  /* 0x001f600001027983 */ /* 0x000eec0000300a00 */
[----:B------:R0:W-:Y:S01]  /*16c3e0*/  @P0 STG.E.U8 desc[UR6][R4.64], R9 ;  /* 0x0000000904000986 */ /* 0x0001e2000c101106 */
[----:B------:R-:W-:Y:S02]  /*16c3f0*/  LOP3.LUT P0, RZ, R16, 0x200, RZ, 0xc0, !PT ;  /* 0x0000020010ff7812 */ /* 0x000fe4000780c0ff */
        /* <DEDUP_REMOVED lines=21> */
[----:B------:R0:W-:Y:S01]  /*16c550*/  @P0 STG.E.U8 desc[UR6][R14.64], R9 ;  /* 0x000000090e000986 */ /* 0x0001e2000c101106 */
[----:B------:R-:W-:Y:S02]  /*16c560*/  LOP3.LUT P0, RZ, R16, 0x20, RZ, 0xc0, !PT ;  /* 0x0000002010ff7812 */ /* 0x000fe4000780c0ff */
[----:B0-----:R-:W-:Y:S01]  /*16c570*/  PRMT R9, R6, 0x7771, RZ ;  /* 0x0000777106097816 */ /* 0x001fe200000000ff */
[----:B------:R-:W2:Y:S10]  /*16c580*/  LDL.LU.64 R14, [R1+0x5dd8] ;  /* 0x005dd800010e7983 */ /* 0x000eb40000300a00 */
[----:B------:R0:W-:Y:S01]  /*16c590*/  @P0 STG.E.U8 desc[UR6][R12.64], R9 ;  /* 0x000000090c000986 */ /* 0x0001e2000c101106 */
[----:B------:R-:W-:-:S02]  /*16c5a0*/  LOP3.LUT P0, RZ, R16, 0x10, RZ, 0xc0, !PT ;  /* 0x0000001010ff7812 */ /* 0x000fc4000780c0ff */
[----:B0-----:R-:W-:-:S11]  /*16c5b0*/  PRMT R9, R6, 0x7772, RZ ;  /* 0x0000777206097816 */ /* 0x001fd600000000ff */
[----:B------:R0:W-:Y:S01]  /*16c5c0*/  @P0 STG.E.U8 desc[UR6][R18.64], R9 ;  /* 0x0000000912000986 */ /* 0x0001e2000c101106 */
[----:B------:R-:W-:Y:S02]  /*16c5d0*/  LOP3.LUT P0, RZ, R16, 0x8, RZ, 0xc0, !PT ;  /* 0x0000000810ff7812 */ /* 0x000fe4000780c0ff */
[----:B0-----:R-:W-:-:S11]  /*16c5e0*/  PRMT R9, R6, 0x7773, RZ ;  /* 0x0000777306097816 */ /* 0x001fd600000000ff */
[----:B---3--:R0:W-:Y:S02]  /*16c5f0*/  @P0 STG.E.U8 desc[UR6][R20.64], R9 ;  /* 0x0000000914000986 */ /* 0x0081e4000c101106 */
[----:B0-----:R-:W-:-:S05]  /*16c600*/  PRMT R9, R8, 0x7770, RZ ;  /* 0x0000777008097816 */ /* 0x001fca00000000ff */
[----:B------:R0:W-:Y:S02]  /*16c610*/  @P1 STG.E.U8 desc[UR6][R26.64], R9 ;  /* 0x000000091a001986 */ /* 0x0001e4000c101106 */
[----:B0-----:R-:W-:-:S05]  /*16c620*/  PRMT R9, R8, 0x7771, RZ ;  /* 0x0000777108097816 */ /* 0x001fca00000000ff */
[----:B------:R0:W-:Y:S02]  /*16c630*/  @P2 STG.E.U8 desc[UR6][R28.64], R9 ;  /* 0x000000091c002986 */ /* 0x0001e4000c101106 */
[----:B0-----:R-:W-:-:S05]  /*16c640*/  PRMT R9, R8, 0x7772, RZ ;  /* 0x0000777208097816 */ /* 0x001fca00000000ff */
[----:B----4-:R0:W-:Y:S02]  /*16c650*/  @P3 STG.E.U8 desc[UR6][R22.64], R9 ;  /* 0x0000000916003986 */ /* 0x0101e4000c101106 */
[----:B0-----:R-:W-:Y:S02]  /*16c660*/  PRMT R9, R8, 0x7773, RZ ;  /* 0x0000777308097816 */ /* 0x001fe400000000ff */
[----:B------:R-:W3:Y:S04]  /*16c670*/  LDL.LU R8, [R1+0x5dd0] ;  /* 0x005dd00001087983 */ /* 0x000ee80000300800 */
[----:B------:R0:W-:Y:S02]  /*16c680*/  @P4 STG.E.U8 desc[UR6][R24.64], R9 ;  /* 0x0000000918004986 */ /* 0x0001e4000c101106 */
[----:B0-----:R-:W-:-:S05]  /*16c690*/  PRMT R9, R0, 0x7770, RZ ;  /* 0x0000777000097816 */ /* 0x001fca00000000ff */
[----:B------:R0:W-:Y:S02]  /*16c6a0*/  @P5 STG.E.U8 desc[UR6][R2.64], R9 ;  /* 0x0000000902005986 */ /* 0x0001e4000c101106 */
[----:B0-----:R-:W-:-:S05]  /*16c6b0*/  PRMT R9, R0, 0x7771, RZ ;  /* 0x0000777100097816 */ /* 0x001fca00000000ff */
[----:B------:R0:W-:Y:S04]  /*16c6c0*/  @P6 STG.E.U8 desc[UR6][R4.64], R9 ;  /* 0x0000000904006986 */ /* 0x0001e8000c101106 */
[----:B0-----:R-:W4:Y:S01]  /*16c6d0*/  LDL.LU.64 R4, [R1+0x1fb8] ;  /* 0x001fb80001047983 */ /* 0x001f220000300a00 */
[----:B------:R-:W-:Y:S02]  /*16c6e0*/  LOP3.LUT R16, R16, 0xfffffffe, RZ, 0xc0, !PT ;  /* 0xfffffffe10107812 */ /* 0x000fe400078ec0ff */
[----:B------:R-:W-:Y:S01]  /*16c6f0*/  LOP3.LUT P4, RZ, R10, 0x100000, RZ, 0xc0, !PT ;  /* 0x001000000aff7812 */ /* 0x000fe2000788c0ff */
[----:B------:R-:W4:Y:S01]  /*16c700*/  LDL.LU.64 R28, [R1+0x1fb0] ;  /* 0x001fb000011c7983 */ /* 0x000f220000300a00 */
[----:B------:R-:W-:-:S03]  /*16c710*/  PRMT R9, R0, 0x7772, RZ ;  /* 0x0000777200097816 */ /* 0x000fc600000000ff */
[----:B------:R-:W4:Y:S04]  /*16c720*/  LDL.LU.64 R22, [R1+0x1fa8] ;  /* 0x001fa80001167983 */ /* 0x000f280000300a00 */
[----:B------:R-:W4:Y:S04]  /*16c730*/  LDL.LU.64 R24, [R1+0x1fa0] ;  /* 0x001fa00001187983 */ /* 0x000f280000300a00 */
[----:B------:R-:W4:Y:S04]  /*16c740*/  LDL.LU.64 R2, [R1+0x2ba0] ;  /* 0x002ba00001027983 */ /* 0x000f280000300a00 */
[----:B------:R-:W4:Y:S01]  /*16c750*/  LDL.LU R6, [R1+0x59c] ;  /* 0x00059c0001067983 */ /* 0x000f220000300800 */
[----:B------:R-:W-:-:S02]  /*16c760*/  LOP3.LUT P5, RZ, R10, 0x200000, RZ, 0xc0, !PT ;  /* 0x002000000aff7812 */ /* 0x000fc400078ac0ff */
[----:B------:R-:W-:Y:S02]  /*16c770*/  LOP3.LUT P6, RZ, R10, 0x400000, RZ, 0xc0, !PT ;  /* 0x004000000aff7812 */ /* 0x000fe400078cc0ff */
[----:B--2---:R-:W-:Y:S02]  /*16c780*/  LOP3.LUT R14, R14, 0xfbffffff, RZ, 0xc0, !PT ;  /* 0xfbffffff0e0e7812 */ /* 0x004fe400078ec0ff */
[----:B---3--:R-:W-:-:S13]  /*16c790*/  LOP3.LUT P0, RZ, R8, 0x1, RZ, 0xc0, !PT ;  /* 0x0000000108ff7812 */ /* 0x008fda000780c0ff */
        /* <DEDUP_REMOVED lines=16> */
[----:B------:R-:W-:-:S13]  /*16c8a0*/  LOP3.LUT P0, RZ, R10, 0x4000000, RZ, 0xc0, !PT ;  /* 0x040000000aff7812 */ /* 0x000fda000780c0ff */
[----:B------:R-:W-:Y:S02]  /*16c8b0*/  @P0 LOP3.LUT R16, R16, 0x1, RZ, 0xfc, !PT ;  /* 0x0000000110100812 */ /* 0x000fe400078efcff */
[----:B------:R-:W-:Y:S02]  /*16c8c0*/  LOP3.LUT P0, RZ, R10, 0x2000000, RZ, 0xc0, !PT ;  /* 0x020000000aff7812 */ /* 0x000fe4000780c0ff */
[----:B------:R-:W-:Y:S01]  /*16c8d0*/  LOP3.LUT R16, R16, 0xfffffffd, RZ, 0xc0, !PT ;  /* 0xfffffffd10107812 */ /* 0x000fe200078ec0ff */
[----:B------:R-:W-:Y:S10]  /*16c8e0*/  STL.64 [R1+0x5dc8], R14 ;  /* 0x005dc80e01007387 */ /* 0x000ff40000100a00 */
[----:B------:R-:W-:-:S02]  /*16c8f0*/  @P0 LOP3.LUT R16, R16, 0x2, RZ, 0xfc, !PT ;  /* 0x0000000210100812 */ /* 0x000fc400078efcff */
[----:B------:R-:W-:Y:S01]  /*16c900*/  LOP3.LUT P0, RZ, R10, 0x1000000, RZ, 0xc0, !PT ;  /* 0x010000000aff7812 */ /* 0x000fe2000780c0ff */
[----:B------:R-:W-:Y:S01]  /*16c910*/  STL [R1+0x5b10], R10 ;  /* 0x005b100a01007387 */ /* 0x000fe20000100800 */
[----:B------:R-:W-:-:S03]  /*16c920*/  LOP3.LUT R16, R16, 0xfffffffb, RZ, 0xc0, !PT ;  /* 0xfffffffb10107812 */ /* 0x000fc600078ec0ff */
[----:B----4-:R0:W-:Y:S08]  /*16c930*/  @P4 STG.E.U8 desc[UR6][R4.64], R9 ;  /* 0x0000000904004986 */ /* 0x0101f0000c101106 */
[----:B------:R-:W-:Y:S01]  /*16c940*/  @P0 LOP3.LUT R16, R16, 0x4, RZ, 0xfc, !PT ;  /* 0x0000000410100812 */ /* 0x000fe200078efcff */
[----:B0-----:R-:W2:Y:S01]  /*16c950*/  LDL.LU.64 R4, [R1+0x1fd8] ;  /* 0x001fd80001047983 */ /* 0x001ea20000300a00 */
[----:B------:R-:W-:-:S03]  /*16c960*/  LOP3.LUT P0, RZ, R10, 0x800000, RZ, 0xc0, !PT ;  /* 0x008000000aff7812 */ /* 0x000fc6000780c0ff */
[----:B------:R-:W3:Y:S04]  /*16c970*/  LDL.LU R20, [R1+0x580] ;  /* 0x0005800001147983 */ /* 0x000ee80000300800 */
[----:B------:R-:W4:Y:S04]  /*16c980*/  LDL.LU.64 R14, [R1+0x1fd0] ;  /* 0x001fd000010e7983 */ /* 0x000f280000300a00 */
[----:B------:R-:W2:Y:S04]  /*16c990*/  LDL.LU R21, [R1+0x570] ;  /* 0x0005700001157983 */ /* 0x000ea80000300800 */
[----:B------:R-:W2:Y:S01]  /*16c9a0*/  LDL.LU.64 R10, [R1+0x2bb0] ;  /* 0x002bb000010a7983 */ /* 0x000ea20000300a00 */
[----:B------:R-:W-:-:S05]  /*16c9b0*/  PRMT R9, R0, 0x7773, RZ ;  /* 0x0000777300097816 */ /* 0x000fca00000000ff */
[----:B------:R0:W-:Y:S02]  /*16c9c0*/  @P5 STG.E.U8 desc[UR6][R28.64], R9 ;  /* 0x000000091c005986 */ /* 0x0001e4000c101106 */
[----:B0-----:R-:W-:-:S05]  /*16c9d0*/  PRMT R9, R6, 0x7770, RZ ;  /* 0x0000777006097816 */ /* 0x001fca00000000ff */
[----:B------:R-:W-:Y:S04]  /*16c9e0*/  @P6 STG.E.U8 desc[UR6][R22.64], R9 ;  /* 0x0000000916006986 */ /* 0x000fe8000c101106 */
[----:B--2---:R0:W-:Y:S04]  /*16c9f0*/  STL.64 [R1+0x5db8], R10 ;  /* 0x005db80a01007387 */ /* 0x0041e80000100a00 */
[----:B0-----:R-:W2:Y:S01]  /*16ca00*/  LDL.LU.64 R10, [R1+0x2bc0] ;  /* 0x002bc000010a7983 */ /* 0x001ea20000300a00 */
[----:B------:R-:W-:-:S05]  /*16ca10*/  PRMT R9, R6, 0x7771, RZ ;  /* 0x0000777106097816 */ /* 0x000fca00000000ff */
        /* <DEDUP_REMOVED lines=8> */
[----:B---3--:R-:W-:-:S11]  /*16caa0*/  PRMT R9, R20, 0x7770, RZ ;  /* 0x0000777014097816 */ /* 0x008fd600000000ff */
[----:B----4-:R-:W-:Y:S04]  /*16cab0*/  @P0 STG.E.U8 desc[UR6][R14.64], R9 ;  /* 0x000000090e000986 */ /* 0x010fe8000c101106 */
        /* <DEDUP_REMOVED lines=11> */
[----:B------:R-:W2:Y:S04]  /*16cb70*/  LDL.LU R6, [R1+0x550] ;  /* 0x0005500001067983 */ /* 0x000ea80000300800 */
[----:B------:R-:W2:Y:S04]  /*16cb80*/  LDL.LU.64 R16, [R1+0x2bb8] ;  /* 0x002bb80001107983 */ /* 0x000ea80000300a00 */
[----:B------:R-:W2:Y:S01]  /*16cb90*/  LDL.LU.64 R14, [R1+0x5dc8] ;  /* 0x005dc800010e7983 */ /* 0x000ea20000300a00 */
[----:B------:R-:W-:-:S02]  /*16cba0*/  PRMT R9, R20, 0x7771, RZ ;  /* 0x0000777114097816 */ /* 0x000fc400000000ff */
[----:B--2---:R-:W-:-:S13]  /*16cbb0*/  LOP3.LUT P0, RZ, R14, 0x80000000, RZ, 0xc0, !PT ;  /* 0x800000000eff7812 */ /* 0x004fda000780c0ff */
        /* <DEDUP_REMOVED lines=8> */
[----:B------:R0:W-:Y:S01]  /*16cc40*/  @P0 STG.E.U8 desc[UR6][R16.64], R9 ;  /* 0x0000000910000986 */ /* 0x0001e2000c101106 */
[----:B------:R-:W-:Y:S02]  /*16cc50*/  LOP3.LUT P0, RZ, R14, 0x10000000, RZ, 0xc0, !PT ;  /* 0x100000000eff7812 */ /* 0x000fe4000780c0ff */
[----:B0-----:R-:W-:Y:S02]  /*16cc60*/  PRMT R9, R21, 0x7770, RZ ;  /* 0x0000777015097816 */ /* 0x001fe400000000ff */
[C---:B------:R-:W-:Y:S02]  /*16cc70*/  LOP3.LUT P1, RZ, R8.reuse, 0x2, RZ, 0xc0, !PT ;  /* 0x0000000208ff7812 */ /* 0x040fe4000782c0ff */
[C---:B------:R-:W-:Y:S02]  /*16cc80*/  LOP3.LUT P2, RZ, R8.reuse, 0x4, RZ, 0xc0, !PT ;  /* 0x0000000408ff7812 */ /* 0x040fe4000784c0ff */
[C---:B------:R-:W-:Y:S02]  /*16cc90*/  LOP3.LUT P3, RZ, R8.reuse, 0x8, RZ, 0xc0, !PT ;  /* 0x0000000808ff7812 */ /* 0x040fe4000786c0ff */
[----:B------:R-:W-:-:S02]  /*16cca0*/  LOP3.LUT P4, RZ, R8, 0x10, RZ, 0xc0, !PT ;  /* 0x0000001008ff7812 */ /* 0x000fc4000788c0ff */
[----:B------:R-:W-:Y:S01]  /*16ccb0*/  LOP3.LUT P5, RZ, R8, 0x20, RZ, 0xc0, !PT ;  /* 0x0000002008ff7812 */ /* 0x000fe200078ac0ff */
[----:B--2---:R0:W-:Y:S01]  /*16ccc0*/  @P0 STG.E.U8 desc[UR6][R10.64], R9 ;  /* 0x000000090a000986 */ /* 0x0041e2000c101106 */
        /* <DEDUP_REMOVED lines=20> */
[----:B------:R-:W-:-:S03]  /*16ce10*/  PRMT R9, R6, 0x7770, RZ ;  /* 0x0000777006097816 */ /* 0x000fc600000000ff */
[----:B------:R-:W4:Y:S04]  /*16ce20*/  LDL.LU.64 R28, [R1+0x2c18] ;  /* 0x002c1800011c7983 */ /* 0x000f280000300a00 */
[----:B------:R-:W3:Y:S04]  /*16ce30*/  LDL.LU.64 R22, [R1+0x2c10] ;  /* 0x002c100001167983 */ /* 0x000ee80000300a00 */
[----:B------:R0:W-:Y:S04]  /*16ce40*/  @P6 STG.E.U8 desc[UR6][R4.64], R9 ;  /* 0x0000000904006986 */ /* 0x0001e8000c101106 */
[----:B------:R-:W3:Y:S01]  /*16ce50*/  LDL.LU.64 R24, [R1+0x2c48] ;  /* 0x002c480001187983 */ /* 0x000ee20000300a00 */
[----:B0-----:R-:W-:-:S03]  /*16ce60*/  PRMT R9, R6, 0x7771, RZ ;  /* 0x0000777106097816 */ /* 0x001fc600000000ff */
[----:B------:R-:W3:Y:S04]  /*16ce70*/  LDL.LU R5, [R1+0x584] ;  /* 0x0005840001057983 */ /* 0x000ee80000300800 */
[----:B--2---:R0:W-:Y:S04]  /*16ce80*/  @P4 STG.E.U8 desc[UR6][R2.64], R9 ;  /* 0x0000000902004986 */ /* 0x0041e8000c101106 */
[----:B0-----:R-:W2:Y:S04]  /*16ce90*/  LDL.LU.64 R2, [R1+0x2c40] ;  /* 0x002c400001027983 */ /* 0x001ea80000300a00 */
[----:B------:R-:W2:Y:S04]  /*16cea0*/  LDL.LU R0, [R1+0x574] ;  /* 0x0005740001007983 */ /* 0x000ea80000300800 */
        /* <DEDUP_REMOVED lines=25> */
[----:B------:R-:W-:-:S02]  /*16d040*/  LOP3.LUT P5, RZ, R8, 0x100, RZ, 0xc0, !PT ;  /* 0x0000010008ff7812 */ /* 0x000fc400078ac0ff */
[----:B------:R-:W-:Y:S02]  /*16d050*/  LOP3.LUT P6, RZ, R8, 0x200, RZ, 0xc0, !PT ;  /* 0x0000020008ff7812 */ /* 0x000fe400078cc0ff */
[----:B------:R-:W-:Y:S02]  /*16d060*/  PRMT R9, R6, 0x7772, RZ ;  /* 0x0000777206097816 */ /* 0x000fe400000000ff */
[----:B------:R-:W-:Y:S02]  /*16d070*/  @P0 LOP3.LUT R14, R14, 0x800000, RZ, 0xfc, !PT ;  /* 0x008000000e0e0812 */ /* 0x000fe400078efcff */
[----:B------:R-:W-:Y:S01]  /*16d080*/  LOP3.LUT P0, RZ, R8, 0x1000, RZ, 0xc0, !PT ;  /* 0x0000100008ff7812 */ /* 0x000fe2000780c0ff */
[----:B------:R-:W2:Y:S04]  /*16d090*/  LDL.LU.64 R10, [R1+0x2c60] ;  /* 0x002c6000010a7983 */ /* 0x000ea80000300a00 */
[----:B------:R-:W2:Y:S01]  /*16d0a0*/  LDL.LU.64 R12, [R1+0x2c58] ;  /* 0x002c5800010c7983 */ /* 0x000ea20000300a00 */
[----:B------:R-:W-:-:S07]  /*16d0b0*/  LOP3.LUT R14, R14, 0xfeffffff, RZ, 0xc0, !PT ;  /* 0xfeffffff0e0e7812 */ /* 0x000fce00078ec0ff */
[----:B------:R-:W-:Y:S02]  /*16d0c0*/  @P0 LOP3.LUT R14, R14, 0x1000000, RZ, 0xfc, !PT ;  /* 0x010000000e0e0812 */ /* 0x000fe400078efcff */
[----:B------:R-:W-:Y:S02]  /*16d0d0*/  LOP3.LUT P0, RZ, R8, 0x800, RZ, 0xc0, !PT ;  /* 0x0000080008ff7812 */ /* 0x000fe4000780c0ff */
[----:B------:R-:W-:Y:S01]  /*16d0e0*/  LOP3.LUT R14, R14, 0xfdffffff, RZ, 0xc0, !PT ;  /* 0xfdffffff0e0e7812 */ /* 0x000fe200078ec0ff */
[----:B---3--:R0:W-:Y:S10]  /*16d0f0*/  @P5 STG.E.U8 desc[UR6][R26.64], R9 ;  /* 0x000000091a005986 */ /* 0x0081f4000c101106 */
[----:B------:R-:W-:-:S02]  /*16d100*/  @P0 LOP3.LUT R14, R14, 0x2000000, RZ, 0xfc, !PT ;  /* 0x020000000e0e0812 */ /* 0x000fc400078efcff */
[----:B------:R-:W-:Y:S02]  /*16d110*/  LOP3.LUT P0, RZ, R8, 0x400, RZ, 0xc0, !PT ;  /* 0x0000040008ff7812 */ /* 0x000fe4000780c0ff */
[----:B0-----:R-:W-:Y:S02]  /*16d120*/  PRMT R9, R6, 0x7773, RZ ;  /* 0x0000777306097816 */ /* 0x001fe400000000ff */
[----:B------:R-:W3:Y:S04]  /*16d130*/  LDL.LU R6, [R1+0x564] ;  /* 0x0005640001067983 */ /* 0x000ee80000300800 */
[----:B----4-:R0:W-:Y:S04]  /*16d140*/  @P6 STG.E.U8 desc[UR6][R28.64], R9 ;  /* 0x000000091c006986 */ /* 0x0101e8000c101106 */
[----:B------:R-:W4:Y:S04]  /*16d150*/  LDL.LU.64 R18, [R1+0x2c50] ;  /* 0x002c500001127983 */ /* 0x000f280000300a00 */
[----:B------:R-:W3:Y:S04]  /*16d160*/  LDL.LU.64 R20, [R1+0x2c88] ;  /* 0x002c880001147983 */ /* 0x000ee80000300a00 */
[----:B------:R-:W3:Y:S01]  /*16d170*/  LDL.LU.64 R26, [R1+0x2c80] ;  /* 0x002c8000011a7983 */ /* 0x000ee20000300a00 */
        /* <DEDUP_REMOVED lines=14> */
[----:B------:R-:W3:Y:S06]  /*16d260*/  LDL.LU.64 R4, [R1+0x2c98] ;  /* 0x002c980001047983 */ /* 0x000eec0000300a00 */
        /* <DEDUP_REMOVED lines=42> */
[----:B------:R-:W2:Y:S04]  /*16d510*/  LDL.LU.64 R22, [R1+0x2cc0] ;  /* 0x002cc00001167983 */ /* 0x000ea80000300a00 */
[----:B------:R-:W2:Y:S01]  /*16d520*/  LDL.LU R21, [R1+0x588] ;  /* 0x0005880001157983 */ /* 0x000ea20000300800 */
[----:B------:R-:W-:-:S03]  /*16d530*/  LOP3.LUT P4, RZ, R8, 0x4000000, RZ, 0xc0, !PT ;  /* 0x0400000008ff7812 */ /* 0x000fc6000788c0ff */
[----:B------:R-:W3:Y:S04]  /*16d540*/  LDL.LU.64 R2, [R1+0x2cb8] ;  /* 0x002cb80001027983 */ /* 0x000ee80000300a00 */
[----:B------:R-:W4:Y:S04]  /*16d550*/  LDL.LU.64 R24, [R1+0x2cb0] ;  /* 0x002cb00001187983 */ /* 0x000f280000300a00 */
[----:B------:R-:W4:Y:S01]  /*16d560*/  LDL.LU R6, [R1+0x578] ;  /* 0x0005780001067983 */ /* 0x000f220000300800 */
[----:B--2---:R-:W-:-:S05]  /*16d570*/  PRMT R9, R21, 0x7770, RZ ;  /* 0x0000777015097816 */ /* 0x004fca00000000ff */
[----:B---3--:R0:W-:Y:S04]  /*16d580*/  @P4 STG.E.U8 desc[UR6][R4.64], R9 ;  /* 0x0000000904004986 */ /* 0x0081e8000c101106 */
[----:B0-----:R-:W2:Y:S04]  /*16d590*/  LDL.LU.64 R4, [R1+0x2ca8] ;  /* 0x002ca80001047983 */ /* 0x001ea80000300a00 */
[----:B------:R-:W3:Y:S04]  /*16d5a0*/  LDL.LU R0, [R1+0x568] ;  /* 0x0005680001007983 */ /* 0x000ee80000300800 */
        /* <DEDUP_REMOVED lines=32> */
[----:B------:R-:W3:Y:S04]  /*16d7b0*/  LDL.LU.64 R10, [R1+0x2d00] ;  /* 0x002d0000010a7983 */ /* 0x000ee80000300a00 */
[----:B------:R-:W3:Y:S01]  /*16d7c0*/  LDL.LU.64 R12, [R1+0x2cf8] ;  /* 0x002cf800010c7983 */ /* 0x000ee20000300a00 */
[----:B------:R-:W-:-:S07]  /*16d7d0*/  LOP3.LUT R14, R14, 0xffff7fff, RZ, 0xc0, !PT ;  /* 0xffff7fff0e0e7812 */ /* 0x000fce00078ec0ff */
[----:B------:R-:W-:Y:S02]  /*16d7e0*/  @P0 LOP3.LUT R14, R14, 0x8000, RZ, 0xfc, !PT ;  /* 0x000080000e0e0812 */ /* 0x000fe400078efcff */
[----:B------:R-:W-:Y:S02]  /*16d7f0*/  LOP3.LUT P0, RZ, R8, 0x40000000, RZ, 0xc0, !PT ;  /* 0x4000000008ff7812 */ /* 0x000fe4000780c0ff */
[----:B------:R-:W-:Y:S01]  /*16d800*/  LOP3.LUT R14, R14, 0xfffeffff, RZ, 0xc0, !PT ;  /* 0xfffeffff0e0e7812 */ /* 0x000fe200078ec0ff */
[----:B----4-:R0:W-:Y:S10]  /*16d810*/  @P5 STG.E.U8 desc[UR6][R28.64], R9 ;  /* 0x000000091c005986 */ /* 0x0101f4000c101106 */
[----:B------:R-:W-:-:S02]  /*16d820*/  @P0 LOP3.LUT R14, R14, 0x10000, RZ, 0xfc, !PT ;  /* 0x000100000e0e0812 */ /* 0x000fc400078efcff */
[----:B------:R-:W-:Y:S02]  /*16d830*/  LOP3.LUT P0, RZ, R8, 0x20000000, RZ, 0xc0, !PT ;  /* 0x2000000008ff7812 */ /* 0x000fe4000780c0ff */
[----:B0-----:R-:W-:-:S05]  /*16d840*/  PRMT R9, R21, 0x7772, RZ ;  /* 0x0000777215097816 */ /* 0x001fca00000000ff */
[----:B------:R0:W-:Y:S02]  /*16d850*/  @P6 STG.E.U8 desc[UR6][R22.64], R9 ;  /* 0x0000000916006986 */ /* 0x0001e4000c101106 */
[----:B0-----:R-:W-:-:S05]  /*16d860*/  PRMT R9, R21, 0x7773, RZ ;  /* 0x0000777315097816 */ /* 0x001fca00000000ff */
[----:B------:R0:W-:Y:S01]  /*16d870*/  @P0 STG.E.U8 desc[UR6][R2.64], R9 ;  /* 0x0000000902000986 */ /* 0x0001e2000c101106 */
[----:B------:R-:W-:Y:S02]  /*16d880*/  LOP3.LUT P0, RZ, R14, 0x10000, RZ, 0xc0, !PT ;  /* 0x000100000eff7812 */ /* 0x000fe4000780c0ff */
[----:B0-----:R-:W-:Y:S01]  /*16d890*/  PRMT R9, R6, 0x7770, RZ ;  /* 0x0000777006097816 */ /* 0x001fe200000000ff */
[----:B------:R-:W4:Y:S04]  /*16d8a0*/  LDL.LU R3, [R1+0x558] ;  /* 0x0005580001037983 */ /* 0x000f280000300800 */
[----:B------:R-:W3:Y:S04]  /*16d8b0*/  LDL.LU.64 R18, [R1+0x2cf0] ;  /* 0x002cf00001127983 */ /* 0x000ee80000300a00 */
[----:B------:R-:W3:Y:S04]  /*16d8c0*/  LDL.LU.64 R20, [R1+0x2ce8] ;  /* 0x002ce80001147983 */ /* 0x000ee80000300a00 */
[----:B------:R-:W3:Y:S04]  /*16d8d0*/  LDL.LU.64 R26, [R1+0x2d20] ;  /* 0x002d2000011a7983 */ /* 0x000ee80000300a00 */
[----:B------:R0:W-:Y:S01]  /*16d8e0*/  @P0 STG.E.U8 desc[UR6][R24.64], R9 ;  /* 0x0000000918000986 */ /* 0x0001e2000c101106 */
[----:B------:R-:W-:-:S03]  /*16d8f0*/  LOP3.LUT P0, RZ, R14, 0x8000, RZ, 0xc0, !PT ;  /* 0x000080000eff7812 */ /* 0x000fc6000780c0ff */
[----:B------:R-:W3:Y:S04]  /*16d900*/  LDL.LU.64 R28, [R1+0x2d18] ;  /* 0x002d1800011c7983 */ /* 0x000ee80000300a00 */
[----:B------:R-:W3:Y:S04]  /*16d910*/  LDL.LU R2, [R1+0x58c] ;  /* 0x00058c0001027983 */ /* 0x000ee80000300800 */
[----:B------:R-:W3:Y:S01]  /*16d920*/  LDL.LU.64 R22, [R1+0x2d10] ;  /* 0x002d100001167983 */ /* 0x000ee20000300a00 */
[----:B0-----:R-:W-:-:S03]  /*16d930*/  PRMT R9, R6, 0x7771, RZ ;  /* 0x0000777106097816 */ /* 0x001fc600000000ff */
[----:B------:R-:W3:Y:S04]  /*16d940*/  LDL.LU.64 R24, [R1+0x2d30] ;  /* 0x002d300001187983 */ /* 0x000ee80000300a00 */
[----:B------:R0:W-:Y:S01]  /*16d950*/  @P0 STG.E.U8 desc[UR6][R4.64], R9 ;  /* 0x0000000904000986 */ /* 0x0001e2000c101106 */
[----:B------:R-:W-:Y:S02]  /*16d960*/  LOP3.LUT P0, RZ, R14, 0x4000, RZ, 0xc0, !PT ;  /* 0x000040000eff7812 */ /* 0x000fe4000780c0ff */
[----:B0-----:R-:W-:Y:S01]  /*16d970*/  PRMT R9, R6, 0x7772, RZ ;  /* 0x0000777206097816 */ /* 0x001fe200000000ff */
[----:B------:R-:W3:Y:S10]  /*16d980*/  LDL.LU.64 R4, [R1+0x2d28] ;  /* 0x002d280001047983 */ /* 0x000ef40000300a00 */
[----:B--2---:R0:W-:Y:S04]  /*16d990*/  @P0 STG.E.U8 desc[UR6][R16.64], R9 ;  /* 0x0000000910000986 */ /* 0x0041e8000c101106 */
[----:B0-----:R-:W2:Y:S01]  /*16d9a0*/  LDL.LU.64 R16, [R1+0x5d98] ;  /* 0x005d980001107983 */ /* 0x001ea20000300a00 */
[----:B------:R-:W-:-:S02]  /*16d9b0*/  LOP3.LUT P0, RZ, R14, 0x2000, RZ, 0xc0, !PT ;  /* 0x000020000eff7812 */ /* 0x000fc4000780c0ff */
[----:B------:R-:W-:Y:S02]  /*16d9c0*/  PRMT R9, R6, 0x7773, RZ ;  /* 0x0000777306097816 */ /* 0x000fe400000000ff */
[----:B------:R-:W3:Y:S09]  /*16d9d0*/  LDL.LU R6, [R1+0x5d90] ;  /* 0x005d900001067983 */ /* 0x000ef20000300800 */
[----:B--2---:R0:W-:Y:S04]  /*16d9e0*/  @P0 STG.E.U8 desc[UR6][R16.64], R9 ;  /* 0x0000000910000986 */ /* 0x0041e8000c101106 */
[----:B0-----:R-:W2:Y:S01]  /*16d9f0*/  LDL.LU.64 R16, [R1+0x5d88] ;  /* 0x005d880001107983 */ /* 0x001ea20000300a00 */
[----:B------:R-:W-:-:S02]  /*16da00*/  LOP3.LUT P0, RZ, R14, 0x1000, RZ, 0xc0, !PT ;  /* 0x000010000eff7812 */ /* 0x000fc4000780c0ff */
        /* <DEDUP_REMOVED lines=19> */
[----:B----4-:R-:W-:-:S11]  /*16db40*/  PRMT R9, R3, 0x7770, RZ ;  /* 0x0000777003097816 */ /* 0x010fd600000000ff */
[----:B------:R0:W-:Y:S02]  /*16db50*/  @P0 STG.E.U8 desc[UR6][R18.64], R9 ;  /* 0x0000000912000986 */ /* 0x0001e4000c101106 */
[----:B0-----:R-:W-:-:S05]  /*16db60*/  PRMT R9, R3, 0x7771, RZ ;  /* 0x0000777103097816 */ /* 0x001fca00000000ff */
[----:B------:R0:W-:Y:S02]  /*16db70*/  @P1 STG.E.U8 desc[UR6][R20.64], R9 ;  /* 0x0000000914001986 */ /* 0x0001e4000c101106 */
[C---:B0-----:R-:W-:Y:S02]  /*16db80*/  PRMT R9, R3.reuse, 0x7772, RZ ;  /* 0x0000777203097816 */ /* 0x041fe400000000ff */
[----:B------:R-:W2:Y:S04]  /*16db90*/  LDL.LU.64 R20, [R1+0x2d48] ;  /* 0x002d480001147983 */ /* 0x000ea80000300a00 */
        /* <DEDUP_REMOVED lines=10> */
[----:B0-----:R-:W4:Y:S04]  /*16dc40*/  LDL.LU.64 R4, [R1+0x2d38] ;  /* 0x002d380001047983 */ /* 0x001f280000300a00 */
[----:B------:R-:W3:Y:S04]  /*16dc50*/  LDL.LU.64 R26, [R1+0x2d60] ;  /* 0x002d6000011a7983 */ /* 0x000ee80000300a00 */
[----:B------:R-:W3:Y:S01]  /*16dc60*/  LDL.LU R3, [R1+0x57c] ;  /* 0x00057c0001037983 */ /* 0x000ee20000300800 */
[----:B------:R-:W-:-:S02]  /*16dc70*/  LOP3.LUT P4, RZ, R7, 0x2000, RZ, 0xc0, !PT ;  /* 0x0000200007ff7812 */ /* 0x000fc4000788c0ff */
[C---:B------:R-:W-:Y:S02]  /*16dc80*/  LOP3.LUT P5, RZ, R7.reuse, 0x4000, RZ, 0xc0, !PT ;  /* 0x0000400007ff7812 */ /* 0x040fe400078ac0ff */
[----:B------:R-:W-:Y:S02]  /*16dc90*/  PRMT R9, R2, 0x7773, RZ ;  /* 0x0000777302097816 */ /* 0x000fe400000000ff */
[----:B------:R-:W-:Y:S01]  /*16dca0*/  LOP3.LUT P6, RZ, R7, 0x8000, RZ, 0xc0, !PT ;  /* 0x0000800007ff7812 */ /* 0x000fe200078cc0ff */
[----:B------:R-:W4:Y:S04]  /*16dcb0*/  LDL.LU.64 R28, [R1+0x2d58] ;  /* 0x002d5800011c7983 */ /* 0x000f280000300a00 */
[----:B------:R-:W4:Y:S04]  /*16dcc0*/  LDL.LU.64 R22, [R1+0x2d50] ;  /* 0x002d500001167983 */ /* 0x000f280000300a00 */
[----:B------:R-:W4:Y:S04]  /*16dcd0*/  LDL.LU R0, [R1+0x56c] ;  /* 0x00056c0001007983 */ /* 0x000f280000300800 */
[----:B--2---:R3:W-:Y:S02]  /*16dce0*/  @P4 STG.E.U8 desc[UR6][R20.64], R9 ;  /* 0x0000000914004986 */ /* 0x0047e4000c101106 */
[----:B---3--:R-:W-:-:S05]  /*16dcf0*/  PRMT R9, R3, 0x7770, RZ ;  /* 0x0000777003097816 */ /* 0x008fca00000000ff */
[----:B------:R0:W-:Y:S02]  /*16dd00*/  @P5 STG.E.U8 desc[UR6][R24.64], R9 ;  /* 0x0000000918005986 */ /* 0x0001e4000c101106 */
[----:B0-----:R-:W-:Y:S02]  /*16dd10*/  PRMT R9, R3, 0x7771, RZ ;  /* 0x0000777103097816 */ /* 0x001fe400000000ff */
[----:B------:R-:W2:Y:S04]  /*16dd20*/  LDL.LU.64 R24, [R1+0x2d88] ;  /* 0x002d880001187983 */ /* 0x000ea80000300a00 */
[----:B------:R-:W3:Y:S04]  /*16dd30*/  LDL.LU R2, [R1+0x55c] ;  /* 0x00055c0001027983 */ /* 0x000ee80000300800 */
[----:B----4-:R0:W-:Y:S04]  /*16dd40*/  @P6 STG.E.U8 desc[UR6][R4.64], R9 ;  /* 0x0000000904006986 */ /* 0x0101e8000c101106 */
[----:B0-----:R-:W4:Y:S04]  /*16dd50*/  LDL.LU.64 R4, [R1+0x2d70] ;  /* 0x002d700001047983 */ /* 0x001f280000300a00 */
[----:B----4-:R0:W-:Y:S04]  /*16dd60*/  STL.64 [R1+0x5d70], R4 ;  /* 0x005d700401007387 */ /* 0x0101e80000100a00 */
[----:B0-----:R-:W4:Y:S01]  /*16dd70*/  LDL.LU.64 R4, [R1+0x2d78] ;  /* 0x002d780001047983 */ /* 0x001f220000300a00 */
[----:B------:R-:W-:-:S02]  /*16dd80*/  LOP3.LUT P0, RZ, R7, 0x2000000, RZ, 0xc0, !PT ;  /* 0x0200000007ff7812 */ /* 0x000fc4000780c0ff */
[----:B------:R-:W-:Y:S02]  /*16dd90*/  LOP3.LUT R8, R8, 0x7fffffff, RZ, 0xc0, !PT ;  /* 0x7fffffff08087812 */ /* 0x000fe400078ec0ff */
[----:B------:R-:W-:-:S09]  /*16dda0*/  LOP3.LUT R14, R14, 0xfffffffe, RZ, 0xc0, !PT ;  /* 0xfffffffe0e0e7812 */ /* 0x000fd200078ec0ff */
[----:B------:R-:W-:Y:S02]  /*16ddb0*/  @P0 LOP3.LUT R8, R8, 0x80000000, RZ, 0xfc, !PT ;  /* 0x8000000008080812 */ /* 0x000fe400078efcff */
[----:B------:R-:W-:-:S13]  /*16ddc0*/  LOP3.LUT P0, RZ, R7, 0x1000000, RZ, 0xc0, !PT ;  /* 0x0100000007ff7812 */ /* 0x000fda000780c0ff */
        /* <DEDUP_REMOVED lines=15> */
[----:B----4-:R0:W-:Y:S04]  /*16dec0*/  STL.64 [R1+0x5d78], R4 ;  /* 0x005d780401007387 */ /* 0x0101e80000100a00 */
[----:B0-----:R-:W4:Y:S06]  /*16ded0*/  LDL.LU.64 R4, [R1+0x2d80] ;  /* 0x002d800001047983 */ /* 0x001f2c0000300a00 */
[----:B------:R-:W-:-:S02]  /*16dee0*/  @P0 LOP3.LUT R14, R14, 0x20, RZ, 0xfc, !PT ;  /* 0x000000200e0e0812 */ /* 0x000fc400078efcff */
[----:B------:R-:W-:Y:S02]  /*16def0*/  LOP3.LUT P0, RZ, R7, 0x40000, RZ, 0xc0, !PT ;  /* 0x0004000007ff7812 */ /* 0x000fe4000780c0ff */
[----:B------:R-:W-:Y:S01]  /*16df00*/  PRMT R9, R3, 0x7772, RZ ;  /* 0x0000777203097816 */ /* 0x000fe200000000ff */
[----:B------:R-:W3:Y:S01]  /*16df10*/  LDL.LU.64 R16, [R1+0x2d68] ;  /* 0x002d680001107983 */ /* 0x000ee20000300a00 */
[----:B------:R-:W-:-:S03]  /*16df20*/  LOP3.LUT R14, R14, 0xffffffbf, RZ, 0xc0, !PT ;  /* 0xffffffbf0e0e7812 */ /* 0x000fc600078ec0ff */
[----:B------:R-:W3:Y:S04]  /*16df30*/  LDL.LU.64 R10, [R1+0x2da0] ;  /* 0x002da000010a7983 */ /* 0x000ee80000300a00 */
[----:B------:R-:W3:Y:S04]  /*16df40*/  LDL.LU.64 R12, [R1+0x2d98] ;  /* 0x002d9800010c7983 */ /* 0x000ee80000300a00 */
[----:B------:R-:W3:Y:S04]  /*16df50*/  LDL.LU.64 R18, [R1+0x2d90] ;  /* 0x002d900001127983 */ /* 0x000ee80000300a00 */
[----:B------:R-:W3:Y:S01]  /*16df60*/  LDL.LU.64 R20, [R1+0x2dc8] ;  /* 0x002dc80001147983 */ /* 0x000ee20000300a00 */
[----:B------:R-:W-:-:S02]  /*16df70*/  @P0 LOP3.LUT R14, R14, 0x40, RZ, 0xfc, !PT ;  /* 0x000000400e0e0812 */ /* 0x000fc400078efcff */
[----:B------:R-:W-:Y:S02]  /*16df80*/  LOP3.LUT P0, RZ, R7, 0x20000, RZ, 0xc0, !PT ;  /* 0x0002000007ff7812 */ /* 0x000fe4000780c0ff */
[----:B------:R-:W-:-:S11]  /*16df90*/  LOP3.LUT R14, R14, 0xffffff7f, RZ, 0xc0, !PT ;  /* 0xffffff7f0e0e7812 */ /* 0x000fd600078ec0ff */
[----:B------:R-:W-:Y:S02]  /*16dfa0*/  @P0 LOP3.LUT R14, R14, 0x80, RZ, 0xfc, !PT ;  /* 0x000000800e0e0812 */ /* 0x000fe400078efcff */
[----:B------:R-:W-:-:S13]  /*16dfb0*/  LOP3.LUT P0, RZ, R7, 0x10000, RZ, 0xc0, !PT ;  /* 0x0001000007ff7812 */ /* 0x000fda000780c0ff */
        /* <DEDUP_REMOVED lines=13> */
[----:B--2---:R0:W-:Y:S01]  /*16e090*/  @P0 STG.E.U8 desc[UR6][R24.64], R9 ;  /* 0x0000000918000986 */ /* 0x0041e2000c101106 */
[----:B------:R-:W-:-:S02]  /*16e0a0*/  LOP3.LUT P0, RZ, R14, 0x10, RZ, 0xc0, !PT ;  /* 0x000000100eff7812 */ /* 0x000fc4000780c0ff */
[----:B0-----:R-:W-:Y:S01]  /*16e0b0*/  PRMT R9, R0, 0x7772, RZ ;  /* 0x0000777200097816 */ /* 0x001fe200000000ff */
[----:B------:R-:W2:Y:S10]  /*16e0c0*/  LDL.LU.64 R24, [R1+0x2da8] ;  /* 0x002da80001187983 */ /* 0x000eb40000300a00 */
[----:B----4-:R0:W-:Y:S04]  /*16e0d0*/  @P0 STG.E.U8 desc[UR6][R4.64], R9 ;  /* 0x0000000904000986 */ /* 0x0101e8000c101106 */
[----:B0-----:R-:W4:Y:S01]  /*16e0e0*/  LDL.LU.64 R4, [R1+0x5d78] ;  /* 0x005d780001047983 */ /* 0x001f220000300a00 */
[----:B------:R-:W-:-:S02]  /*16e0f0*/  LOP3.LUT P0, RZ, R14, 0x8, RZ, 0xc0, !PT ;  /* 0x000000080eff7812 */ /* 0x000fc4000780c0ff */
[----:B------:R-:W-:-:S11]  /*16e100*/  PRMT R9, R0, 0x7773, RZ ;  /* 0x0000777300097816 */ /* 0x000fd600000000ff */
[----:B----4-:R0:W-:Y:S04]  /*16e110*/  @P0 STG.E.U8 desc[UR6][R4.64], R9 ;  /* 0x0000000904000986 */ /* 0x0101e8000c101106 */
[----:B0-----:R-:W4:Y:S01]  /*16e120*/  LDL.LU.64 R4, [R1+0x5d70] ;  /* 0x005d700001047983 */ /* 0x001f220000300a00 */
[----:B------:R-:W-:Y:S02]  /*16e130*/  LOP3.LUT P0, RZ, R14, 0x4, RZ, 0xc0, !PT ;  /* 0x000000040eff7812 */ /* 0x000fe4000780c0ff */
[----:B---3--:R-:W-:Y:S02]  /*16e140*/  PRMT R9, R2, 0x7770, RZ ;  /* 0x0000777002097816 */ /* 0x008fe400000000ff */
[C---:B------:R-:W-:Y:S02]  /*16e150*/  LOP3.LUT P1, RZ, R7.reuse, 0x4000000, RZ, 0xc0, !PT ;  /* 0x0400000007ff7812 */ /* 0x040fe4000782c0ff */
[----:B------:R-:W-:-:S02]  /*16e160*/  LOP3.LUT P2, RZ, R7, 0x8000000, RZ, 0xc0, !PT ;  /* 0x0800000007ff7812 */ /* 0x000fc4000784c0ff */
[C---:B------:R-:W-:Y:S02]  /*16e170*/  LOP3.LUT P3, RZ, R7.reuse, 0x10000000, RZ, 0xc0, !PT ;  /* 0x1000000007ff7812 */ /* 0x040fe4000786c0ff */
[C---:B------:R-:W-:Y:S02]  /*16e180*/  LOP3.LUT P4, RZ, R7.reuse, 0x20000000, RZ, 0xc0, !PT ;  /* 0x2000000007ff7812 */ /* 0x040fe4000788c0ff */
[C---:B------:R-:W-:Y:S02]  /*16e190*/  LOP3.LUT P5, RZ, R7.reuse, 0x40000000, RZ, 0xc0, !PT ;  /* 0x4000000007ff7812 */ /* 0x040fe400078ac0ff */
[----:B------:R-:W-:Y:S01]  /*16e1a0*/  LOP3.LUT P6, RZ, R7, 0x80000000, RZ, 0xc0, !PT ;  /* 0x8000000007ff7812 */ /* 0x000fe200078cc0ff */
[----:B----4-:R0:W-:Y:S01]  /*16e1b0*/  @P0 STG.E.U8 desc[UR6][R4.64], R9 ;  /* 0x0000000904000986 */ /* 0x0101e2000c101106 */
[----:B------:R-:W-:Y:S02]  /*16e1c0*/  LOP3.LUT P0, RZ, R14, 0x2, RZ, 0xc0, !PT ;  /* 0x000000020eff7812 */ /* 0x000fe4000780c0ff */
[----:B0-----:R-:W-:Y:S01]  /*16e1d0*/  PRMT R9, R2, 0x7771, RZ ;  /* 0x0000777102097816 */ /* 0x001fe200000000ff */
[----:B------:R-:W3:Y:S10]  /*16e1e0*/  LDL.LU.64 R4, [R1+0x5d68] ;  /* 0x005d680001047983 */ /* 0x000ef40000300a00 */
[----:B------:R0:W-:Y:S01]  /*16e1f0*/  @P0 STG.E.U8 desc[UR6][R16.64], R9 ;  /* 0x0000000910000986 */ /* 0x0001e2000c101106 */
[----:B------:R-:W-:-:S02]  /*16e200*/  LOP3.LUT P0, RZ, R14, 0x1, RZ, 0xc0, !PT ;  /* 0x000000010eff7812 */ /* 0x000fc4000780c0ff */
        /* <DEDUP_REMOVED lines=8> */
[----:B------:R0:W-:Y:S04]  /*16e290*/  @P2 STG.E.U8 desc[UR6][R20.64], R9 ;  /* 0x0000000914002986 */ /* 0x0001e8000c101106 */
[----:B------:R-:W-:Y:S01]  /*16e2a0*/  STL [R1+0x5ab0], R15 ;  /* 0x005ab00f01007387 */ /* 0x000fe20000100800 */
[----:B0-----:R-:W-:-:S05]  /*16e2b0*/  PRMT R9, R6, 0x7772, RZ ;  /* 0x0000777206097816 */ /* 0x001fca00000000ff */
[----:B------:R0:W-:Y:S02]  /*16e2c0*/  @P3 STG.E.U8 desc[UR6][R26.64], R9 ;  /* 0x000000091a003986 */ /* 0x0001e4000c101106 */
[----:B0-----:R-:W-:Y:S02]  /*16e2d0*/  PRMT R9, R6, 0x7773, RZ ;  /* 0x0000777306097816 */ /* 0x001fe400000000ff */
[----:B------:R-:W4:Y:S04]  /*16e2e0*/  LDL.LU R6, [R1+0x5d60] ;  /* 0x005d600001067983 */ /* 0x000f280000300800 */
[----:B------:R0:W-:Y:S02]  /*16e2f0*/  @P4 STG.E.U8 desc[UR6][R28.64], R9 ;  /* 0x000000091c004986 */ /* 0x0001e4000c101106 */
[----:B0-----:R-:W-:-:S05]  /*16e300*/  PRMT R9, R3, 0x7770, RZ ;  /* 0x0000777003097816 */ /* 0x001fca00000000ff */
[----:B------:R0:W-:Y:S02]  /*16e310*/  @P5 STG.E.U8 desc[UR6][R22.64], R9 ;  /* 0x0000000916005986 */ /* 0x0001e4000c101106 */
[----:B0-----:R-:W-:-:S05]  /*16e320*/  PRMT R9, R3, 0x7771, RZ ;  /* 0x0000777103097816 */ /* 0x001fca00000000ff */
[----:B--2---:R0:W-:Y:S04]  /*16e330*/  @P6 STG.E.U8 desc[UR6][R24.64], R9 ;  /* 0x0000000918006986 */ /* 0x0041e8000c101106 */
[----:B0-----:R-:W2:Y:S01]  /*16e340*/  LDL.LU.64 R24, [R1+0x2de0] ;  /* 0x002de00001187983 */ /* 0x001ea20000300a00 */
[----:B------:R-:W-:-:S03]  /*16e350*/  PRMT R9, R3, 0x7772, RZ ;  /* 0x0000777203097816 */ /* 0x000fc600000000ff */
[----:B------:R-:W3:Y:S04]  /*16e360*/  LDL.LU.64 R20, [R1+0x2dd8] ;  /* 0x002dd80001147983 */ /* 0x000ee80000300a00 */
[----:B------:R-:W3:Y:S04]  /*16e370*/  LDL.LU.64 R26, [R1+0x2dd0] ;  /* 0x002dd000011a7983 */ /* 0x000ee80000300a00 */
[----:B------:R-:W3:Y:S04]  /*16e380*/  LDL.LU.64 R28, [R1+0x2e08] ;  /* 0x002e0800011c7983 */ /* 0x000ee80000300a00 */
[----:B------:R-:W3:Y:S04]  /*16e390*/  LDL.LU.64 R22, [R1+0x2e00] ;  /* 0x002e000001167983 */ /* 0x000ee80000300a00 */
[----:B------:R-:W3:Y:S01]  /*16e3a0*/  LDL.LU R2, [R1+0x520] ;  /* 0x0005200001027983 */ /* 0x000ee20000300800 */
[----:B----4-:R-:W-:-:S13]  /*16e3b0*/  LOP3.LUT P4, RZ, R6, 0x1, RZ, 0xc0, !PT ;  /* 0x0000000106ff7812 */ /* 0x010fda000788c0ff */
[----:B--2---:R0:W-:Y:S04]  /*16e3c0*/  @P4 STG.E.U8 desc[UR6][R24.64], R9 ;  /* 0x0000000918004986 */ /* 0x0041e8000c101106 */
[----:B0-----:R-:W2:Y:S04]  /*16e3d0*/  LDL.LU.64 R24, [R1+0x2df8] ;  /* 0x002df80001187983 */ /* 0x001ea80000300a00 */
[----:B------:R-:W4:Y:S04]  /*16e3e0*/  LDL.LU.64 R14, [R1+0x2e18] ;  /* 0x002e1800010e7983 */ /* 0x000f280000300a00 */
[----:B----4-:R0:W-:Y:S04]  /*16e3f0*/  STL.64 [R1+0x5d48], R14 ;  /* 0x005d480e01007387 */ /* 0x0101e80000100a00 */
[----:B0-----:R-:W4:Y:S04]  /*16e400*/  LDL.LU.64 R14, [R1+0x2e20] ;  /* 0x002e2000010e7983 */ /* 0x001f280000300a00 */
[----:B----4-:R0:W-:Y:S04]  /*16e410*/  STL.64 [R1+0x5d50], R14 ;  /* 0x005d500e01007387 */ /* 0x0101e80000100a00 */
[----:B0-----:R-:W4:Y:S01]  /*16e420*/  LDL.LU.64 R14, [R1+0x2de8] ;  /* 0x002de800010e7983 */ /* 0x001f220000300a00 */
        /* <DEDUP_REMOVED lines=19> */
[----:B----4-:R0:W-:Y:S04]  /*16e560*/  STL.64 [R1+0x5d58], R14 ;  /* 0x005d580e01007387 */ /* 0x0101e80000100a00 */
[----:B0-----:R-:W4:Y:S01]  /*16e570*/  LDL.LU.64 R14, [R1+0x2df0] ;  /* 0x002df000010e7983 */ /* 0x001f220000300a00 */
[----:B------:R-:W-:Y:S02]  /*16e580*/  LOP3.LUT R8, R8, 0xefffffff, RZ, 0xc0, !PT ;  /* 0xefffffff08087812 */ /* 0x000fe400078ec0ff */
[----:B------:R-:W-:-:S02]  /*16e590*/  LOP3.LUT P5, RZ, R6, 0x2, RZ, 0xc0, !PT ;  /* 0x0000000206ff7812 */ /* 0x000fc400078ac0ff */
[----:B------:R-:W-:Y:S02]  /*16e5a0*/  LOP3.LUT P6, RZ, R6, 0x4, RZ, 0xc0, !PT ;  /* 0x0000000406ff7812 */ /* 0x000fe400078cc0ff */
[----:B------:R-:W-:Y:S02]  /*16e5b0*/  PRMT R9, R3, 0x7773, RZ ;  /* 0x0000777303097816 */ /* 0x000fe400000000ff */
[----:B------:R-:W-:Y:S02]  /*16e5c0*/  @P0 LOP3.LUT R8, R8, 0x10000000, RZ, 0xfc, !PT ;  /* 0x1000000008080812 */ /* 0x000fe400078efcff */
[----:B------:R-:W-:Y:S01]  /*16e5d0*/  LOP3.LUT P0, RZ, R6, 0x20, RZ, 0xc0, !PT ;  /* 0x0000002006ff7812 */ /* 0x000fe2000780c0ff */
[----:B------:R-:W4:Y:S04]  /*16e5e0*/  LDL.LU.64 R16, [R1+0x2e10] ;  /* 0x002e100001107983 */ /* 0x000f280000300a00 */
[----:B------:R-:W4:Y:S01]  /*16e5f0*/  LDL.LU R3, [R1+0x544] ;  /* 0x0005440001037983 */ /* 0x000f220000300800 */
[----:B------:R-:W-:-:S03]  /*16e600*/  LOP3.LUT R8, R8, 0xdfffffff, RZ, 0xc0, !PT ;  /* 0xdfffffff08087812 */ /* 0x000fc600078ec0ff */
[----:B------:R-:W4:Y:S04]  /*16e610*/  LDL.LU.64 R10, [R1+0x2e48] ;  /* 0x002e4800010a7983 */ /* 0x000f280000300a00 */
[----:B------:R-:W4:Y:S04]  /*16e620*/  LDL.LU.64 R12, [R1+0x2e40] ;  /* 0x002e4000010c7983 */ /* 0x000f280000300a00 */
[----:B------:R-:W4:Y:S01]  /*16e630*/  LDL.LU.64 R18, [R1+0x2e38] ;  /* 0x002e380001127983 */ /* 0x000f220000300a00 */
[----:B------:R-:W-:Y:S02]  /*16e640*/  @P0 LOP3.LUT R8, R8, 0x20000000, RZ, 0xfc, !PT ;  /* 0x2000000008080812 */ /* 0x000fe400078efcff */
[----:B------:R-:W-:-:S02]  /*16e650*/  LOP3.LUT P0, RZ, R6, 0x10, RZ, 0xc0, !PT ;  /* 0x0000001006ff7812 */ /* 0x000fc4000780c0ff */
[----:B------:R-:W-:Y:S01]  /*16e660*/  LOP3.LUT R8, R8, 0xbfffffff, RZ, 0xc0, !PT ;  /* 0xbfffffff08087812 */ /* 0x000fe200078ec0ff */
[----:B---3--:R0:W-:Y:S10]  /*16e670*/  @P5 STG.E.U8 desc[UR6][R20.64], R9 ;  /* 0x0000000914005986 */ /* 0x0081f4000c101106 */
[----:B------:R-:W-:-:S02]  /*16e680*/  @P0 LOP3.LUT R8, R8, 0x40000000, RZ, 0xfc, !PT ;  /* 0x4000000008080812 */ /* 0x000fc400078efcff */
[----:B------:R-:W-:Y:S02]  /*16e690*/  LOP3.LUT P0, RZ, R6, 0x8, RZ, 0xc0, !PT ;  /* 0x0000000806ff7812 */ /* 0x000fe4000780c0ff */
[C---:B0-----:R-:W-:Y:S01]  /*16e6a0*/  PRMT R9, R2.reuse, 0x7770, RZ ;  /* 0x0000777002097816 */ /* 0x041fe200000000ff */
[----:B------:R-:W3:Y:S04]  /*16e6b0*/  LDL.LU.64 R20, [R1+0x2e30] ;  /* 0x002e300001147983 */ /* 0x000ee80000300a00 */
[----:B------:R0:W-:Y:S02]  /*16e6c0*/  @P6 STG.E.U8 desc[UR6][R26.64], R9 ;  /* 0x000000091a006986 */ /* 0x0001e4000c101106 */
[----:B0-----:R-:W-:Y:S02]  /*16e6d0*/  PRMT R9, R2, 0x7771, RZ ;  /* 0x0000777102097816 */ /* 0x001fe400000000ff */
[----:B------:R-:W3:Y:S04]  /*16e6e0*/  LDL.LU.64 R26, [R1+0x2e28] ;  /* 0x002e2800011a7983 */ /* 0x000ee80000300a00 */
[----:B------:R0:W-:Y:S01]  /*16e6f0*/  @P0 STG.E.U8 desc[UR6][R28.64], R9 ;  /* 0x000000091c000986 */ /* 0x0001e2000c101106 */
[----:B------:R-:W-:-:S02]  /*16e700*/  LOP3.LUT P0, RZ, R8, 0x40000000, RZ, 0xc0, !PT ;  /* 0x4000000008ff7812 */ /* 0x000fc4000780c0ff */
[----:B0-----:R-:W-:Y:S01]  /*16e710*/  PRMT R9, R2, 0x7772, RZ ;  /* 0x0000777202097816 */ /* 0x001fe200000000ff */
[----:B------:R-:W3:Y:S10]  /*16e720*/  LDL.LU.64 R28, [R1+0x2e60] ;  /* 0x002e6000011c7983 */ /* 0x000ef40000300a00 */
[----:B------:R0:W-:Y:S01]  /*16e730*/  @P0 STG.E.U8 desc[UR6][R22.64], R9 ;  /* 0x0000000916000986 */ /* 0x0001e2000c101106 */
[----:B------:R-:W-:-:S02]  /*16e740*/  LOP3.LUT P0, RZ, R8, 0x20000000, RZ, 0xc0, !PT ;  /* 0x2000000008ff7812 */ /* 0x000fc4000780c0ff */
[----:B0-----:R-:W-:Y:S01]  /*16e750*/  PRMT R9, R2, 0x7773, RZ ;  /* 0x0000777302097816 */ /* 0x001fe200000000ff */
[----:B------:R-:W3:Y:S10]  /*16e760*/  LDL.LU.64 R22, [R1+0x2e58] ;  /* 0x002e580001167983 */ /* 0x000ef40000300a00 */
[----:B--2---:R0:W-:Y:S01]  /*16e770*/  @P0 STG.E.U8 desc[UR6][R24.64], R9 ;  /* 0x0000000918000986 */ /* 0x0041e2000c101106 */
[----:B------:R-:W-:-:S02]  /*16e780*/  LOP3.LUT P0, RZ, R8, 0x10000000, RZ, 0xc0, !PT ;  /* 0x1000000008ff7812 */ /* 0x000fc4000780c0ff */
[----:B0-----:R-:W-:Y:S01]  /*16e790*/  PRMT R9, R5, 0x7770, RZ ;  /* 0x0000777005097816 */ /* 0x001fe200000000ff */
[----:B------:R-:W2:Y:S04]  /*16e7a0*/  LDL.LU.64 R24, [R1+0x2e50] ;  /* 0x002e500001187983 */ /* 0x000ea80000300a00 */
[----:B------:R-:W2:Y:S06]  /*16e7b0*/  LDL.LU R2, [R1+0x524] ;  /* 0x0005240001027983 */ /* 0x000eac0000300800 */
        /* <DEDUP_REMOVED lines=10> */
[----:B------:R-:W-:-:S03]  /*16e860*/  PRMT R9, R5, 0x7773, RZ ;  /* 0x0000777305097816 */ /* 0x000fc600000000ff */
[----:B------:R-:W2:Y:S01]  /*16e870*/  LDL.LU R5, [R1+0x5d44] ;  /* 0x005d440001057983 */ /* 0x000ea20000300800 */
[----:B------:R-:W-:Y:S02]  /*16e880*/  LOP3.LUT P0, RZ, R8, 0x2000000, RZ, 0xc0, !PT ;  /* 0x0200000008ff7812 */ /* 0x000fe4000780c0ff */
[C---:B------:R-:W-:Y:S02]  /*16e890*/  LOP3.LUT P1, RZ, R6.reuse, 0x2000, RZ, 0xc0, !PT ;  /* 0x0000200006ff7812 */ /* 0x040fe4000782c0ff */
[C---:B------:R-:W-:Y:S02]  /*16e8a0*/  LOP3.LUT P2, RZ, R6.reuse, 0x4000, RZ, 0xc0, !PT ;  /* 0x0000400006ff7812 */ /* 0x040fe4000784c0ff */
[C---:B------:R-:W-:Y:S02]  /*16e8b0*/  LOP3.LUT P3, RZ, R6.reuse, 0x8000, RZ, 0xc0, !PT ;  /* 0x0000800006ff7812 */ /* 0x040fe4000786c0ff */
[C---:B------:R-:W-:Y:S02]  /*16e8c0*/  LOP3.LUT P4, RZ, R6.reuse, 0x10000, RZ, 0xc0, !PT ;  /* 0x0001000006ff7812 */ /* 0x040fe4000788c0ff */
[----:B------:R-:W-:-:S02]  /*16e8d0*/  LOP3.LUT P5, RZ, R6, 0x20000, RZ, 0xc0, !PT ;  /* 0x0002000006ff7812 */ /* 0x000fc400078ac0ff */
[----:B------:R-:W-:Y:S01]  /*16e8e0*/  LOP3.LUT P6, RZ, R6, 0x40000, RZ, 0xc0, !PT ;  /* 0x0004000006ff7812 */ /* 0x000fe200078cc0ff */
[----:B----4-:R0:W-:Y:S01]  /*16e8f0*/  @P0 STG.E.U8 desc[UR6][R14.64], R9 ;  /* 0x000000090e000986 */ /* 0x0101e2000c101106 */
        /* <DEDUP_REMOVED lines=11> */
[----:B--2---:R-:W-:-:S05]  /*16e9b0*/  PRMT R9, R5, 0x7770, RZ ;  /* 0x0000777005097816 */ /* 0x004fca00000000ff */
[----:B---3--:R0:W-:Y:S02]  /*16e9c0*/  @P2 STG.E.U8 desc[UR6][R20.64], R9 ;  /* 0x0000000914002986 */ /* 0x0081e4000c101106 */
        /* <DEDUP_REMOVED lines=8> */
[----:B------:R0:W-:Y:S04]  /*16ea50*/  @P6 STG.E.U8 desc[UR6][R24.64], R9 ;  /* 0x0000000918006986 */ /* 0x0001e8000c101106 */
[----:B0-----:R-:W3:Y:S01]  /*16ea60*/  LDL.LU.64 R24, [R1+0x2e88] ;  /* 0x002e880001187983 */ /* 0x001ee20000300a00 */
[----:B------:R-:W-:Y:S02]  /*16ea70*/  LOP3.LUT P0, RZ, R6, 0x80000000, RZ, 0xc0, !PT ;  /* 0x8000000006ff7812 */ /* 0x000fe4000780c0ff */
[----:B------:R-:W-:Y:S02]  /*16ea80*/  LOP3.LUT R8, R8, 0xffffdfff, RZ, 0xc0, !PT ;  /* 0xffffdfff08087812 */ /* 0x000fe400078ec0ff */
[----:B------:R-:W-:Y:S01]  /*16ea90*/  LOP3.LUT P4, RZ, R6, 0x80000, RZ, 0xc0, !PT ;  /* 0x0008000006ff7812 */ /* 0x000fe2000788c0ff */
[----:B------:R-:W4:Y:S01]  /*16eaa0*/  LDL.LU.64 R18, [R1+0x2e80] ;  /* 0x002e800001127983 */ /* 0x000f220000300a00 */
[----:B------:R-:W-:-:S03]  /*16eab0*/  PRMT R9, R2, 0x7771, RZ ;  /* 0x0000777102097816 */ /* 0x000fc600000000ff */
[----:B------:R-:W2:Y:S04]  /*16eac0*/  LDL.LU.64 R26, [R1+0x2e78] ;  /* 0x002e7800011a7983 */ /* 0x000ea80000300a00 */
[----:B------:R-:W2:Y:S04]  /*16ead0*/  LDL.LU.64 R28, [R1+0x2e70] ;  /* 0x002e7000011c7983 */ /* 0x000ea80000300a00 */
[----:B------:R-:W2:Y:S04]  /*16eae0*/  LDL.LU.64 R22, [R1+0x2e68] ;  /* 0x002e680001167983 */ /* 0x000ea80000300a00 */
[----:B------:R-:W2:Y:S01]  /*16eaf0*/  LDL.LU R3, [R1+0x514] ;  /* 0x0005140001037983 */ /* 0x000ea20000300800 */
        /* <DEDUP_REMOVED lines=24> */
[----:B------:R-:W-:Y:S01]  /*16ec80*/  STL.64 [R1+0x5d18], R6 ;  /* 0x005d180601007387 */ /* 0x000fe20000100a00 */
[C---:B------:R-:W-:Y:S02]  /*16ec90*/  LOP3.LUT P5, RZ, R6.reuse, 0x100000, RZ, 0xc0, !PT ;  /* 0x0010000006ff7812 */ /* 0x040fe400078ac0ff */
[----:B------:R-:W-:-:S07]  /*16eca0*/  LOP3.LUT P6, RZ, R6, 0x200000, RZ, 0xc0, !PT ;  /* 0x0020000006ff7812 */ /* 0x000fce00078cc0ff */
[----:B------:R-:W-:Y:S02]  /*16ecb0*/  @P0 LOP3.LUT R8, R8, 0x200000, RZ, 0xfc, !PT ;  /* 0x0020000008080812 */ /* 0x000fe400078efcff */
[----:B------:R-:W-:Y:S01]  /*16ecc0*/  LOP3.LUT P0, RZ, R6, 0x400000, RZ, 0xc0, !PT ;  /* 0x0040000006ff7812 */ /* 0x000fe2000780c0ff */
[----:B---3--:R0:W-:Y:S04]  /*16ecd0*/  @P4 STG.E.U8 desc[UR6][R24.64], R9 ;  /* 0x0000000918004986 */ /* 0x0081e8000c101106 */
[----:B0-----:R-:W3:Y:S04]  /*16ece0*/  LDL.LU.64 R24, [R1+0x2ea0] ;  /* 0x002ea00001187983 */ /* 0x001ee80000300a00 */
[----:B------:R-:W2:Y:S04]  /*16ecf0*/  LDL.LU R20, [R1+0x548] ;  /* 0x0005480001147983 */ /* 0x000ea80000300800 */
[----:B------:R-:W2:Y:S04]  /*16ed00*/  LDL.LU.64 R6, [R1+0x2ec8] ;  /* 0x002ec80001067983 */ /* 0x000ea80000300a00 */
        /* <DEDUP_REMOVED lines=10> */
[C---:B------:R-:W-:Y:S02]  /*16edb0*/  LOP3.LUT P0, RZ, R8.reuse, 0x200000, RZ, 0xc0, !PT ;  /* 0x0020000008ff7812 */ /* 0x040fe4000780c0ff */
[----:B------:R-:W-:Y:S01]  /*16edc0*/  PRMT R9, R3, 0x7771, RZ ;  /* 0x0000777103097816 */ /* 0x000fe200000000ff */
[----:B------:R-:W4:Y:S04]  /*16edd0*/  LDL.LU.64 R14, [R1+0x2ec0] ;  /* 0x002ec000010e7983 */ /* 0x000f280000300a00 */
[----:B------:R-:W4:Y:S04]  /*16ede0*/  LDL.LU.64 R16, [R1+0x2eb8] ;  /* 0x002eb80001107983 */ /* 0x000f280000300a00 */
[----:B------:R-:W4:Y:S04]  /*16edf0*/  LDL.LU R21, [R1+0x538] ;  /* 0x0005380001157983 */ /* 0x000f280000300800 */
[----:B------:R-:W4:Y:S04]  /*16ee00*/  LDL.LU.64 R10, [R1+0x2eb0] ;  /* 0x002eb000010a7983 */ /* 0x000f280000300a00 */
[----:B------:R-:W4:Y:S04]  /*16ee10*/  LDL.LU.64 R12, [R1+0x2ea8] ;  /* 0x002ea800010c7983 */ /* 0x000f280000300a00 */
[----:B------:R-:W4:Y:S04]  /*16ee20*/  LDL.LU R0, [R1+0x528] ;  /* 0x0005280001007983 */ /* 0x000f280000300800 */
[----:B------:R-:W4:Y:S04]  /*16ee30*/  LDL.LU.64 R18, [R1+0x2ee0] ;  /* 0x002ee00001127983 */ /* 0x000f280000300a00 */
[----:B------:R-:W4:Y:S04]  /*16ee40*/  LDL.LU.64 R26, [R1+0x2ed8] ;  /* 0x002ed800011a7983 */ /* 0x000f280000300a00 */
[----:B------:R-:W4:Y:S04]  /*16ee50*/  LDL.LU.64 R28, [R1+0x2ed0] ;  /* 0x002ed000011c7983 */ /* 0x000f280000300a00 */
[----:B------:R0:W-:Y:S01]  /*16ee60*/  @P0 STG.E.U8 desc[UR6][R22.64], R9 ;  /* 0x0000000916000986 */ /* 0x0001e2000c101106 */
[----:B------:R-:W-:-:S02]  /*16ee70*/  LOP3.LUT P0, RZ, R8, 0x100000, RZ, 0xc0, !PT ;  /* 0x0010000008ff7812 */ /* 0x000fc4000780c0ff */
[----:B0-----:R-:W-:Y:S01]  /*16ee80*/  PRMT R9, R3, 0x7772, RZ ;  /* 0x0000777203097816 */ /* 0x001fe200000000ff */
[----:B------:R-:W4:Y:S10]  /*16ee90*/  LDL.LU.64 R22, [R1+0x2f08] ;  /* 0x002f080001167983 */ /* 0x000f340000300a00 */
[----:B---3--:R0:W-:Y:S01]  /*16eea0*/  @P0 STG.E.U8 desc[UR6][R24.64], R9 ;  /* 0x0000000918000986 */ /* 0x0081e2000c101106 */
        /* <DEDUP_REMOVED lines=40> */
[----:B---3--:R0:W-:Y:S02]  /*16f130*/  @P5 STG.E.U8 desc[UR6][R24.64], R9 ;  /* 0x0000000918005986 */ /* 0x0081e4000c101106 */
[----:B0-----:R-:W-:-:S05]  /*16f140*/  PRMT R9, R0, 0x7773, RZ ;  /* 0x0000777300097816 */ /* 0x001fca00000000ff */
[----:B------:R0:W-:Y:S04]  /*16f150*/  @P6 STG.E.U8 desc[UR6][R2.64], R9 ;  /* 0x0000000902006986 */ /* 0x0001e8000c101106 */
[----:B0-----:R-:W2:Y:S04]  /*16f160*/  LDL.LU.64 R2, [R1+0x2ef0] ;  /* 0x002ef00001027983 */ /* 0x001ea80000300a00 */
[----:B------:R-:W3:Y:S04]  /*16f170*/  LDL.LU.64 R26, [R1+0x2ee8] ;  /* 0x002ee800011a7983 */ /* 0x000ee80000300a00 */
[----:B------:R-:W4:Y:S04]  /*16f180*/  LDL.LU.64 R28, [R1+0x2f20] ;  /* 0x002f2000011c7983 */ /* 0x000f280000300a00 */
[----:B------:R-:W2:Y:S01]  /*16f190*/  LDL.LU R0, [R1+0x518] ;  /* 0x0005180001007983 */ /* 0x000ea20000300800 */
[----:B------:R-:W-:-:S03]  /*16f1a0*/  LOP3.LUT P4, RZ, R5, 0x40, RZ, 0xc0, !PT ;  /* 0x0000004005ff7812 */ /* 0x000fc6000788c0ff */
[----:B------:R-:W3:Y:S04]  /*16f1b0*/  LDL.LU.64 R22, [R1+0x2f18] ;  /* 0x002f180001167983 */ /* 0x000ee80000300a00 */
[----:B------:R-:W3:Y:S04]  /*16f1c0*/  LDL.LU.64 R24, [R1+0x2f10] ;  /* 0x002f100001187983 */ /* 0x000ee80000300a00 */
[----:B------:R-:W3:Y:S01]  /*16f1d0*/  LDL.LU R10, [R1+0x54c] ;  /* 0x00054c00010a7983 */ /* 0x000ee20000300800 */
[----:B--2---:R-:W-:-:S05]  /*16f1e0*/  PRMT R9, R0, 0x7770, RZ ;  /* 0x0000777000097816 */ /* 0x004fca00000000ff */
[----:B------:R0:W-:Y:S04]  /*16f1f0*/  @P4 STG.E.U8 desc[UR6][R2.64], R9 ;  /* 0x0000000902004986 */ /* 0x0001e8000c101106 */
        /* <DEDUP_REMOVED lines=23> */
[----:B--2---:R0:W-:Y:S04]  /*16f370*/  STL.64 [R1+0x5d28], R6 ;  /* 0x005d280601007387 */ /* 0x0041e80000100a00 */
[----:B0-----:R-:W2:Y:S01]  /*16f380*/  LDL.LU.64 R6, [R1+0x2f40] ;  /* 0x002f400001067983 */ /* 0x001ea20000300a00 */
[----:B------:R-:W-:Y:S02]  /*16f390*/  LOP3.LUT R8, R8, 0xfffffbff, RZ, 0xc0, !PT ;  /* 0xfffffbff08087812 */ /* 0x000fe400078ec0ff */
[----:B------:R-:W-:-:S02]  /*16f3a0*/  LOP3.LUT P5, RZ, R5, 0x80, RZ, 0xc0, !PT ;  /* 0x0000008005ff7812 */ /* 0x000fc400078ac0ff */
[C---:B------:R-:W-:Y:S02]  /*16f3b0*/  LOP3.LUT P6, RZ, R5.reuse, 0x100, RZ, 0xc0, !PT ;  /* 0x0000010005ff7812 */ /* 0x040fe400078cc0ff */
[----:B------:R-:W-:Y:S02]  /*16f3c0*/  PRMT R9, R0, 0x7771, RZ ;  /* 0x0000777100097816 */ /* 0x000fe400000000ff */
[----:B------:R-:W-:Y:S02]  /*16f3d0*/  @P0 LOP3.LUT R8, R8, 0x400, RZ, 0xfc, !PT ;  /* 0x0000040008080812 */ /* 0x000fe400078efcff */
[----:B------:R-:W-:Y:S01]  /*16f3e0*/  LOP3.LUT P0, RZ, R5, 0x800, RZ, 0xc0, !PT ;  /* 0x0000080005ff7812 */ /* 0x000fe2000780c0ff */
[----:B------:R-:W2:Y:S04]  /*16f3f0*/  LDL.LU R11, [R1+0x53c] ;  /* 0x00053c00010b7983 */ /* 0x000ea80000300800 */
[----:B------:R-:W2:Y:S01]  /*16f400*/  LDL.LU.64 R14, [R1+0x2f28] ;  /* 0x002f2800010e7983 */ /* 0x000ea20000300a00 */
[----:B------:R-:W-:-:S03]  /*16f410*/  LOP3.LUT R8, R8, 0xfffff7ff, RZ, 0xc0, !PT ;  /* 0xfffff7ff08087812 */ /* 0x000fc600078ec0ff */
[----:B------:R-:W2:Y:S04]  /*16f420*/  LDL.LU.64 R16, [R1+0x2f60] ;  /* 0x002f600001107983 */ /* 0x000ea80000300a00 */
[----:B------:R-:W2:Y:S04]  /*16f430*/  LDL.LU.64 R12, [R1+0x2f58] ;  /* 0x002f5800010c7983 */ /* 0x000ea80000300a00 */
[----:B------:R-:W2:Y:S04]  /*16f440*/  LDL.LU.64 R18, [R1+0x2f50] ;  /* 0x002f500001127983 */ /* 0x000ea80000300a00 */
[----:B------:R-:W2:Y:S01]  /*16f450*/  LDL.LU.64 R20, [R1+0x2f88] ;  /* 0x002f880001147983 */ /* 0x000ea20000300a00 */
[----:B------:R-:W-:-:S02]  /*16f460*/  @P0 LOP3.LUT R8, R8, 0x800, RZ, 0xfc, !PT ;  /* 0x0000080008080812 */ /* 0x000fc400078efcff */
[----:B------:R-:W-:Y:S02]  /*16f470*/  LOP3.LUT P0, RZ, R5, 0x400, RZ, 0xc0, !PT ;  /* 0x0000040005ff7812 */ /* 0x000fe4000780c0ff */
[----:B------:R-:W-:Y:S01]  /*16f480*/  LOP3.LUT R8, R8, 0xffffefff, RZ, 0xc0, !PT ;  /* 0xffffefff08087812 */ /* 0x000fe200078ec0ff */
[----:B---3--:R0:W-:Y:S10]  /*16f490*/  @P5 STG.E.U8 desc[UR6][R26.64], R9 ;  /* 0x000000091a005986 */ /* 0x0081f4000c101106 */
[----:B------:R-:W-:-:S02]  /*16f4a0*/  @P0 LOP3.LUT R8, R8, 0x1000, RZ, 0xfc, !PT ;  /* 0x0000100008080812 */ /* 0x000fc400078efcff */
[----:B------:R-:W-:Y:S02]  /*16f4b0*/  LOP3.LUT P0, RZ, R5, 0x200, RZ, 0xc0, !PT ;  /* 0x0000020005ff7812 */ /* 0x000fe4000780c0ff */
[C---:B0-----:R-:W-:Y:S01]  /*16f4c0*/  PRMT R9, R0.reuse, 0x7772, RZ ;  /* 0x0000777200097816 */ /* 0x041fe200000000ff */
[----:B------:R-:W3:Y:S04]  /*16f4d0*/  LDL.LU.64 R26, [R1+0x2f80] ;  /* 0x002f8000011a7983 */ /* 0x000ee80000300a00 */
[----:B----4-:R0:W-:Y:S02]  /*16f4e0*/  @P6 STG.E.U8 desc[UR6][R28.64], R9 ;  /* 0x000000091c006986 */ /* 0x0101e4000c101106 */
[----:B0-----:R-:W-:Y:S02]  /*16f4f0*/  PRMT R9, R0, 0x7773, RZ ;  /* 0x0000777300097816 */ /* 0x001fe400000000ff */
[----:B------:R-:W4:Y:S04]  /*16f500*/  LDL.LU.64 R28, [R1+0x2f78] ;  /* 0x002f7800011c7983 */ /* 0x000f280000300a00 */
[----:B------:R-:W3:Y:S04]  /*16f510*/  LDL.LU R0, [R1+0x51c] ;  /* 0x00051c0001007983 */ /* 0x000ee80000300800 */
        /* <DEDUP_REMOVED lines=27> */
[C---:B------:R-:W-:Y:S02]  /*16f6d0*/  LOP3.LUT P0, RZ, R8.reuse, 0x80, RZ, 0xc0, !PT ;  /* 0x0000008008ff7812 */ /* 0x040fe4000780c0ff */
        /* <DEDUP_REMOVED lines=15> */
[----:B---3--:R0:W-:Y:S02]  /*16f7d0*/  @P2 STG.E.U8 desc[UR6][R26.64], R9 ;  /* 0x000000091a002986 */ /* 0x0081e4000c101106 */
[----:B0-----:R-:W-:Y:S02]  /*16f7e0*/  PRMT R9, R4, 0x7773, RZ ;  /* 0x0000777304097816 */ /* 0x001fe400000000ff */
[----:B------:R-:W3:Y:S04]  /*16f7f0*/  LDL.LU R4, [R1+0x5d10] ;  /* 0x005d100001047983 */ /* 0x000ee80000300800 */
[----:B----4-:R0:W-:Y:S02]  /*16f800*/  @P3 STG.E.U8 desc[UR6][R28.64], R9 ;  /* 0x000000091c003986 */ /* 0x0101e4000c101106 */
[----:B0-----:R-:W-:-:S05]  /*16f810*/  PRMT R9, R0, 0x7770, RZ ;  /* 0x0000777000097816 */ /* 0x001fca00000000ff */
[----:B------:R0:W-:Y:S02]  /*16f820*/  @P4 STG.E.U8 desc[UR6][R22.64], R9 ;  /* 0x0000000916004986 */ /* 0x0001e4000c101106 */
[----:B0-----:R-:W-:-:S05]  /*16f830*/  PRMT R9, R0, 0x7771, RZ ;  /* 0x0000777100097816 */ /* 0x001fca00000000ff */
[----:B------:R0:W-:Y:S02]  /*16f840*/  @P5 STG.E.U8 desc[UR6][R24.64], R9 ;  /* 0x0000000918005986 */ /* 0x0001e4000c101106 */
[----:B0-----:R-:W-:-:S05]  /*16f850*/  PRMT R9, R0, 0x7772, RZ ;  /* 0x0000777200097816 */ /* 0x001fca00000000ff */
[----:B------:R0:W-:Y:S04]  /*16f860*/  @P6 STG.E.U8 desc[UR6][R2.64], R9 ;  /* 0x0000000902006986 */ /* 0x0001e8000c101106 */
[----:B0-----:R-:W4:Y:S01]  /*16f870*/  LDL.LU.64 R2, [R1+0x2fa0] ;  /* 0x002fa00001027983 */ /* 0x001f220000300a00 */
[----:B------:R-:W-:-:S03]  /*16f880*/  LOP3.LUT P4, RZ, R5, 0x2000000, RZ, 0xc0, !PT ;  /* 0x0200000005ff7812 */ /* 0x000fc6000788c0ff */
[----:B------:R-:W4:Y:S04]  /*16f890*/  LDL.LU.64 R20, [R1+0x2f98] ;  /* 0x002f980001147983 */ /* 0x000f280000300a00 */
[----:B------:R-:W4:Y:S04]  /*16f8a0*/  LDL.LU.64 R26, [R1+0x2fc8] ;  /* 0x002fc800011a7983 */ /* 0x000f280000300a00 */
[----:B------:R-:W4:Y:S01]  /*16f8b0*/  LDL.LU.64 R28, [R1+0x2fc0] ;  /* 0x002fc000011c7983 */ /* 0x000f220000300a00 */
[----:B------:R-:W-:-:S03]  /*16f8c0*/  PRMT R9, R0, 0x7773, RZ ;  /* 0x0000777300097816 */ /* 0x000fc600000000ff */
[----:B------:R-:W4:Y:S04]  /*16f8d0*/  LDL.LU R23, [R1+0x500] ;  /* 0x0005000001177983 */ /* 0x000f280000300800 */
[----:B------:R-:W4:Y:S01]  /*16f8e0*/  LDL.LU.64 R24, [R1+0x2fb8] ;  /* 0x002fb80001187983 */ /* 0x000f220000300a00 */
        /* <DEDUP_REMOVED lines=14> */
[----:B------:R-:W-:Y:S01]  /*16f9d0*/  @P0 LOP3.LUT R6, R6, 0x80000000, RZ, 0xfc, !PT ;  /* 0x8000000006060812 */ /* 0x000fe200078efcff */
[----:B----4-:R0:W-:Y:S04]  /*16f9e0*/  @P4 STG.E.U8 desc[UR6][R2.64], R9 ;  /* 0x0000000902004986 */ /* 0x0101e8000c101106 */
[----:B------:R1:W-:Y:S04]  /*16f9f0*/  STL.64 [R1+0x5d00], R6 ;  /* 0x005d000601007387 */ /* 0x0003e80000100a00 */
[----:B------:R-:W-:Y:S04]  /*16fa00*/  STL [R1+0x5ba8], R5 ;  /* 0x005ba80501007387 */ /* 0x000fe80000100800 */
[----:B------:R-:W2:Y:S04]  /*16fa10*/  LDL.LU R0, [R1+0x4f0] ;  /* 0x0004f00001007983 */ /* 0x000ea80000300800 */
[----:B0-----:R-:W3:Y:S04]  /*16fa20*/  LDL.LU.64 R2, [R1+0x2fb0] ;  /* 0x002fb00001027983 */ /* 0x001ee80000300a00 */
[----:B-1----:R-:W4:Y:S01]  /*16fa30*/  LDL.LU.64 R6, [R1+0x2fe0] ;  /* 0x002fe00001067983 */ /* 0x002f220000300a00 */
[----:B------:R-:W-:-:S02]  /*16fa40*/  LOP3.LUT P0, RZ, R4, 0x1, RZ, 0xc0, !PT ;  /* 0x0000000104ff7812 */ /* 0x000fc4000780c0ff */
        /* <DEDUP_REMOVED lines=10> */
[----:B------:R-:W-:Y:S01]  /*16faf0*/  LOP3.LUT P6, RZ, R5, 0x8000000, RZ, 0xc0, !PT ;  /* 0x0800000005ff7812 */ /* 0x000fe200078cc0ff */
[----:B----4-:R0:W-:Y:S04]  /*16fb00*/  STL.64 [R1+0x5d08], R6 ;  /* 0x005d080601007387 */ /* 0x0101e80000100a00 */
[----:B0-----:R-:W4:Y:S04]  /*16fb10*/  LDL.LU.64 R6, [R1+0x2fa8] ;  /* 0x002fa80001067983 */ /* 0x001f280000300a00 */
[----:B------:R-:W4:Y:S01]  /*16fb20*/  LDL.LU R11, [R1+0x4e0] ;  /* 0x0004e000010b7983 */ /* 0x000f220000300800 */
[----:B------:R-:W-:-:S02]  /*16fb30*/  LOP3.LUT R8, R8, 0xfffffff7, RZ, 0xc0, !PT ;  /* 0xfffffff708087812 */ /* 0x000fc400078ec0ff */
[----:B------:R-:W-:Y:S02]  /*16fb40*/  PRMT R9, R23, 0x7770, RZ ;  /* 0x0000777017097816 */ /* 0x000fe400000000ff */
[----:B------:R-:W-:Y:S02]  /*16fb50*/  @P0 LOP3.LUT R8, R8, 0x8, RZ, 0xfc, !PT ;  /* 0x0000000808080812 */ /* 0x000fe400078efcff */
[----:B------:R-:W-:Y:S01]  /*16fb60*/  LOP3.LUT P0, RZ, R5, 0x10000000, RZ, 0xc0, !PT ;  /* 0x1000000005ff7812 */ /* 0x000fe2000780c0ff */
[----:B------:R0:W-:Y:S02]  /*16fb70*/  @P5 STG.E.U8 desc[UR6][R20.64], R9 ;  /* 0x0000000914005986 */ /* 0x0001e4000c101106 */
        /* <DEDUP_REMOVED lines=8> */
[C---:B------:R-:W-:Y:S02]  /*16fc00*/  LOP3.LUT P1, RZ, R4.reuse, 0x40, RZ, 0xc0, !PT ;  /* 0x0000004004ff7812 */ /* 0x040fe4000782c0ff */
[C---:B------:R-:W-:Y:S02]  /*16fc10*/  LOP3.LUT P2, RZ, R4.reuse, 0x80, RZ, 0xc0, !PT ;  /* 0x0000008004ff7812 */ /* 0x040fe4000784c0ff */
[C---:B------:R-:W-:Y:S02]  /*16fc20*/  LOP3.LUT P3, RZ, R4.reuse, 0x100, RZ, 0xc0, !PT ;  /* 0x0000010004ff7812 */ /* 0x040fe4000786c0ff */
[----:B------:R-:W-:Y:S02]  /*16fc30*/  LOP3.LUT P4, RZ, R4, 0x200, RZ, 0xc0, !PT ;  /* 0x0000020004ff7812 */ /* 0x000fe4000788c0ff */
[----:B--2---:R-:W-:-:S02]  /*16fc40*/  PRMT R9, R0, 0x7770, RZ ;  /* 0x0000777000097816 */ /* 0x004fc400000000ff */
[C---:B------:R-:W-:Y:S02]  /*16fc50*/  LOP3.LUT P5, RZ, R4.reuse, 0x400, RZ, 0xc0, !PT ;  /* 0x0000040004ff7812 */ /* 0x040fe400078ac0ff */
[----:B------:R-:W-:Y:S01]  /*16fc60*/  LOP3.LUT P6, RZ, R4, 0x800, RZ, 0xc0, !PT ;  /* 0x0000080004ff7812 */ /* 0x000fe200078cc0ff */
[----:B---3--:R0:W-:Y:S01]  /*16fc70*/  @P0 STG.E.U8 desc[UR6][R2.64], R9 ;  /* 0x0000000902000986 */ /* 0x0081e2000c101106 */
[----:B------:R-:W-:Y:S02]  /*16fc80*/  LOP3.LUT P0, RZ, R8, 0x2, RZ, 0xc0, !PT ;  /* 0x0000000208ff7812 */ /* 0x000fe4000780c0ff */
[----:B0-----:R-:W-:Y:S01]  /*16fc90*/  PRMT R9, R0, 0x7771, RZ ;  /* 0x0000777100097816 */ /* 0x001fe200000000ff */
[----:B----4-:R0:W-:Y:S04]  /*16fca0*/  STL [R1+0x5cf4], R11 ;  /* 0x005cf40b01007387 */ /* 0x0101e80000100800 */
[----:B0-----:R-:W2:Y:S04]  /*16fcb0*/  LDL.LU.64 R10, [R1+0x2fd8] ;  /* 0x002fd800010a7983 */ /* 0x001ea80000300a00 */
[----:B------:R0:W-:Y:S04]  /*16fcc0*/  STL [R1+0x5cf0], R4 ;  /* 0x005cf00401007387 */ /* 0x0001e80000100800 */
[----:B0-----:R-:W3:Y:S04]  /*16fcd0*/  LDL.LU.64 R4, [R1+0x2fd0] ;  /* 0x002fd00001047983 */ /* 0x001ee80000300a00 */
[----:B------:R-:W4:Y:S04]  /*16fce0*/  LDL.LU.64 R14, [R1+0x3008] ;  /* 0x00300800010e7983 */ /* 0x000f280000300a00 */
[----:B------:R-:W2:Y:S04]  /*16fcf0*/  LDL.LU.64 R16, [R1+0x3000] ;  /* 0x0030000001107983 */ /* 0x000ea80000300a00 */
[----:B------:R-:W2:Y:S04]  /*16fd00*/  LDL.LU R21, [R1+0x4d0] ;  /* 0x0004d00001157983 */ /* 0x000ea80000300800 */
[----:B------:R-:W2:Y:S04]  /*16fd10*/  LDL.LU.64 R12, [R1+0x2ff8] ;  /* 0x002ff800010c7983 */ /* 0x000ea80000300a00 */
[----:B------:R-:W2:Y:S04]  /*16fd20*/  LDL.LU.64 R18, [R1+0x2ff0] ;  /* 0x002ff00001127983 */ /* 0x000ea80000300a00 */
[----:B------:R-:W2:Y:S04]  /*16fd30*/  LDL.LU.64 R26, [R1+0x2fe8] ;  /* 0x002fe800011a7983 */ /* 0x000ea80000300a00 */
[----:B------:R-:W2:Y:S04]  /*16fd40*/  LDL.LU.64 R28, [R1+0x3020] ;  /* 0x00302000011c7983 */ /* 0x000ea80000300a00 */
[----:B------:R-:W2:Y:S04]  /*16fd50*/  LDL.LU R20, [R1+0x504] ;  /* 0x0005040001147983 */ /* 0x000ea80000300800 */
[----:B------:R-:W2:Y:S04]  /*16fd60*/  LDL.LU.64 R22, [R1+0x3018] ;  /* 0x0030180001167983 */ /* 0x000ea80000300a00 */
[----:B------:R-:W2:Y:S04]  /*16fd70*/  LDL.LU.64 R24, [R1+0x3010] ;  /* 0x0030100001187983 */ /* 0x000ea80000300a00 */
[----:B------:R-:W2:Y:S04]  /*16fd80*/  LDL.LU.64 R2, [R1+0x3048] ;  /* 0x0030480001027983 */ /* 0x000ea80000300a00 */
[----:B------:R0:W-:Y:S04]  /*16fd90*/  @P0 STG.E.U8 desc[UR6][R6.64], R9 ;  /* 0x0000000906000986 */ /* 0x0001e8000c101106 */
[----:B0-----:R-:W2:Y:S01]  /*16fda0*/  LDL.LU.64 R6, [R1+0x5d08] ;  /* 0x005d080001067983 */ /* 0x001ea20000300a00 */
[----:B------:R-:W-:-:S02]  /*16fdb0*/  LOP3.LUT P0, RZ, R8, 0x1, RZ, 0xc0, !PT ;  /* 0x0000000108ff7812 */ /* 0x000fc4000780c0ff */
[----:B------:R-:W-:-:S11]  /*16fdc0*/  PRMT R8, R0, 0x7772, RZ ;  /* 0x0000777200087816 */ /* 0x000fd600000000ff */
[----:B--2---:R0:W-:Y:S04]  /*16fdd0*/  @P0 STG.E.U8 desc[UR6][R6.64], R8 ;  /* 0x0000000806000986 */ /* 0x0041e8000c101106 */
[----:B0-----:R-:W2:Y:S01]  /*16fde0*/  LDL.LU.64 R6, [R1+0x5d00] ;  /* 0x005d000001067983 */ /* 0x001ea20000300a00 */
[----:B------:R-:W-:-:S03]  /*16fdf0*/  PRMT R8, R0, 0x7773, RZ ;  /* 0x0000777300087816 */ /* 0x000fc600000000ff */
[----:B------:R-:W3:Y:S01]  /*16fe00*/  LDL.LU R0, [R1+0x5cf8] ;  /* 0x005cf80001007983 */ /* 0x000ee20000300800 */
[----:B--2---:R-:W-:-:S13]  /*16fe10*/  LOP3.LUT P0, RZ, R6, 0x80000000, RZ, 0xc0, !PT ;  /* 0x8000000006ff7812 */ /* 0x004fda000780c0ff */
[----:B------:R0:W-:Y:S04]  /*16fe20*/  @P0 STG.E.U8 desc[UR6][R10.64], R8 ;  /* 0x000000080a000986 */ /* 0x0001e8000c101106 */
[----:B0-----:R-:W2:Y:S01]  /*16fe30*/  LDL.LU R11, [R1+0x5cf4] ;  /* 0x005cf400010b7983 */ /* 0x001ea20000300800 */
[----:B------:R-:W-:Y:S02]  /*16fe40*/  LOP3.LUT P0, RZ, R6, 0x40000000, RZ, 0xc0, !PT ;  /* 0x4000000006ff7812 */ /* 0x000fe4000780c0ff */
[----:B--2---:R-:W-:-:S11]  /*16fe50*/  PRMT R8, R11, 0x7770, RZ ;  /* 0x000077700b087816 */ /* 0x004fd600000000ff */
[----:B---3--:R0:W-:Y:S01]  /*16fe60*/  @P0 STG.E.U8 desc[UR6][R4.64], R8 ;  /* 0x0000000804000986 */ /* 0x0081e2000c101106 */
[C---:B------:R-:W-:Y:S02]  /*16fe70*/  LOP3.LUT P0, RZ, R6.reuse, 0x20000000, RZ, 0xc0, !PT ;  /* 0x2000000006ff7812 */ /* 0x040fe4000780c0ff */
[----:B0-----:R-:W-:Y:S01]  /*16fe80*/  PRMT R8, R11, 0x7771, RZ ;  /* 0x000077710b087816 */ /* 0x001fe200000000ff */
[----:B------:R-:W2:Y:S10]  /*16fe90*/  LDL.LU R4, [R1+0x5cf0] ;  /* 0x005cf00001047983 */ /* 0x000eb40000300800 */
[----:B----4-:R0:W-:Y:S01]  /*16fea0*/  @P0 STG.E.U8 desc[UR6][R14.64], R8 ;  /* 0x000000080e000986 */ /* 0x0101e2000c101106 */
        /* <DEDUP_REMOVED lines=14> */
[C---:B0-----:R-:W-:Y:S02]  /*16ff90*/  PRMT R8, R20.reuse, 0x7770, RZ ;  /* 0x0000777014087816 */ /* 0x041fe400000000ff */
[----:B------:R-:W3:Y:S04]  /*16ffa0*/  LDL.LU.64 R22, [R1+0x3040] ;  /* 0x0030400001167983 */ /* 0x000ee80000300a00 */
[----:B------:R0:W-:Y:S02]  /*16ffb0*/  @P5 STG.E.U8 desc[UR6][R24.64], R8 ;  /* 0x0000000818005986 */ /* 0x0001e4000c101106 */
[----:B0-----:R-:W-:-:S02]  /*16ffc0*/  PRMT R8, R20, 0x7771, RZ ;  /* 0x0000777114087816 */ /* 0x001fc400000000ff */
[----:B------:R-:W4:Y:S04]  /*16ffd0*/  LDL.LU.64 R24, [R1+0x3038] ;  /* 0x0030380001187983 */ /* 0x000f280000300a00 */
[----:B------:R0:W-:Y:S04]  /*16ffe0*/  @P6 STG.E.U8 desc[UR6][R2.64], R8 ;  /* 0x0000000802006986 */ /* 0x0001e8000c101106 */
[----:B0-----:R-:W4:Y:S04]  /*16fff0*/  LDL.LU.64 R2, [R1+0x3030] ;  /* 0x0030300001027983 */ /* 0x001f280000300a00 */
[----:B------:R-:W4:Y:S04]  /*170000*/  LDL.LU.64 R26, [R1+0x3028] ;  /* 0x00302800011a7983 */ /* 0x000f280000300a00 */
[----:B------:R-:W4:Y:S04]  /*170010*/  LDL.LU.64 R28, [R1+0x3060] ;  /* 0x00306000011c7983 */ /* 0x000f280000300a00 */
[----:B------:R-:W4:Y:S01]  /*170020*/  LDL.LU R21, [R1+0x4f4] ;  /* 0x0004f40001157983 */ /* 0x000f220000300800 */
[----:B------:R-:W-:-:S02]  /*170030*/  PRMT R8, R20, 0x7772, RZ ;  /* 0x0000777214087816 */ /* 0x000fc400000000ff */
[C---:B--2---:R-:W-:Y:S02]  /*170040*/  LOP3.LUT P4, RZ, R4.reuse, 0x1000, RZ, 0xc0, !PT ;  /* 0x0000100004ff7812 */ /* 0x044fe4000788c0ff */
[C---:B------:R-:W-:Y:S02]  /*170050*/  LOP3.LUT P5, RZ, R4.reuse, 0x2000, RZ, 0xc0, !PT ;  /* 0x0000200004ff7812 */ /* 0x040fe400078ac0ff */
[----:B------:R-:W-:-:S09]  /*170060*/  LOP3.LUT P6, RZ, R4, 0x4000, RZ, 0xc0, !PT ;  /* 0x0000400004ff7812 */ /* 0x000fd200078cc0ff */
[----:B---3--:R0:W-:Y:S02]  /*170070*/  @P4 STG.E.U8 desc[UR6][R22.64], R8 ;  /* 0x0000000816004986 */ /* 0x0081e4000c101106 */
[----:B0-----:R-:W-:Y:S02]  /*170080*/  PRMT R8, R20, 0x7773, RZ ;  /* 0x0000777314087816 */ /* 0x001fe400000000ff */
[----:B------:R-:W2:Y:S04]  /*170090*/  LDL.LU.64 R22, [R1+0x3058] ;  /* 0x0030580001167983 */ /* 0x000ea80000300a00 */
[----:B------:R-:W3:Y:S04]  /*1700a0*/  LDL.LU R5, [R1+0x4e4] ;  /* 0x0004e40001057983 */ /* 0x000ee80000300800 */
[----:B----4-:R0:W-:Y:S02]  /*1700b0*/  @P5 STG.E.U8 desc[UR6][R24.64], R8 ;  /* 0x0000000818005986 */ /* 0x0101e4000c101106 */
[----:B0-----:R-:W-:-:S05]  /*1700c0*/  PRMT R8, R21, 0x7770, RZ ;  /* 0x0000777015087816 */ /* 0x001fca00000000ff */
[----:B------:R0:W-:Y:S04]  /*1700d0*/  @P6 STG.E.U8 desc[UR6][R2.64], R8 ;  /* 0x0000000802006986 */ /* 0x0001e8000c101106 */
[----:B0-----:R-:W4:Y:S04]  /*1700e0*/  LDL.LU.64 R2, [R1+0x3078] ;  /* 0x0030780001027983 */ /* 0x001f280000300a00 */
        /* <DEDUP_REMOVED lines=26> */
[----:B------:R-:W-:Y:S01]  /*170290*/  PRMT R8, R21, 0x7771, RZ ;  /* 0x0000777115087816 */ /* 0x000fe200000000ff */
[----:B------:R-:W4:Y:S04]  /*1702a0*/  LDL.LU.64 R14, [R1+0x3070] ;  /* 0x00307000010e7983 */ /* 0x000f280000300a00 */
[----:B------:R-:W4:Y:S01]  /*1702b0*/  LDL.LU R25, [R1+0x4d4] ;  /* 0x0004d40001197983 */ /* 0x000f220000300800 */
[----:B------:R-:W-:-:S02]  /*1702c0*/  @P0 LOP3.LUT R6, R6, 0x1000000, RZ, 0xfc, !PT ;  /* 0x0100000006060812 */ /* 0x000fc400078efcff */
[----:B------:R-:W-:Y:S01]  /*1702d0*/  LOP3.LUT P0, RZ, R4, 0x20000, RZ, 0xc0, !PT ;  /* 0x0002000004ff7812 */ /* 0x000fe2000780c0ff */
[----:B------:R-:W4:Y:S04]  /*1702e0*/  LDL.LU.64 R16, [R1+0x3068] ;  /* 0x0030680001107983 */ /* 0x000f280000300a00 */
[----:B------:R-:W4:Y:S01]  /*1702f0*/  LDL.LU.64 R10, [R1+0x30a0] ;  /* 0x0030a000010a7983 */ /* 0x000f220000300a00 */
[----:B------:R-:W-:-:S03]  /*170300*/  LOP3.LUT R6, R6, 0xfdffffff, RZ, 0xc0, !PT ;  /* 0xfdffffff06067812 */ /* 0x000fc600078ec0ff */
[----:B------:R-:W4:Y:S04]  /*170310*/  LDL.LU.64 R12, [R1+0x3098] ;  /* 0x00309800010c7983 */ /* 0x000f280000300a00 */
[----:B------:R-:W4:Y:S01]  /*170320*/  LDL.LU.64 R18, [R1+0x3090] ;  /* 0x0030900001127983 */ /* 0x000f220000300a00 */
[----:B------:R-:W-:Y:S02]  /*170330*/  @P0 LOP3.LUT R6, R6, 0x2000000, RZ, 0xfc, !PT ;  /* 0x0200000006060812 */ /* 0x000fe400078efcff */
[----:B------:R-:W-:Y:S02]  /*170340*/  LOP3.LUT P0, RZ, R4, 0x10000, RZ, 0xc0, !PT ;  /* 0x0001000004ff7812 */ /* 0x000fe4000780c0ff */
[----:B------:R-:W-:-:S11]  /*170350*/  LOP3.LUT R6, R6, 0xfbffffff, RZ, 0xc0, !PT ;  /* 0xfbffffff06067812 */ /* 0x000fd600078ec0ff */
[----:B------:R-:W-:Y:S02]  /*170360*/  @P0 LOP3.LUT R6, R6, 0x4000000, RZ, 0xfc, !PT ;  /* 0x0400000006060812 */ /* 0x000fe400078efcff */
[----:B------:R-:W-:-:S13]  /*170370*/  LOP3.LUT P0, RZ, R4, 0x8000, RZ, 0xc0, !PT ;  /* 0x0000800004ff7812 */ /* 0x000fda000780c0ff */
[----:B------:R0:W-:Y:S01]  /*170380*/  @P0 STG.E.U8 desc[UR6][R26.64], R8 ;  /* 0x000000081a000986 */ /* 0x0001e2000c101106 */
[----:B------:R-:W-:Y:S02]  /*170390*/  LOP3.LUT P0, RZ, R6, 0x4000000, RZ, 0xc0, !PT ;  /* 0x0400000006ff7812 */ /* 0x000fe4000780c0ff */
[----:B0-----:R-:W-:-:S11]  /*1703a0*/  PRMT R8, R21, 0x7772, RZ ;  /* 0x0000777215087816 */ /* 0x001fd600000000ff */
[----:B------:R0:W-:Y:S01]  /*1703b0*/  @P0 STG.E.U8 desc[UR6][R28.64], R8 ;  /* 0x000000081c000986 */ /* 0x0001e2000c101106 */
[C---:B------:R-:W-:Y:S02]  /*1703c0*/  LOP3.LUT P0, RZ, R6.reuse, 0x2000000, RZ, 0xc0, !PT ;  /* 0x0200000006ff7812 */ /* 0x040fe4000780c0ff */
[----:B0-----:R-:W-:Y:S02]  /*1703d0*/  PRMT R8, R21, 0x7773, RZ ;  /* 0x0000777315087816 */ /* 0x001fe400000000ff */
[----:B------:R-:W4:Y:S09]  /*1703e0*/  LDL.LU.64 R20, [R1+0x30c8] ;  /* 0x0030c80001147983 */ /* 0x000f320000300a00 */
[----:B--2---:R3:W-:Y:S01]  /*1703f0*/  @P0 STG.E.U8 desc[UR6][R22.64], R8 ;  /* 0x0000000816000986 */ /* 0x0047e2000c101106 */
[----:B------:R-:W-:-:S03]  /*170400*/  LOP3.LUT P0, RZ, R6, 0x1000000, RZ, 0xc0, !PT ;  /* 0x0100000006ff7812 */ /* 0x000fc6000780c0ff */
[----:B------:R-:W2:Y:S04]  /*170410*/  LDL.LU.64 R26, [R1+0x30c0] ;  /* 0x0030c000011a7983 */ /* 0x000ea80000300a00 */
[----:B------:R-:W2:Y:S01]  /*170420*/  LDL.LU.64 R28, [R1+0x30b8] ;  /* 0x0030b800011c7983 */ /* 0x000ea20000300a00 */
[----:B---3--:R-:W-:-:S03]  /*170430*/  PRMT R8, R5, 0x7770, RZ ;  /* 0x0000777005087816 */ /* 0x008fc600000000ff */
[----:B------:R-:W3:Y:S04]  /*170440*/  LDL.LU.64 R22, [R1+0x30b0] ;  /* 0x0030b00001167983 */ /* 0x000ee80000300a00 */
        /* <DEDUP_REMOVED lines=30> */
[C---:B------:R-:W-:Y:S02]  /*170630*/  LOP3.LUT P5, RZ, R4.reuse, 0x20000000, RZ, 0xc0, !PT ;  /* 0x2000000004ff7812 */ /* 0x040fe400078ac0ff */
[----:B------:R-:W-:Y:S02]  /*170640*/  LOP3.LUT P6, RZ, R4, 0x40000000, RZ, 0xc0, !PT ;  /* 0x4000000004ff7812 */ /* 0x000fe400078cc0ff */
[----:B----4-:R-:W-:-:S05]  /*170650*/  PRMT R8, R3, 0x7770, RZ ;  /* 0x0000777003087816 */ /* 0x010fca00000000ff */
[----:B------:R0:W-:Y:S02]  /*170660*/  @P2 STG.E.U8 desc[UR6][R18.64], R8 ;  /* 0x0000000812002986 */ /* 0x0001e4000c101106 */
[----:B0-----:R-:W-:-:S05]  /*170670*/  PRMT R8, R3, 0x7771, RZ ;  /* 0x0000777103087816 */ /* 0x001fca00000000ff */
[----:B------:R0:W-:Y:S02]  /*170680*/  @P3 STG.E.U8 desc[UR6][R20.64], R8 ;  /* 0x0000000814003986 */ /* 0x0001e4000c101106 */
[----:B0-----:R-:W-:-:S05]  /*170690*/  PRMT R8, R3, 0x7772, RZ ;  /* 0x0000777203087816 */ /* 0x001fca00000000ff */
[----:B--2---:R0:W-:Y:S02]  /*1706a0*/  @P4 STG.E.U8 desc[UR6][R26.64], R8 ;  /* 0x000000081a004986 */ /* 0x0041e4000c101106 */
[----:B0-----:R-:W-:Y:S02]  /*1706b0*/  PRMT R8, R3, 0x7773, RZ ;  /* 0x0000777303087816 */ /* 0x001fe400000000ff */
[----:B------:R-:W2:Y:S04]  /*1706c0*/  LDL.LU R3, [R1+0x5cc8] ;  /* 0x005cc80001037983 */ /* 0x000ea80000300800 */
[----:B------:R0:W-:Y:S02]  /*1706d0*/  @P5 STG.E.U8 desc[UR6][R28.64], R8 ;  /* 0x000000081c005986 */ /* 0x0001e4000c101106 */
[----:B0-----:R-:W-:-:S05]  /*1706e0*/  PRMT R8, R24, 0x7770, RZ ;  /* 0x0000777018087816 */ /* 0x001fca00000000ff */
[----:B---3--:R0:W-:Y:S04]  /*1706f0*/  @P6 STG.E.U8 desc[UR6][R22.64], R8 ;  /* 0x0000000816006986 */ /* 0x0081e8000c101106 */
[----:B0-----:R-:W3:Y:S01]  /*170700*/  LDL.LU.64 R22, [R1+0x30a8] ;  /* 0x0030a80001167983 */ /* 0x001ee20000300a00 */
[----:B------:R-:W-:-:S03]  /*170710*/  LOP3.LUT P4, RZ, R4, 0x80000000, RZ, 0xc0, !PT ;  /* 0x8000000004ff7812 */ /* 0x000fc6000788c0ff */
[----:B------:R-:W4:Y:S01]  /*170720*/  LDL.LU.64 R18, [R1+0x30e0] ;  /* 0x0030e00001127983 */ /* 0x000f220000300a00 */
[----:B------:R-:W-:-:S03]  /*170730*/  PRMT R8, R24, 0x7771, RZ ;  /* 0x0000777118087816 */ /* 0x000fc600000000ff */
[----:B------:R-:W2:Y:S04]  /*170740*/  LDL.LU.64 R20, [R1+0x30d8] ;  /* 0x0030d80001147983 */ /* 0x000ea80000300a00 */
[----:B------:R-:W2:Y:S04]  /*170750*/  LDL.LU.64 R26, [R1+0x30d0] ;  /* 0x0030d000011a7983 */ /* 0x000ea80000300a00 */
[----:B------:R-:W2:Y:S04]  /*170760*/  LDL.LU.64 R28, [R1+0x3120] ;  /* 0x00312000011c7983 */ /* 0x000ea80000300a00 */
[----:B------:R-:W2:Y:S04]  /*170770*/  LDL.LU R25, [R1+0x4e8] ;  /* 0x0004e80001197983 */ /* 0x000ea80000300800 */
[----:B------:R-:W-:Y:S04]  /*170780*/  STL [R1+0x5bc8], R4 ;  /* 0x005bc80401007387 */ /* 0x000fe80000100800 */
[----:B---3--:R0:W-:Y:S04]  /*170790*/  @P4 STG.E.U8 desc[UR6][R22.64], R8 ;  /* 0x0000000816004986 */ /* 0x0081e8000c101106 */
[----:B0-----:R-:W3:Y:S04]  /*1707a0*/  LDL.LU.64 R22, [R1+0x3118] ;  /* 0x0031180001167983 */ /* 0x001ee80000300a00 */
        /* <DEDUP_REMOVED lines=32> */
[----:B------:R-:W2:Y:S04]  /*1709b0*/  LDL.LU.64 R14, [R1+0x3130] ;  /* 0x00313000010e7983 */ /* 0x000ea80000300a00 */
[----:B------:R-:W2:Y:S01]  /*1709c0*/  LDL.LU R11, [R1+0x50c] ;  /* 0x00050c00010b7983 */ /* 0x000ea20000300800 */
[----:B------:R-:W-:-:S03]  /*1709d0*/  LOP3.LUT R6, R6, 0xfffeffff, RZ, 0xc0, !PT ;  /* 0xfffeffff06067812 */ /* 0x000fc600078ec0ff */
[----:B------:R-:W2:Y:S04]  /*1709e0*/  LDL.LU.64 R16, [R1+0x3128] ;  /* 0x0031280001107983 */ /* 0x000ea80000300a00 */
[----:B------:R-:W2:Y:S01]  /*1709f0*/  LDL.LU.64 R12, [R1+0x3160] ;  /* 0x00316000010c7983 */ /* 0x000ea20000300a00 */
[----:B------:R-:W-:Y:S02]  /*170a00*/  @P0 LOP3.LUT R6, R6, 0x10000, RZ, 0xfc, !PT ;  /* 0x0001000006060812 */ /* 0x000fe400078efcff */
[----:B------:R-:W-:Y:S02]  /*170a10*/  LOP3.LUT P0, RZ, R3, 0x8, RZ, 0xc0, !PT ;  /* 0x0000000803ff7812 */ /* 0x000fe4000780c0ff */
[----:B------:R-:W-:Y:S01]  /*170a20*/  LOP3.LUT R6, R6, 0xfffdffff, RZ, 0xc0, !PT ;  /* 0xfffdffff06067812 */ /* 0x000fe200078ec0ff */
[----:B----4-:R0:W-:Y:S10]  /*170a30*/  @P5 STG.E.U8 desc[UR6][R18.64], R8 ;  /* 0x0000000812005986 */ /* 0x0101f4000c101106 */
[----:B------:R-:W-:-:S02]  /*170a40*/  @P0 LOP3.LUT R6, R6, 0x20000, RZ, 0xfc, !PT ;  /* 0x0002000006060812 */ /* 0x000fc400078efcff */
[----:B------:R-:W-:Y:S02]  /*170a50*/  LOP3.LUT P0, RZ, R3, 0x4, RZ, 0xc0, !PT ;  /* 0x0000000403ff7812 */ /* 0x000fe4000780c0ff */
[----:B0-----:R-:W-:Y:S01]  /*170a60*/  PRMT R8, R24, 0x7773, RZ ;  /* 0x0000777318087816 */ /* 0x001fe200000000ff */
[----:B------:R-:W4:Y:S04]  /*170a70*/  LDL.LU.64 R18, [R1+0x3158] ;  /* 0x0031580001127983 */ /* 0x000f280000300a00 */
[----:B------:R0:W-:Y:S02]  /*170a80*/  @P6 STG.E.U8 desc[UR6][R20.64], R8 ;  /* 0x0000000814006986 */ /* 0x0001e4000c101106 */
[----:B0-----:R-:W-:Y:S02]  /*170a90*/  PRMT R8, R25, 0x7770, RZ ;  /* 0x0000777019087816 */ /* 0x001fe400000000ff */
[----:B------:R-:W4:Y:S04]  /*170aa0*/  LDL.LU.64 R20, [R1+0x3150] ;  /* 0x0031500001147983 */ /* 0x000f280000300a00 */
        /* <DEDUP_REMOVED lines=28> */
[----:B--2---:R0:W-:Y:S02]  /*170c70*/  @P0 STG.E.U8 desc[UR6][R4.64], R8 ;  /* 0x0000000804000986 */ /* 0x0041e4000c101106 */
[----:B0-----:R-:W-:Y:S02]  /*170c80*/  PRMT R8, R2, 0x7773, RZ ;  /* 0x0000777302087816 */ /* 0x001fe400000000ff */
[----:B------:R-:W2:Y:S01]  /*170c90*/  LDL.LU R2, [R1+0x5cac] ;  /* 0x005cac0001027983 */ /* 0x000ea20000300800 */
[----:B------:R-:W-:-:S13]  /*170ca0*/  LOP3.LUT P0, RZ, R6, 0x800, RZ, 0xc0, !PT ;  /* 0x0000080006ff7812 */ /* 0x000fda000780c0ff */
        /* <DEDUP_REMOVED lines=9> */
[----:B----4-:R0:W-:Y:S01]  /*170d40*/  @P1 STG.E.U8 desc[UR6][R18.64], R8 ;  /* 0x0000000812001986 */ /* 0x0101e2000c101106 */
[----:B------:R-:W-:Y:S02]  /*170d50*/  LOP3.LUT P5, RZ, R3, 0x10000, RZ, 0xc0, !PT ;  /* 0x0001000003ff7812 */ /* 0x000fe400078ac0ff */
[----:B0-----:R-:W-:-:S05]  /*170d60*/  PRMT R8, R11, 0x7773, RZ ;  /* 0x000077730b087816 */ /* 0x001fca00000000ff */
[----:B------:R2:W-:Y:S01]  /*170d70*/  @P2 STG.E.U8 desc[UR6][R20.64], R8 ;  /* 0x0000000814002986 */ /* 0x0005e2000c101106 */
[----:B------:R-:W-:Y:S02]  /*170d80*/  LOP3.LUT P6, RZ, R3, 0x20000, RZ, 0xc0, !PT ;  /* 0x0002000003ff7812 */ /* 0x000fe400078cc0ff */
[----:B--2---:R-:W-:-:S05]  /*170d90*/  PRMT R8, R2, 0x7770, RZ ;  /* 0x0000777002087816 */ /* 0x004fca00000000ff */
[----:B------:R0:W-:Y:S02]  /*170da0*/  @P3 STG.E.U8 desc[UR6][R26.64], R8 ;  /* 0x000000081a003986 */ /* 0x0001e4000c101106 */
[----:B0-----:R-:W-:-:S05]  /*170db0*/  PRMT R8, R2, 0x7771, RZ ;  /* 0x0000777102087816 */ /* 0x001fca00000000ff */
[----:B------:R0:W-:Y:S02]  /*170dc0*/  @P4 STG.E.U8 desc[UR6][R28.64], R8 ;  /* 0x000000081c004986 */ /* 0x0001e4000c101106 */
[----:B0-----:R-:W-:-:S05]  /*170dd0*/  PRMT R8, R2, 0x7772, RZ ;  /* 0x0000777202087816 */ /* 0x001fca00000000ff */
[----:B---3--:R0:W-:Y:S02]  /*170de0*/  @P5 STG.E.U8 desc[UR6][R22.64], R8 ;  /* 0x0000000816005986 */ /* 0x0081e4000c101106 */
        /* <DEDUP_REMOVED lines=8> */
[----:B------:R-:W-:Y:S01]  /*170e70*/  LOP3.LUT P5, RZ, R3, 0x80000, RZ, 0xc0, !PT ;  /* 0x0008000003ff7812 */ /* 0x000fe200078ac0ff */
[----:B------:R-:W3:Y:S04]  /*170e80*/  LDL.LU.64 R28, [R1+0x3190] ;  /* 0x00319000011c7983 */ /* 0x000ee80000300a00 */
[----:B------:R-:W4:Y:S04]  /*170e90*/  LDL.LU.64 R22, [R1+0x3188] ;  /* 0x0031880001167983 */ /* 0x000f280000300a00 */
[----:B------:R-:W4:Y:S01]  /*170ea0*/  LDL.LU R9, [R1+0x4dc] ;  /* 0x0004dc0001097983 */ /* 0x000f220000300800 */
[----:B--2---:R-:W-:-:S05]  /*170eb0*/  PRMT R8, R21, 0x7770, RZ ;  /* 0x0000777015087816 */ /* 0x004fca00000000ff */
[----:B---3--:R0:W-:Y:S02]  /*170ec0*/  @P4 STG.E.U8 desc[UR6][R18.64], R8 ;  /* 0x0000000812004986 */ /* 0x0081e4000c101106 */
[----:B0-----:R-:W-:-:S05]  /*170ed0*/  PRMT R8, R21, 0x7771, RZ ;  /* 0x0000777115087816 */ /* 0x001fca00000000ff */
[----:B----4-:R0:W-:Y:S04]  /*170ee0*/  @P5 STG.E.U8 desc[UR6][R24.64], R8 ;  /* 0x0000000818005986 */ /* 0x0101e8000c101106 */
[----:B0-----:R-:W2:Y:S04]  /*170ef0*/  LDL.LU.64 R24, [R1+0x3180] ;  /* 0x0031800001187983 */ /* 0x001ea80000300a00 */
[----:B------:R-:W3:Y:S01]  /*170f00*/  LDL.LU R14, [R1+0x4c0] ;  /* 0x0004c000010e7983 */ /* 0x000ee20000300800 */
        /* <DEDUP_REMOVED lines=13> */
[----:B---3--:R0:W-:Y:S04]  /*170fe0*/  STL [R1+0x5c98], R14 ;  /* 0x005c980e01007387 */ /* 0x0081e80000100800 */
[----:B0-----:R-:W3:Y:S01]  /*170ff0*/  LDL.LU.64 R14, [R1+0x31b0] ;  /* 0x0031b000010e7983 */ /* 0x001ee20000300a00 */
[----:B------:R-:W-:-:S07]  /*171000*/  LOP3.LUT R6, R6, 0xffffffef, RZ, 0xc0, !PT ;  /* 0xffffffef06067812 */ /* 0x000fce00078ec0ff */
        /* <DEDUP_REMOVED lines=12> */
[----:B------:R-:W-:Y:S02]  /*1710d0*/  PRMT R8, R21, 0x7772, RZ ;  /* 0x0000777215087816 */ /* 0x000fe400000000ff */
[----:B------:R-:W-:Y:S02]  /*1710e0*/  LOP3.LUT R6, R6, 0xfffffeff, RZ, 0xc0, !PT ;  /* 0xfffffeff06067812 */ /* 0x000fe400078ec0ff */
[----:B------:R-:W-:Y:S02]  /*1710f0*/  LOP3.LUT P1, RZ, R3, 0x80000000, RZ, 0xc0, !PT ;  /* 0x8000000003ff7812 */ /* 0x000fe4000782c0ff */
[C---:B------:R-:W-:Y:S01]  /*171100*/  LOP3.LUT P2, RZ, R2.reuse, 0x1, RZ, 0xc0, !PT ;  /* 0x0000000102ff7812 */ /* 0x040fe2000784c0ff */
[----:B------:R-:W-:Y:S01]  /*171110*/  @P6 STG.E.U8 desc[UR6][R26.64], R8 ;  /* 0x000000081a006986 */ /* 0x000fe2000c101106 */
[----:B------:R-:W-:-:S02]  /*171120*/  LOP3.LUT P3, RZ, R2, 0x2, RZ, 0xc0, !PT ;  /* 0x0000000202ff7812 */ /* 0x000fc4000786c0ff */
[C---:B------:R-:W-:Y:S02]  /*171130*/  LOP3.LUT P4, RZ, R2.reuse, 0x4, RZ, 0xc0, !PT ;  /* 0x0000000402ff7812 */ /* 0x040fe4000788c0ff */
[C---:B------:R-:W-:Y:S02]  /*171140*/  LOP3.LUT P5, RZ, R2.reuse, 0x8, RZ, 0xc0, !PT ;  /* 0x0000000802ff7812 */ /* 0x040fe400078ac0ff */
[----:B------:R-:W-:Y:S02]  /*171150*/  LOP3.LUT P6, RZ, R2, 0x10, RZ, 0xc0, !PT ;  /* 0x0000001002ff7812 */ /* 0x000fe400078cc0ff */
[----:B------:R-:W-:Y:S02]  /*171160*/  @P0 LOP3.LUT R6, R6, 0x100, RZ, 0xfc, !PT ;  /* 0x0000010006060812 */ /* 0x000fe400078efcff */
[----:B------:R-:W-:Y:S01]  /*171170*/  LOP3.LUT P0, RZ, R3, 0x200000, RZ, 0xc0, !PT ;  /* 0x0020000003ff7812 */ /* 0x000fe2000780c0ff */
[----:B---3--:R0:W-:Y:S04]  /*171180*/  STL.64 [R1+0x5ca0], R14 ;  /* 0x005ca00e01007387 */ /* 0x0081e80000100a00 */
[----:B0-----:R-:W3:Y:S04]  /*171190*/  LDL.LU.64 R14, [R1+0x31b8] ;  /* 0x0031b800010e7983 */ /* 0x001ee80000300a00 */
[----:B------:R0:W-:Y:S04]  /*1711a0*/  STL.64 [R1+0x5c88], R2 ;  /* 0x005c880201007387 */ /* 0x0001e80000100a00 */
[----:B0-----:R-:W4:Y:S01]  /*1711b0*/  LDL.LU.64 R2, [R1+0x31e0] ;  /* 0x0031e00001027983 */ /* 0x001f220000300a00 */
[----:B------:R-:W-:-:S05]  /*1711c0*/  PRMT R8, R21, 0x7773, RZ ;  /* 0x0000777315087816 */ /* 0x000fca00000000ff */
[----:B------:R0:W-:Y:S01]  /*1711d0*/  @P0 STG.E.U8 desc[UR6][R28.64], R8 ;  /* 0x000000081c000986 */ /* 0x0001e2000c101106 */
[----:B------:R-:W-:Y:S02]  /*1711e0*/  LOP3.LUT P0, RZ, R6, 0x100, RZ, 0xc0, !PT ;  /* 0x0000010006ff7812 */ /* 0x000fe4000780c0ff */
[----:B0-----:R-:W-:-:S11]  /*1711f0*/  PRMT R8, R9, 0x7770, RZ ;  /* 0x0000777009087816 */ /* 0x001fd600000000ff */
[----:B------:R0:W-:Y:S01]  /*171200*/  @P0 STG.E.U8 desc[UR6][R22.64], R8 ;  /* 0x0000000816000986 */ /* 0x0001e2000c101106 */
[----:B------:R-:W-:Y:S02]  /*171210*/  LOP3.LUT P0, RZ, R6, 0x80, RZ, 0xc0, !PT ;  /* 0x0000008006ff7812 */ /* 0x000fe4000780c0ff */
[----:B0-----:R-:W-:-:S11]  /*171220*/  PRMT R8, R9, 0x7771, RZ ;  /* 0x0000777109087816 */ /* 0x001fd600000000ff */
[----:B--2---:R0:W-:Y:S01]  /*171230*/  @P0 STG.E.U8 desc[UR6][R24.64], R8 ;  /* 0x0000000818000986 */ /* 0x0041e2000c101106 */
[----:B------:R-:W-:Y:S02]  /*171240*/  LOP3.LUT P0, RZ, R6, 0x40, RZ, 0xc0, !PT ;  /* 0x0000004006ff7812 */ /* 0x000fe4000780c0ff */
[----:B0-----:R-:W-:-:S11]  /*171250*/  PRMT R8, R9, 0x7772, RZ ;  /* 0x0000777209087816 */ /* 0x001fd600000000ff */
[----:B---3--:R-:W-:Y:S04]  /*171260*/  @P0 STG.E.U8 desc[UR6][R14.64], R8 ;  /* 0x000000080e000986 */ /* 0x008fe8000c101106 */
[----:B----4-:R0:W-:Y:S04]  /*171270*/  STL.64 [R1+0x5c90], R2 ;  /* 0x005c900201007387 */ /* 0x0101e80000100a00 */
[----:B0-----:R-:W2:Y:S04]  /*171280*/  LDL.LU.64 R2, [R1+0x31a8] ;  /* 0x0031a80001027983 */ /* 0x001ea80000300a00 */
[----:B------:R-:W3:Y:S04]  /*171290*/  LDL.LU.64 R4, [R1+0x31d8] ;  /* 0x0031d80001047983 */ /* 0x000ee80000300a00 */
[----:B------:R-:W4:Y:S04]  /*1712a0*/  LDL.LU.64 R16, [R1+0x31d0] ;  /* 0x0031d00001107983 */ /* 0x000f280000300a00 */
        /* <DEDUP_REMOVED lines=9> */
[----:B------:R-:W2:Y:S01]  /*171340*/  LDL.LU.64 R14, [R1+0x5ca0] ;  /* 0x005ca000010e7983 */ /* 0x000ea20000300a00 */
[----:B------:R-:W-:-:S02]  /*171350*/  LOP3.LUT P0, RZ, R6, 0x20, RZ, 0xc0, !PT ;  /* 0x0000002006ff7812 */ /* 0x000fc4000780c0ff */
[----:B------:R-:W-:-:S11]  /*171360*/  PRMT R8, R9, 0x7773, RZ ;  /* 0x0000777309087816 */ /* 0x000fd600000000ff */
[----:B--2---:R0:W-:Y:S04]  /*171370*/  @P0 STG.E.U8 desc[UR6][R14.64], R8 ;  /* 0x000000080e000986 */ /* 0x0041e8000c101106 */
[----:B0-----:R-:W2:Y:S01]  /*171380*/  LDL.LU R14, [R1+0x5c98] ;  /* 0x005c9800010e7983 */ /* 0x001ea20000300800 */
[----:B------:R-:W-:Y:S02]  /*171390*/  LOP3.LUT P0, RZ, R6, 0x10, RZ, 0xc0, !PT ;  /* 0x0000001006ff7812 */ /* 0x000fe4000780c0ff */
[----:B--2---:R-:W-:-:S11]  /*1713a0*/  PRMT R8, R14, 0x7770, RZ ;  /* 0x000077700e087816 */ /* 0x004fd600000000ff */
[----:B------:R0:W-:Y:S04]  /*1713b0*/  @P0 STG.E.U8 desc[UR6][R2.64], R8 ;  /* 0x0000000802000986 */ /* 0x0001e8000c101106 */
[----:B0-----:R-:W2:Y:S01]  /*1713c0*/  LDL.LU.64 R2, [R1+0x5c90] ;  /* 0x005c900001027983 */ /* 0x001ea20000300a00 */
[----:B------:R-:W-:Y:S02]  /*1713d0*/  LOP3.LUT P0, RZ, R6, 0x8, RZ, 0xc0, !PT ;  /* 0x0000000806ff7812 */ /* 0x000fe4000780c0ff */
[----:B------:R-:W-:-:S11]  /*1713e0*/  PRMT R8, R14, 0x7771, RZ ;  /* 0x000077710e087816 */ /* 0x000fd600000000ff */
[----:B--2---:R0:W-:Y:S01]  /*1713f0*/  @P0 STG.E.U8 desc[UR6][R2.64], R8 ;  /* 0x0000000802000986 */ /* 0x0041e2000c101106 */
[----:B------:R-:W-:Y:S02]  /*171400*/  LOP3.LUT P0, RZ, R6, 0x4, RZ, 0xc0, !PT ;  /* 0x0000000406ff7812 */ /* 0x000fe4000780c0ff */
[----:B0-----:R-:W-:Y:S01]  /*171410*/  PRMT R8, R14, 0x7772, RZ ;  /* 0x000077720e087816 */ /* 0x001fe200000000ff */
[----:B------:R-:W2:Y:S10]  /*171420*/  LDL.LU.64 R2, [R1+0x5c88] ;  /* 0x005c880001027983 */ /* 0x000eb40000300a00 */
[----:B---3--:R0:W-:Y:S01]  /*171430*/  @P0 STG.E.U8 desc[UR6][R4.64], R8 ;  /* 0x0000000804000986 */ /* 0x0081e2000c101106 */
[----:B------:R-:W-:-:S02]  /*171440*/  LOP3.LUT P0, RZ, R6, 0x2, RZ, 0xc0, !PT ;  /* 0x0000000206ff7812 */ /* 0x000fc4000780c0ff */
[----:B0-----:R-:W-:-:S11]  /*171450*/  PRMT R8, R14, 0x7773, RZ ;  /* 0x000077730e087816 */ /* 0x001fd600000000ff */
[----:B----4-:R-:W-:Y:S01]  /*171460*/  @P0 STG.E.U8 desc[UR6][R16.64], R8 ;  /* 0x0000000810000986 */ /* 0x010fe2000c101106 */
[----:B------:R-:W-:Y:S02]  /*171470*/  LOP3.LUT P0, RZ, R6, 0x1, RZ, 0xc0, !PT ;  /* 0x0000000106ff7812 */ /* 0x000fe4000780c0ff */
[----:B------:R-:W-:-:S11]  /*171480*/  PRMT R6, R21, 0x7770, RZ ;  /* 0x0000777015067816 */ /* 0x000fd600000000ff */
        /* <DEDUP_REMOVED lines=13> */
[----:B0-----:R-:W3:Y:S04]  /*171560*/  LDL.LU.64 R24, [R1+0x3220] ;  /* 0x0032200001187983 */ /* 0x001ee80000300a00 */
[----:B------:R-:W4:Y:S01]  /*171570*/  LDL.LU.64 R18, [R1+0x3218] ;  /* 0x0032180001127983 */ /* 0x000f220000300a00 */
[----:B------:R-:W-:-:S03]  /*171580*/  PRMT R6, R20, 0x7773, RZ ;  /* 0x0000777314067816 */ /* 0x000fc600000000ff */
[----:B------:R-:W4:Y:S04]  /*171590*/  LDL.LU.64 R26, [R1+0x3210] ;  /* 0x00321000011a7983 */ /* 0x000f280000300a00 */
[----:B------:R-:W4:Y:S04]  /*1715a0*/  LDL.LU.64 R28, [R1+0x3238] ;  /* 0x00323800011c7983 */ /* 0x000f280000300a00 */
[----:B------:R-:W4:Y:S04]  /*1715b0*/  LDL.LU R21, [R1+0x490] ;  /* 0x0004900001157983 */ /* 0x000f280000300800 */
[----:B------:R-:W4:Y:S04]  /*1715c0*/  LDL.LU.64 R22, [R1+0x3230] ;  /* 0x0032300001167983 */ /* 0x000f280000300a00 */
[----:B------:R-:W4:Y:S01]  /*1715d0*/  LDL.LU R10, [R1+0x4c4] ;  /* 0x0004c400010a7983 */ /* 0x000f220000300800 */
[----:B--2---:R-:W-:-:S13]  /*1715e0*/  LOP3.LUT P4, RZ, R2, 0x20, RZ, 0xc0, !PT ;  /* 0x0000002002ff7812 */ /* 0x004fda000788c0ff */
[----:B---3--:R0:W-:Y:S04]  /*1715f0*/  @P4 STG.E.U8 desc[UR6][R24.64], R6 ;  /* 0x0000000618004986 */ /* 0x0081e8000c101106 */
[----:B0-----:R-:W2:Y:S04]  /*171600*/  LDL.LU.64 R24, [R1+0x3228] ;  /* 0x0032280001187983 */ /* 0x001ea80000300a00 */
[----:B------:R-:W3:Y:S04]  /*171610*/  LDL.LU R17, [R1+0x4b4] ;  /* 0x0004b40001117983 */ /* 0x000ee80000300800 */
[----:B---3--:R0:W-:Y:S04]  /*171620*/  STL [R1+0x5c74], R17 ;  /* 0x005c741101007387 */ /* 0x0081e80000100800 */
        /* <DEDUP_REMOVED lines=25> */
[----:B------:R-:W-:-:S02]  /*1717c0*/  LOP3.LUT P5, RZ, R2, 0x40, RZ, 0xc0, !PT ;  /* 0x0000004002ff7812 */ /* 0x000fc400078ac0ff */
[C---:B------:R-:W-:Y:S02]  /*1717d0*/  LOP3.LUT P6, RZ, R2.reuse, 0x80, RZ, 0xc0, !PT ;  /* 0x0000008002ff7812 */ /* 0x040fe400078cc0ff */
[----:B----4-:R-:W-:Y:S02]  /*1717e0*/  PRMT R6, R21, 0x7770, RZ ;  /* 0x0000777015067816 */ /* 0x010fe400000000ff */
[----:B------:R-:W-:Y:S02]  /*1717f0*/  @P0 LOP3.LUT R3, R3, 0x20000000, RZ, 0xfc, !PT ;  /* 0x2000000003030812 */ /* 0x000fe400078efcff */
        /* <DEDUP_REMOVED lines=8> */
[----:B------:R-:W-:Y:S01]  /*171880*/  LOP3.LUT R3, R3, 0x7fffffff, RZ, 0xc0, !PT ;  /* 0x7fffffff03037812 */ /* 0x000fe200078ec0ff */
[----:B------:R0:W-:Y:S10]  /*171890*/  @P5 STG.E.U8 desc[UR6][R18.64], R6 ;  /* 0x0000000612005986 */ /* 0x0001f4000c101106 */
[----:B------:R-:W-:-:S02]  /*1718a0*/  @P0 LOP3.LUT R3, R3, 0x80000000, RZ, 0xfc, !PT ;  /* 0x8000000003030812 */ /* 0x000fc400078efcff */
[----:B------:R-:W-:Y:S02]  /*1718b0*/  LOP3.LUT P0, RZ, R2, 0x100, RZ, 0xc0, !PT ;  /* 0x0000010002ff7812 */ /* 0x000fe4000780c0ff */
[C---:B0-----:R-:W-:Y:S01]  /*1718c0*/  PRMT R6, R21.reuse, 0x7771, RZ ;  /* 0x0000777115067816 */ /* 0x041fe200000000ff */
[----:B------:R-:W4:Y:S04]  /*1718d0*/  LDL.LU.64 R18, [R1+0x3268] ;  /* 0x0032680001127983 */ /* 0x000f280000300a00 */
[----:B------:R0:W-:Y:S02]  /*1718e0*/  @P6 STG.E.U8 desc[UR6][R26.64], R6 ;  /* 0x000000061a006986 */ /* 0x0001e4000c101106 */
[----:B0-----:R-:W-:-:S05]  /*1718f0*/  PRMT R6, R21, 0x7772, RZ ;  /* 0x0000777215067816 */ /* 0x001fca00000000ff */
[----:B------:R0:W-:Y:S01]  /*171900*/  @P0 STG.E.U8 desc[UR6][R28.64], R6 ;  /* 0x000000061c000986 */ /* 0x0001e2000c101106 */
[----:B------:R-:W-:Y:S02]  /*171910*/  LOP3.LUT P0, RZ, R3, 0x80000000, RZ, 0xc0, !PT ;  /* 0x8000000003ff7812 */ /* 0x000fe4000780c0ff */
[----:B0-----:R-:W-:Y:S02]  /*171920*/  PRMT R6, R21, 0x7773, RZ ;  /* 0x0000777315067816 */ /* 0x001fe400000000ff */
[----:B------:R-:W4:Y:S09]  /*171930*/  LDL.LU.64 R20, [R1+0x32a0] ;  /* 0x0032a00001147983 */ /* 0x000f320000300a00 */
[----:B------:R0:W-:Y:S01]  /*171940*/  @P0 STG.E.U8 desc[UR6][R22.64], R6 ;  /* 0x0000000616000986 */ /* 0x0001e2000c101106 */
[----:B------:R-:W-:-:S03]  /*171950*/  LOP3.LUT P0, RZ, R3, 0x40000000, RZ, 0xc0, !PT ;  /* 0x4000000003ff7812 */ /* 0x000fc6000780c0ff */
[----:B------:R-:W4:Y:S04]  /*171960*/  LDL.LU.64 R26, [R1+0x3298] ;  /* 0x00329800011a7983 */ /* 0x000f280000300a00 */
[----:B------:R-:W4:Y:S04]  /*171970*/  LDL.LU R11, [R1+0x494] ;  /* 0x00049400010b7983 */ /* 0x000f280000300800 */
[----:B------:R-:W4:Y:S01]  /*171980*/  LDL.LU.64 R28, [R1+0x3290] ;  /* 0x00329000011c7983 */ /* 0x000f220000300a00 */
[----:B0-----:R-:W-:-:S03]  /*171990*/  PRMT R6, R10, 0x7770, RZ ;  /* 0x000077700a067816 */ /* 0x001fc600000000ff */
[----:B------:R-:W4:Y:S04]  /*1719a0*/  LDL.LU.64 R22, [R1+0x3288] ;  /* 0x0032880001167983 */ /* 0x000f280000300a00 */
[----:B--2---:R0:W-:Y:S01]  /*1719b0*/  @P0 STG.E.U8 desc[UR6][R24.64], R6 ;  /* 0x0000000618000986 */ /* 0x0041e2000c101106 */
[C---:B------:R-:W-:Y:S02]  /*1719c0*/  LOP3.LUT P0, RZ, R3.reuse, 0x20000000, RZ, 0xc0, !PT ;  /* 0x2000000003ff7812 */ /* 0x040fe4000780c0ff */
[----:B0-----:R-:W-:Y:S01]  /*1719d0*/  PRMT R6, R10, 0x7771, RZ ;  /* 0x000077710a067816 */ /* 0x001fe200000000ff */
[----:B------:R-:W2:Y:S10]  /*1719e0*/  LDL.LU.64 R24, [R1+0x3280] ;  /* 0x0032800001187983 */ /* 0x000eb40000300a00 */
        /* <DEDUP_REMOVED lines=9> */
[----:B0-----:R-:W3:Y:S01]  /*171a80*/  LDL.LU R17, [R1+0x5c74] ;  /* 0x005c740001117983 */ /* 0x001ee20000300800 */
[----:B------:R-:W-:Y:S02]  /*171a90*/  LOP3.LUT P0, RZ, R3, 0x4000000, RZ, 0xc0, !PT ;  /* 0x0400000003ff7812 */ /* 0x000fe4000780c0ff */
[C---:B------:R-:W-:Y:S02]  /*171aa0*/  LOP3.LUT P1, RZ, R2.reuse, 0x40000, RZ, 0xc0, !PT ;  /* 0x0004000002ff7812 */ /* 0x040fe4000782c0ff */
[C---:B------:R-:W-:Y:S02]  /*171ab0*/  LOP3.LUT P2, RZ, R2.reuse, 0x80000, RZ, 0xc0, !PT ;  /* 0x0008000002ff7812 */ /* 0x040fe4000784c0ff */
[----:B------:R-:W-:-:S02]  /*171ac0*/  LOP3.LUT P3, RZ, R2, 0x100000, RZ, 0xc0, !PT ;  /* 0x0010000002ff7812 */ /* 0x000fc4000786c0ff */
[C---:B------:R-:W-:Y:S02]  /*171ad0*/  LOP3.LUT P4, RZ, R2.reuse, 0x200000, RZ, 0xc0, !PT ;  /* 0x0020000002ff7812 */ /* 0x040fe4000788c0ff */
[C---:B------:R-:W-:Y:S02]  /*171ae0*/  LOP3.LUT P5, RZ, R2.reuse, 0x400000, RZ, 0xc0, !PT ;  /* 0x0040000002ff7812 */ /* 0x040fe400078ac0ff */
[----:B------:R-:W-:Y:S02]  /*171af0*/  LOP3.LUT P6, RZ, R2, 0x800000, RZ, 0xc0, !PT ;  /* 0x0080000002ff7812 */ /* 0x000fe400078cc0ff */
[----:B---3--:R-:W-:-:S05]  /*171b00*/  PRMT R6, R17, 0x7770, RZ ;  /* 0x0000777011067816 */ /* 0x008fca00000000ff */
        /* <DEDUP_REMOVED lines=17> */
[----:B------:R-:W3:Y:S04]  /*171c20*/  LDL.LU R0, [R1+0x5c70] ;  /* 0x005c700001007983 */ /* 0x000ee80000300800 */
[----:B------:R0:W-:Y:S02]  /*171c30*/  @P4 STG.E.U8 desc[UR6][R28.64], R6 ;  /* 0x000000061c004986 */ /* 0x0001e4000c101106 */
[----:B0-----:R-:W-:-:S05]  /*171c40*/  PRMT R6, R11, 0x7770, RZ ;  /* 0x000077700b067816 */ /* 0x001fca00000000ff */
[----:B------:R0:W-:Y:S02]  /*171c50*/  @P5 STG.E.U8 desc[UR6][R22.64], R6 ;  /* 0x0000000616005986 */ /* 0x0001e4000c101106 */
[----:B0-----:R-:W-:-:S05]  /*171c60*/  PRMT R6, R11, 0x7771, RZ ;  /* 0x000077710b067816 */ /* 0x001fca00000000ff */
[----:B--2---:R0:W-:Y:S04]  /*171c70*/  @P6 STG.E.U8 desc[UR6][R24.64], R6 ;  /* 0x0000000618006986 */ /* 0x0041e8000c101106 */
[----:B0-----:R-:W2:Y:S01]  /*171c80*/  LDL.LU.64 R24, [R1+0x32b8] ;  /* 0x0032b80001187983 */ /* 0x001ea20000300a00 */
[----:B------:R-:W-:-:S03]  /*171c90*/  LOP3.LUT P4, RZ, R2, 0x1000000, RZ, 0xc0, !PT ;  /* 0x0100000002ff7812 */ /* 0x000fc6000788c0ff */
[----:B------:R-:W4:Y:S01]  /*171ca0*/  LDL.LU.64 R18, [R1+0x32b0] ;  /* 0x0032b00001127983 */ /* 0x000f220000300a00 */
[----:B------:R-:W-:-:S03]  /*171cb0*/  PRMT R6, R11, 0x7772, RZ ;  /* 0x000077720b067816 */ /* 0x000fc600000000ff */
[----:B------:R-:W3:Y:S04]  /*171cc0*/  LDL.LU.64 R26, [R1+0x32a8] ;  /* 0x0032a800011a7983 */ /* 0x000ee80000300a00 */
[----:B------:R-:W3:Y:S04]  /*171cd0*/  LDL.LU.64 R28, [R1+0x32e0] ;  /* 0x0032e000011c7983 */ /* 0x000ee80000300a00 */
[----:B------:R-:W3:Y:S04]  /*171ce0*/  LDL.LU.64 R22, [R1+0x32d8] ;  /* 0x0032d80001167983 */ /* 0x000ee80000300a00 */
[----:B------:R-:W3:Y:S04]  /*171cf0*/  LDL.LU R21, [R1+0x4c8] ;  /* 0x0004c80001157983 */ /* 0x000ee80000300800 */
[----:B------:R-:W-:Y:S04]  /*171d00*/  STL [R1+0x5c28], R2 ;  /* 0x005c280201007387 */ /* 0x000fe80000100800 */
        /* <DEDUP_REMOVED lines=8> */
[----:B---3--:R-:W-:-:S02]  /*171d90*/  LOP3.LUT P0, RZ, R0, 0x10, RZ, 0xc0, !PT ;  /* 0x0000001000ff7812 */ /* 0x008fc4000780c0ff */
        /* <DEDUP_REMOVED lines=28> */
[----:B------:R-:W-:Y:S02]  /*171f60*/  PRMT R6, R11, 0x7773, RZ ;  /* 0x000077730b067816 */ /* 0x000fe400000000ff */
[----:B------:R-:W-:-:S03]  /*171f70*/  LOP3.LUT R3, R3, 0xffbfffff, RZ, 0xc0, !PT ;  /* 0xffbfffff03037812 */ /* 0x000fc600078ec0ff */
[----:B----4-:R0:W-:Y:S04]  /*171f80*/  @P5 STG.E.U8 desc[UR6][R18.64], R6 ;  /* 0x0000000612005986 */ /* 0x0101e8000c101106 */
[----:B------:R-:W-:Y:S02]  /*171f90*/  @P0 LOP3.LUT R3, R3, 0x400000, RZ, 0xfc, !PT ;  /* 0x0040000003030812 */ /* 0x000fe400078efcff */
[----:B------:R-:W-:Y:S02]  /*171fa0*/  LOP3.LUT P0, RZ, R2, 0x8000000, RZ, 0xc0, !PT ;  /* 0x0800000002ff7812 */ /* 0x000fe4000780c0ff */
[----:B0-----:R-:W-:-:S05]  /*171fb0*/  PRMT R6, R21, 0x7770, RZ ;  /* 0x0000777015067816 */ /* 0x001fca00000000ff */
[----:B------:R0:W-:Y:S02]  /*171fc0*/  @P6 STG.E.U8 desc[UR6][R26.64], R6 ;  /* 0x000000061a006986 */ /* 0x0001e4000c101106 */
[----:B0-----:R-:W-:Y:S02]  /*171fd0*/  PRMT R6, R21, 0x7771, RZ ;  /* 0x0000777115067816 */ /* 0x001fe400000000ff */
[----:B------:R-:W3:Y:S04]  /*171fe0*/  LDL.LU R26, [R1+0x4a8] ;  /* 0x0004a800011a7983 */ /* 0x000ee80000300800 */
[----:B------:R-:W4:Y:S04]  /*171ff0*/  LDL.LU.64 R4, [R1+0x32e8] ;  /* 0x0032e80001047983 */ /* 0x000f280000300a00 */
[----:B------:R-:W3:Y:S04]  /*172000*/  LDL.LU.64 R14, [R1+0x3320] ;  /* 0x00332000010e7983 */ /* 0x000ee80000300a00 */
[----:B------:R-:W3:Y:S04]  /*172010*/  LDL.LU R27, [R1+0x498] ;  /* 0x00049800011b7983 */ /* 0x000ee80000300800 */
[----:B------:R0:W-:Y:S01]  /*172020*/  @P0 STG.E.U8 desc[UR6][R28.64], R6 ;  /* 0x000000061c000986 */ /* 0x0001e2000c101106 */
[----:B------:R-:W-:-:S03]  /*172030*/  LOP3.LUT P0, RZ, R3, 0x400000, RZ, 0xc0, !PT ;  /* 0x0040000003ff7812 */ /* 0x000fc6000780c0ff */
[----:B------:R-:W3:Y:S04]  /*172040*/  LDL.LU.64 R16, [R1+0x3318] ;  /* 0x0033180001107983 */ /* 0x000ee80000300a00 */
[----:B------:R-:W3:Y:S04]  /*172050*/  LDL.LU.64 R10, [R1+0x3310] ;  /* 0x00331000010a7983 */ /* 0x000ee80000300a00 */
[----:B------:R-:W3:Y:S04]  /*172060*/  LDL.LU.64 R12, [R1+0x3308] ;  /* 0x00330800010c7983 */ /* 0x000ee80000300a00 */
[----:B------:R-:W3:Y:S01]  /*172070*/  LDL.LU.64 R18, [R1+0x3300] ;  /* 0x0033000001127983 */ /* 0x000ee20000300a00 */
[----:B0-----:R-:W-:-:S03]  /*172080*/  PRMT R6, R21, 0x7772, RZ ;  /* 0x0000777215067816 */ /* 0x001fc600000000ff */
[----:B------:R-:W3:Y:S04]  /*172090*/  LDL.LU.64 R28, [R1+0x3338] ;  /* 0x00333800011c7983 */ /* 0x000ee80000300a00 */
[----:B------:R0:W-:Y:S01]  /*1720a0*/  @P0 STG.E.U8 desc[UR6][R22.64], R6 ;  /* 0x0000000616000986 */ /* 0x0001e2000c101106 */
[----:B------:R-:W-:Y:S02]  /*1720b0*/  LOP3.LUT P0, RZ, R3, 0x200000, RZ, 0xc0, !PT ;  /* 0x0020000003ff7812 */ /* 0x000fe4000780c0ff */
        /* <DEDUP_REMOVED lines=45> */
[----:B------:R0:W-:Y:S02]  /*172390*/  @P5 STG.E.U8 desc[UR6][R22.64], R6 ;  /* 0x0000000616005986 */ /* 0x0001e4000c101106 */
[----:B0-----:R-:W-:-:S05]  /*1723a0*/  PRMT R6, R21, 0x7770, RZ ;  /* 0x0000777015067816 */ /* 0x001fca00000000ff */
[----:B------:R0:W-:Y:S04]  /*1723b0*/  @P6 STG.E.U8 desc[UR6][R24.64], R6 ;  /* 0x0000000618006986 */ /* 0x0001e8000c101106 */
[----:B0-----:R-:W3:Y:S01]  /*1723c0*/  LDL.LU.64 R24, [R1+0x3358] ;  /* 0x0033580001187983 */ /* 0x001ee20000300a00 */
[C---:B------:R-:W-:Y:S02]  /*1723d0*/  LOP3.LUT P4, RZ, R0.reuse, 0x800, RZ, 0xc0, !PT ;  /* 0x0000080000ff7812 */ /* 0x040fe4000788c0ff */
[----:B------:R-:W-:Y:S02]  /*1723e0*/  LOP3.LUT P5, RZ, R0, 0x1000, RZ, 0xc0, !PT ;  /* 0x0000100000ff7812 */ /* 0x000fe400078ac0ff */
[C---:B------:R-:W-:Y:S01]  /*1723f0*/  PRMT R6, R21.reuse, 0x7771, RZ ;  /* 0x0000777115067816 */ /* 0x040fe200000000ff */
[----:B------:R-:W4:Y:S04]  /*172400*/  LDL.LU.64 R12, [R1+0x3350] ;  /* 0x00335000010c7983 */ /* 0x000f280000300a00 */
        /* <DEDUP_REMOVED lines=35> */
[C---:B------:R-:W-:Y:S02]  /*172640*/  LOP3.LUT P0, RZ, R0.reuse, 0x10000, RZ, 0xc0, !PT ;  /* 0x0001000000ff7812 */ /* 0x040fe4000780c0ff */
[----:B------:R-:W-:Y:S02]  /*172650*/  LOP3.LUT P6, RZ, R0, 0x2000, RZ, 0xc0, !PT ;  /* 0x0000200000ff7812 */ /* 0x000fe400078cc0ff */
[----:B------:R-:W-:Y:S02]  /*172660*/  PRMT R6, R21, 0x7773, RZ ;  /* 0x0000777315067816 */ /* 0x000fe400000000ff */
[----:B------:R-:W-:Y:S01]  /*172670*/  LOP3.LUT R3, R3, 0xffffefff, RZ, 0xc0, !PT ;  /* 0xffffefff03037812 */ /* 0x000fe200078ec0ff */
[----:B------:R-:W2:Y:S04]  /*172680*/  LDL.LU R22, [R1+0x49c] ;  /* 0x00049c0001167983 */ /* 0x000ea80000300800 */
[----:B------:R-:W2:Y:S04]  /*172690*/  LDL.LU.64 R4, [R1+0x3390] ;  /* 0x0033900001047983 */ /* 0x000ea80000300a00 */
[----:B------:R-:W2:Y:S04]  /*1726a0*/  LDL.LU.64 R14, [R1+0x3388] ;  /* 0x00338800010e7983 */ /* 0x000ea80000300a00 */
[----:B------:R-:W2:Y:S04]  /*1726b0*/  LDL.LU.64 R16, [R1+0x3380] ;  /* 0x0033800001107983 */ /* 0x000ea80000300a00 */
[----:B------:R-:W2:Y:S01]  /*1726c0*/  LDL.LU.64 R10, [R1+0x33b8] ;  /* 0x0033b800010a7983 */ /* 0x000ea20000300a00 */
[----:B------:R-:W-:-:S02]  /*1726d0*/  @P0 LOP3.LUT R3, R3, 0x1000, RZ, 0xfc, !PT ;  /* 0x0000100003030812 */ /* 0x000fc400078efcff */
[----:B------:R-:W-:Y:S02]  /*1726e0*/  LOP3.LUT P0, RZ, R0, 0x8000, RZ, 0xc0, !PT ;  /* 0x0000800000ff7812 */ /* 0x000fe4000780c0ff */
[----:B------:R-:W-:Y:S01]  /*1726f0*/  LOP3.LUT R3, R3, 0xffffdfff, RZ, 0xc0, !PT ;  /* 0xffffdfff03037812 */ /* 0x000fe200078ec0ff */
[----:B----4-:R0:W-:Y:S10]  /*172700*/  @P6 STG.E.U8 desc[UR6][R12.64], R6 ;  /* 0x000000060c006986 */ /* 0x0101f4000c101106 */
[----:B------:R-:W-:-:S02]  /*172710*/  @P0 LOP3.LUT R3, R3, 0x2000, RZ, 0xfc, !PT ;  /* 0x0000200003030812 */ /* 0x000fc400078efcff */
[----:B------:R-:W-:Y:S02]  /*172720*/  LOP3.LUT P0, RZ, R0, 0x4000, RZ, 0xc0, !PT ;  /* 0x0000400000ff7812 */ /* 0x000fe4000780c0ff */
[----:B0-----:R-:W-:Y:S01]  /*172730*/  PRMT R6, R23, 0x7770, RZ ;  /* 0x0000777017067816 */ /* 0x001fe200000000ff */
[----:B------:R-:W4:Y:S04]  /*172740*/  LDL.LU.64 R12, [R1+0x33b0] ;  /* 0x0033b000010c7983 */ /* 0x000f280000300a00 */
[----:B------:R-:W4:Y:S06]  /*172750*/  LDL.LU R21, [R1+0x480] ;  /* 0x0004800001157983 */ /* 0x000f2c0000300800 */
        /* <DEDUP_REMOVED lines=16> */
[----:B------:R-:W3:Y:S06]  /*172860*/  LDL.LU R23, [R1] ;  /* 0x0000000001177983 */ /* 0x000eec0000300800 */
        /* <DEDUP_REMOVED lines=27> */
[----:B----4-:R0:W-:Y:S02]  /*172a20*/  @P2 STG.E.U8 desc[UR6][R12.64], R6 ;  /* 0x000000060c002986 */ /* 0x0101e4000c101106 */
        /* <DEDUP_REMOVED lines=8> */
[----:B---3--:R0:W-:Y:S04]  /*172ab0*/  @P6 STG.E.U8 desc[UR6][R24.64], R6 ;  /* 0x0000000618006986 */ /* 0x0081e8000c101106 */
[----:B0-----:R-:W3:Y:S04]  /*172ac0*/  LDL.LU.64 R24, [R1+0x33d8] ;  /* 0x0033d80001187983 */ /* 0x001ee80000300a00 */
[----:B------:R-:W4:Y:S04]  /*172ad0*/  LDL.LU.64 R18, [R1+0x33f8] ;  /* 0x0033f80001127983 */ /* 0x000f280000300a00 */
[----:B------:R-:W2:Y:S01]  /*172ae0*/  LDL.LU R22, [R1+0x470] ;  /* 0x0004700001167983 */ /* 0x000ea20000300800 */
[----:B------:R-:W-:-:S02]  /*172af0*/  LOP3.LUT P4, RZ, R0, 0x40000000, RZ, 0xc0, !PT ;  /* 0x4000000000ff7812 */ /* 0x000fc4000788c0ff */
[----:B------:R-:W-:Y:S01]  /*172b00*/  LOP3.LUT P5, RZ, R0, 0x80000000, RZ, 0xc0, !PT ;  /* 0x8000000000ff7812 */ /* 0x000fe200078ac0ff */
[----:B------:R-:W3:Y:S04]  /*172b10*/  LDL.LU.64 R20, [R1+0x33f0] ;  /* 0x0033f00001147983 */ /* 0x000ee80000300a00 */
[----:B------:R-:W3:Y:S04]  /*172b20*/  LDL.LU.64 R26, [R1+0x33e8] ;  /* 0x0033e800011a7983 */ /* 0x000ee80000300a00 */
[----:B------:R-:W3:Y:S04]  /*172b30*/  LDL.LU.64 R28, [R1+0x3420] ;  /* 0x00342000011c7983 */ /* 0x000ee80000300a00 */
[----:B------:R-:W3:Y:S01]  /*172b40*/  LDL.LU R2, [R1+0x460] ;  /* 0x0004600001027983 */ /* 0x000ee20000300800 */
[----:B--2---:R-:W-:-:S05]  /*172b50*/  PRMT R6, R22, 0x7770, RZ ;  /* 0x0000777016067816 */ /* 0x004fca00000000ff */
[----:B------:R0:W-:Y:S02]  /*172b60*/  @P4 STG.E.U8 desc[UR6][R12.64], R6 ;  /* 0x000000060c004986 */ /* 0x0001e4000c101106 */
[----:B0-----:R-:W-:-:S05]  /*172b70*/  PRMT R6, R22, 0x7771, RZ ;  /* 0x0000777116067816 */ /* 0x001fca00000000ff */
[----:B---3--:R0:W-:Y:S04]  /*172b80*/  @P5 STG.E.U8 desc[UR6][R24.64], R6 ;  /* 0x0000000618005986 */ /* 0x0081e8000c101106 */
[----:B0-----:R-:W2:Y:S04]  /*172b90*/  LDL.LU.64 R24, [R1+0x3418] ;  /* 0x0034180001187983 */ /* 0x001ea80000300a00 */
[----:B------:R-:W3:Y:S04]  /*172ba0*/  LDL.LU R10, [R1+0x450] ;  /* 0x00045000010a7983 */ /* 0x000ee80000300800 */
        /* <DEDUP_REMOVED lines=28> */
[----:B------:R-:W3:Y:S04]  /*172d70*/  LDL.LU.64 R4, [R1+0x3438] ;  /* 0x0034380001047983 */ /* 0x000ee80000300a00 */
[----:B------:R-:W3:Y:S04]  /*172d80*/  LDL.LU.64 R14, [R1+0x3430] ;  /* 0x00343000010e7983 */ /* 0x000ee80000300a00 */
[----:B------:R-:W3:Y:S04]  /*172d90*/  LDL.LU R11, [R1+0x484] ;  /* 0x00048400010b7983 */ /* 0x000ee80000300800 */
[----:B------:R-:W3:Y:S04]  /*172da0*/  LDL.LU.64 R16, [R1+0x3428] ;  /* 0x0034280001107983 */ /* 0x000ee80000300a00 */
[----:B------:R-:W3:Y:S01]  /*172db0*/  LDL.LU.64 R12, [R1+0x3460] ;  /* 0x00346000010c7983 */ /* 0x000ee20000300a00 */
        /* <DEDUP_REMOVED lines=25> */
[----:B--2---:R0:W-:Y:S04]  /*172f50*/  @P0 STG.E.U8 desc[UR6][R8.64], R6 ;  /* 0x0000000608000986 */ /* 0x0041e8000c101106 */
[----:B0-----:R-:W2:Y:S04]  /*172f60*/  LDL.LU.64 R8, [R1+0x5c40] ;  /* 0x005c400001087983 */ /* 0x001ea80000300a00 */
[----:B------:R0:W-:Y:S04]  /*172f70*/  STL [R1+0x5b40], R7 ;  /* 0x005b400701007387 */ /* 0x0001e80000100800 */
[----:B0-----:R-:W2:Y:S01]  /*172f80*/  LDL.LU.64 R6, [R1+0x3408] ;  /* 0x0034080001067983 */ /* 0x001ea20000300a00 */
[----:B------:R-:W-:-:S02]  /*172f90*/  LOP3.LUT P0, RZ, R3, 0x1, RZ, 0xc0, !PT ;  /* 0x0000000103ff7812 */ /* 0x000fc4000780c0ff */
[----:B---3--:R-:W-:Y:S02]  /*172fa0*/  PRMT R3, R10, 0x7770, RZ ;  /* 0x000077700a037816 */ /* 0x008fe400000000ff */
        /* <DEDUP_REMOVED lines=21> */
[C---:B0-----:R-:W-:Y:S02]  /*173100*/  PRMT R3, R11.reuse, 0x7772, RZ ;  /* 0x000077720b037816 */ /* 0x041fe400000000ff */
[----:B------:R-:W2:Y:S04]  /*173110*/  LDL.LU.64 R12, [R1+0x3470] ;  /* 0x00347000010c7983 */ /* 0x000ea80000300a00 */
[----:B----4-:R0:W-:Y:S02]  /*173120*/  @P2 STG.E.U8 desc[UR6][R18.64], R3 ;  /* 0x0000000312002986 */ /* 0x0101e4000c101106 */
[----:B0-----:R-:W-:-:S05]  /*173130*/  PRMT R3, R11, 0x7773, RZ ;  /* 0x000077730b037816 */ /* 0x001fca00000000ff */
[----:B------:R0:W-:Y:S02]  /*173140*/  @P3 STG.E.U8 desc[UR6][R20.64], R3 ;  /* 0x0000000314003986 */ /* 0x0001e4000c101106 */
[C---:B0-----:R-:W-:Y:S02]  /*173150*/  PRMT R3, R22.reuse, 0x7770, RZ ;  /* 0x0000777016037816 */ /* 0x041fe400000000ff */
[----:B------:R-:W3:Y:S04]  /*173160*/  LDL.LU.64 R20, [R1+0x3468] ;  /* 0x0034680001147983 */ /* 0x000ee80000300a00 */
[----:B------:R-:W4:Y:S04]  /*173170*/  LDL.LU.64 R18, [R1+0x34a0] ;  /* 0x0034a00001127983 */ /* 0x000f280000300a00 */
[----:B------:R0:W-:Y:S02]  /*173180*/  @P4 STG.E.U8 desc[UR6][R26.64], R3 ;  /* 0x000000031a004986 */ /* 0x0001e4000c101106 */
[----:B0-----:R-:W-:-:S02]  /*173190*/  PRMT R3, R22, 0x7771, RZ ;  /* 0x0000777116037816 */ /* 0x001fc400000000ff */
[----:B------:R-:W3:Y:S04]  /*1731a0*/  LDL.LU.64 R26, [R1+0x3498] ;  /* 0x00349800011a7983 */ /* 0x000ee80000300a00 */
[----:B------:R0:W-:Y:S02]  /*1731b0*/  @P5 STG.E.U8 desc[UR6][R28.64], R3 ;  /* 0x000000031c005986 */ /* 0x0001e4000c101106 */
[----:B0-----:R-:W-:-:S05]  /*1731c0*/  PRMT R3, R22, 0x7772, RZ ;  /* 0x0000777216037816 */ /* 0x001fca00000000ff */
[----:B------:R0:W-:Y:S04]  /*1731d0*/  @P6 STG.E.U8 desc[UR6][R24.64], R3 ;  /* 0x0000000318006986 */ /* 0x0001e8000c101106 */
[----:B0-----:R-:W3:Y:S01]  /*1731e0*/  LDL.LU R25, [R1+0x464] ;  /* 0x0004640001197983 */ /* 0x001ee20000300800 */
[C---:B------:R-:W-:Y:S02]  /*1731f0*/  LOP3.LUT P0, RZ, R23.reuse, 0x20000000, RZ, 0xc0, !PT ;  /* 0x2000000017ff7812 */ /* 0x040fe4000780c0ff */
[----:B------:R-:W-:Y:S02]  /*173200*/  LOP3.LUT R0, R0, 0xfff7ffff, RZ, 0xc0, !PT ;  /* 0xfff7ffff00007812 */ /* 0x000fe400078ec0ff */
[C---:B------:R-:W-:Y:S02]  /*173210*/  LOP3.LUT P4, RZ, R23.reuse, 0x20000, RZ, 0xc0, !PT ;  /* 0x0002000017ff7812 */ /* 0x040fe4000788c0ff */
[----:B------:R-:W-:-:S02]  /*173220*/  LOP3.LUT P5, RZ, R23, 0x40000, RZ, 0xc0, !PT ;  /* 0x0004000017ff7812 */ /* 0x000fc400078ac0ff */
[----:B------:R-:W-:Y:S01]  /*173230*/  PRMT R3, R22, 0x7773, RZ ;  /* 0x0000777316037816 */ /* 0x000fe200000000ff */
[----:B------:R-:W4:Y:S04]  /*173240*/  LDL.LU.64 R28, [R1+0x3490] ;  /* 0x00349000011c7983 */ /* 0x000f280000300a00 */
[----:B------:R-:W4:Y:S04]  /*173250*/  LDL.LU R2, [R1+0x454] ;  /* 0x0004540001027983 */ /* 0x000f280000300800 */
[----:B------:R-:W4:Y:S01]  /*173260*/  LDL.LU R24, [R1+0x4] ;  /* 0x0000040001187983 */ /* 0x000f220000300800 */
        /* <DEDUP_REMOVED lines=24> */
[C---:B------:R-:W-:Y:S02]  /*1733f0*/  LOP3.LUT P6, RZ, R23.reuse, 0x80000, RZ, 0xc0, !PT ;  /* 0x0008000017ff7812 */ /* 0x040fe400078cc0ff */
[C---:B------:R-:W-:Y:S02]  /*173400*/  LOP3.LUT P1, RZ, R23.reuse, 0x40000000, RZ, 0xc0, !PT ;  /* 0x4000000017ff7812 */ /* 0x040fe4000782c0ff */
[----:B------:R-:W-:-:S05]  /*173410*/  LOP3.LUT P2, RZ, R23, 0x80000000, RZ, 0xc0, !PT ;  /* 0x8000000017ff7812 */ /* 0x000fca000784c0ff */
[----:B------:R-:W-:Y:S02]  /*173420*/  @P0 LOP3.LUT R0, R0, 0x8000000, RZ, 0xfc, !PT ;  /* 0x0800000000000812 */ /* 0x000fe400078efcff */
[----:B------:R-:W-:Y:S02]  /*173430*/  LOP3.LUT P0, RZ, R23, 0x100000, RZ, 0xc0, !PT ;  /* 0x0010000017ff7812 */ /* 0x000fe4000780c0ff */
[----:B------:R-:W4:Y:S04]  /*173440*/  LDL.LU.64 R22, [R1+0x3488] ;  /* 0x0034880001167983 */ /* 0x000f280000300a00 */
[----:B--2---:R3:W-:Y:S02]  /*173450*/  @P4 STG.E.U8 desc[UR6][R12.64], R3 ;  /* 0x000000030c004986 */ /* 0x0047e4000c101106 */
[----:B---3--:R-:W-:-:S05]  /*173460*/  PRMT R3, R25, 0x7770, RZ ;  /* 0x0000777019037816 */ /* 0x008fca00000000ff */
[----:B------:R0:W-:Y:S04]  /*173470*/  @P5 STG.E.U8 desc[UR6][R20.64], R3 ;  /* 0x0000000314005986 */ /* 0x0001e8000c101106 */
[----:B0-----:R-:W2:Y:S04]  /*173480*/  LDL.LU R20, [R1+0x488] ;  /* 0x0004880001147983 */ /* 0x001ea80000300800 */
[----:B------:R-:W3:Y:S04]  /*173490*/  LDL.LU.64 R6, [R1+0x34b0] ;  /* 0x0034b00001067983 */ /* 0x000ee80000300a00 */
[----:B---3--:R0:W-:Y:S04]  /*1734a0*/  STL.64 [R1+0x5c30], R6 ;  /* 0x005c300601007387 */ /* 0x0081e80000100a00 */
[----:B0-----:R-:W3:Y:S01]  /*1734b0*/  LDL.LU.64 R6, [R1+0x34b8] ;  /* 0x0034b80001067983 */ /* 0x001ee20000300a00 */
[----:B------:R-:W-:-:S05]  /*1734c0*/  PRMT R3, R25, 0x7771, RZ ;  /* 0x0000777119037816 */ /* 0x000fca00000000ff */
[----:B----4-:R0:W-:Y:S02]  /*1734d0*/  @P6 STG.E.U8 desc[UR6][R18.64], R3 ;  /* 0x0000000312006986 */ /* 0x0101e4000c101106 */
[----:B0-----:R-:W-:-:S05]  /*1734e0*/  PRMT R3, R25, 0x7772, RZ ;  /* 0x0000777219037816 */ /* 0x001fca00000000ff */
[----:B------:R-:W-:Y:S01]  /*1734f0*/  @P0 STG.E.U8 desc[UR6][R26.64], R3 ;  /* 0x000000031a000986 */ /* 0x000fe2000c101106 */
[----:B------:R-:W-:-:S03]  /*173500*/  LOP3.LUT P0, RZ, R0, 0x8000000, RZ, 0xc0, !PT ;  /* 0x0800000000ff7812 */ /* 0x000fc6000780c0ff */
[----:B---3--:R0:W-:Y:S04]  /*173510*/  STL.64 [R1+0x5c38], R6 ;  /* 0x005c380601007387 */ /* 0x0081e80000100a00 */
[----:B0-----:R-:W3:Y:S01]  /*173520*/  LDL.LU.64 R6, [R1+0x3480] ;  /* 0x0034800001067983 */ /* 0x001ee20000300a00 */
[----:B------:R-:W-:-:S03]  /*173530*/  PRMT R3, R25, 0x7773, RZ ;  /* 0x0000777319037816 */ /* 0x000fc600000000ff */
[----:B------:R-:W4:Y:S04]  /*173540*/  LDL.LU.64 R8, [R1+0x34a8] ;  /* 0x0034a80001087983 */ /* 0x000f280000300a00 */
[----:B------:R-:W2:Y:S04]  /*173550*/  LDL.LU.64 R4, [R1+0x34c0] ;  /* 0x0034c00001047983 */ /* 0x000ea80000300a00 */
[----:B------:R-:W2:Y:S04]  /*173560*/  LDL.LU.64 R14, [R1+0x34c8] ;  /* 0x0034c800010e7983 */ /* 0x000ea80000300a00 */
[----:B------:R0:W-:Y:S01]  /*173570*/  @P0 STG.E.U8 desc[UR6][R28.64], R3 ;  /* 0x000000031c000986 */ /* 0x0001e2000c101106 */
[----:B------:R-:W-:-:S03]  /*173580*/  LOP3.LUT P0, RZ, R0, 0x4000000, RZ, 0xc0, !PT ;  /* 0x0400000000ff7812 */ /* 0x000fc6000780c0ff */
[----:B------:R-:W2:Y:S04]  /*173590*/  LDL.LU R21, [R1+0x478] ;  /* 0x0004780001157983 */ /* 0x000ea80000300800 */
[----:B------:R-:W2:Y:S04]  /*1735a0*/  LDL.LU.64 R16, [R1+0x34d0] ;  /* 0x0034d00001107983 */ /* 0x000ea80000300a00 */
[----:B------:R-:W2:Y:S04]  /*1735b0*/  LDL.LU.64 R10, [R1+0x34d8] ;  /* 0x0034d800010a7983 */ /* 0x000ea80000300a00 */
[----:B------:R-:W2:Y:S04]  /*1735c0*/  LDL.LU.64 R12, [R1+0x34e0] ;  /* 0x0034e000010c7983 */ /* 0x000ea80000300a00 */
[----:B------:R-:W2:Y:S04]  /*1735d0*/  LDL.LU.64 R18, [R1+0x34e8] ;  /* 0x0034e80001127983 */ /* 0x000ea80000300a00 */
[----:B------:R-:W2:Y:S04]  /*1735e0*/  LDL.LU R25, [R1+0x468] ;  /* 0x0004680001197983 */ /* 0x000ea80000300800 */
[----:B------:R-:W2:Y:S01]  /*1735f0*/  LDL.LU.64 R26, [R1+0x34f0] ;  /* 0x0034f000011a7983 */ /* 0x000ea20000300a00 */
[----:B0-----:R-:W-:-:S03]  /*173600*/  PRMT R3, R2, 0x7770, RZ ;  /* 0x0000777002037816 */ /* 0x001fc600000000ff */
[----:B------:R-:W2:Y:S04]  /*173610*/  LDL.LU.64 R28, [R1+0x34f8] ;  /* 0x0034f800011c7983 */ /* 0x000ea80000300a00 */
[----:B------:R0:W-:Y:S01]  /*173620*/  @P0 STG.E.U8 desc[UR6][R22.64], R3 ;  /* 0x0000000316000986 */ /* 0x0001e2000c101106 */
[----:B------:R-:W-:Y:S02]  /*173630*/  LOP3.LUT P0, RZ, R0, 0x2000000, RZ, 0xc0, !PT ;  /* 0x0200000000ff7812 */ /* 0x000fe4000780c0ff */
        /* <DEDUP_REMOVED lines=9> */
[----:B------:R-:W-:Y:S02]  /*1736d0*/  PRMT R3, R2, 0x7773, RZ ;  /* 0x0000777302037816 */ /* 0x000fe400000000ff */
[C---:B------:R-:W-:Y:S02]  /*1736e0*/  LOP3.LUT P3, RZ, R24.reuse, 0x1, RZ, 0xc0, !PT ;  /* 0x0000000118ff7812 */ /* 0x040fe4000786c0ff */
[----:B------:R-:W-:-:S02]  /*1736f0*/  LOP3.LUT P4, RZ, R24, 0x2, RZ, 0xc0, !PT ;  /* 0x0000000218ff7812 */ /* 0x000fc4000788c0ff */
[C---:B------:R-:W-:Y:S02]  /*173700*/  LOP3.LUT P5, RZ, R24.reuse, 0x4, RZ, 0xc0, !PT ;  /* 0x0000000418ff7812 */ /* 0x040fe400078ac0ff */
[----:B------:R-:W-:Y:S01]  /*173710*/  LOP3.LUT P6, RZ, R24, 0x8, RZ, 0xc0, !PT ;  /* 0x0000000818ff7812 */ /* 0x000fe200078cc0ff */
[----:B------:R-:W2:Y:S04]  /*173720*/  LDL.LU R2, [R1+0x5c28] ;  /* 0x005c280001027983 */ /* 0x000ea80000300800 */
[----:B---3--:R2:W-:Y:S01]  /*173730*/  @P0 STG.E.U8 desc[UR6][R6.64], R3 ;  /* 0x0000000306000986 */ /* 0x0085e2000c101106 */
[----:B------:R-:W-:Y:S02]  /*173740*/  LOP3.LUT P0, RZ, R0, 0x400000, RZ, 0xc0, !PT ;  /* 0x0040000000ff7812 */ /* 0x000fe4000780c0ff */
[----:B--2---:R-:W-:-:S11]  /*173750*/  PRMT R3, R20, 0x7770, RZ ;  /* 0x0000777014037816 */ /* 0x004fd600000000ff */
        /* <DEDUP_REMOVED lines=34> */
[----:B------:R-:W2:Y:S04]  /*173980*/  LDL.LU R20, [R1+0x48c] ;  /* 0x00048c0001147983 */ /* 0x000ea80000300800 */
[----:B---3--:R0:W-:Y:S04]  /*173990*/  @P5 STG.E.U8 desc[UR6][R22.64], R3 ;  /* 0x0000000316005986 */ /* 0x0081e8000c101106 */
[----:B0-----:R-:W3:Y:S04]  /*1739a0*/  LDL.LU.64 R22, [R1+0x3538] ;  /* 0x0035380001167983 */ /* 0x001ee80000300a00 */
        /* <DEDUP_REMOVED lines=27> */
[----:B------:R-:W-:Y:S02]  /*173b60*/  LOP3.LUT R0, R0, 0xfffdffff, RZ, 0xc0, !PT ;  /* 0xfffdffff00007812 */ /* 0x000fe400078ec0ff */
[----:B------:R-:W-:-:S09]  /*173b70*/  LOP3.LUT P6, RZ, R24, 0x40, RZ, 0xc0, !PT ;  /* 0x0000004018ff7812 */ /* 0x000fd200078cc0ff */
[----:B------:R-:W-:Y:S02]  /*173b80*/  @P0 LOP3.LUT R0, R0, 0x20000, RZ, 0xfc, !PT ;  /* 0x0002000000000812 */ /* 0x000fe400078efcff */
[----:B------:R-:W-:Y:S02]  /*173b90*/  LOP3.LUT P0, RZ, R24, 0x100, RZ, 0xc0, !PT ;  /* 0x0000010018ff7812 */ /* 0x000fe4000780c0ff */
[----:B------:R-:W-:Y:S02]  /*173ba0*/  LOP3.LUT R0, R0, 0xfffbffff, RZ, 0xc0, !PT ;  /* 0xfffbffff00007812 */ /* 0x000fe400078ec0ff */
[----:B----4-:R-:W-:-:S09]  /*173bb0*/  PRMT R3, R21, 0x7770, RZ ;  /* 0x0000777015037816 */ /* 0x010fd200000000ff */
[----:B------:R-:W-:Y:S02]  /*173bc0*/  @P0 LOP3.LUT R0, R0, 0x40000, RZ, 0xfc, !PT ;  /* 0x0004000000000812 */ /* 0x000fe400078efcff */
[----:B------:R-:W-:Y:S01]  /*173bd0*/  LOP3.LUT P0, RZ, R24, 0x80, RZ, 0xc0, !PT ;  /* 0x0000008018ff7812 */ /* 0x000fe2000780c0ff */
[----:B------:R0:W-:Y:S02]  /*173be0*/  @P6 STG.E.U8 desc[UR6][R26.64], R3 ;  /* 0x000000031a006986 */ /* 0x0001e4000c101106 */
[----:B0-----:R-:W-:Y:S02]  /*173bf0*/  PRMT R3, R21, 0x7771, RZ ;  /* 0x0000777115037816 */ /* 0x001fe400000000ff */
[----:B------:R-:W4:Y:S04]  /*173c00*/  LDL.LU R26, [R1+0x47c] ;  /* 0x00047c00011a7983 */ /* 0x000f280000300800 */
[----:B------:R-:W4:Y:S04]  /*173c10*/  LDL.LU.64 R8, [R1+0x3558] ;  /* 0x0035580001087983 */ /* 0x000f280000300a00 */
[----:B------:R-:W4:Y:S04]  /*173c20*/  LDL.LU.64 R4, [R1+0x3560] ;  /* 0x0035600001047983 */ /* 0x000f280000300a00 */
[----:B------:R-:W4:Y:S04]  /*173c30*/  LDL.LU.64 R14, [R1+0x3568] ;  /* 0x00356800010e7983 */ /* 0x000f280000300a00 */
[----:B------:R0:W-:Y:S01]  /*173c40*/  @P0 STG.E.U8 desc[UR6][R12.64], R3 ;  /* 0x000000030c000986 */ /* 0x0001e2000c101106 */
[----:B------:R-:W-:-:S03]  /*173c50*/  LOP3.LUT P0, RZ, R0, 0x40000, RZ, 0xc0, !PT ;  /* 0x0004000000ff7812 */ /* 0x000fc6000780c0ff */
[----:B------:R-:W4:Y:S04]  /*173c60*/  LDL.LU R27, [R1+0x46c] ;  /* 0x00046c00011b7983 */ /* 0x000f280000300800 */
        /* <DEDUP_REMOVED lines=11> */
[----:B------:R-:W4:Y:S04]  /*173d20*/  LDL.LU.64 R28, [R1+0x3590] ;  /* 0x00359000011c7983 */ /* 0x000f280000300a00 */
[----:B------:R-:W4:Y:S06]  /*173d30*/  LDL.LU R21, [R1+0x45c] ;  /* 0x00045c0001157983 */ /* 0x000f2c0000300800 */
[----:B---3--:R0:W-:Y:S01]  /*173d40*/  @P0 STG.E.U8 desc[UR6][R22.64], R3 ;  /* 0x0000000316000986 */ /* 0x0081e2000c101106 */
[----:B------:R-:W-:-:S02]  /*173d50*/  LOP3.LUT P0, RZ, R0, 0x8000, RZ, 0xc0, !PT ;  /* 0x0000800000ff7812 */ /* 0x000fc4000780c0ff */
[----:B0-----:R-:W-:Y:S01]  /*173d60*/  PRMT R3, R20, 0x7771, RZ ;  /* 0x0000777114037816 */ /* 0x001fe200000000ff */
[----:B------:R-:W3:Y:S10]  /*173d70*/  LDL.LU.64 R22, [R1+0x3598] ;  /* 0x0035980001167983 */ /* 0x000ef40000300a00 */
[----:B--2---:R0:W-:Y:S04]  /*173d80*/  @P0 STG.E.U8 desc[UR6][R6.64], R3 ;  /* 0x0000000306000986 */ /* 0x0041e8000c101106 */
[----:B0-----:R-:W2:Y:S01]  /*173d90*/  LDL.LU.64 R6, [R1+0x5c20] ;  /* 0x005c200001067983 */ /* 0x001ea20000300a00 */
[----:B------:R-:W-:-:S02]  /*173da0*/  LOP3.LUT P0, RZ, R0, 0x4000, RZ, 0xc0, !PT ;  /* 0x0000400000ff7812 */ /* 0x000fc4000780c0ff */
[----:B------:R-:W-:Y:S01]  /*173db0*/  PRMT R3, R20, 0x7772, RZ ;  /* 0x0000777214037816 */ /* 0x000fe200000000ff */
[----:B------:R-:W3:Y:S10]  /*173dc0*/  LDL.LU R25, [R1+0x8] ;  /* 0x0000080001197983 */ /* 0x000ef40000300800 */
[----:B--2---:R0:W-:Y:S04]  /*173dd0*/  @P0 STG.E.U8 desc[UR6][R6.64], R3 ;  /* 0x0000000306000986 */ /* 0x0041e8000c101106 */
[----:B0-----:R-:W2:Y:S01]  /*173de0*/  LDL.LU.64 R6, [R1+0x5c18] ;  /* 0x005c180001067983 */ /* 0x001ea20000300a00 */
[----:B------:R-:W-:-:S02]  /*173df0*/  LOP3.LUT P0, RZ, R0, 0x2000, RZ, 0xc0, !PT ;  /* 0x0000200000ff7812 */ /* 0x000fc4000780c0ff */
[----:B------:R-:W-:Y:S02]  /*173e00*/  PRMT R3, R20, 0x7773, RZ ;  /* 0x0000777314037816 */ /* 0x000fe400000000ff */
[C---:B------:R-:W-:Y:S02]  /*173e10*/  LOP3.LUT P1, RZ, R24.reuse, 0x20000, RZ, 0xc0, !PT ;  /* 0x0002000018ff7812 */ /* 0x040fe4000782c0ff */
[C---:B------:R-:W-:Y:S02]  /*173e20*/  LOP3.LUT P2, RZ, R24.reuse, 0x40000, RZ, 0xc0, !PT ;  /* 0x0004000018ff7812 */ /* 0x040fe4000784c0ff */
[C---:B------:R-:W-:Y:S02]  /*173e30*/  LOP3.LUT P3, RZ, R24.reuse, 0x80000, RZ, 0xc0, !PT ;  /* 0x0008000018ff7812 */ /* 0x040fe4000786c0ff */
[C---:B------:R-:W-:Y:S02]  /*173e40*/  LOP3.LUT P4, RZ, R24.reuse, 0x100000, RZ, 0xc0, !PT ;  /* 0x0010000018ff7812 */ /* 0x040fe4000788c0ff */
[----:B------:R-:W-:Y:S01]  /*173e50*/  LOP3.LUT P5, RZ, R24, 0x200000, RZ, 0xc0, !PT ;  /* 0x0020000018ff7812 */ /* 0x000fe200078ac0ff */
[----:B--2---:R4:W-:Y:S01]  /*173e60*/  @P0 STG.E.U8 desc[UR6][R6.64], R3 ;  /* 0x0000000306000986 */ /* 0x0049e2000c101106 */
[----:B------:R-:W-:-:S02]  /*173e70*/  LOP3.LUT P0, RZ, R0, 0x1000, RZ, 0xc0, !PT ;  /* 0x0000100000ff7812 */ /* 0x000fc4000780c0ff */
[----:B----4-:R-:W-:-:S11]  /*173e80*/  PRMT R3, R26, 0x7770, RZ ;  /* 0x000077701a037816 */ /* 0x010fd600000000ff */
        /* <DEDUP_REMOVED lines=19> */
[----:B------:R-:W-:Y:S02]  /*173fc0*/  LOP3.LUT P4, RZ, R24, 0x800000, RZ, 0xc0, !PT ;  /* 0x0080000018ff7812 */ /* 0x000fe4000788c0ff */
[C---:B------:R-:W-:Y:S01]  /*173fd0*/  PRMT R3, R21.reuse, 0x7770, RZ ;  /* 0x0000777015037816 */ /* 0x040fe200000000ff */
[----:B------:R-:W4:Y:S04]  /*173fe0*/  LDL.LU.64 R10, [R1+0x35a8] ;  /* 0x0035a800010a7983 */ /* 0x000f280000300a00 */
[----:B------:R-:W4:Y:S04]  /*173ff0*/  LDL.LU.64 R12, [R1+0x35b0] ;  /* 0x0035b000010c7983 */ /* 0x000f280000300a00 */
[----:B------:R-:W4:Y:S04]  /*174000*/  LDL.LU.64 R18, [R1+0x35b8] ;  /* 0x0035b80001127983 */ /* 0x000f280000300a00 */
[----:B------:R-:W4:Y:S04]  /*174010*/  LDL.LU.64 R26, [R1+0x35c0] ;  /* 0x0035c000011a7983 */ /* 0x000f280000300a00 */
[----:B---3--:R0:W-:Y:S02]  /*174020*/  @P6 STG.E.U8 desc[UR6][R22.64], R3 ;  /* 0x0000000316006986 */ /* 0x0081e4000c101106 */
[----:B0-----:R-:W-:-:S02]  /*174030*/  PRMT R3, R21, 0x7771, RZ ;  /* 0x0000777115037816 */ /* 0x001fc400000000ff */
        /* <DEDUP_REMOVED lines=40> */
[----:B----4-:R0:W-:Y:S10]  /*1742c0*/  @P5 STG.E.U8 desc[UR6][R10.64], R3 ;  /* 0x000000030a005986 */ /* 0x0101f4000c101106 */
[----:B------:R-:W-:-:S02]  /*1742d0*/  @P0 LOP3.LUT R0, R0, 0x200, RZ, 0xfc, !PT ;  /* 0x0000020000000812 */ /* 0x000fc400078efcff */
[----:B------:R-:W-:Y:S02]  /*1742e0*/  LOP3.LUT P0, RZ, R24, 0x4000000, RZ, 0xc0, !PT ;  /* 0x0400000018ff7812 */ /* 0x000fe4000780c0ff */
[----:B0-----:R-:W-:Y:S01]  /*1742f0*/  PRMT R3, R21, 0x7773, RZ ;  /* 0x0000777315037816 */ /* 0x001fe200000000ff */
[----:B------:R-:W4:Y:S04]  /*174300*/  LDL.LU R24, [R1+0x420] ;  /* 0x0004200001187983 */ /* 0x000f280000300800 */
[----:B------:R-:W4:Y:S04]  /*174310*/  LDL.LU.64 R14, [R1+0x35f8] ;  /* 0x0035f800010e7983 */ /* 0x000f280000300a00 */
[----:B------:R-:W4:Y:S04]  /*174320*/  LDL.LU.64 R16, [R1+0x3600] ;  /* 0x0036000001107983 */ /* 0x000f280000300a00 */
[----:B------:R-:W4:Y:S04]  /*174330*/  LDL.LU R21, [R1+0x410] ;  /* 0x0004100001157983 */ /* 0x000f280000300800 */
[----:B------:R3:W-:Y:S04]  /*174340*/  @P6 STG.E.U8 desc[UR6][R12.64], R3 ;  /* 0x000000030c006986 */ /* 0x0007e8000c101106 */
[----:B------:R-:W4:Y:S01]  /*174350*/  LDL.LU.64 R10, [R1+0x3608] ;  /* 0x00360800010a7983 */ /* 0x000f220000300a00 */
[----:B---3--:R-:W-:-:S03]  /*174360*/  PRMT R3, R23, 0x7770, RZ ;  /* 0x0000777017037816 */ /* 0x008fc600000000ff */
        /* <DEDUP_REMOVED lines=60> */
[----:B------:R-:W3:Y:S04]  /*174730*/  LDL.LU.64 R26, [R1+0x3658] ;  /* 0x00365800011a7983 */ /* 0x000ee80000300a00 */
[----:B------:R-:W3:Y:S01]  /*174740*/  LDL.LU R21, [R1+0x434] ;  /* 0x0004340001157983 */ /* 0x000ee20000300800 */
[----:B--2---:R-:W-:-:S05]  /*174750*/  PRMT R3, R24, 0x7770, RZ ;  /* 0x0000777018037816 */ /* 0x004fca00000000ff */
[----:B------:R0:W-:Y:S02]  /*174760*/  @P4 STG.E.U8 desc[UR6][R28.64], R3 ;  /* 0x000000031c004986 */ /* 0x0001e4000c101106 */
[----:B0-----:R-:W-:Y:S02]  /*174770*/  PRMT R3, R24, 0x7771, RZ ;  /* 0x0000777118037816 */ /* 0x001fe400000000ff */
[----:B------:R-:W2:Y:S04]  /*174780*/  LDL.LU.64 R28, [R1+0x3660] ;  /* 0x00366000011c7983 */ /* 0x000ea80000300a00 */
[----:B---3--:R0:W-:Y:S04]  /*174790*/  @P5 STG.E.U8 desc[UR6][R22.64], R3 ;  /* 0x0000000316005986 */ /* 0x0081e8000c101106 */
[----:B0-----:R-:W3:Y:S04]  /*1747a0*/  LDL.LU.64 R22, [R1+0x3668] ;  /* 0x0036680001167983 */ /* 0x001ee80000300a00 */
[----:B------:R-:W2:Y:S01]  /*1747b0*/  LDL.LU R5, [R1+0x424] ;  /* 0x0004240001057983 */ /* 0x000ea20000300800 */
        /* <DEDUP_REMOVED lines=20> */
[----:B--2---:R0:W-:Y:S04]  /*174900*/  STL [R1+0x5c00], R5 ;  /* 0x005c000501007387 */ /* 0x0041e80000100800 */
[----:B0-----:R-:W2:Y:S04]  /*174910*/  LDL.LU.64 R4, [R1+0x3670] ;  /* 0x0036700001047983 */ /* 0x001ea80000300a00 */
[----:B------:R-:W2:Y:S02]  /*174920*/  LDL.LU.64 R6, [R1+0x3680] ;  /* 0x0036800001067983 */ /* 0x000ea40000300a00 */
[----:B------:R-:W-:-:S02]  /*174930*/  @P0 LOP3.LUT R2, R2, 0x40000000, RZ, 0xfc, !PT ;  /* 0x4000000002020812 */ /* 0x000fc400078efcff */
        /* <DEDUP_REMOVED lines=11> */
[----:B------:R-:W-:Y:S01]  /*1749f0*/  @P0 STG.E.U8 desc[UR6][R18.64], R3 ;  /* 0x0000000312000986 */ /* 0x000fe2000c101106 */
        /* <DEDUP_REMOVED lines=8> */
[----:B---3--:R0:W-:Y:S01]  /*174a80*/  @P0 STG.E.U8 desc[UR6][R22.64], R0 ;  /* 0x0000000016000986 */ /* 0x0081e2000c101106 */
[C---:B------:R-:W-:Y:S02]  /*174a90*/  LOP3.LUT P0, RZ, R2.reuse, 0x20000000, RZ, 0xc0, !PT ;  /* 0x2000000002ff7812 */ /* 0x040fe4000780c0ff */
[----:B0-----:R-:W-:Y:S01]  /*174aa0*/  PRMT R0, R21, 0x7773, RZ ;  /* 0x0000777315007816 */ /* 0x001fe200000000ff */
[----:B--2---:R0:W-:Y:S10]  /*174ab0*/  STL.64 [R1+0x5bf8], R6 ;  /* 0x005bf80601007387 */ /* 0x0041f40000100a00 */
[----:B------:R1:W-:Y:S04]  /*174ac0*/  @P0 STG.E.U8 desc[UR6][R4.64], R0 ;  /* 0x0000000004000986 */ /* 0x0003e8000c101106 */
[----:B0-----:R-:W2:Y:S04]  /*174ad0*/  LDL.LU.64 R6, [R1+0x3678] ;  /* 0x0036780001067983 */ /* 0x001ea80000300a00 */
[----:B------:R-:W3:Y:S04]  /*174ae0*/  LDL.LU.64 R8, [R1+0x3688] ;  /* 0x0036880001087983 */ /* 0x000ee80000300a00 */
[----:B------:R-:W4:Y:S04]  /*174af0*/  LDL.LU.64 R14, [R1+0x3690] ;  /* 0x00369000010e7983 */ /* 0x000f280000300a00 */
[----:B------:R-:W2:Y:S04]  /*174b00*/  LDL.LU R20, [R1+0x414] ;  /* 0x0004140001147983 */ /* 0x000ea80000300800 */
[----:B------:R-:W2:Y:S04]  /*174b10*/  LDL.LU.64 R16, [R1+0x3698] ;  /* 0x0036980001107983 */ /* 0x000ea80000300a00 */
[----:B------:R-:W2:Y:S04]  /*174b20*/  LDL.LU.64 R10, [R1+0x36a0] ;  /* 0x0036a000010a7983 */ /* 0x000ea80000300a00 */
[----:B------:R-:W2:Y:S04]  /*174b30*/  LDL.LU.64 R12, [R1+0x36a8] ;  /* 0x0036a800010c7983 */ /* 0x000ea80000300a00 */
[----:B------:R-:W2:Y:S04]  /*174b40*/  LDL.LU R24, [R1+0x448] ;  /* 0x0004480001187983 */ /* 0x000ea80000300800 */
[----:B------:R-:W2:Y:S04]  /*174b50*/  LDL.LU.64 R18, [R1+0x36b0] ;  /* 0x0036b00001127983 */ /* 0x000ea80000300a00 */
[----:B------:R-:W2:Y:S04]  /*174b60*/  LDL.LU.64 R26, [R1+0x36b8] ;  /* 0x0036b800011a7983 */ /* 0x000ea80000300a00 */
[----:B------:R-:W2:Y:S04]  /*174b70*/  LDL.LU.64 R28, [R1+0x36c0] ;  /* 0x0036c000011c7983 */ /* 0x000ea80000300a00 */
[----:B------:R-:W2:Y:S04]  /*174b80*/  LDL.LU.64 R22, [R1+0x36c8] ;  /* 0x0036c80001167983 */ /* 0x000ea80000300a00 */
[----:B-1----:R-:W2:Y:S01]  /*174b90*/  LDL.LU R5, [R1+0x5c00] ;  /* 0x005c000001057983 */ /* 0x002ea20000300800 */
[----:B------:R-:W-:-:S03]  /*174ba0*/  LOP3.LUT P0, RZ, R2, 0x10000000, RZ, 0xc0, !PT ;  /* 0x1000000002ff7812 */ /* 0x000fc6000780c0ff */
[----:B------:R-:W3:Y:S01]  /*174bb0*/  LDL.LU R21, [R1+0xc] ;  /* 0x00000c0001157983 */ /* 0x000ee20000300800 */
[----:B--2---:R-:W-:-:S09]  /*174bc0*/  PRMT R0, R5, 0x7770, RZ ;  /* 0x0000777005007816 */ /* 0x004fd200000000ff */
[----:B------:R0:W-:Y:S04]  /*174bd0*/  @P0 STG.E.U8 desc[UR6][R6.64], R0 ;  /* 0x0000000006000986 */ /* 0x0001e8000c101106 */
        /* <DEDUP_REMOVED lines=12> */
[----:B---3--:R0:W-:Y:S01]  /*174ca0*/  @P0 STG.E.U8 desc[UR6][R8.64], R0 ;  /* 0x0000000008000986 */ /* 0x0081e2000c101106 */
[----:B------:R-:W-:Y:S02]  /*174cb0*/  LOP3.LUT P0, RZ, R2, 0x2000000, RZ, 0xc0, !PT ;  /* 0x0200000002ff7812 */ /* 0x000fe4000780c0ff */
        /* <DEDUP_REMOVED lines=18> */
[----:B------:R-:W-:-:S03]  /*174de0*/  LOP3.LUT P4, RZ, R25, 0x20000000, RZ, 0xc0, !PT ;  /* 0x2000000019ff7812 */ /* 0x000fc6000788c0ff */
[----:B------:R-:W3:Y:S01]  /*174df0*/  LDL.LU.64 R12, [R1+0x36d8] ;  /* 0x0036d800010c7983 */ /* 0x000ee20000300a00 */
[----:B------:R-:W-:-:S03]  /*174e00*/  PRMT R0, R24, 0x7773, RZ ;  /* 0x0000777318007816 */ /* 0x000fc600000000ff */
[----:B------:R-:W4:Y:S01]  /*174e10*/  LDL.LU.64 R18, [R1+0x36e0] ;  /* 0x0036e00001127983 */ /* 0x000f220000300a00 */
[C---:B------:R-:W-:Y:S02]  /*174e20*/  LOP3.LUT P5, RZ, R25.reuse, 0x40000000, RZ, 0xc0, !PT ;  /* 0x4000000019ff7812 */ /* 0x040fe400078ac0ff */
[----:B------:R-:W-:Y:S01]  /*174e30*/  LOP3.LUT P6, RZ, R25, 0x80000000, RZ, 0xc0, !PT ;  /* 0x8000000019ff7812 */ /* 0x000fe200078cc0ff */
[----:B------:R-:W3:Y:S04]  /*174e40*/  LDL.LU.64 R26, [R1+0x36e8] ;  /* 0x0036e800011a7983 */ /* 0x000ee80000300a00 */
[----:B------:R-:W3:Y:S04]  /*174e50*/  LDL.LU R25, [R1+0x438] ;  /* 0x0004380001197983 */ /* 0x000ee80000300800 */
[----:B------:R-:W3:Y:S04]  /*174e60*/  LDL.LU.64 R28, [R1+0x36f0] ;  /* 0x0036f000011c7983 */ /* 0x000ee80000300a00 */
        /* <DEDUP_REMOVED lines=29> */
[----:B---3--:R-:W-:Y:S01]  /*175040*/  PRMT R0, R25, 0x7770, RZ ;  /* 0x0000777019007816 */ /* 0x008fe200000000ff */
[----:B------:R-:W3:Y:S04]  /*175050*/  LDL.LU.64 R8, [R1+0x3718] ;  /* 0x0037180001087983 */ /* 0x000ee80000300a00 */
[----:B------:R-:W3:Y:S01]  /*175060*/  LDL.LU.64 R4, [R1+0x3720] ;  /* 0x0037200001047983 */ /* 0x000ee20000300a00 */
[----:B------:R-:W-:-:S02]  /*175070*/  @P0 LOP3.LUT R2, R2, 0x200000, RZ, 0xfc, !PT ;  /* 0x0020000002020812 */ /* 0x000fc400078efcff */
[----:B------:R-:W-:Y:S01]  /*175080*/  LOP3.LUT P0, RZ, R21, 0x4, RZ, 0xc0, !PT ;  /* 0x0000000415ff7812 */ /* 0x000fe2000780c0ff */
[----:B------:R0:W-:Y:S04]  /*175090*/  @P5 STG.E.U8 desc[UR6][R12.64], R0 ;  /* 0x000000000c005986 */ /* 0x0001e8000c101106 */
[----:B------:R-:W3:Y:S01]  /*1750a0*/  LDL.LU.64 R14, [R1+0x3728] ;  /* 0x00372800010e7983 */ /* 0x000ee20000300a00 */
[----:B------:R-:W-:-:S03]  /*1750b0*/  LOP3.LUT R2, R2, 0xffbfffff, RZ, 0xc0, !PT ;  /* 0xffbfffff02027812 */ /* 0x000fc600078ec0ff */
[----:B------:R-:W3:Y:S04]  /*1750c0*/  LDL.LU R24, [R1+0x44c] ;  /* 0x00044c0001187983 */ /* 0x000ee80000300800 */
[----:B------:R-:W3:Y:S04]  /*1750d0*/  LDL.LU.64 R16, [R1+0x3730] ;  /* 0x0037300001107983 */ /* 0x000ee80000300a00 */
[----:B------:R-:W3:Y:S01]  /*1750e0*/  LDL.LU.64 R10, [R1+0x3738] ;  /* 0x00373800010a7983 */ /* 0x000ee20000300a00 */
[----:B------:R-:W-:Y:S02]  /*1750f0*/  @P0 LOP3.LUT R2, R2, 0x400000, RZ, 0xfc, !PT ;  /* 0x0040000002020812 */ /* 0x000fe400078efcff */
[----:B------:R-:W-:-:S02]  /*175100*/  LOP3.LUT P0, RZ, R21, 0x2, RZ, 0xc0, !PT ;  /* 0x0000000215ff7812 */ /* 0x000fc4000780c0ff */
[----:B0-----:R-:W-:Y:S01]  /*175110*/  PRMT R0, R25, 0x7771, RZ ;  /* 0x0000777119007816 */ /* 0x001fe200000000ff */
[----:B------:R-:W3:Y:S01]  /*175120*/  LDL.LU.64 R12, [R1+0x3740] ;  /* 0x00374000010c7983 */ /* 0x000ee20000300a00 */
[----:B------:R-:W-:-:S09]  /*175130*/  LOP3.LUT R2, R2, 0xff7fffff, RZ, 0xc0, !PT ;  /* 0xff7fffff02027812 */ /* 0x000fd200078ec0ff */
[----:B------:R-:W-:Y:S02]  /*175140*/  @P0 LOP3.LUT R2, R2, 0x800000, RZ, 0xfc, !PT ;  /* 0x0080000002020812 */ /* 0x000fe400078efcff */
[----:B------:R-:W-:Y:S01]  /*175150*/  LOP3.LUT P0, RZ, R21, 0x1, RZ, 0xc0, !PT ;  /* 0x0000000115ff7812 */ /* 0x000fe2000780c0ff */
[----:B----4-:R0:W-:Y:S02]  /*175160*/  @P6 STG.E.U8 desc[UR6][R18.64], R0 ;  /* 0x0000000012006986 */ /* 0x0101e4000c101106 */
[----:B0-----:R-:W-:Y:S02]  /*175170*/  PRMT R0, R25, 0x7772, RZ ;  /* 0x0000777219007816 */ /* 0x001fe400000000ff */
[----:B------:R-:W4:Y:S08]  /*175180*/  LDL.LU.64 R18, [R1+0x3748] ;  /* 0x0037480001127983 */ /* 0x000f300000300a00 */
        /* <DEDUP_REMOVED lines=9> */
[----:B------:R0:W-:Y:S01]  /*175220*/  @P0 STG.E.U8 desc[UR6][R22.64], R0 ;  /* 0x0000000016000986 */ /* 0x0001e2000c101106 */
        /* <DEDUP_REMOVED lines=46> */
[----:B------:R-:W4:Y:S04]  /*175510*/  LDL.LU.64 R12, [R1+0x3778] ;  /* 0x00377800010c7983 */ /* 0x000f280000300a00 */
[----:B------:R-:W3:Y:S04]  /*175520*/  LDL.LU.64 R18, [R1+0x3780] ;  /* 0x0037800001127983 */ /* 0x000ee80000300a00 */
[----:B------:R-:W3:Y:S04]  /*175530*/  LDL.LU.64 R28, [R1+0x3788] ;  /* 0x00378800011c7983 */ /* 0x000ee80000300a00 */
[----:B------:R-:W3:Y:S04]  /*175540*/  LDL.LU R27, [R1+0x42c] ;  /* 0x00042c00011b7983 */ /* 0x000ee80000300800 */
        /* <DEDUP_REMOVED lines=39> */
[----:B------:R-:W-:Y:S01]  /*1757c0*/  LOP3.LUT R2, R2, 0xffffbfff, RZ, 0xc0, !PT ;  /* 0xffffbfff02027812 */ /* 0x000fe200078ec0ff */
[----:B------:R-:W2:Y:S04]  /*1757d0*/  LDL.LU R25, [R1+0x400] ;  /* 0x0004000001197983 */ /* 0x000ea80000300800 */
[----:B---3--:R0:W-:Y:S04]  /*1757e0*/  @P5 STG.E.U8 desc[UR6][R10.64], R0 ;  /* 0x000000000a005986 */ /* 0x0081e8000c101106 */
[----:B------:R-:W3:Y:S01]  /*1757f0*/  LDL.LU.64 R6, [R1+0x37b8] ;  /* 0x0037b80001067983 */ /* 0x000ee20000300a00 */
[----:B------:R-:W-:-:S02]  /*175800*/  LOP3.LUT P1, RZ, R21, 0x20000000, RZ, 0xc0, !PT ;  /* 0x2000000015ff7812 */ /* 0x000fc4000782c0ff */
[C---:B------:R-:W-:Y:S02]  /*175810*/  LOP3.LUT P2, RZ, R21.reuse, 0x40000000, RZ, 0xc0, !PT ;  /* 0x4000000015ff7812 */ /* 0x040fe4000784c0ff */
[C---:B------:R-:W-:Y:S01]  /*175820*/  LOP3.LUT P3, RZ, R21.reuse, 0x80000000, RZ, 0xc0, !PT ;  /* 0x8000000015ff7812 */ /* 0x040fe2000786c0ff */
[----:B------:R-:W3:Y:S01]  /*175830*/  LDL.LU.64 R8, [R1+0x37c0] ;  /* 0x0037c00001087983 */ /* 0x000ee20000300a00 */
[----:B------:R-:W-:Y:S02]  /*175840*/  @P0 LOP3.LUT R2, R2, 0x4000, RZ, 0xfc, !PT ;  /* 0x0000400002020812 */ /* 0x000fe400078efcff */
[----:B------:R-:W-:Y:S02]  /*175850*/  LOP3.LUT P0, RZ, R21, 0x80000, RZ, 0xc0, !PT ;  /* 0x0008000015ff7812 */ /* 0x000fe4000780c0ff */
[----:B------:R-:W3:Y:S01]  /*175860*/  LDL.LU R21, [R1+0x3f0] ;  /* 0x0003f00001157983 */ /* 0x000ee20000300800 */
[----:B0-----:R-:W-:-:S03]  /*175870*/  PRMT R0, R27, 0x7770, RZ ;  /* 0x000077701b007816 */ /* 0x001fc600000000ff */
[----:B------:R-:W3:Y:S04]  /*175880*/  LDL.LU.64 R14, [R1+0x37c8] ;  /* 0x0037c800010e7983 */ /* 0x000ee80000300a00 */
[----:B------:R-:W3:Y:S04]  /*175890*/  LDL.LU.64 R16, [R1+0x37d0] ;  /* 0x0037d00001107983 */ /* 0x000ee80000300a00 */
[----:B----4-:R0:W-:Y:S02]  /*1758a0*/  @P6 STG.E.U8 desc[UR6][R12.64], R0 ;  /* 0x000000000c006986 */ /* 0x0101e4000c101106 */
[----:B0-----:R-:W-:-:S02]  /*1758b0*/  PRMT R0, R27, 0x7771, RZ ;  /* 0x000077711b007816 */ /* 0x001fc400000000ff */
[----:B------:R-:W4:Y:S04]  /*1758c0*/  LDL.LU.64 R12, [R1+0x37d8] ;  /* 0x0037d800010c7983 */ /* 0x000f280000300a00 */
[----:B------:R0:W-:Y:S01]  /*1758d0*/  @P0 STG.E.U8 desc[UR6][R18.64], R0 ;  /* 0x0000000012000986 */ /* 0x0001e2000c101106 */
[C---:B------:R-:W-:Y:S02]  /*1758e0*/  LOP3.LUT P0, RZ, R2.reuse, 0x4000, RZ, 0xc0, !PT ;  /* 0x0000400002ff7812 */ /* 0x040fe4000780c0ff */
[----:B0-----:R-:W-:Y:S01]  /*1758f0*/  PRMT R0, R27, 0x7772, RZ ;  /* 0x000077721b007816 */ /* 0x001fe200000000ff */
[----:B------:R-:W3:Y:S10]  /*175900*/  LDL.LU.64 R18, [R1+0x37e0] ;  /* 0x0037e00001127983 */ /* 0x000ef40000300a00 */
[----:B------:R0:W-:Y:S01]  /*175910*/  @P0 STG.E.U8 desc[UR6][R28.64], R0 ;  /* 0x000000001c000986 */ /* 0x0001e2000c101106 */
[----:B------:R-:W-:-:S02]  /*175920*/  LOP3.LUT P0, RZ, R2, 0x2000, RZ, 0xc0, !PT ;  /* 0x0000200002ff7812 */ /* 0x000fc4000780c0ff */
[----:B0-----:R-:W-:Y:S02]  /*175930*/  PRMT R0, R27, 0x7773, RZ ;  /* 0x000077731b007816 */ /* 0x001fe400000000ff */
[----:B------:R-:W3:Y:S09]  /*175940*/  LDL.LU.64 R26, [R1+0x37e8] ;  /* 0x0037e800011a7983 */ /* 0x000ef20000300a00 */
[----:B------:R0:W-:Y:S01]  /*175950*/  @P0 STG.E.U8 desc[UR6][R22.64], R0 ;  /* 0x0000000016000986 */ /* 0x0001e2000c101106 */
[----:B------:R-:W-:-:S03]  /*175960*/  LOP3.LUT P0, RZ, R2, 0x1000, RZ, 0xc0, !PT ;  /* 0x0000100002ff7812 */ /* 0x000fc6000780c0ff */
[----:B------:R-:W3:Y:S01]  /*175970*/  LDL.LU.64 R28, [R1+0x37f0] ;  /* 0x0037f000011c7983 */ /* 0x000ee20000300a00 */
[----:B0-----:R-:W-:-:S03]  /*175980*/  PRMT R0, R20, 0x7770, RZ ;  /* 0x0000777014007816 */ /* 0x001fc600000000ff */
        /* <DEDUP_REMOVED lines=18> */
[C---:B------:R-:W-:Y:S02]  /*175ab0*/  LOP3.LUT P0, RZ, R2.reuse, 0x100, RZ, 0xc0, !PT ;  /* 0x0000010002ff7812 */ /* 0x040fe4000780c0ff */
[----:B0-----:R-:W-:Y:S01]  /*175ac0*/  PRMT R0, R25, 0x7770, RZ ;  /* 0x0000777019007816 */ /* 0x001fe200000000ff */
[----:B------:R-:W2:Y:S10]  /*175ad0*/  LDL.LU R4, [R1+0x5bc8] ;  /* 0x005bc80001047983 */ /* 0x000eb40000300800 */
[----:B---3--:R0:W-:Y:S01]  /*175ae0*/  @P0 STG.E.U8 desc[UR6][R6.64], R0 ;  /* 0x0000000006000986 */ /* 0x0081e2000c101106 */
        /* <DEDUP_REMOVED lines=19> */
[----:B0-----:R-:W4:Y:S01]  /*175c20*/  LDL.LU.64 R22, [R1+0x3808] ;  /* 0x0038080001167983 */ /* 0x001f220000300a00 */
[----:B------:R-:W-:-:S02]  /*175c30*/  LOP3.LUT P4, RZ, R24, 0x8, RZ, 0xc0, !PT ;  /* 0x0000000818ff7812 */ /* 0x000fc4000788c0ff */
[----:B------:R-:W-:Y:S02]  /*175c40*/  LOP3.LUT P5, RZ, R24, 0x10, RZ, 0xc0, !PT ;  /* 0x0000001018ff7812 */ /* 0x000fe400078ac0ff */
[C---:B------:R-:W-:Y:S01]  /*175c50*/  PRMT R0, R11.reuse, 0x7771, RZ ;  /* 0x000077710b007816 */ /* 0x040fe200000000ff */
[----:B------:R-:W2:Y:S04]  /*175c60*/  LDL.LU.64 R20, [R1+0x3810] ;  /* 0x0038100001147983 */ /* 0x000ea80000300a00 */
[----:B------:R-:W2:Y:S04]  /*175c70*/  LDL.LU.64 R18, [R1+0x3818] ;  /* 0x0038180001127983 */ /* 0x000ea80000300a00 */
[----:B------:R-:W2:Y:S04]  /*175c80*/  LDL.LU.64 R26, [R1+0x3820] ;  /* 0x00382000011a7983 */ /* 0x000ea80000300a00 */
[----:B------:R-:W2:Y:S04]  /*175c90*/  LDL.LU R25, [R1+0x3d0] ;  /* 0x0003d00001197983 */ /* 0x000ea80000300800 */
[----:B---3--:R0:W-:Y:S02]  /*175ca0*/  @P4 STG.E.U8 desc[UR6][R28.64], R0 ;  /* 0x000000001c004986 */ /* 0x0081e4000c101106 */
[----:B0-----:R-:W-:-:S02]  /*175cb0*/  PRMT R0, R11, 0x7772, RZ ;  /* 0x000077720b007816 */ /* 0x001fc400000000ff */
[----:B------:R-:W3:Y:S04]  /*175cc0*/  LDL.LU.64 R28, [R1+0x3828] ;  /* 0x00382800011c7983 */ /* 0x000ee80000300a00 */
[----:B------:R-:W2:Y:S04]  /*175cd0*/  LDL.LU R5, [R1+0x404] ;  /* 0x0004040001057983 */ /* 0x000ea80000300800 */
[----:B----4-:R0:W-:Y:S04]  /*175ce0*/  @P5 STG.E.U8 desc[UR6][R22.64], R0 ;  /* 0x0000000016005986 */ /* 0x0101e8000c101106 */
[----:B0-----:R-:W4:Y:S04]  /*175cf0*/  LDL.LU.64 R22, [R1+0x3830] ;  /* 0x0038300001167983 */ /* 0x001f280000300a00 */
        /* <DEDUP_REMOVED lines=35> */
[----:B------:R0:W-:Y:S02]  /*175f30*/  @P6 STG.E.U8 desc[UR6][R20.64], R0 ;  /* 0x0000000014006986 */ /* 0x0001e4000c101106 */
[----:B0-----:R-:W-:Y:S02]  /*175f40*/  PRMT R0, R25, 0x7770, RZ ;  /* 0x0000777019007816 */ /* 0x001fe400000000ff */
[----:B------:R-:W2:Y:S04]  /*175f50*/  LDL.LU R20, [R1+0x3f4] ;  /* 0x0003f40001147983 */ /* 0x000ea80000300800 */
[----:B------:R-:W2:Y:S04]  /*175f60*/  LDL.LU.64 R8, [R1+0x3850] ;  /* 0x0038500001087983 */ /* 0x000ea80000300a00 */
[----:B------:R-:W2:Y:S04]  /*175f70*/  LDL.LU.64 R14, [R1+0x3858] ;  /* 0x00385800010e7983 */ /* 0x000ea80000300a00 */
[----:B------:R-:W2:Y:S04]  /*175f80*/  LDL.LU.64 R16, [R1+0x3860] ;  /* 0x0038600001107983 */ /* 0x000ea80000300a00 */
[----:B------:R0:W-:Y:S01]  /*175f90*/  @P0 STG.E.U8 desc[UR6][R18.64], R0 ;  /* 0x0000000012000986 */ /* 0x0001e2000c101106 */
[----:B------:R-:W-:-:S03]  /*175fa0*/  LOP3.LUT P0, RZ, R2, 0x20, RZ, 0xc0, !PT ;  /* 0x0000002002ff7812 */ /* 0x000fc6000780c0ff */
[----:B------:R-:W2:Y:S04]  /*175fb0*/  LDL.LU.64 R10, [R1+0x3868] ;  /* 0x00386800010a7983 */ /* 0x000ea80000300a00 */
[----:B------:R-:W2:Y:S04]  /*175fc0*/  LDL.LU.64 R12, [R1+0x3870] ;  /* 0x00387000010c7983 */ /* 0x000ea80000300a00 */
[----:B------:R-:W2:Y:S01]  /*175fd0*/  LDL.LU R21, [R1+0x3e4] ;  /* 0x0003e40001157983 */ /* 0x000ea20000300800 */
[----:B0-----:R-:W-:-:S03]  /*175fe0*/  PRMT R0, R25, 0x7771, RZ ;  /* 0x0000777119007816 */ /* 0x001fc600000000ff */
[----:B------:R-:W2:Y:S04]  /*175ff0*/  LDL.LU.64 R18, [R1+0x3878] ;  /* 0x0038780001127983 */ /* 0x000ea80000300a00 */
[----:B------:R0:W-:Y:S01]  /*176000*/  @P0 STG.E.U8 desc[UR6][R26.64], R0 ;  /* 0x000000001a000986 */ /* 0x0001e2000c101106 */
[C---:B------:R-:W-:Y:S02]  /*176010*/  LOP3.LUT P0, RZ, R2.reuse, 0x10, RZ, 0xc0, !PT ;  /* 0x0000001002ff7812 */ /* 0x040fe4000780c0ff */
[----:B0-----:R-:W-:Y:S01]  /*176020*/  PRMT R0, R25, 0x7772, RZ ;  /* 0x0000777219007816 */ /* 0x001fe200000000ff */
[----:B------:R-:W2:Y:S10]  /*176030*/  LDL.LU.64 R26, [R1+0x3880] ;  /* 0x00388000011a7983 */ /* 0x000eb40000300a00 */
[----:B---3--:R0:W-:Y:S01]  /*176040*/  @P0 STG.E.U8 desc[UR6][R28.64], R0 ;  /* 0x000000001c000986 */ /* 0x0081e2000c101106 */
[----:B------:R-:W-:-:S02]  /*176050*/  LOP3.LUT P0, RZ, R2, 0x8, RZ, 0xc0, !PT ;  /* 0x0000000802ff7812 */ /* 0x000fc4000780c0ff */
[----:B0-----:R-:W-:Y:S01]  /*176060*/  PRMT R0, R25, 0x7773, RZ ;  /* 0x0000777319007816 */ /* 0x001fe200000000ff */
[----:B------:R-:W3:Y:S10]  /*176070*/  LDL.LU.64 R28, [R1+0x3888] ;  /* 0x00388800011c7983 */ /* 0x000ef40000300a00 */
[----:B----4-:R0:W-:Y:S01]  /*176080*/  @P0 STG.E.U8 desc[UR6][R22.64], R0 ;  /* 0x0000000016000986 */ /* 0x0101e2000c101106 */
[----:B------:R-:W-:-:S02]  /*176090*/  LOP3.LUT P0, RZ, R2, 0x4, RZ, 0xc0, !PT ;  /* 0x0000000402ff7812 */ /* 0x000fc4000780c0ff */
[----:B0-----:R-:W-:Y:S01]  /*1760a0*/  PRMT R0, R5, 0x7770, RZ ;  /* 0x0000777005007816 */ /* 0x001fe200000000ff */
[----:B------:R-:W4:Y:S10]  /*1760b0*/  LDL.LU.64 R22, [R1+0x3890] ;  /* 0x0038900001167983 */ /* 0x000f340000300a00 */
        /* <DEDUP_REMOVED lines=36> */
[----:B----4-:R0:W-:Y:S04]  /*176300*/  @P6 STG.E.U8 desc[UR6][R22.64], R0 ;  /* 0x0000000016006986 */ /* 0x0101e8000c101106 */
        /* <DEDUP_REMOVED lines=44> */
[----:B------:R-:W-:-:S03]  /*1765d0*/  LOP3.LUT R4, R4, 0xf7ffffff, RZ, 0xc0, !PT ;  /* 0xf7ffffff04047812 */ /* 0x000fc600078ec0ff */
[----:B------:R-:W2:Y:S04]  /*1765e0*/  LDL.LU.64 R14, [R1+0x38f0] ;  /* 0x0038f000010e7983 */ /* 0x000ea80000300a00 */
[----:B------:R-:W2:Y:S04]  /*1765f0*/  LDL.LU R11, [R1+0x3e8] ;  /* 0x0003e800010b7983 */ /* 0x000ea80000300800 */
[----:B------:R-:W2:Y:S01]  /*176600*/  LDL.LU.64 R16, [R1+0x38f8] ;  /* 0x0038f80001107983 */ /* 0x000ea20000300a00 */
        /* <DEDUP_REMOVED lines=11> */
[----:B------:R-:W3:Y:S04]  /*1766c0*/  LDL.LU.64 R20, [R1+0x3910] ;  /* 0x0039100001147983 */ /* 0x000ee80000300a00 */
        /* <DEDUP_REMOVED lines=41> */
[C---:B0-----:R-:W-:Y:S02]  /*176960*/  PRMT R0, R11.reuse, 0x7771, RZ ;  /* 0x000077710b007816 */ /* 0x041fe400000000ff */
[----:B------:R-:W2:Y:S04]  /*176970*/  LDL.LU.64 R16, [R1+0x3930] ;  /* 0x0039300001107983 */ /* 0x000ea80000300a00 */
[----:B---3--:R0:W-:Y:S02]  /*176980*/  @P1 STG.E.U8 desc[UR6][R12.64], R0 ;  /* 0x000000000c001986 */ /* 0x0081e4000c101106 */
        /* <DEDUP_REMOVED lines=11> */
[----:B------:R-:W4:Y:S04]  /*176a40*/  LDL.LU.64 R12, [R1+0x3940] ;  /* 0x00394000010c7983 */ /* 0x000f280000300a00 */
[----:B------:R-:W3:Y:S04]  /*176a50*/  LDL.LU.64 R18, [R1+0x3948] ;  /* 0x0039480001127983 */ /* 0x000ee80000300a00 */
[----:B------:R-:W3:Y:S01]  /*176a60*/  LDL.LU R21, [R1+0x40c] ;  /* 0x00040c0001157983 */ /* 0x000ee20000300800 */
[----:B------:R-:W-:-:S02]  /*176a70*/  LOP3.LUT P4, RZ, R25, 0x200, RZ, 0xc0, !PT ;  /* 0x0000020019ff7812 */ /* 0x000fc4000788c0ff */
[----:B------:R-:W-:Y:S02]  /*176a80*/  LOP3.LUT P5, RZ, R25, 0x400, RZ, 0xc0, !PT ;  /* 0x0000040019ff7812 */ /* 0x000fe400078ac0ff */
[----:B------:R-:W-:Y:S01]  /*176a90*/  PRMT R0, R24, 0x7773, RZ ;  /* 0x0000777318007816 */ /* 0x000fe200000000ff */
[----:B------:R-:W4:Y:S04]  /*176aa0*/  LDL.LU.64 R26, [R1+0x3950] ;  /* 0x00395000011a7983 */ /* 0x000f280000300a00 */
[----:B------:R-:W4:Y:S04]  /*176ab0*/  LDL.LU R10, [R1+0x3fc] ;  /* 0x0003fc00010a7983 */ /* 0x000f280000300800 */
[----:B------:R-:W4:Y:S04]  /*176ac0*/  LDL.LU.64 R28, [R1+0x3958] ;  /* 0x00395800011c7983 */ /* 0x000f280000300a00 */
[----:B--2---:R3:W-:Y:S02]  /*176ad0*/  @P4 STG.E.U8 desc[UR6][R16.64], R0 ;  /* 0x0000000010004986 */ /* 0x0047e4000c101106 */
[----:B---3--:R-:W-:-:S05]  /*176ae0*/  PRMT R0, R21, 0x7770, RZ ;  /* 0x0000777015007816 */ /* 0x008fca00000000ff */
[----:B------:R0:W-:Y:S04]  /*176af0*/  @P5 STG.E.U8 desc[UR6][R22.64], R0 ;  /* 0x0000000016005986 */ /* 0x0001e8000c101106 */
[----:B0-----:R-:W2:Y:S04]  /*176b00*/  LDL.LU.64 R22, [R1+0x3960] ;  /* 0x0039600001167983 */ /* 0x001ea80000300a00 */
[----:B------:R-:W3:Y:S04]  /*176b10*/  LDL.LU.64 R2, [R1+0x3978] ;  /* 0x0039780001027983 */ /* 0x000ee80000300a00 */
        /* <DEDUP_REMOVED lines=22> */
[----:B---3--:R0:W-:Y:S04]  /*176c80*/  STL.64 [R1+0x5b98], R2 ;  /* 0x005b980201007387 */ /* 0x0081e80000100a00 */
[----:B0-----:R-:W3:Y:S06]  /*176c90*/  LDL.LU.64 R2, [R1+0x3968] ;  /* 0x0039680001027983 */ /* 0x001eec0000300a00 */
[----:B------:R-:W-:-:S02]  /*176ca0*/  @P0 LOP3.LUT R4, R4, 0x20000, RZ, 0xfc, !PT ;  /* 0x0002000004040812 */ /* 0x000fc400078efcff */
[C---:B------:R-:W-:Y:S02]  /*176cb0*/  LOP3.LUT P0, RZ, R25.reuse, 0x4000, RZ, 0xc0, !PT ;  /* 0x0000400019ff7812 */ /* 0x040fe4000780c0ff */
[----:B------:R-:W-:Y:S02]  /*176cc0*/  LOP3.LUT P6, RZ, R25, 0x800, RZ, 0xc0, !PT ;  /* 0x0000080019ff7812 */ /* 0x000fe400078cc0ff */
[----:B------:R-:W-:Y:S02]  /*176cd0*/  PRMT R0, R21, 0x7771, RZ ;  /* 0x0000777115007816 */ /* 0x000fe400000000ff */
[----:B------:R-:W-:Y:S01]  /*176ce0*/  LOP3.LUT R4, R4, 0xfffbffff, RZ, 0xc0, !PT ;  /* 0xfffbffff04047812 */ /* 0x000fe200078ec0ff */
[----:B------:R-:W3:Y:S04]  /*176cf0*/  LDL.LU R20, [R1+0x3ec] ;  /* 0x0003ec0001147983 */ /* 0x000ee80000300800 */
        /* <DEDUP_REMOVED lines=25> */
[----:B------:R-:W4:Y:S06]  /*176e90*/  LDL.LU R21, [R1+0x3c0] ;  /* 0x0003c00001157983 */ /* 0x000f2c0000300800 */
[----:B--2---:R0:W-:Y:S01]  /*176ea0*/  @P0 STG.E.U8 desc[UR6][R22.64], R0 ;  /* 0x0000000016000986 */ /* 0x0041e2000c101106 */
[----:B------:R-:W-:-:S02]  /*176eb0*/  LOP3.LUT P0, RZ, R4, 0x10000, RZ, 0xc0, !PT ;  /* 0x0001000004ff7812 */ /* 0x000fc4000780c0ff */
[----:B0-----:R-:W-:Y:S01]  /*176ec0*/  PRMT R0, R10, 0x7772, RZ ;  /* 0x000077720a007816 */ /* 0x001fe200000000ff */
[----:B------:R-:W2:Y:S10]  /*176ed0*/  LDL.LU.64 R22, [R1+0x39c0] ;  /* 0x0039c00001167983 */ /* 0x000eb40000300a00 */
[----:B---3--:R0:W-:Y:S04]  /*176ee0*/  @P0 STG.E.U8 desc[UR6][R2.64], R0 ;  /* 0x0000000002000986 */ /* 0x0081e8000c101106 */
[----:B0-----:R-:W3:Y:S01]  /*176ef0*/  LDL.LU.64 R2, [R1+0x5b98] ;  /* 0x005b980001027983 */ /* 0x001ee20000300a00 */
[----:B------:R-:W-:-:S02]  /*176f00*/  LOP3.LUT P0, RZ, R4, 0x8000, RZ, 0xc0, !PT ;  /* 0x0000800004ff7812 */ /* 0x000fc4000780c0ff */
[----:B------:R-:W-:Y:S01]  /*176f10*/  PRMT R0, R10, 0x7773, RZ ;  /* 0x000077730a007816 */ /* 0x000fe200000000ff */
[----:B------:R-:W2:Y:S10]  /*176f20*/  LDL.LU R11, [R1+0x18] ;  /* 0x00001800010b7983 */ /* 0x000eb40000300800 */
        /* <DEDUP_REMOVED lines=31> */
[----:B--2---:R0:W-:Y:S04]  /*177120*/  @P6 STG.E.U8 desc[UR6][R22.64], R0 ;  /* 0x0000000016006986 */ /* 0x0041e8000c101106 */
        /* <DEDUP_REMOVED lines=43> */
[----:B------:R-:W-:Y:S02]  /*1773e0*/  LOP3.LUT P0, RZ, R11, 0x1, RZ, 0xc0, !PT ;  /* 0x000000010bff7812 */ /* 0x000fe4000780c0ff */
[----:B------:R-:W-:Y:S02]  /*1773f0*/  LOP3.LUT P6, RZ, R25, 0x40000000, RZ, 0xc0, !PT ;  /* 0x4000000019ff7812 */ /* 0x000fe400078cc0ff */
[----:B------:R-:W-:Y:S02]  /*177400*/  PRMT R0, R21, 0x7773, RZ ;  /* 0x0000777315007816 */ /* 0x000fe400000000ff */
[----:B------:R-:W-:-:S03]  /*177410*/  LOP3.LUT R4, R4, 0xfffffbff, RZ, 0xc0, !PT ;  /* 0xfffffbff04047812 */ /* 0x000fc600078ec0ff */
[----:B---3--:R0:W-:Y:S04]  /*177420*/  @P5 STG.E.U8 desc[UR6][R12.64], R0 ;  /* 0x000000000c005986 */ /* 0x0081e8000c101106 */
[----:B------:R-:W-:Y:S02]  /*177430*/  @P0 LOP3.LUT R4, R4, 0x400, RZ, 0xfc, !PT ;  /* 0x0000040004040812 */ /* 0x000fe400078efcff */
[----:B------:R-:W-:Y:S02]  /*177440*/  LOP3.LUT P0, RZ, R25, 0x80000000, RZ, 0xc0, !PT ;  /* 0x8000000019ff7812 */ /* 0x000fe4000780c0ff */
[----:B------:R-:W3:Y:S04]  /*177450*/  LDL.LU R25, [R1+0x390] ;  /* 0x0003900001197983 */ /* 0x000ee80000300800 */
[----:B------:R-:W3:Y:S04]  /*177460*/  LDL.LU.64 R6, [R1+0x3a18] ;  /* 0x003a180001067983 */ /* 0x000ee80000300a00 */
[----:B------:R-:W3:Y:S01]  /*177470*/  LDL.LU.64 R8, [R1+0x3a20] ;  /* 0x003a200001087983 */ /* 0x000ee20000300a00 */
[----:B0-----:R-:W-:-:S03]  /*177480*/  PRMT R0, R24, 0x7770, RZ ;  /* 0x0000777018007816 */ /* 0x001fc600000000ff */
[----:B------:R-:W3:Y:S04]  /*177490*/  LDL.LU R21, [R1+0x3c4] ;  /* 0x0003c40001157983 */ /* 0x000ee80000300800 */
[----:B------:R-:W3:Y:S04]  /*1774a0*/  LDL.LU.64 R14, [R1+0x3a28] ;  /* 0x003a2800010e7983 */ /* 0x000ee80000300a00 */
[----:B------:R-:W3:Y:S04]  /*1774b0*/  LDL.LU.64 R16, [R1+0x3a30] ;  /* 0x003a300001107983 */ /* 0x000ee80000300a00 */
[----:B------:R-:W3:Y:S04]  /*1774c0*/  LDL.LU.64 R12, [R1+0x3a38] ;  /* 0x003a3800010c7983 */ /* 0x000ee80000300a00 */
[----:B----4-:R0:W-:Y:S02]  /*1774d0*/  @P6 STG.E.U8 desc[UR6][R18.64], R0 ;  /* 0x0000000012006986 */ /* 0x0101e4000c101106 */
[----:B0-----:R-:W-:-:S02]  /*1774e0*/  PRMT R0, R24, 0x7771, RZ ;  /* 0x0000777118007816 */ /* 0x001fc400000000ff */
[----:B------:R-:W4:Y:S04]  /*1774f0*/  LDL.LU.64 R18, [R1+0x3a40] ;  /* 0x003a400001127983 */ /* 0x000f280000300a00 */
[----:B------:R0:W-:Y:S01]  /*177500*/  @P0 STG.E.U8 desc[UR6][R26.64], R0 ;  /* 0x000000001a000986 */ /* 0x0001e2000c101106 */
[----:B------:R-:W-:Y:S02]  /*177510*/  LOP3.LUT P0, RZ, R4, 0x400, RZ, 0xc0, !PT ;  /* 0x0000040004ff7812 */ /* 0x000fe4000780c0ff */
        /* <DEDUP_REMOVED lines=88> */
[----:B------:R-:W-:-:S02]  /*177aa0*/  LOP3.LUT R4, R4, 0xfffffffe, RZ, 0xc0, !PT ;  /* 0xfffffffe04047812 */ /* 0x000fc400078ec0ff */
[C---:B------:R-:W-:Y:S02]  /*177ab0*/  LOP3.LUT P5, RZ, R11.reuse, 0x10000, RZ, 0xc0, !PT ;  /* 0x000100000bff7812 */ /* 0x040fe400078ac0ff */
[----:B------:R-:W-:Y:S02]  /*177ac0*/  LOP3.LUT P6, RZ, R11, 0x20000, RZ, 0xc0, !PT ;  /* 0x000200000bff7812 */ /* 0x000fe400078cc0ff */
[----:B------:R-:W-:Y:S02]  /*177ad0*/  @P0 LOP3.LUT R5, R5, 0x80000000, RZ, 0xfc, !PT ;  /* 0x8000000005050812 */ /* 0x000fe400078efcff */
[----:B------:R-:W-:Y:S02]  /*177ae0*/  LOP3.LUT P0, RZ, R11, 0x100000, RZ, 0xc0, !PT ;  /* 0x001000000bff7812 */ /* 0x000fe4000780c0ff */
[----:B------:R-:W-:Y:S01]  /*177af0*/  PRMT R0, R24, 0x7772, RZ ;  /* 0x0000777218007816 */ /* 0x000fe200000000ff */
[----:B------:R-:W2:Y:S04]  /*177b00*/  LDL.LU.64 R6, [R1+0x3aa8] ;  /* 0x003aa80001067983 */ /* 0x000ea80000300a00 */
[----:B------:R-:W2:Y:S06]  /*177b10*/  LDL.LU.64 R8, [R1+0x3ab0] ;  /* 0x003ab00001087983 */ /* 0x000eac0000300a00 */
[----:B------:R-:W-:-:S02]  /*177b20*/  @P0 LOP3.LUT R4, R4, 0x1, RZ, 0xfc, !PT ;  /* 0x0000000104040812 */ /* 0x000fc400078efcff */
[----:B------:R-:W-:Y:S02]  /*177b30*/  LOP3.LUT P0, RZ, R11, 0x80000, RZ, 0xc0, !PT ;  /* 0x000800000bff7812 */ /* 0x000fe4000780c0ff */
[----:B------:R-:W-:Y:S01]  /*177b40*/  LOP3.LUT R4, R4, 0xfffffffd, RZ, 0xc0, !PT ;  /* 0xfffffffd04047812 */ /* 0x000fe200078ec0ff */
[----:B---3--:R0:W-:Y:S10]  /*177b50*/  @P5 STG.E.U8 desc[UR6][R18.64], R0 ;  /* 0x0000000012005986 */ /* 0x0081f4000c101106 */
[----:B------:R-:W-:-:S02]  /*177b60*/  @P0 LOP3.LUT R4, R4, 0x2, RZ, 0xfc, !PT ;  /* 0x0000000204040812 */ /* 0x000fc400078efcff */
[----:B------:R-:W-:Y:S02]  /*177b70*/  LOP3.LUT P0, RZ, R11, 0x40000, RZ, 0xc0, !PT ;  /* 0x000400000bff7812 */ /* 0x000fe4000780c0ff */
[----:B0-----:R-:W-:-:S05]  /*177b80*/  PRMT R0, R24, 0x7773, RZ ;  /* 0x0000777318007816 */ /* 0x001fca00000000ff */
[----:B----4-:R0:W-:Y:S02]  /*177b90*/  @P6 STG.E.U8 desc[UR6][R20.64], R0 ;  /* 0x0000000014006986 */ /* 0x0101e4000c101106 */
[----:B0-----:R-:W-:Y:S02]  /*177ba0*/  PRMT R0, R25, 0x7770, RZ ;  /* 0x0000777019007816 */ /* 0x001fe400000000ff */
[----:B------:R-:W3:Y:S04]  /*177bb0*/  LDL.LU R20, [R1+0x3c8] ;  /* 0x0003c80001147983 */ /* 0x000ee80000300800 */
[----:B------:R-:W4:Y:S04]  /*177bc0*/  LDL.LU.64 R14, [R1+0x3ab8] ;  /* 0x003ab800010e7983 */ /* 0x000f280000300a00 */
[----:B------:R-:W3:Y:S01]  /*177bd0*/  LDL.LU.64 R16, [R1+0x3ac0] ;  /* 0x003ac00001107983 */ /* 0x000ee20000300a00 */
[----:B------:R-:W-:-:S03]  /*177be0*/  LOP3.LUT P1, RZ, R11, 0x10000000, RZ, 0xc0, !PT ;  /* 0x100000000bff7812 */ /* 0x000fc6000782c0ff */
[----:B------:R0:W-:Y:S01]  /*177bf0*/  @P0 STG.E.U8 desc[UR6][R26.64], R0 ;  /* 0x000000001a000986 */ /* 0x0001e2000c101106 */
[----:B------:R-:W-:Y:S02]  /*177c00*/  LOP3.LUT P0, RZ, R4, 0x2, RZ, 0xc0, !PT ;  /* 0x0000000204ff7812 */ /* 0x000fe4000780c0ff */
[C---:B------:R-:W-:Y:S02]  /*177c10*/  LOP3.LUT P2, RZ, R11.reuse, 0x20000000, RZ, 0xc0, !PT ;  /* 0x200000000bff7812 */ /* 0x040fe4000784c0ff */
[C---:B------:R-:W-:Y:S02]  /*177c20*/  LOP3.LUT P3, RZ, R11.reuse, 0x40000000, RZ, 0xc0, !PT ;  /* 0x400000000bff7812 */ /* 0x040fe4000786c0ff */
[----:B------:R-:W-:Y:S01]  /*177c30*/  LOP3.LUT P4, RZ, R11, 0x80000000, RZ, 0xc0, !PT ;  /* 0x800000000bff7812 */ /* 0x000fe2000788c0ff */
[----:B------:R-:W3:Y:S04]  /*177c40*/  LDL.LU R21, [R1+0x3b8] ;  /* 0x0003b80001157983 */ /* 0x000ee80000300800 */
        /* <DEDUP_REMOVED lines=45> */
[----:B------:R-:W2:Y:S04]  /*177f20*/  LDL.LU.64 R28, [R1+0x3af8] ;  /* 0x003af800011c7983 */ /* 0x000ea80000300a00 */
[----:B------:R0:W-:Y:S02]  /*177f30*/  @P5 STG.E.U8 desc[UR6][R22.64], R0 ;  /* 0x0000000016005986 */ /* 0x0001e4000c101106 */
[----:B0-----:R-:W-:-:S02]  /*177f40*/  PRMT R0, R21, 0x7773, RZ ;  /* 0x0000777315007816 */ /* 0x001fc400000000ff */
[----:B------:R-:W3:Y:S04]  /*177f50*/  LDL.LU.64 R22, [R1+0x3b00] ;  /* 0x003b000001167983 */ /* 0x000ee80000300a00 */
[----:B------:R-:W4:Y:S04]  /*177f60*/  LDL.LU.64 R18, [R1+0x3b08] ;  /* 0x003b080001127983 */ /* 0x000f280000300a00 */
[----:B------:R0:W-:Y:S04]  /*177f70*/  @P6 STG.E.U8 desc[UR6][R24.64], R0 ;  /* 0x0000000018006986 */ /* 0x0001e8000c101106 */
[----:B0-----:R-:W2:Y:S01]  /*177f80*/  LDL.LU R25, [R1+0x3a8] ;  /* 0x0003a80001197983 */ /* 0x001ea20000300800 */
[----:B------:R-:W-:-:S02]  /*177f90*/  LOP3.LUT P4, RZ, R12, 0x4, RZ, 0xc0, !PT ;  /* 0x000000040cff7812 */ /* 0x000fc4000788c0ff */
[C---:B------:R-:W-:Y:S01]  /*177fa0*/  LOP3.LUT P5, RZ, R12.reuse, 0x8, RZ, 0xc0, !PT ;  /* 0x000000080cff7812 */ /* 0x040fe200078ac0ff */
[----:B------:R-:W3:Y:S04]  /*177fb0*/  LDL.LU.64 R20, [R1+0x3b10] ;  /* 0x003b100001147983 */ /* 0x000ee80000300a00 */
[----:B------:R-:W3:Y:S04]  /*177fc0*/  LDL.LU.64 R26, [R1+0x3b18] ;  /* 0x003b1800011a7983 */ /* 0x000ee80000300a00 */
[----:B------:R-:W3:Y:S01]  /*177fd0*/  LDL.LU R24, [R1+0x398] ;  /* 0x0003980001187983 */ /* 0x000ee20000300800 */
        /* <DEDUP_REMOVED lines=11> */
[----:B--2---:R-:W-:-:S05]  /*178090*/  PRMT R0, R25, 0x7770, RZ ;  /* 0x0000777019007816 */ /* 0x004fca00000000ff */
[----:B------:R0:W-:Y:S02]  /*1780a0*/  @P4 STG.E.U8 desc[UR6][R28.64], R0 ;  /* 0x000000001c004986 */ /* 0x0001e4000c101106 */
[----:B0-----:R-:W-:Y:S02]  /*1780b0*/  PRMT R0, R25, 0x7771, RZ ;  /* 0x0000777119007816 */ /* 0x001fe400000000ff */
[----:B------:R-:W2:Y:S04]  /*1780c0*/  LDL.LU.64 R28, [R1+0x3b20] ;  /* 0x003b2000011c7983 */ /* 0x000ea80000300a00 */
[----:B---3--:R0:W-:Y:S04]  /*1780d0*/  @P5 STG.E.U8 desc[UR6][R22.64], R0 ;  /* 0x0000000016005986 */ /* 0x0081e8000c101106 */
[----:B0-----:R-:W3:Y:S04]  /*1780e0*/  LDL.LU.64 R22, [R1+0x3b28] ;  /* 0x003b280001167983 */ /* 0x001ee80000300a00 */
        /* <DEDUP_REMOVED lines=16> */
[----:B------:R-:W-:Y:S02]  /*1781f0*/  PRMT R0, R25, 0x7772, RZ ;  /* 0x0000777219007816 */ /* 0x000fe400000000ff */
[----:B------:R-:W-:Y:S02]  /*178200*/  LOP3.LUT R5, R5, 0xfeffffff, RZ, 0xc0, !PT ;  /* 0xfeffffff05057812 */ /* 0x000fe400078ec0ff */
[C---:B------:R-:W-:Y:S02]  /*178210*/  LOP3.LUT P1, RZ, R12.reuse, 0x8000, RZ, 0xc0, !PT ;  /* 0x000080000cff7812 */ /* 0x040fe4000782c0ff */
[C---:B------:R-:W-:Y:S01]  /*178220*/  LOP3.LUT P2, RZ, R12.reuse, 0x10000, RZ, 0xc0, !PT ;  /* 0x000100000cff7812 */ /* 0x040fe2000784c0ff */
[----:B----4-:R-:W-:Y:S01]  /*178230*/  @P6 STG.E.U8 desc[UR6][R18.64], R0 ;  /* 0x0000000012006986 */ /* 0x010fe2000c101106 */
[----:B------:R-:W-:-:S02]  /*178240*/  LOP3.LUT P3, RZ, R12, 0x20000, RZ, 0xc0, !PT ;  /* 0x000200000cff7812 */ /* 0x000fc4000786c0ff */
[C---:B------:R-:W-:Y:S02]  /*178250*/  LOP3.LUT P4, RZ, R12.reuse, 0x40000, RZ, 0xc0, !PT ;  /* 0x000400000cff7812 */ /* 0x040fe4000788c0ff */
[C---:B------:R-:W-:Y:S02]  /*178260*/  LOP3.LUT P5, RZ, R12.reuse, 0x80000, RZ, 0xc0, !PT ;  /* 0x000800000cff7812 */ /* 0x040fe400078ac0ff */
[C---:B------:R-:W-:Y:S02]  /*178270*/  LOP3.LUT P6, RZ, R12.reuse, 0x100000, RZ, 0xc0, !PT ;  /* 0x001000000cff7812 */ /* 0x040fe400078cc0ff */
[----:B------:R-:W-:Y:S02]  /*178280*/  @P0 LOP3.LUT R5, R5, 0x1000000, RZ, 0xfc, !PT ;  /* 0x0100000005050812 */ /* 0x000fe400078efcff */
[----:B------:R-:W-:Y:S01]  /*178290*/  LOP3.LUT P0, RZ, R12, 0x20, RZ, 0xc0, !PT ;  /* 0x000000200cff7812 */ /* 0x000fe2000780c0ff */
[----:B--2---:R0:W-:Y:S04]  /*1782a0*/  STL.64 [R1+0x5b60], R12 ;  /* 0x005b600c01007387 */ /* 0x0041e80000100a00 */
[----:B0-----:R-:W2:Y:S04]  /*1782b0*/  LDL.LU.64 R12, [R1+0x3b30] ;  /* 0x003b3000010c7983 */ /* 0x001ea80000300a00 */
[----:B------:R-:W4:Y:S01]  /*1782c0*/  LDL.LU.64 R2, [R1+0x3b40] ;  /* 0x003b400001027983 */ /* 0x000f220000300a00 */
        /* <DEDUP_REMOVED lines=13> */
[----:B----4-:R0:W-:Y:S10]  /*1783a0*/  STL.64 [R1+0x5b58], R2 ;  /* 0x005b580201007387 */ /* 0x0101f40000100a00 */
[----:B--2---:R1:W-:Y:S04]  /*1783b0*/  @P0 STG.E.U8 desc[UR6][R12.64], R0 ;  /* 0x000000000c000986 */ /* 0x0043e8000c101106 */
        /* <DEDUP_REMOVED lines=12> */
[----:B-1----:R-:W2:Y:S01]  /*178480*/  LDL.LU.64 R12, [R1+0x5b60] ;  /* 0x005b6000010c7983 */ /* 0x002ea20000300a00 */
[----:B------:R-:W-:-:S03]  /*178490*/  LOP3.LUT P0, RZ, R5, 0x100000, RZ, 0xc0, !PT ;  /* 0x0010000005ff7812 */ /* 0x000fc6000780c0ff */
[----:B------:R-:W3:Y:S01]  /*1784a0*/  LDL.LU R24, [R1+0x20] ;  /* 0x0000200001187983 */ /* 0x000ee20000300800 */
[----:B--2---:R-:W-:-:S09]  /*1784b0*/  PRMT R0, R13, 0x7770, RZ ;  /* 0x000077700d007816 */ /* 0x004fd200000000ff */
[----:B------:R0:W-:Y:S04]  /*1784c0*/  @P0 STG.E.U8 desc[UR6][R2.64], R0 ;  /* 0x0000000002000986 */ /* 0x0001e8000c101106 */
[----:B0-----:R-:W2:Y:S01]  /*1784d0*/  LDL.LU.64 R2, [R1+0x5b58] ;  /* 0x005b580001027983 */ /* 0x001ea20000300a00 */
[----:B------:R-:W-:Y:S02]  /*1784e0*/  LOP3.LUT P0, RZ, R5, 0x80000, RZ, 0xc0, !PT ;  /* 0x0008000005ff7812 */ /* 0x000fe4000780c0ff */
[----:B------:R-:W-:-:S11]  /*1784f0*/  PRMT R0, R13, 0x7771, RZ ;  /* 0x000077710d007816 */ /* 0x000fd600000000ff */
        /* <DEDUP_REMOVED lines=22> */
[----:B0-----:R-:W2:Y:S04]  /*178660*/  LDL.LU.64 R22, [R1+0x3b90] ;  /* 0x003b900001167983 */ /* 0x001ea80000300a00 */
[----:B------:R-:W3:Y:S04]  /*178670*/  LDL.LU.64 R20, [R1+0x3b98] ;  /* 0x003b980001147983 */ /* 0x000ee80000300a00 */
        /* <DEDUP_REMOVED lines=8> */
[----:B--2---:R3:W-:Y:S02]  /*178700*/  @P4 STG.E.U8 desc[UR6][R22.64], R0 ;  /* 0x0000000016004986 */ /* 0x0047e4000c101106 */
[----:B---3--:R-:W-:-:S02]  /*178710*/  PRMT R0, R25, 0x7770, RZ ;  /* 0x0000777019007816 */ /* 0x008fc400000000ff */
[----:B------:R-:W2:Y:S04]  /*178720*/  LDL.LU.64 R22, [R1+0x3bb8] ;  /* 0x003bb80001167983 */ /* 0x000ea80000300a00 */
[----:B------:R0:W-:Y:S04]  /*178730*/  @P5 STG.E.U8 desc[UR6][R20.64], R0 ;  /* 0x0000000014005986 */ /* 0x0001e8000c101106 */
[----:B0-----:R-:W3:Y:S04]  /*178740*/  LDL.LU R20, [R1+0x370] ;  /* 0x0003700001147983 */ /* 0x001ee80000300800 */
        /* <DEDUP_REMOVED lines=26> */
[----:B------:R-:W-:Y:S01]  /*1788f0*/  PRMT R0, R25, 0x7771, RZ ;  /* 0x0000777119007816 */ /* 0x000fe200000000ff */
[----:B------:R-:W3:Y:S02]  /*178900*/  LDL.LU.64 R2, [R1+0x3bd8] ;  /* 0x003bd80001027983 */ /* 0x000ee40000300a00 */
[----:B------:R-:W-:Y:S02]  /*178910*/  @P0 LOP3.LUT R5, R5, 0x2000, RZ, 0xfc, !PT ;  /* 0x0000200005050812 */ /* 0x000fe400078efcff */
[----:B------:R-:W-:Y:S01]  /*178920*/  LOP3.LUT P0, RZ, R12, 0x4000000, RZ, 0xc0, !PT ;  /* 0x040000000cff7812 */ /* 0x000fe2000780c0ff */
[----:B------:R-:W3:Y:S04]  /*178930*/  LDL.LU.64 R8, [R1+0x3be0] ;  /* 0x003be00001087983 */ /* 0x000ee80000300a00 */
[----:B------:R-:W3:Y:S01]  /*178940*/  LDL.LU.64 R14, [R1+0x3be8] ;  /* 0x003be800010e7983 */ /* 0x000ee20000300a00 */
[----:B------:R-:W-:-:S03]  /*178950*/  LOP3.LUT R5, R5, 0xffffbfff, RZ, 0xc0, !PT ;  /* 0xffffbfff05057812 */ /* 0x000fc600078ec0ff */
[----:B------:R-:W3:Y:S04]  /*178960*/  LDL.LU R21, [R1+0x360] ;  /* 0x0003600001157983 */ /* 0x000ee80000300800 */
[----:B------:R-:W3:Y:S04]  /*178970*/  LDL.LU.64 R16, [R1+0x3bf0] ;  /* 0x003bf00001107983 */ /* 0x000ee80000300a00 */
[----:B------:R-:W3:Y:S01]  /*178980*/  LDL.LU.64 R10, [R1+0x3bf8] ;  /* 0x003bf800010a7983 */ /* 0x000ee20000300a00 */
[----:B------:R-:W-:Y:S02]  /*178990*/  @P0 LOP3.LUT R5, R5, 0x4000, RZ, 0xfc, !PT ;  /* 0x0000400005050812 */ /* 0x000fe400078efcff */
[----:B------:R-:W-:-:S02]  /*1789a0*/  LOP3.LUT P0, RZ, R12, 0x2000000, RZ, 0xc0, !PT ;  /* 0x020000000cff7812 */ /* 0x000fc4000780c0ff */
[----:B------:R-:W-:Y:S01]  /*1789b0*/  LOP3.LUT R5, R5, 0xffff7fff, RZ, 0xc0, !PT ;  /* 0xffff7fff05057812 */ /* 0x000fe200078ec0ff */
[----:B----4-:R0:W-:Y:S10]  /*1789c0*/  @P6 STG.E.U8 desc[UR6][R18.64], R0 ;  /* 0x0000000012006986 */ /* 0x0101f4000c101106 */
[----:B------:R-:W-:-:S02]  /*1789d0*/  @P0 LOP3.LUT R5, R5, 0x8000, RZ, 0xfc, !PT ;  /* 0x0000800005050812 */ /* 0x000fc400078efcff */
[----:B------:R-:W-:Y:S02]  /*1789e0*/  LOP3.LUT P0, RZ, R12, 0x1000000, RZ, 0xc0, !PT ;  /* 0x010000000cff7812 */ /* 0x000fe4000780c0ff */
[----:B0-----:R-:W-:Y:S01]  /*1789f0*/  PRMT R0, R25, 0x7772, RZ ;  /* 0x0000777219007816 */ /* 0x001fe200000000ff */
[----:B------:R-:W4:Y:S04]  /*178a00*/  LDL.LU.64 R12, [R1+0x3c00] ;  /* 0x003c0000010c7983 */ /* 0x000f280000300a00 */
[----:B------:R-:W3:Y:S06]  /*178a10*/  LDL.LU.64 R18, [R1+0x3c08] ;  /* 0x003c080001127983 */ /* 0x000eec0000300a00 */
        /* <DEDUP_REMOVED lines=29> */
[----:B---3--:R-:W-:Y:S01]  /*178bf0*/  PRMT R0, R20, 0x7770, RZ ;  /* 0x0000777014007816 */ /* 0x008fe200000000ff */
[----:B------:R-:W2:Y:S10]  /*178c00*/  LDL.LU R7, [R1+0x5b40] ;  /* 0x005b400001077983 */ /* 0x000eb40000300800 */
        /* <DEDUP_REMOVED lines=25> */
[C---:B------:R-:W-:Y:S02]  /*178da0*/  LOP3.LUT P4, RZ, R24.reuse, 0x100, RZ, 0xc0, !PT ;  /* 0x0000010018ff7812 */ /* 0x040fe4000788c0ff */
[----:B------:R-:W-:Y:S02]  /*178db0*/  LOP3.LUT P5, RZ, R24, 0x200, RZ, 0xc0, !PT ;  /* 0x0000020018ff7812 */ /* 0x000fe400078ac0ff */
[----:B------:R-:W-:Y:S01]  /*178dc0*/  PRMT R0, R25, 0x7772, RZ ;  /* 0x0000777219007816 */ /* 0x000fe200000000ff */
[----:B------:R-:W4:Y:S04]  /*178dd0*/  LDL.LU.64 R26, [R1+0x3c38] ;  /* 0x003c3800011a7983 */ /* 0x000f280000300a00 */
[----:B------:R-:W4:Y:S04]  /*178de0*/  LDL.LU.64 R12, [R1+0x3c40] ;  /* 0x003c4000010c7983 */ /* 0x000f280000300a00 */
[----:B------:R-:W4:Y:S04]  /*178df0*/  LDL.LU.64 R18, [R1+0x3c48] ;  /* 0x003c480001127983 */ /* 0x000f280000300a00 */
[----:B------:R-:W4:Y:S01]  /*178e00*/  LDL.LU R21, [R1+0x384] ;  /* 0x0003840001157983 */ /* 0x000f220000300800 */
[----:B--2---:R-:W-:-:S04]  /*178e10*/  LOP3.LUT R7, R7, 0xbfffffff, RZ, 0xc0, !PT ;  /* 0xbfffffff07077812 */ /* 0x004fc800078ec0ff */
[----:B------:R-:W-:Y:S02]  /*178e20*/  @P0 LOP3.LUT R7, R7, 0x40000000, RZ, 0xfc, !PT ;  /* 0x4000000007070812 */ /* 0x000fe400078efcff */
[----:B------:R-:W-:Y:S02]  /*178e30*/  LOP3.LUT P0, RZ, R24, 0x80000, RZ, 0xc0, !PT ;  /* 0x0008000018ff7812 */ /* 0x000fe4000780c0ff */
[----:B------:R-:W-:-:S11]  /*178e40*/  LOP3.LUT R7, R7, 0x7fffffff, RZ, 0xc0, !PT ;  /* 0x7fffffff07077812 */ /* 0x000fd600078ec0ff */
[----:B------:R-:W-:-:S05]  /*178e50*/  @P0 LOP3.LUT R7, R7, 0x80000000, RZ, 0xfc, !PT ;  /* 0x8000000007070812 */ /* 0x000fca00078efcff */
[----:B------:R-:W-:Y:S04]  /*178e60*/  STL [R1+0x5b28], R7 ;  /* 0x005b280701007387 */ /* 0x000fe80000100800 */
[----:B---3--:R0:W-:Y:S02]  /*178e70*/  @P4 STG.E.U8 desc[UR6][R28.64], R0 ;  /* 0x000000001c004986 */ /* 0x0081e4000c101106 */
[----:B0-----:R-:W-:Y:S02]  /*178e80*/  PRMT R0, R25, 0x7773, RZ ;  /* 0x0000777319007816 */ /* 0x001fe400000000ff */
[----:B------:R-:W2:Y:S04]  /*178e90*/  LDL.LU.64 R28, [R1+0x3c50] ;  /* 0x003c5000011c7983 */ /* 0x000ea80000300a00 */
[----:B------:R-:W3:Y:S04]  /*178ea0*/  LDL.LU R20, [R1+0x374] ;  /* 0x0003740001147983 */ /* 0x000ee80000300800 */
        /* <DEDUP_REMOVED lines=27> */
[----:B------:R-:W-:Y:S02]  /*179060*/  LOP3.LUT R5, R5, 0xffffffbf, RZ, 0xc0, !PT ;  /* 0xffffffbf05057812 */ /* 0x000fe400078ec0ff */
[----:B------:R-:W-:-:S07]  /*179070*/  PRMT R0, R21, 0x7770, RZ ;  /* 0x0000777015007816 */ /* 0x000fce00000000ff */
        /* <DEDUP_REMOVED lines=10> */
[----:B------:R-:W2:Y:S04]  /*179120*/  LDL.LU R27, [R1+0x354] ;  /* 0x00035400011b7983 */ /* 0x000ea80000300800 */
[----:B------:R-:W2:Y:S04]  /*179130*/  LDL.LU.64 R16, [R1+0x3c90] ;  /* 0x003c900001107983 */ /* 0x000ea80000300a00 */
[----:B------:R-:W2:Y:S01]  /*179140*/  LDL.LU.64 R10, [R1+0x3c98] ;  /* 0x003c9800010a7983 */ /* 0x000ea20000300a00 */
[----:B0-----:R-:W-:-:S03]  /*179150*/  PRMT R0, R21, 0x7772, RZ ;  /* 0x0000777215007816 */ /* 0x001fc600000000ff */
[----:B------:R-:W2:Y:S04]  /*179160*/  LDL.LU.64 R12, [R1+0x3ca0] ;  /* 0x003ca000010c7983 */ /* 0x000ea80000300a00 */
[----:B------:R0:W-:Y:S01]  /*179170*/  @P0 STG.E.U8 desc[UR6][R18.64], R0 ;  /* 0x0000000012000986 */ /* 0x0001e2000c101106 */
[----:B------:R-:W-:Y:S02]  /*179180*/  LOP3.LUT P0, RZ, R5, 0x20, RZ, 0xc0, !PT ;  /* 0x0000002005ff7812 */ /* 0x000fe4000780c0ff */
[----:B0-----:R-:W-:Y:S01]  /*179190*/  PRMT R0, R21, 0x7773, RZ ;  /* 0x0000777315007816 */ /* 0x001fe200000000ff */
[----:B------:R-:W2:Y:S10]  /*1791a0*/  LDL.LU.64 R18, [R1+0x3ca8] ;  /* 0x003ca80001127983 */ /* 0x000eb40000300a00 */
[----:B------:R3:W-:Y:S01]  /*1791b0*/  @P0 STG.E.U8 desc[UR6][R28.64], R0 ;  /* 0x000000001c000986 */ /* 0x0007e2000c101106 */
[----:B------:R-:W-:-:S02]  /*1791c0*/  LOP3.LUT P0, RZ, R5, 0x10, RZ, 0xc0, !PT ;  /* 0x0000001005ff7812 */ /* 0x000fc4000780c0ff */
[----:B---3--:R-:W-:Y:S01]  /*1791d0*/  PRMT R0, R20, 0x7770, RZ ;  /* 0x0000777014007816 */ /* 0x008fe200000000ff */
[----:B------:R-:W3:Y:S04]  /*1791e0*/  LDL.LU.64 R28, [R1+0x3cb0] ;  /* 0x003cb000011c7983 */ /* 0x000ee80000300a00 */
[----:B------:R-:W3:Y:S06]  /*1791f0*/  LDL.LU R21, [R1+0x388] ;  /* 0x0003880001157983 */ /* 0x000eec0000300800 */
        /* <DEDUP_REMOVED lines=12> */
[----:B------:R-:W-:-:S11]  /*1792c0*/  PRMT R0, R20, 0x7773, RZ ;  /* 0x0000777314007816 */ /* 0x000fd600000000ff */
[----:B--2---:R0:W-:Y:S04]  /*1792d0*/  @P0 STG.E.U8 desc[UR6][R6.64], R0 ;  /* 0x0000000006000986 */ /* 0x0041e8000c101106 */
[----:B0-----:R-:W2:Y:S01]  /*1792e0*/  LDL.LU R7, [R1+0x5b28] ;  /* 0x005b280001077983 */ /* 0x001ea20000300800 */
[----:B------:R-:W-:Y:S02]  /*1792f0*/  LOP3.LUT P0, RZ, R5, 0x1, RZ, 0xc0, !PT ;  /* 0x0000000105ff7812 */ /* 0x000fe4000780c0ff */
[----:B------:R-:W-:-:S11]  /*179300*/  PRMT R0, R26, 0x7770, RZ ;  /* 0x000077701a007816 */ /* 0x000fd600000000ff */
[----:B------:R0:W-:Y:S02]  /*179310*/  @P0 STG.E.U8 desc[UR6][R2.64], R0 ;  /* 0x0000000002000986 */ /* 0x0001e4000c101106 */
[----:B0-----:R-:W-:Y:S02]  /*179320*/  PRMT R0, R26, 0x7771, RZ ;  /* 0x000077711a007816 */ /* 0x001fe400000000ff */
[C---:B------:R-:W-:Y:S02]  /*179330*/  LOP3.LUT P1, RZ, R24.reuse, 0x200000, RZ, 0xc0, !PT ;  /* 0x0020000018ff7812 */ /* 0x040fe4000782c0ff */
[C---:B------:R-:W-:Y:S02]  /*179340*/  LOP3.LUT P2, RZ, R24.reuse, 0x400000, RZ, 0xc0, !PT ;  /* 0x0040000018ff7812 */ /* 0x040fe4000784c0ff */
[C---:B------:R-:W-:Y:S02]  /*179350*/  LOP3.LUT P3, RZ, R24.reuse, 0x800000, RZ, 0xc0, !PT ;  /* 0x0080000018ff7812 */ /* 0x040fe4000786c0ff */
[----:B------:R-:W-:-:S02]  /*179360*/  LOP3.LUT P4, RZ, R24, 0x1000000, RZ, 0xc0, !PT ;  /* 0x0100000018ff7812 */ /* 0x000fc4000788c0ff */
[----:B------:R-:W-:Y:S02]  /*179370*/  LOP3.LUT P5, RZ, R24, 0x2000000, RZ, 0xc0, !PT ;  /* 0x0200000018ff7812 */ /* 0x000fe400078ac0ff */
[----:B--2---:R-:W-:-:S13]  /*179380*/  LOP3.LUT P0, RZ, R7, 0x80000000, RZ, 0xc0, !PT ;  /* 0x8000000007ff7812 */ /* 0x004fda000780c0ff */
        /* <DEDUP_REMOVED lines=13> */
[----:B---3--:R0:W-:Y:S04]  /*179460*/  @P5 STG.E.U8 desc[UR6][R28.64], R0 ;  /* 0x000000001c005986 */ /* 0x0081e8000c101106 */
[----:B0-----:R-:W2:Y:S04]  /*179470*/  LDL.LU.64 R28, [R1+0x3cc0] ;  /* 0x003cc000011c7983 */ /* 0x001ea80000300a00 */
[----:B------:R-:W3:Y:S01]  /*179480*/  LDL.LU.64 R10, [R1+0x3cc8] ;  /* 0x003cc800010a7983 */ /* 0x000ee20000300a00 */
[C---:B------:R-:W-:Y:S02]  /*179490*/  LOP3.LUT P6, RZ, R24.reuse, 0x4000000, RZ, 0xc0, !PT ;  /* 0x0400000018ff7812 */ /* 0x040fe400078cc0ff */
[----:B------:R-:W-:-:S02]  /*1794a0*/  LOP3.LUT P4, RZ, R24, 0x8000000, RZ, 0xc0, !PT ;  /* 0x0800000018ff7812 */ /* 0x000fc4000788c0ff */
[C---:B------:R-:W-:Y:S02]  /*1794b0*/  PRMT R0, R21.reuse, 0x7770, RZ ;  /* 0x0000777015007816 */ /* 0x040fe400000000ff */
[----:B------:R-:W-:Y:S01]  /*1794c0*/  LOP3.LUT P5, RZ, R24, 0x10000000, RZ, 0xc0, !PT ;  /* 0x1000000018ff7812 */ /* 0x000fe200078ac0ff */
[----:B------:R-:W3:Y:S04]  /*1794d0*/  LDL.LU.64 R12, [R1+0x3cd0] ;  /* 0x003cd000010c7983 */ /* 0x000ee80000300a00 */
[----:B------:R-:W3:Y:S04]  /*1794e0*/  LDL.LU.64 R18, [R1+0x3cd8] ;  /* 0x003cd80001127983 */ /* 0x000ee80000300a00 */
[----:B------:R-:W3:Y:S04]  /*1794f0*/  LDL.LU.64 R26, [R1+0x3ce0] ;  /* 0x003ce000011a7983 */ /* 0x000ee80000300a00 */
[----:B----4-:R0:W-:Y:S02]  /*179500*/  @P6 STG.E.U8 desc[UR6][R22.64], R0 ;  /* 0x0000000016006986 */ /* 0x0101e4000c101106 */
[----:B0-----:R-:W-:-:S02]  /*179510*/  PRMT R0, R21, 0x7771, RZ ;  /* 0x0000777115007816 */ /* 0x001fc400000000ff */
[----:B------:R-:W4:Y:S04]  /*179520*/  LDL.LU R23, [R1+0x378] ;  /* 0x0003780001177983 */ /* 0x000f280000300800 */
[----:B--2---:R0:W-:Y:S02]  /*179530*/  @P4 STG.E.U8 desc[UR6][R28.64], R0 ;  /* 0x000000001c004986 */ /* 0x0041e4000c101106 */
[----:B0-----:R-:W-:Y:S02]  /*179540*/  PRMT R0, R21, 0x7772, RZ ;  /* 0x0000777215007816 */ /* 0x001fe400000000ff */
[----:B------:R-:W2:Y:S04]  /*179550*/  LDL.LU.64 R28, [R1+0x3ce8] ;  /* 0x003ce800011c7983 */ /* 0x000ea80000300a00 */
[----:B------:R-:W2:Y:S04]  /*179560*/  LDL.LU R20, [R1+0x368] ;  /* 0x0003680001147983 */ /* 0x000ea80000300800 */
        /* <DEDUP_REMOVED lines=26> */
[----:B------:R-:W-:-:S02]  /*179710*/  LOP3.LUT P6, RZ, R24, 0x20000000, RZ, 0xc0, !PT ;  /* 0x2000000018ff7812 */ /* 0x000fc400078cc0ff */
[----:B------:R-:W-:Y:S01]  /*179720*/  PRMT R0, R21, 0x7773, RZ ;  /* 0x0000777315007816 */ /* 0x000fe200000000ff */
[----:B------:R-:W3:Y:S02]  /*179730*/  LDL.LU.64 R4, [R1+0x3d08] ;  /* 0x003d080001047983 */ /* 0x000ee40000300a00 */
[----:B------:R-:W-:Y:S02]  /*179740*/  @P0 LOP3.LUT R7, R7, 0x8000000, RZ, 0xfc, !PT ;  /* 0x0800000007070812 */ /* 0x000fe400078efcff */
[----:B------:R-:W-:Y:S01]  /*179750*/  LOP3.LUT P0, RZ, R25, 0x1, RZ, 0xc0, !PT ;  /* 0x0000000119ff7812 */ /* 0x000fe2000780c0ff */
[----:B------:R-:W3:Y:S01]  /*179760*/  LDL.LU.64 R2, [R1+0x3d10] ;  /* 0x003d100001027983 */ /* 0x000ee20000300a00 */
[----:B------:R-:W-:-:S11]  /*179770*/  LOP3.LUT R7, R7, 0xefffffff, RZ, 0xc0, !PT ;  /* 0xefffffff07077812 */ /* 0x000fd600078ec0ff */
[----:B------:R-:W-:Y:S02]  /*179780*/  @P0 LOP3.LUT R7, R7, 0x10000000, RZ, 0xfc, !PT ;  /* 0x1000000007070812 */ /* 0x000fe400078efcff */
[----:B------:R-:W-:Y:S02]  /*179790*/  LOP3.LUT P0, RZ, R24, 0x80000000, RZ, 0xc0, !PT ;  /* 0x8000000018ff7812 */ /* 0x000fe4000780c0ff */
[----:B------:R-:W-:Y:S01]  /*1797a0*/  LOP3.LUT R7, R7, 0xdfffffff, RZ, 0xc0, !PT ;  /* 0xdfffffff07077812 */ /* 0x000fe200078ec0ff */
[----:B------:R4:W-:Y:S10]  /*1797b0*/  @P6 STG.E.U8 desc[UR6][R12.64], R0 ;  /* 0x000000000c006986 */ /* 0x0009f4000c101106 */
[----:B------:R-:W-:-:S02]  /*1797c0*/  @P0 LOP3.LUT R7, R7, 0x20000000, RZ, 0xfc, !PT ;  /* 0x2000000007070812 */ /* 0x000fc400078efcff */
[----:B------:R-:W-:Y:S02]  /*1797d0*/  LOP3.LUT P0, RZ, R24, 0x40000000, RZ, 0xc0, !PT ;  /* 0x4000000018ff7812 */ /* 0x000fe4000780c0ff */
[----:B----4-:R-:W-:Y:S01]  /*1797e0*/  PRMT R0, R23, 0x7770, RZ ;  /* 0x0000777017007816 */ /* 0x010fe200000000ff */
[----:B------:R-:W4:Y:S04]  /*1797f0*/  LDL.LU R24, [R1+0x358] ;  /* 0x0003580001187983 */ /* 0x000f280000300800 */
[----:B------:R-:W4:Y:S04]  /*179800*/  LDL.LU.64 R8, [R1+0x3d18] ;  /* 0x003d180001087983 */ /* 0x000f280000300a00 */
[----:B------:R-:W4:Y:S04]  /*179810*/  LDL.LU.64 R14, [R1+0x3d20] ;  /* 0x003d2000010e7983 */ /* 0x000f280000300a00 */
[----:B------:R-:W4:Y:S04]  /*179820*/  LDL.LU R21, [R1+0x38c] ;  /* 0x00038c0001157983 */ /* 0x000f280000300800 */
[----:B------:R-:W4:Y:S04]  /*179830*/  LDL.LU.64 R16, [R1+0x3d28] ;  /* 0x003d280001107983 */ /* 0x000f280000300a00 */
        /* <DEDUP_REMOVED lines=12> */
[----:B------:R-:W2:Y:S04]  /*179900*/  LDL.LU.64 R28, [R1+0x3d48] ;  /* 0x003d4800011c7983 */ /* 0x000ea80000300a00 */
        /* <DEDUP_REMOVED lines=38> */
[----:B--2---:R0:W-:Y:S02]  /*179b70*/  @P5 STG.E.U8 desc[UR6][R28.64], R0 ;  /* 0x000000001c005986 */ /* 0x0041e4000c101106 */
[----:B0-----:R-:W-:-:S05]  /*179b80*/  PRMT R0, R21, 0x7773, RZ ;  /* 0x0000777315007816 */ /* 0x001fca00000000ff */
[----:B------:R0:W-:Y:S04]  /*179b90*/  @P6 STG.E.U8 desc[UR6][R22.64], R0 ;  /* 0x0000000016006986 */ /* 0x0001e8000c101106 */
[----:B0-----:R-:W2:Y:S04]  /*179ba0*/  LDL.LU.64 R22, [R1+0x3d58] ;  /* 0x003d580001167983 */ /* 0x001ea80000300a00 */
[----:B------:R-:W4:Y:S04]  /*179bb0*/  LDL.LU.64 R12, [R1+0x3d60] ;  /* 0x003d6000010c7983 */ /* 0x000f280000300a00 */
[----:B------:R-:W2:Y:S04]  /*179bc0*/  LDL.LU.64 R18, [R1+0x3d68] ;  /* 0x003d680001127983 */ /* 0x000ea80000300a00 */
[----:B------:R-:W2:Y:S01]  /*179bd0*/  LDL.LU R21, [R1+0x37c] ;  /* 0x00037c0001157983 */ /* 0x000ea20000300800 */
[----:B------:R-:W-:-:S03]  /*179be0*/  LOP3.LUT P4, RZ, R25, 0x4000, RZ, 0xc0, !PT ;  /* 0x0000400019ff7812 */ /* 0x000fc6000788c0ff */
[----:B------:R-:W3:Y:S04]  /*179bf0*/  LDL.LU.64 R26, [R1+0x3d70] ;  /* 0x003d7000011a7983 */ /* 0x000ee80000300a00 */
[----:B------:R-:W3:Y:S04]  /*179c00*/  LDL.LU.64 R28, [R1+0x3d78] ;  /* 0x003d7800011c7983 */ /* 0x000ee80000300a00 */
[----:B------:R-:W3:Y:S04]  /*179c10*/  LDL.LU R6, [R1+0x36c] ;  /* 0x00036c0001067983 */ /* 0x000ee80000300800 */
[----:B------:R-:W3:Y:S01]  /*179c20*/  LDL.LU R24, [R1+0x28] ;  /* 0x0000280001187983 */ /* 0x000ee20000300800 */
[----:B--2---:R-:W-:-:S05]  /*179c30*/  PRMT R0, R21, 0x7770, RZ ;  /* 0x0000777015007816 */ /* 0x004fca00000000ff */
[----:B------:R0:W-:Y:S04]  /*179c40*/  @P4 STG.E.U8 desc[UR6][R22.64], R0 ;  /* 0x0000000016004986 */ /* 0x0001e8000c101106 */
[----:B0-----:R-:W2:Y:S04]  /*179c50*/  LDL.LU.64 R22, [R1+0x3d80] ;  /* 0x003d800001167983 */ /* 0x001ea80000300a00 */
[----:B------:R-:W2:Y:S04]  /*179c60*/  LDL.LU R9, [R1+0x35c] ;  /* 0x00035c0001097983 */ /* 0x000ea80000300800 */
[----:B--2---:R0:W-:Y:S04]  /*179c70*/  STL [R1+0x5b00], R9 ;  /* 0x005b000901007387 */ /* 0x0041e80000100800 */
        /* <DEDUP_REMOVED lines=19> */
[----:B--2---:R0:W-:Y:S04]  /*179db0*/  STL.64 [R1+0x5b08], R8 ;  /* 0x005b080801007387 */ /* 0x0041e80000100a00 */
[----:B0-----:R-:W2:Y:S04]  /*179dc0*/  LDL.LU.64 R8, [R1+0x3d88] ;  /* 0x003d880001087983 */ /* 0x001ea80000300a00 */
[----:B------:R-:W2:Y:S01]  /*179dd0*/  LDL.LU.64 R4, [R1+0x3da0] ;  /* 0x003da00001047983 */ /* 0x000ea20000300a00 */
[----:B------:R-:W-:-:S02]  /*179de0*/  LOP3.LUT P0, RZ, R25, 0x100000, RZ, 0xc0, !PT ;  /* 0x0010000019ff7812 */ /* 0x000fc4000780c0ff */
        /* <DEDUP_REMOVED lines=15> */
[----:B0-----:R-:W-:-:S05]  /*179ee0*/  PRMT R0, R21, 0x7773, RZ ;  /* 0x0000777315007816 */ /* 0x001fca00000000ff */
        /* <DEDUP_REMOVED lines=11> */
[C---:B------:R-:W-:Y:S02]  /*179fa0*/  LOP3.LUT P4, RZ, R25.reuse, 0x40000000, RZ, 0xc0, !PT ;  /* 0x4000000019ff7812 */ /* 0x040fe4000788c0ff */
[----:B------:R-:W-:-:S02]  /*179fb0*/  LOP3.LUT P5, RZ, R25, 0x80000000, RZ, 0xc0, !PT ;  /* 0x8000000019ff7812 */ /* 0x000fc400078ac0ff */
[----:B0-----:R-:W-:Y:S01]  /*179fc0*/  PRMT R0, R6, 0x7772, RZ ;  /* 0x0000777206007816 */ /* 0x001fe200000000ff */
[----:B--2---:R0:W-:Y:S04]  /*179fd0*/  STL.64 [R1+0x5af8], R4 ;  /* 0x005af80401007387 */ /* 0x0041e80000100a00 */
        /* <DEDUP_REMOVED lines=13> */
[----:B-1----:R-:W2:Y:S01]  /*17a0b0*/  LDL.LU.64 R8, [R1+0x5b08] ;  /* 0x005b080001087983 */ /* 0x002ea20000300a00 */
        /* <DEDUP_REMOVED lines=9> */
[----:B------:R-:W-:Y:S02]  /*17a150*/  PRMT R0, R9, 0x7771, RZ ;  /* 0x0000777109007816 */ /* 0x000fe400000000ff */
[----:B------:R-:W-:-:S09]  /*17a160*/  LOP3.LUT P6, RZ, R24, 0x1, RZ, 0xc0, !PT ;  /* 0x0000000118ff7812 */ /* 0x000fd200078cc0ff */
        /* <DEDUP_REMOVED lines=112> */
[----:B------:R-:W-:Y:S02]  /*17a870*/  LOP3.LUT P6, RZ, R24, 0x80000, RZ, 0xc0, !PT ;  /* 0x0008000018ff7812 */ /* 0x000fe400078cc0ff */
[----:B------:R-:W-:Y:S01]  /*17a880*/  LOP3.LUT R10, R10, 0xfbffffff, RZ, 0xc0, !PT ;  /* 0xfbffffff0a0a7812 */ /* 0x000fe200078ec0ff */
        /* <DEDUP_REMOVED lines=24> */
[----:B------:R-:W-:Y:S02]  /*17aa10*/  LOP3.LUT R7, R7, 0xfffffffe, RZ, 0xc0, !PT ;  /* 0xfffffffe07077812 */ /* 0x000fe400078ec0ff */
[----:B------:R-:W-:Y:S01]  /*17aa20*/  LOP3.LUT P4, RZ, R24, 0x100000, RZ, 0xc0, !PT ;  /* 0x0010000018ff7812 */ /* 0x000fe2000788c0ff */
[----:B------:R-:W3:Y:S04]  /*17aa30*/  LDL.LU.64 R16, [R1+0x3e90] ;  /* 0x003e900001107983 */ /* 0x000ee80000300a00 */
[----:B------:R-:W4:Y:S01]  /*17aa40*/  LDL.LU.64 R12, [R1+0x3e98] ;  /* 0x003e9800010c7983 */ /* 0x000f220000300a00 */
[----:B------:R-:W-:-:S03]  /*17aa50*/  PRMT R0, R21, 0x7772, RZ ;  /* 0x0000777215007816 */ /* 0x000fc600000000ff */
[----:B------:R-:W3:Y:S04]  /*17aa60*/  LDL.LU.64 R18, [R1+0x3ea0] ;  /* 0x003ea00001127983 */ /* 0x000ee80000300a00 */
[----:B------:R-:W3:Y:S04]  /*17aa70*/  LDL.LU.64 R28, [R1+0x3ea8] ;  /* 0x003ea800011c7983 */ /* 0x000ee80000300a00 */
[----:B------:R-:W3:Y:S01]  /*17aa80*/  LDL.LU R27, [R1+0x314] ;  /* 0x00031400011b7983 */ /* 0x000ee20000300800 */
[----:B------:R-:W-:Y:S02]  /*17aa90*/  @P0 LOP3.LUT R10, R10, 0x4000000, RZ, 0xfc, !PT ;  /* 0x040000000a0a0812 */ /* 0x000fe400078efcff */
        /* <DEDUP_REMOVED lines=18> */
[----:B------:R-:W-:-:S11]  /*17abc0*/  LOP3.LUT R7, R7, 0xfffffffd, RZ, 0xc0, !PT ;  /* 0xfffffffd07077812 */ /* 0x000fd600078ec0ff */
[----:B------:R-:W-:Y:S02]  /*17abd0*/  @P0 LOP3.LUT R7, R7, 0x2, RZ, 0xfc, !PT ;  /* 0x0000000207070812 */ /* 0x000fe400078efcff */
[C---:B------:R-:W-:Y:S01]  /*17abe0*/  LOP3.LUT P0, RZ, R24.reuse, 0x1000000, RZ, 0xc0, !PT ;  /* 0x0100000018ff7812 */ /* 0x040fe2000780c0ff */
[----:B------:R-:W-:Y:S01]  /*17abf0*/  STL [R1+0x5ae0], R10 ;  /* 0x005ae00a01007387 */ /* 0x000fe20000100800 */
[----:B------:R-:W-:Y:S02]  /*17ac00*/  LOP3.LUT R7, R7, 0xfffffffb, RZ, 0xc0, !PT ;  /* 0xfffffffb07077812 */ /* 0x000fe400078ec0ff */
[C---:B------:R-:W-:Y:S02]  /*17ac10*/  LOP3.LUT P5, RZ, R24.reuse, 0x200000, RZ, 0xc0, !PT ;  /* 0x0020000018ff7812 */ /* 0x040fe400078ac0ff */
[----:B------:R-:W-:-:S07]  /*17ac20*/  LOP3.LUT P6, RZ, R24, 0x400000, RZ, 0xc0, !PT ;  /* 0x0040000018ff7812 */ /* 0x000fce00078cc0ff */
[----:B------:R-:W-:Y:S02]  /*17ac30*/  @P0 LOP3.LUT R7, R7, 0x4, RZ, 0xfc, !PT ;  /* 0x0000000407070812 */ /* 0x000fe400078efcff */
[----:B------:R-:W-:Y:S01]  /*17ac40*/  LOP3.LUT P0, RZ, R24, 0x800000, RZ, 0xc0, !PT ;  /* 0x0080000018ff7812 */ /* 0x000fe2000780c0ff */
[----:B--2---:R0:W-:Y:S04]  /*17ac50*/  @P4 STG.E.U8 desc[UR6][R22.64], R0 ;  /* 0x0000000016004986 */ /* 0x0041e8000c101106 */
[----:B0-----:R-:W2:Y:S04]  /*17ac60*/  LDL.LU.64 R22, [R1+0x3eb0] ;  /* 0x003eb00001167983 */ /* 0x001ea80000300a00 */
[----:B------:R-:W2:Y:S04]  /*17ac70*/  LDL.LU R20, [R1+0x348] ;  /* 0x0003480001147983 */ /* 0x000ea80000300800 */
[----:B------:R-:W2:Y:S04]  /*17ac80*/  LDL.LU.64 R10, [R1+0x3eb8] ;  /* 0x003eb800010a7983 */ /* 0x000ea80000300a00 */
[----:B------:R-:W2:Y:S01]  /*17ac90*/  LDL.LU R24, [R1+0x338] ;  /* 0x0003380001187983 */ /* 0x000ea20000300800 */
[----:B------:R-:W-:-:S05]  /*17aca0*/  PRMT R0, R21, 0x7773, RZ ;  /* 0x0000777315007816 */ /* 0x000fca00000000ff */
[----:B---3--:R0:W-:Y:S01]  /*17acb0*/  @P5 STG.E.U8 desc[UR6][R16.64], R0 ;  /* 0x0000000010005986 */ /* 0x0081e2000c101106 */
[C---:B------:R-:W-:Y:S02]  /*17acc0*/  LOP3.LUT P1, RZ, R25.reuse, 0x2, RZ, 0xc0, !PT ;  /* 0x0000000219ff7812 */ /* 0x040fe4000782c0ff */
[C---:B------:R-:W-:Y:S02]  /*17acd0*/  LOP3.LUT P2, RZ, R25.reuse, 0x4, RZ, 0xc0, !PT ;  /* 0x0000000419ff7812 */ /* 0x040fe4000784c0ff */
[C---:B------:R-:W-:Y:S02]  /*17ace0*/  LOP3.LUT P3, RZ, R25.reuse, 0x8, RZ, 0xc0, !PT ;  /* 0x0000000819ff7812 */ /* 0x040fe4000786c0ff */
[C---:B------:R-:W-:Y:S02]  /*17acf0*/  LOP3.LUT P4, RZ, R25.reuse, 0x10, RZ, 0xc0, !PT ;  /* 0x0000001019ff7812 */ /* 0x040fe4000788c0ff */
[----:B------:R-:W-:Y:S02]  /*17ad00*/  LOP3.LUT P5, RZ, R25, 0x20, RZ, 0xc0, !PT ;  /* 0x0000002019ff7812 */ /* 0x000fe400078ac0ff */
[----:B0-----:R-:W-:-:S05]  /*17ad10*/  PRMT R0, R27, 0x7770, RZ ;  /* 0x000077701b007816 */ /* 0x001fca00000000ff */
[----:B----4-:R-:W-:Y:S01]  /*17ad20*/  @P6 STG.E.U8 desc[UR6][R12.64], R0 ;  /* 0x000000000c006986 */ /* 0x010fe2000c101106 */
[----:B------:R-:W-:-:S03]  /*17ad30*/  LOP3.LUT P6, RZ, R25, 0x40, RZ, 0xc0, !PT ;  /* 0x0000004019ff7812 */ /* 0x000fc600078cc0ff */
        /* <DEDUP_REMOVED lines=12> */
[----:B------:R-:W-:Y:S04]  /*17ae00*/  @P0 STG.E.U8 desc[UR6][R10.64], R0 ;  /* 0x000000000a000986 */ /* 0x000fe8000c101106 */
[----:B--2---:R0:W-:Y:S04]  /*17ae10*/  STL.64 [R1+0x5ad8], R24 ;  /* 0x005ad81801007387 */ /* 0x0041e80000100a00 */
        /* <DEDUP_REMOVED lines=13> */
[----:B------:R-:W2:Y:S01]  /*17aef0*/  LDL.LU R10, [R1+0x5ae0] ;  /* 0x005ae000010a7983 */ /* 0x000ea20000300800 */
        /* <DEDUP_REMOVED lines=12> */
[----:B--2---:R-:W-:-:S11]  /*17afc0*/  PRMT R0, R24, 0x7770, RZ ;  /* 0x0000777018007816 */ /* 0x004fd600000000ff */
        /* <DEDUP_REMOVED lines=62> */
[----:B------:R-:W2:Y:S06]  /*17b3b0*/  LDL.LU.64 R4, [R1+0x3f68] ;  /* 0x003f680001047983 */ /* 0x000eac0000300a00 */
[----:B------:R-:W-:-:S02]  /*17b3c0*/  @P0 LOP3.LUT R10, R10, 0x1000000, RZ, 0xfc, !PT ;  /* 0x010000000a0a0812 */ /* 0x000fc400078efcff */
        /* <DEDUP_REMOVED lines=9> */
[----:B------:R-:W4:Y:S04]  /*17b460*/  LDL.LU.64 R14, [R1+0x3f80] ;  /* 0x003f8000010e7983 */ /* 0x000f280000300a00 */
        /* <DEDUP_REMOVED lines=18> */
[----:B------:R-:W3:Y:S10]  /*17b590*/  LDL.LU.64 R22, [R1+0x3fb0] ;  /* 0x003fb00001167983 */ /* 0x000ef40000300a00 */
        /* <DEDUP_REMOVED lines=10> */
[----:B------:R-:W3:Y:S04]  /*17b640*/  LDL.LU R24, [R1+0x30] ;  /* 0x0000300001187983 */ /* 0x000ee80000300800 */
[----:B--2---:R0:W-:Y:S01]  /*17b650*/  @P0 STG.E.U8 desc[UR6][R6.64], R0 ;  /* 0x0000000006000986 */ /* 0x0041e2000c101106 */
[----:B------:R-:W-:Y:S02]  /*17b660*/  LOP3.LUT P0, RZ, R10, 0x100000, RZ, 0xc0, !PT ;  /* 0x001000000aff7812 */ /* 0x000fe4000780c0ff */
[----:B0-----:R-:W-:-:S11]  /*17b670*/  PRMT R0, R11, 0x7772, RZ ;  /* 0x000077720b007816 */ /* 0x001fd600000000ff */
[----:B------:R0:W-:Y:S01]  /*17b680*/  @P0 STG.E.U8 desc[UR6][R4.64], R0 ;  /* 0x0000000004000986 */ /* 0x0001e2000c101106 */
        /* <DEDUP_REMOVED lines=67> */
[----:B------:R-:W-:Y:S02]  /*17bac0*/  @P0 LOP3.LUT R10, R10, 0x8000, RZ, 0xfc, !PT ;  /* 0x000080000a0a0812 */ /* 0x000fe400078efcff */
[----:B------:R-:W-:Y:S02]  /*17bad0*/  LOP3.LUT P0, RZ, R25, 0x40000000, RZ, 0xc0, !PT ;  /* 0x4000000019ff7812 */ /* 0x000fe4000780c0ff */
[----:B------:R-:W-:Y:S01]  /*17bae0*/  LOP3.LUT R10, R10, 0xfffeffff, RZ, 0xc0, !PT ;  /* 0xfffeffff0a0a7812 */ /* 0x000fe200078ec0ff */
[----:B---3--:R0:W-:Y:S10]  /*17baf0*/  @P5 STG.E.U8 desc[UR6][R12.64], R0 ;  /* 0x000000000c005986 */ /* 0x0081f4000c101106 */
[----:B------:R-:W-:-:S02]  /*17bb00*/  @P0 LOP3.LUT R10, R10, 0x10000, RZ, 0xfc, !PT ;  /* 0x000100000a0a0812 */ /* 0x000fc400078efcff */
[----:B------:R-:W-:Y:S02]  /*17bb10*/  LOP3.LUT P0, RZ, R25, 0x20000000, RZ, 0xc0, !PT ;  /* 0x2000000019ff7812 */ /* 0x000fe4000780c0ff */
[C---:B0-----:R-:W-:Y:S01]  /*17bb20*/  PRMT R0, R21.reuse, 0x7772, RZ ;  /* 0x0000777215007816 */ /* 0x041fe200000000ff */
[----:B------:R-:W3:Y:S04]  /*17bb30*/  LDL.LU R25, [R1+0x2d0] ;  /* 0x0002d00001197983 */ /* 0x000ee80000300800 */
[----:B------:R-:W3:Y:S04]  /*17bb40*/  LDL.LU.64 R8, [R1+0x4018] ;  /* 0x0040180001087983 */ /* 0x000ee80000300a00 */
[----:B------:R-:W3:Y:S04]  /*17bb50*/  LDL.LU.64 R12, [R1+0x4020] ;  /* 0x00402000010c7983 */ /* 0x000ee80000300a00 */
[----:B----4-:R0:W-:Y:S02]  /*17bb60*/  @P6 STG.E.U8 desc[UR6][R18.64], R0 ;  /* 0x0000000012006986 */ /* 0x0101e4000c101106 */
[----:B0-----:R-:W-:-:S02]  /*17bb70*/  PRMT R0, R21, 0x7773, RZ ;  /* 0x0000777315007816 */ /* 0x001fc400000000ff */
        /* <DEDUP_REMOVED lines=41> */
[----:B---3--:R-:W-:-:S11]  /*17be10*/  PRMT R0, R25, 0x7770, RZ ;  /* 0x0000777019007816 */ /* 0x008fd600000000ff */
[----:B------:R0:W-:Y:S02]  /*17be20*/  @P0 STG.E.U8 desc[UR6][R8.64], R0 ;  /* 0x0000000008000986 */ /* 0x0001e4000c101106 */
[----:B0-----:R-:W-:-:S05]  /*17be30*/  PRMT R0, R25, 0x7771, RZ ;  /* 0x0000777119007816 */ /* 0x001fca00000000ff */
[----:B------:R0:W-:Y:S02]  /*17be40*/  @P1 STG.E.U8 desc[UR6][R12.64], R0 ;  /* 0x000000000c001986 */ /* 0x0001e4000c101106 */
[C---:B0-----:R-:W-:Y:S02]  /*17be50*/  PRMT R0, R25.reuse, 0x7772, RZ ;  /* 0x0000777219007816 */ /* 0x041fe400000000ff */
[----:B------:R-:W3:Y:S04]  /*17be60*/  LDL.LU.64 R12, [R1+0x4070] ;  /* 0x00407000010c7983 */ /* 0x000ee80000300a00 */
        /* <DEDUP_REMOVED lines=9> */
[----:B0-----:R-:W4:Y:S04]  /*17bf00*/  LDL.LU.64 R22, [R1+0x4090] ;  /* 0x0040900001167983 */ /* 0x001f280000300a00 */
[----:B------:R-:W4:Y:S04]  /*17bf10*/  LDL.LU.64 R28, [R1+0x40a8] ;  /* 0x0040a800011c7983 */ /* 0x000f280000300a00 */
[----:B------:R-:W4:Y:S04]  /*17bf20*/  LDL.LU.64 R18, [R1+0x40c0] ;  /* 0x0040c00001127983 */ /* 0x000f280000300a00 */
[----:B------:R-:W4:Y:S01]  /*17bf30*/  LDL.LU R25, [R1+0x2f4] ;  /* 0x0002f40001197983 */ /* 0x000f220000300800 */
[----:B------:R-:W-:-:S02]  /*17bf40*/  LOP3.LUT P4, RZ, R24, 0x2000, RZ, 0xc0, !PT ;  /* 0x0000200018ff7812 */ /* 0x000fc4000788c0ff */
[C---:B------:R-:W-:Y:S02]  /*17bf50*/  LOP3.LUT P0, RZ, R24.reuse, 0x2000000, RZ, 0xc0, !PT ;  /* 0x0200000018ff7812 */ /* 0x040fe4000780c0ff */
[----:B------:R-:W-:Y:S02]  /*17bf60*/  LOP3.LUT P5, RZ, R24, 0x4000, RZ, 0xc0, !PT ;  /* 0x0000400018ff7812 */ /* 0x000fe400078ac0ff */
[----:B------:R-:W-:Y:S01]  /*17bf70*/  PRMT R0, R17, 0x7773, RZ ;  /* 0x0000777311007816 */ /* 0x000fe200000000ff */
[----:B------:R-:W4:Y:S04]  /*17bf80*/  LDL.LU.64 R20, [R1+0x40e0] ;  /* 0x0040e00001147983 */ /* 0x000f280000300a00 */
[----:B------:R-:W4:Y:S04]  /*17bf90*/  LDL.LU.64 R26, [R1+0x40f8] ;  /* 0x0040f800011a7983 */ /* 0x000f280000300a00 */
[----:B------:R-:W4:Y:S01]  /*17bfa0*/  LDL.LU R11, [R1+0x2e4] ;  /* 0x0002e400010b7983 */ /* 0x000f220000300800 */
[----:B--2---:R-:W-:-:S04]  /*17bfb0*/  LOP3.LUT R15, R15, 0x7fffffff, RZ, 0xc0, !PT ;  /* 0x7fffffff0f0f7812 */ /* 0x004fc800078ec0ff */
[----:B------:R-:W-:-:S05]  /*17bfc0*/  @P0 LOP3.LUT R15, R15, 0x80000000, RZ, 0xfc, !PT ;  /* 0x800000000f0f0812 */ /* 0x000fca00078efcff */
[----:B------:R-:W-:Y:S04]  /*17bfd0*/  STL [R1+0x5aa0], R15 ;  /* 0x005aa00f01007387 */ /* 0x000fe80000100800 */
[----:B---3--:R4:W-:Y:S02]  /*17bfe0*/  @P4 STG.E.U8 desc[UR6][R12.64], R0 ;  /* 0x000000000c004986 */ /* 0x0089e4000c101106 */
[----:B----4-:R-:W-:-:S05]  /*17bff0*/  PRMT R0, R25, 0x7770, RZ ;  /* 0x0000777019007816 */ /* 0x010fca00000000ff */
[----:B------:R0:W-:Y:S04]  /*17c000*/  @P5 STG.E.U8 desc[UR6][R22.64], R0 ;  /* 0x0000000016005986 */ /* 0x0001e8000c101106 */
[----:B0-----:R-:W2:Y:S04]  /*17c010*/  LDL.LU.64 R22, [R1+0x4118] ;  /* 0x0041180001167983 */ /* 0x001ea80000300a00 */
[----:B------:R-:W3:Y:S01]  /*17c020*/  LDL.LU.64 R14, [R1+0x4138] ;  /* 0x00413800010e7983 */ /* 0x000ee20000300a00 */
        /* <DEDUP_REMOVED lines=21> */
[----:B------:R-:W-:-:S07]  /*17c180*/  LOP3.LUT R10, R10, 0xffffffbf, RZ, 0xc0, !PT ;  /* 0xffffffbf0a0a7812 */ /* 0x000fce00078ec0ff */
[----:B------:R-:W-:Y:S02]  /*17c190*/  @P0 LOP3.LUT R10, R10, 0x40, RZ, 0xfc, !PT ;  /* 0x000000400a0a0812 */ /* 0x000fe400078efcff */
[C---:B------:R-:W-:Y:S02]  /*17c1a0*/  LOP3.LUT P0, RZ, R24.reuse, 0x20000, RZ, 0xc0, !PT ;  /* 0x0002000018ff7812 */ /* 0x040fe4000780c0ff */
[----:B------:R-:W-:Y:S02]  /*17c1b0*/  LOP3.LUT P6, RZ, R24, 0x8000, RZ, 0xc0, !PT ;  /* 0x0000800018ff7812 */ /* 0x000fe400078cc0ff */
[----:B------:R-:W-:Y:S02]  /*17c1c0*/  LOP3.LUT R10, R10, 0xffffff7f, RZ, 0xc0, !PT ;  /* 0xffffff7f0a0a7812 */ /* 0x000fe400078ec0ff */
[----:B------:R-:W-:-:S07]  /*17c1d0*/  PRMT R0, R25, 0x7771, RZ ;  /* 0x0000777119007816 */ /* 0x000fce00000000ff */
[----:B------:R-:W-:Y:S02]  /*17c1e0*/  @P0 LOP3.LUT R10, R10, 0x80, RZ, 0xfc, !PT ;  /* 0x000000800a0a0812 */ /* 0x000fe400078efcff */
[C---:B------:R-:W-:Y:S01]  /*17c1f0*/  LOP3.LUT P0, RZ, R24.reuse, 0x10000, RZ, 0xc0, !PT ;  /* 0x0001000018ff7812 */ /* 0x040fe2000780c0ff */
[----:B------:R0:W-:Y:S02]  /*17c200*/  @P6 STG.E.U8 desc[UR6][R28.64], R0 ;  /* 0x000000001c006986 */ /* 0x0001e4000c101106 */
[----:B0-----:R-:W-:Y:S02]  /*17c210*/  PRMT R0, R25, 0x7772, RZ ;  /* 0x0000777219007816 */ /* 0x001fe400000000ff */
[----:B------:R-:W4:Y:S04]  /*17c220*/  LDL.LU R28, [R1+0x2d4] ;  /* 0x0002d400011c7983 */ /* 0x000f280000300800 */
[----:B------:R-:W4:Y:S04]  /*17c230*/  LDL.LU.64 R6, [R1+0x4158] ;  /* 0x0041580001067983 */ /* 0x000f280000300a00 */
[----:B------:R-:W4:Y:S01]  /*17c240*/  LDL.LU.64 R4, [R1+0x4170] ;  /* 0x0041700001047983 */ /* 0x000f220000300a00 */
[----:B------:R-:W-:-:S03]  /*17c250*/  LOP3.LUT P1, RZ, R24, 0x4000000, RZ, 0xc0, !PT ;  /* 0x0400000018ff7812 */ /* 0x000fc6000782c0ff */
[----:B------:R0:W-:Y:S01]  /*17c260*/  @P0 STG.E.U8 desc[UR6][R18.64], R0 ;  /* 0x0000000012000986 */ /* 0x0001e2000c101106 */
[----:B------:R-:W-:Y:S02]  /*17c270*/  LOP3.LUT P0, RZ, R10, 0x80, RZ, 0xc0, !PT ;  /* 0x000000800aff7812 */ /* 0x000fe4000780c0ff */
[C---:B------:R-:W-:Y:S02]  /*17c280*/  LOP3.LUT P2, RZ, R24.reuse, 0x8000000, RZ, 0xc0, !PT ;  /* 0x0800000018ff7812 */ /* 0x040fe4000784c0ff */
[C---:B------:R-:W-:Y:S02]  /*17c290*/  LOP3.LUT P3, RZ, R24.reuse, 0x10000000, RZ, 0xc0, !PT ;  /* 0x1000000018ff7812 */ /* 0x040fe4000786c0ff */
[C---:B------:R-:W-:Y:S02]  /*17c2a0*/  LOP3.LUT P4, RZ, R24.reuse, 0x20000000, RZ, 0xc0, !PT ;  /* 0x2000000018ff7812 */ /* 0x040fe4000788c0ff */
[C---:B------:R-:W-:Y:S02]  /*17c2b0*/  LOP3.LUT P5, RZ, R24.reuse, 0x40000000, RZ, 0xc0, !PT ;  /* 0x4000000018ff7812 */ /* 0x040fe400078ac0ff */
[----:B------:R-:W-:Y:S01]  /*17c2c0*/  LOP3.LUT P6, RZ, R24, 0x80000000, RZ, 0xc0, !PT ;  /* 0x8000000018ff7812 */ /* 0x000fe200078cc0ff */
[----:B------:R-:W4:Y:S04]  /*17c2d0*/  LDL.LU.64 R2, [R1+0x4190] ;  /* 0x0041900001027983 */ /* 0x000f280000300a00 */
[----:B------:R-:W4:Y:S04]  /*17c2e0*/  LDL.LU R24, [R1+0x308] ;  /* 0x0003080001187983 */ /* 0x000f280000300800 */
[----:B------:R-:W4:Y:S04]  /*17c2f0*/  LDL.LU.64 R8, [R1+0x41a0] ;  /* 0x0041a00001087983 */ /* 0x000f280000300a00 */
        /* <DEDUP_REMOVED lines=16> */
[----:B------:R-:W2:Y:S04]  /*17c400*/  LDL.LU.64 R22, [R1+0x4220] ;  /* 0x0042200001167983 */ /* 0x000ea80000300a00 */
[----:B------:R-:W2:Y:S06]  /*17c410*/  LDL.LU R29, [R1+0x34] ;  /* 0x00003400011d7983 */ /* 0x000eac0000300800 */
[----:B---3--:R0:W-:Y:S04]  /*17c420*/  @P0 STG.E.U8 desc[UR6][R14.64], R0 ;  /* 0x000000000e000986 */ /* 0x0081e8000c101106 */
[----:B0-----:R-:W3:Y:S01]  /*17c430*/  LDL.LU.64 R14, [R1+0x5aa8] ;  /* 0x005aa800010e7983 */ /* 0x001ee20000300a00 */
[----:B------:R-:W-:-:S02]  /*17c440*/  LOP3.LUT P0, RZ, R10, 0x8, RZ, 0xc0, !PT ;  /* 0x000000080aff7812 */ /* 0x000fc4000780c0ff */
[----:B------:R-:W-:-:S11]  /*17c450*/  PRMT R0, R11, 0x7773, RZ ;  /* 0x000077730b007816 */ /* 0x000fd600000000ff */
[----:B---3--:R0:W-:Y:S04]  /*17c460*/  @P0 STG.E.U8 desc[UR6][R14.64], R0 ;  /* 0x000000000e000986 */ /* 0x0081e8000c101106 */
[----:B0-----:R-:W3:Y:S01]  /*17c470*/  LDL.LU R15, [R1+0x5aa0] ;  /* 0x005aa000010f7983 */ /* 0x001ee20000300800 */
[----:B------:R-:W-:Y:S02]  /*17c480*/  LOP3.LUT P0, RZ, R10, 0x4, RZ, 0xc0, !PT ;  /* 0x000000040aff7812 */ /* 0x000fe4000780c0ff */
        /* <DEDUP_REMOVED lines=8> */
[----:B0-----:R-:W-:Y:S02]  /*17c510*/  PRMT R0, R28, 0x7773, RZ ;  /* 0x000077731c007816 */ /* 0x001fe400000000ff */
[----:B---3--:R-:W-:-:S13]  /*17c520*/  LOP3.LUT P0, RZ, R15, 0x80000000, RZ, 0xc0, !PT ;  /* 0x800000000fff7812 */ /* 0x008fda000780c0ff */
        /* <DEDUP_REMOVED lines=62> */
[----:B------:R-:W3:Y:S04]  /*17c910*/  LDL.LU.64 R6, [R1+0x4330] ;  /* 0x0043300001067983 */ /* 0x000ee80000300a00 */
[----:B------:R-:W3:Y:S01]  /*17c920*/  LDL.LU.64 R4, [R1+0x4348] ;  /* 0x0043480001047983 */ /* 0x000ee20000300a00 */
[----:B------:R-:W-:-:S02]  /*17c930*/  @P0 LOP3.LUT R15, R15, 0x40000000, RZ, 0xfc, !PT ;  /* 0x400000000f0f0812 */ /* 0x000fc400078efcff */
[----:B------:R-:W-:Y:S02]  /*17c940*/  LOP3.LUT P0, RZ, R29, 0x8, RZ, 0xc0, !PT ;  /* 0x000000081dff7812 */ /* 0x000fe4000780c0ff */
[----:B0-----:R-:W-:-:S05]  /*17c950*/  PRMT R0, R24, 0x7770, RZ ;  /* 0x0000777018007816 */ /* 0x001fca00000000ff */
[----:B----4-:R0:W-:Y:S02]  /*17c960*/  @P6 STG.E.U8 desc[UR6][R18.64], R0 ;  /* 0x0000000012006986 */ /* 0x0101e4000c101106 */
[----:B0-----:R-:W-:-:S05]  /*17c970*/  PRMT R0, R24, 0x7771, RZ ;  /* 0x0000777118007816 */ /* 0x001fca00000000ff */
[----:B------:R0:W-:Y:S01]  /*17c980*/  @P0 STG.E.U8 desc[UR6][R20.64], R0 ;  /* 0x0000000014000986 */ /* 0x0001e2000c101106 */
[C---:B------:R-:W-:Y:S02]  /*17c990*/  LOP3.LUT P0, RZ, R15.reuse, 0x40000000, RZ, 0xc0, !PT ;  /* 0x400000000fff7812 */ /* 0x040fe4000780c0ff */
        /* <DEDUP_REMOVED lines=12> */
[C---:B------:R-:W-:Y:S02]  /*17ca60*/  LOP3.LUT P0, RZ, R15.reuse, 0x10000000, RZ, 0xc0, !PT ;  /* 0x100000000fff7812 */ /* 0x040fe4000780c0ff */
        /* <DEDUP_REMOVED lines=45> */
[----:B------:R-:W-:Y:S02]  /*17cd40*/  LOP3.LUT R15, R15, 0xffffdfff, RZ, 0xc0, !PT ;  /* 0xffffdfff0f0f7812 */ /* 0x000fe400078ec0ff */
[----:B------:R-:W-:Y:S01]  /*17cd50*/  LOP3.LUT P4, RZ, R29, 0x80000, RZ, 0xc0, !PT ;  /* 0x000800001dff7812 */ /* 0x000fe2000788c0ff */
[----:B------:R-:W3:Y:S01]  /*17cd60*/  LDL.LU.64 R18, [R1+0x4408] ;  /* 0x0044080001127983 */ /* 0x000ee20000300a00 */
[----:B------:R-:W-:-:S03]  /*17cd70*/  PRMT R0, R24, 0x7771, RZ ;  /* 0x0000777118007816 */ /* 0x000fc600000000ff */
[----:B------:R-:W4:Y:S04]  /*17cd80*/  LDL.LU.64 R20, [R1+0x4418] ;  /* 0x0044180001147983 */ /* 0x000f280000300a00 */
[----:B------:R-:W3:Y:S04]  /*17cd90*/  LDL.LU.64 R26, [R1+0x4428] ;  /* 0x00442800011a7983 */ /* 0x000ee80000300a00 */
[----:B------:R-:W3:Y:S04]  /*17cda0*/  LDL.LU R25, [R1+0x2dc] ;  /* 0x0002dc0001197983 */ /* 0x000ee80000300800 */
[----:B------:R-:W3:Y:S01]  /*17cdb0*/  LDL.LU R17, [R1+0x38] ;  /* 0x0000380001117983 */ /* 0x000ee20000300800 */
        /* <DEDUP_REMOVED lines=27> */
[----:B------:R-:W-:Y:S02]  /*17cf70*/  LOP3.LUT P0, RZ, R29, 0x400000, RZ, 0xc0, !PT ;  /* 0x004000001dff7812 */ /* 0x000fe4000780c0ff */
[----:B------:R-:W4:Y:S04]  /*17cf80*/  LDL.LU.64 R28, [R1+0x4438] ;  /* 0x00443800011c7983 */ /* 0x000f280000300a00 */
[----:B--2---:R0:W-:Y:S04]  /*17cf90*/  @P4 STG.E.U8 desc[UR6][R22.64], R0 ;  /* 0x0000000016004986 */ /* 0x0041e8000c101106 */
[----:B0-----:R-:W2:Y:S04]  /*17cfa0*/  LDL.LU.64 R22, [R1+0x4460] ;  /* 0x0044600001167983 */ /* 0x001ea80000300a00 */
[----:B------:R-:W2:Y:S01]  /*17cfb0*/  LDL.LU R11, [R1+0x2c0] ;  /* 0x0002c000010b7983 */ /* 0x000ea20000300800 */
[----:B------:R-:W-:-:S05]  /*17cfc0*/  PRMT R0, R24, 0x7772, RZ ;  /* 0x0000777218007816 */ /* 0x000fca00000000ff */
[----:B---3--:R-:W-:Y:S04]  /*17cfd0*/  @P5 STG.E.U8 desc[UR6][R18.64], R0 ;  /* 0x0000000012005986 */ /* 0x008fe8000c101106 */
[----:B--2---:R0:W-:Y:S04]  /*17cfe0*/  STL [R1+0x5a80], R11 ;  /* 0x005a800b01007387 */ /* 0x0041e80000100800 */
[----:B0-----:R-:W2:Y:S04]  /*17cff0*/  LDL.LU.64 R10, [R1+0x4470] ;  /* 0x00447000010a7983 */ /* 0x001ea80000300a00 */
[----:B------:R-:W3:Y:S01]  /*17d000*/  LDL.LU.64 R18, [R1+0x44a8] ;  /* 0x0044a80001127983 */ /* 0x000ee20000300a00 */
[----:B------:R-:W-:-:S05]  /*17d010*/  PRMT R0, R24, 0x7773, RZ ;  /* 0x0000777318007816 */ /* 0x000fca00000000ff */
[----:B----4-:R0:W-:Y:S02]  /*17d020*/  @P6 STG.E.U8 desc[UR6][R20.64], R0 ;  /* 0x0000000014006986 */ /* 0x0101e4000c101106 */
[----:B0-----:R-:W-:-:S05]  /*17d030*/  PRMT R0, R25, 0x7770, RZ ;  /* 0x0000777019007816 */ /* 0x001fca00000000ff */
[----:B------:R-:W-:Y:S01]  /*17d040*/  @P0 STG.E.U8 desc[UR6][R26.64], R0 ;  /* 0x000000001a000986 */ /* 0x000fe2000c101106 */
[----:B------:R-:W-:-:S03]  /*17d050*/  LOP3.LUT P0, RZ, R15, 0x200000, RZ, 0xc0, !PT ;  /* 0x002000000fff7812 */ /* 0x000fc6000780c0ff */
[----:B---3--:R0:W-:Y:S04]  /*17d060*/  STL.64 [R1+0x5a70], R18 ;  /* 0x005a701201007387 */ /* 0x0081e80000100a00 */
[----:B0-----:R-:W3:Y:S01]  /*17d070*/  LDL.LU.64 R18, [R1+0x4498] ;  /* 0x0044980001127983 */ /* 0x001ee20000300a00 */
[----:B------:R-:W-:-:S05]  /*17d080*/  PRMT R0, R25, 0x7771, RZ ;  /* 0x0000777119007816 */ /* 0x000fca00000000ff */
        /* <DEDUP_REMOVED lines=9> */
[----:B------:R-:W3:Y:S04]  /*17d120*/  LDL.LU.64 R6, [R1+0x44b8] ;  /* 0x0044b80001067983 */ /* 0x000ee80000300a00 */
[----:B------:R-:W4:Y:S04]  /*17d130*/  LDL.LU R20, [R1+0x2b0] ;  /* 0x0002b00001147983 */ /* 0x000f280000300800 */
[----:B------:R-:W2:Y:S04]  /*17d140*/  LDL.LU.64 R4, [R1+0x44c8] ;  /* 0x0044c80001047983 */ /* 0x000ea80000300a00 */
        /* <DEDUP_REMOVED lines=27> */
[----:B0-----:R-:W-:Y:S01]  /*17d300*/  PRMT R0, R11, 0x7773, RZ ;  /* 0x000077730b007816 */ /* 0x001fe200000000ff */
[----:B------:R-:W2:Y:S10]  /*17d310*/  LDL.LU R18, [R1+0x5a68] ;  /* 0x005a680001127983 */ /* 0x000eb40000300800 */
[----:B---3--:R4:W-:Y:S01]  /*17d320*/  @P0 STG.E.U8 desc[UR6][R6.64], R0 ;  /* 0x0000000006000986 */ /* 0x0089e2000c101106 */
[----:B------:R-:W-:-:S02]  /*17d330*/  LOP3.LUT P0, RZ, R15, 0x4000, RZ, 0xc0, !PT ;  /* 0x000040000fff7812 */ /* 0x000fc4000780c0ff */
        /* <DEDUP_REMOVED lines=18> */
[----:B------:R-:W2:Y:S04]  /*17d460*/  LDL.LU.64 R12, [R1+0x4518] ;  /* 0x00451800010c7983 */ /* 0x000ea80000300a00 */
[----:B------:R0:W-:Y:S04]  /*17d470*/  @P6 STG.E.U8 desc[UR6][R24.64], R0 ;  /* 0x0000000018006986 */ /* 0x0001e8000c101106 */
[----:B0-----:R-:W2:Y:S01]  /*17d480*/  LDL.LU R24, [R1+0x290] ;  /* 0x0002900001187983 */ /* 0x001ea20000300800 */
[----:B------:R-:W-:-:S02]  /*17d490*/  LOP3.LUT P4, RZ, R17, 0x40, RZ, 0xc0, !PT ;  /* 0x0000004011ff7812 */ /* 0x000fc4000788c0ff */
[C---:B------:R-:W-:Y:S01]  /*17d4a0*/  LOP3.LUT P5, RZ, R17.reuse, 0x80, RZ, 0xc0, !PT ;  /* 0x0000008011ff7812 */ /* 0x040fe200078ac0ff */
[----:B------:R-:W3:Y:S04]  /*17d4b0*/  LDL.LU.64 R20, [R1+0x4520] ;  /* 0x0045200001147983 */ /* 0x000ee80000300a00 */
[----:B------:R-:W4:Y:S04]  /*17d4c0*/  LDL.LU.64 R26, [R1+0x4528] ;  /* 0x00452800011a7983 */ /* 0x000f280000300a00 */
[----:B------:R-:W4:Y:S01]  /*17d4d0*/  LDL.LU R25, [R1+0x2c4] ;  /* 0x0002c40001197983 */ /* 0x000f220000300800 */
        /* <DEDUP_REMOVED lines=12> */
[----:B---3--:R0:W-:Y:S02]  /*17d5a0*/  @P4 STG.E.U8 desc[UR6][R28.64], R0 ;  /* 0x000000001c004986 */ /* 0x0081e4000c101106 */
[----:B0-----:R-:W-:Y:S02]  /*17d5b0*/  PRMT R0, R24, 0x7771, RZ ;  /* 0x0000777118007816 */ /* 0x001fe400000000ff */
[----:B------:R-:W2:Y:S04]  /*17d5c0*/  LDL.LU.64 R28, [R1+0x4530] ;  /* 0x00453000011c7983 */ /* 0x000ea80000300a00 */
[----:B----4-:R0:W-:Y:S04]  /*17d5d0*/  @P5 STG.E.U8 desc[UR6][R22.64], R0 ;  /* 0x0000000016005986 */ /* 0x0101e8000c101106 */
[----:B0-----:R-:W3:Y:S04]  /*17d5e0*/  LDL.LU.64 R22, [R1+0x4538] ;  /* 0x0045380001167983 */ /* 0x001ee80000300a00 */
        /* <DEDUP_REMOVED lines=16> */
[----:B------:R-:W-:Y:S02]  /*17d6f0*/  PRMT R0, R24, 0x7772, RZ ;  /* 0x0000777218007816 */ /* 0x000fe400000000ff */
[----:B------:R-:W-:Y:S02]  /*17d700*/  LOP3.LUT R15, R15, 0xffffefff, RZ, 0xc0, !PT ;  /* 0xffffefff0f0f7812 */ /* 0x000fe400078ec0ff */
[C---:B------:R-:W-:Y:S02]  /*17d710*/  LOP3.LUT P1, RZ, R17.reuse, 0x80000, RZ, 0xc0, !PT ;  /* 0x0008000011ff7812 */ /* 0x040fe4000782c0ff */
        /* <DEDUP_REMOVED lines=8> */
[----:B----4-:R0:W-:Y:S04]  /*17d7a0*/  STL.64 [R1+0x5a60], R18 ;  /* 0x005a601201007387 */ /* 0x0101e80000100a00 */
[----:B0-----:R-:W4:Y:S04]  /*17d7b0*/  LDL.LU.64 R18, [R1+0x4540] ;  /* 0x0045400001127983 */ /* 0x001f280000300a00 */
[----:B------:R0:W-:Y:S04]  /*17d7c0*/  STL [R1+0x5a50], R17 ;  /* 0x005a501101007387 */ /* 0x0001e80000100800 */
        /* <DEDUP_REMOVED lines=11> */
[----:B---3--:R0:W-:Y:S01]  /*17d880*/  @P0 STG.E.U8 desc[UR6][R22.64], R0 ;  /* 0x0000000016000986 */ /* 0x0081e2000c101106 */
[----:B------:R-:W-:Y:S02]  /*17d890*/  LOP3.LUT P0, RZ, R15, 0x200, RZ, 0xc0, !PT ;  /* 0x000002000fff7812 */ /* 0x000fe4000780c0ff */
[----:B0-----:R-:W-:Y:S01]  /*17d8a0*/  PRMT R0, R25, 0x7773, RZ ;  /* 0x0000777319007816 */ /* 0x001fe200000000ff */
[----:B----4-:R0:W-:Y:S10]  /*17d8b0*/  STL.64 [R1+0x5a58], R16 ;  /* 0x005a581001007387 */ /* 0x0101f40000100a00 */
        /* <DEDUP_REMOVED lines=23> */
[----:B0-----:R-:W-:Y:S01]  /*17da30*/  PRMT R0, R19, 0x7772, RZ ;  /* 0x0000777213007816 */ /* 0x001fe200000000ff */
[----:B------:R-:W2:Y:S10]  /*17da40*/  LDL.LU R17, [R1+0x5a50] ;  /* 0x005a500001117983 */ /* 0x000eb40000300800 */
        /* <DEDUP_REMOVED lines=21> */
[----:B------:R-:W4:Y:S04]  /*17dba0*/  LDL.LU.64 R12, [R1+0x45b0] ;  /* 0x0045b000010c7983 */ /* 0x000f280000300a00 */
[----:B------:R-:W4:Y:S04]  /*17dbb0*/  LDL.LU.64 R26, [R1+0x45b8] ;  /* 0x0045b800011a7983 */ /* 0x000f280000300a00 */
[----:B------:R-:W4:Y:S01]  /*17dbc0*/  LDL.LU R24, [R1+0x2c8] ;  /* 0x0002c80001187983 */ /* 0x000f220000300800 */
[----:B------:R-:W-:-:S03]  /*17dbd0*/  PRMT R0, R11, 0x7773, RZ ;  /* 0x000077730b007816 */ /* 0x000fc600000000ff */
[----:B------:R-:W4:Y:S04]  /*17dbe0*/  LDL.LU.64 R28, [R1+0x45c0] ;  /* 0x0045c000011c7983 */ /* 0x000f280000300a00 */
[----:B------:R-:W4:Y:S01]  /*17dbf0*/  LDL.LU R19, [R1+0x2b8] ;  /* 0x0002b80001137983 */ /* 0x000f220000300800 */
[C---:B--2---:R-:W-:Y:S02]  /*17dc00*/  LOP3.LUT P4, RZ, R17.reuse, 0x2000000, RZ, 0xc0, !PT ;  /* 0x0200000011ff7812 */ /* 0x044fe4000788c0ff */
[----:B------:R-:W-:-:S11]  /*17dc10*/  LOP3.LUT P5, RZ, R17, 0x4000000, RZ, 0xc0, !PT ;  /* 0x0400000011ff7812 */ /* 0x000fd600078ac0ff */
[----:B---3--:R4:W-:Y:S02]  /*17dc20*/  @P4 STG.E.U8 desc[UR6][R22.64], R0 ;  /* 0x0000000016004986 */ /* 0x0089e4000c101106 */
[----:B----4-:R-:W-:Y:S02]  /*17dc30*/  PRMT R0, R24, 0x7770, RZ ;  /* 0x0000777018007816 */ /* 0x010fe400000000ff */
[----:B------:R-:W2:Y:S04]  /*17dc40*/  LDL.LU.64 R22, [R1+0x45c8] ;  /* 0x0045c80001167983 */ /* 0x000ea80000300a00 */
[----:B------:R0:W-:Y:S04]  /*17dc50*/  @P5 STG.E.U8 desc[UR6][R20.64], R0 ;  /* 0x0000000014005986 */ /* 0x0001e8000c101106 */
[----:B0-----:R-:W3:Y:S04]  /*17dc60*/  LDL.LU R20, [R1+0x2a8] ;  /* 0x0002a80001147983 */ /* 0x001ee80000300800 */
[----:B------:R-:W4:Y:S04]  /*17dc70*/  LDL.LU.64 R10, [R1+0x45e8] ;  /* 0x0045e800010a7983 */ /* 0x000f280000300a00 */
        /* <DEDUP_REMOVED lines=25> */
[----:B------:R-:W-:Y:S01]  /*17de10*/  PRMT R0, R24, 0x7771, RZ ;  /* 0x0000777118007816 */ /* 0x000fe200000000ff */
[----:B------:R-:W3:Y:S02]  /*17de20*/  LDL.LU.64 R6, [R1+0x45f0] ;  /* 0x0045f00001067983 */ /* 0x000ee40000300a00 */
[----:B------:R-:W-:Y:S02]  /*17de30*/  @P0 LOP3.LUT R15, R15, 0x2, RZ, 0xfc, !PT ;  /* 0x000000020f0f0812 */ /* 0x000fe400078efcff */
[----:B------:R-:W-:Y:S01]  /*17de40*/  LOP3.LUT P0, RZ, R17, 0x40000000, RZ, 0xc0, !PT ;  /* 0x4000000011ff7812 */ /* 0x000fe2000780c0ff */
[----:B------:R-:W3:Y:S04]  /*17de50*/  LDL.LU.64 R4, [R1+0x45f8] ;  /* 0x0045f80001047983 */ /* 0x000ee80000300a00 */
[----:B------:R-:W3:Y:S01]  /*17de60*/  LDL.LU R21, [R1+0x298] ;  /* 0x0002980001157983 */ /* 0x000ee20000300800 */
[----:B------:R-:W-:-:S03]  /*17de70*/  LOP3.LUT R15, R15, 0xfffffffb, RZ, 0xc0, !PT ;  /* 0xfffffffb0f0f7812 */ /* 0x000fc600078ec0ff */
[----:B------:R-:W3:Y:S04]  /*17de80*/  LDL.LU.64 R2, [R1+0x4600] ;  /* 0x0046000001027983 */ /* 0x000ee80000300a00 */
[----:B------:R-:W3:Y:S01]  /*17de90*/  LDL.LU.64 R8, [R1+0x4608] ;  /* 0x0046080001087983 */ /* 0x000ee20000300a00 */
[----:B------:R-:W-:Y:S02]  /*17dea0*/  @P0 LOP3.LUT R15, R15, 0x4, RZ, 0xfc, !PT ;  /* 0x000000040f0f0812 */ /* 0x000fe400078efcff */
[----:B------:R-:W-:Y:S02]  /*17deb0*/  LOP3.LUT P0, RZ, R17, 0x20000000, RZ, 0xc0, !PT ;  /* 0x2000000011ff7812 */ /* 0x000fe4000780c0ff */
[----:B------:R-:W-:Y:S01]  /*17dec0*/  LOP3.LUT R15, R15, 0xfffffff7, RZ, 0xc0, !PT ;  /* 0xfffffff70f0f7812 */ /* 0x000fe200078ec0ff */
[----:B------:R0:W-:Y:S10]  /*17ded0*/  @P6 STG.E.U8 desc[UR6][R12.64], R0 ;  /* 0x000000000c006986 */ /* 0x0001f4000c101106 */
[----:B------:R-:W-:-:S02]  /*17dee0*/  @P0 LOP3.LUT R15, R15, 0x8, RZ, 0xfc, !PT ;  /* 0x000000080f0f0812 */ /* 0x000fc400078efcff */
[----:B------:R-:W-:Y:S02]  /*17def0*/  LOP3.LUT P0, RZ, R17, 0x10000000, RZ, 0xc0, !PT ;  /* 0x1000000011ff7812 */ /* 0x000fe4000780c0ff */
[----:B0-----:R-:W-:Y:S01]  /*17df00*/  PRMT R0, R24, 0x7772, RZ ;  /* 0x0000777218007816 */ /* 0x001fe200000000ff */
[----:B------:R-:W3:Y:S04]  /*17df10*/  LDL.LU.64 R16, [R1+0x4610] ;  /* 0x0046100001107983 */ /* 0x000ee80000300a00 */
        /* <DEDUP_REMOVED lines=10> */
[----:B--2---:R0:W-:Y:S01]  /*17dfc0*/  @P0 STG.E.U8 desc[UR6][R22.64], R0 ;  /* 0x0000000016000986 */ /* 0x0041e2000c101106 */
[----:B------:R-:W-:Y:S02]  /*17dfd0*/  LOP3.LUT P0, RZ, R15, 0x2, RZ, 0xc0, !PT ;  /* 0x000000020fff7812 */ /* 0x000fe4000780c0ff */
[----:B0-----:R-:W-:Y:S01]  /*17dfe0*/  PRMT R0, R19, 0x7771, RZ ;  /* 0x0000777113007816 */ /* 0x001fe200000000ff */
[----:B------:R-:W2:Y:S10]  /*17dff0*/  LDL.LU.64 R22, [R1+0x4630] ;  /* 0x0046300001167983 */ /* 0x000eb40000300a00 */
[----:B----4-:R0:W-:Y:S04]  /*17e000*/  @P0 STG.E.U8 desc[UR6][R10.64], R0 ;  /* 0x000000000a000986 */ /* 0x0101e8000c101106 */
[----:B0-----:R-:W4:Y:S01]  /*17e010*/  LDL.LU.64 R10, [R1+0x5a48] ;  /* 0x005a4800010a7983 */ /* 0x001f220000300a00 */
[----:B------:R-:W-:-:S03]  /*17e020*/  LOP3.LUT P0, RZ, R15, 0x1, RZ, 0xc0, !PT ;  /* 0x000000010fff7812 */ /* 0x000fc6000780c0ff */
[----:B------:R-:W2:Y:S01]  /*17e030*/  LDL.LU.64 R14, [R1+0x45e0] ;  /* 0x0045e000010e7983 */ /* 0x000ea20000300a00 */
[----:B------:R-:W-:-:S09]  /*17e040*/  PRMT R0, R19, 0x7772, RZ ;  /* 0x0000777213007816 */ /* 0x000fd200000000ff */
[----:B----4-:R0:W-:Y:S04]  /*17e050*/  @P0 STG.E.U8 desc[UR6][R10.64], R0 ;  /* 0x000000000a000986 */ /* 0x0101e8000c101106 */
[----:B0-----:R-:W4:Y:S01]  /*17e060*/  LDL.LU.64 R10, [R1+0x5a40] ;  /* 0x005a4000010a7983 */ /* 0x001f220000300a00 */
[----:B------:R-:W-:Y:S02]  /*17e070*/  LOP3.LUT P0, RZ, R18, 0x80000000, RZ, 0xc0, !PT ;  /* 0x8000000012ff7812 */ /* 0x000fe4000780c0ff */
[----:B------:R-:W-:Y:S02]  /*17e080*/  PRMT R0, R19, 0x7773, RZ ;  /* 0x0000777313007816 */ /* 0x000fe400000000ff */
[C---:B------:R-:W-:Y:S02]  /*17e090*/  LOP3.LUT P1, RZ, R25.reuse, 0x40, RZ, 0xc0, !PT ;  /* 0x0000004019ff7812 */ /* 0x040fe4000782c0ff */
[----:B------:R-:W-:-:S02]  /*17e0a0*/  LOP3.LUT P2, RZ, R25, 0x80, RZ, 0xc0, !PT ;  /* 0x0000008019ff7812 */ /* 0x000fc4000784c0ff */
[C---:B------:R-:W-:Y:S02]  /*17e0b0*/  LOP3.LUT P3, RZ, R25.reuse, 0x100, RZ, 0xc0, !PT ;  /* 0x0000010019ff7812 */ /* 0x040fe4000786c0ff */
[C---:B------:R-:W-:Y:S02]  /*17e0c0*/  LOP3.LUT P4, RZ, R25.reuse, 0x200, RZ, 0xc0, !PT ;  /* 0x0000020019ff7812 */ /* 0x040fe4000788c0ff */
[----:B------:R-:W-:Y:S01]  /*17e0d0*/  LOP3.LUT P5, RZ, R25, 0x400, RZ, 0xc0, !PT ;  /* 0x0000040019ff7812 */ /* 0x000fe200078ac0ff */
[----:B------:R-:W4:Y:S04]  /*17e0e0*/  LDL.LU R19, [R1+0x5a38] ;  /* 0x005a380001137983 */ /* 0x000f280000300800 */
[----:B--2---:R3:W-:Y:S01]  /*17e0f0*/  @P0 STG.E.U8 desc[UR6][R14.64], R0 ;  /* 0x000000000e000986 */ /* 0x0047e2000c101106 */
[----:B------:R-:W-:-:S02]  /*17e100*/  LOP3.LUT P0, RZ, R18, 0x40000000, RZ, 0xc0, !PT ;  /* 0x4000000012ff7812 */ /* 0x000fc4000780c0ff */
[----:B---3--:R-:W-:-:S11]  /*17e110*/  PRMT R0, R20, 0x7770, RZ ;  /* 0x0000777014007816 */ /* 0x008fd600000000ff */
        /* <DEDUP_REMOVED lines=23> */
[C---:B------:R-:W-:Y:S02]  /*17e290*/  LOP3.LUT P4, RZ, R25.reuse, 0x1000, RZ, 0xc0, !PT ;  /* 0x0000100019ff7812 */ /* 0x040fe4000788c0ff */
[----:B------:R-:W-:Y:S02]  /*17e2a0*/  PRMT R0, R24, 0x7771, RZ ;  /* 0x0000777118007816 */ /* 0x000fe400000000ff */
[----:B------:R-:W-:-:S07]  /*17e2b0*/  LOP3.LUT P5, RZ, R25, 0x2000, RZ, 0xc0, !PT ;  /* 0x0000200019ff7812 */ /* 0x000fce00078ac0ff */
[----:B------:R0:W-:Y:S02]  /*17e2c0*/  @P6 STG.E.U8 desc[UR6][R22.64], R0 ;  /* 0x0000000016006986 */ /* 0x0001e4000c101106 */
[C---:B0-----:R-:W-:Y:S02]  /*17e2d0*/  PRMT R0, R24.reuse, 0x7772, RZ ;  /* 0x0000777218007816 */ /* 0x041fe400000000ff */
        /* <DEDUP_REMOVED lines=152> */
[----:B------:R-:W2:Y:S04]  /*17ec60*/  LDL.LU R22, [R1+0x284] ;  /* 0x0002840001167983 */ /* 0x000ea80000300800 */
[----:B------:R-:W2:Y:S04]  /*17ec70*/  LDL.LU.64 R4, [R1+0x4728] ;  /* 0x0047280001047983 */ /* 0x000ea80000300a00 */
[----:B------:R-:W2:Y:S01]  /*17ec80*/  LDL.LU.64 R2, [R1+0x4730] ;  /* 0x0047300001027983 */ /* 0x000ea20000300a00 */
[----:B------:R-:W-:Y:S02]  /*17ec90*/  @P0 LOP3.LUT R18, R18, 0x10000, RZ, 0xfc, !PT ;  /* 0x0001000012120812 */ /* 0x000fe400078efcff */
[----:B------:R-:W-:-:S02]  /*17eca0*/  LOP3.LUT P0, RZ, R23, 0x8, RZ, 0xc0, !PT ;  /* 0x0000000817ff7812 */ /* 0x000fc4000780c0ff */
[----:B------:R-:W-:Y:S01]  /*17ecb0*/  LOP3.LUT R18, R18, 0xfffdffff, RZ, 0xc0, !PT ;  /* 0xfffdffff12127812 */ /* 0x000fe200078ec0ff */
[----:B---3--:R0:W-:Y:S10]  /*17ecc0*/  @P5 STG.E.U8 desc[UR6][R8.64], R0 ;  /* 0x0000000008005986 */ /* 0x0081f4000c101106 */
[----:B------:R-:W-:-:S02]  /*17ecd0*/  @P0 LOP3.LUT R18, R18, 0x20000, RZ, 0xfc, !PT ;  /* 0x0002000012120812 */ /* 0x000fc400078efcff */
[----:B------:R-:W-:Y:S02]  /*17ece0*/  LOP3.LUT P0, RZ, R23, 0x4, RZ, 0xc0, !PT ;  /* 0x0000000417ff7812 */ /* 0x000fe4000780c0ff */
[----:B0-----:R-:W-:Y:S02]  /*17ecf0*/  PRMT R0, R21, 0x7773, RZ ;  /* 0x0000777315007816 */ /* 0x001fe400000000ff */
[----:B------:R-:W3:Y:S04]  /*17ed00*/  LDL.LU R21, [R1+0x274] ;  /* 0x0002740001157983 */ /* 0x000ee80000300800 */
        /* <DEDUP_REMOVED lines=61> */
[----:B0-----:R-:W-:-:S09]  /*17f0e0*/  PRMT R0, R22, 0x7772, RZ ;  /* 0x0000777216007816 */ /* 0x001fd200000000ff */
[----:B------:R-:W-:Y:S02]  /*17f0f0*/  @P0 LOP3.LUT R18, R18, 0x20, RZ, 0xfc, !PT ;  /* 0x0000002012120812 */ /* 0x000fe400078efcff */
[----:B------:R-:W-:Y:S01]  /*17f100*/  LOP3.LUT P0, RZ, R23, 0x1000000, RZ, 0xc0, !PT ;  /* 0x0100000017ff7812 */ /* 0x000fe2000780c0ff */
[----:B----4-:R0:W-:Y:S01]  /*17f110*/  @P1 STG.E.U8 desc[UR6][R8.64], R0 ;  /* 0x0000000008001986 */ /* 0x0101e2000c101106 */
[----:B------:R-:W-:Y:S02]  /*17f120*/  LOP3.LUT R18, R18, 0xffffffbf, RZ, 0xc0, !PT ;  /* 0xffffffbf12127812 */ /* 0x000fe400078ec0ff */
[----:B0-----:R-:W-:-:S09]  /*17f130*/  PRMT R0, R22, 0x7773, RZ ;  /* 0x0000777316007816 */ /* 0x001fd200000000ff */
[----:B------:R-:W-:Y:S02]  /*17f140*/  @P0 LOP3.LUT R18, R18, 0x40, RZ, 0xfc, !PT ;  /* 0x0000004012120812 */ /* 0x000fe400078efcff */
[----:B------:R-:W-:Y:S01]  /*17f150*/  LOP3.LUT P0, RZ, R23, 0x800000, RZ, 0xc0, !PT ;  /* 0x0080000017ff7812 */ /* 0x000fe2000780c0ff */
[----:B---3--:R0:W-:Y:S01]  /*17f160*/  @P2 STG.E.U8 desc[UR6][R16.64], R0 ;  /* 0x0000000010002986 */ /* 0x0081e2000c101106 */
[----:B------:R-:W-:Y:S02]  /*17f170*/  LOP3.LUT R18, R18, 0xffffff7f, RZ, 0xc0, !PT ;  /* 0xffffff7f12127812 */ /* 0x000fe400078ec0ff */
[----:B0-----:R-:W-:Y:S01]  /*17f180*/  PRMT R0, R21, 0x7770, RZ ;  /* 0x0000777015007816 */ /* 0x001fe200000000ff */
[----:B------:R-:W2:Y:S04]  /*17f190*/  LDL.LU.64 R16, [R1+0x4768] ;  /* 0x0047680001107983 */ /* 0x000ea80000300a00 */
[----:B------:R0:W-:Y:S04]  /*17f1a0*/  @P3 STG.E.U8 desc[UR6][R12.64], R0 ;  /* 0x000000000c003986 */ /* 0x0001e8000c101106 */
[----:B------:R-:W-:-:S02]  /*17f1b0*/  @P0 LOP3.LUT R18, R18, 0x80, RZ, 0xfc, !PT ;  /* 0x0000008012120812 */ /* 0x000fc400078efcff */
[----:B------:R-:W-:Y:S02]  /*17f1c0*/  LOP3.LUT P0, RZ, R23, 0x400000, RZ, 0xc0, !PT ;  /* 0x0040000017ff7812 */ /* 0x000fe4000780c0ff */
[C---:B0-----:R-:W-:Y:S01]  /*17f1d0*/  PRMT R0, R21.reuse, 0x7771, RZ ;  /* 0x0000777115007816 */ /* 0x041fe200000000ff */
[----:B------:R-:W3:Y:S04]  /*17f1e0*/  LDL.LU.64 R12, [R1+0x4770] ;  /* 0x00477000010c7983 */ /* 0x000ee80000300a00 */
[----:B------:R0:W-:Y:S01]  /*17f1f0*/  @P4 STG.E.U8 desc[UR6][R26.64], R0 ;  /* 0x000000001a004986 */ /* 0x0001e2000c101106 */
[----:B------:R-:W-:Y:S02]  /*17f200*/  LOP3.LUT R18, R18, 0xfffffeff, RZ, 0xc0, !PT ;  /* 0xfffffeff12127812 */ /* 0x000fe400078ec0ff */
[----:B0-----:R-:W-:Y:S01]  /*17f210*/  PRMT R0, R21, 0x7772, RZ ;  /* 0x0000777215007816 */ /* 0x001fe200000000ff */
[----:B------:R-:W4:Y:S04]  /*17f220*/  LDL.LU.64 R26, [R1+0x4778] ;  /* 0x00477800011a7983 */ /* 0x000f280000300a00 */
[----:B------:R0:W-:Y:S01]  /*17f230*/  @P5 STG.E.U8 desc[UR6][R28.64], R0 ;  /* 0x000000001c005986 */ /* 0x0001e2000c101106 */
[----:B------:R-:W-:-:S02]  /*17f240*/  @P0 LOP3.LUT R18, R18, 0x100, RZ, 0xfc, !PT ;  /* 0x0000010012120812 */ /* 0x000fc400078efcff */
[C---:B------:R-:W-:Y:S02]  /*17f250*/  LOP3.LUT P4, RZ, R23.reuse, 0x40000, RZ, 0xc0, !PT ;  /* 0x0004000017ff7812 */ /* 0x040fe4000788c0ff */
[----:B------:R-:W-:Y:S02]  /*17f260*/  LOP3.LUT P5, RZ, R23, 0x80000, RZ, 0xc0, !PT ;  /* 0x0008000017ff7812 */ /* 0x000fe400078ac0ff */
[----:B0-----:R-:W-:Y:S02]  /*17f270*/  PRMT R0, R21, 0x7773, RZ ;  /* 0x0000777315007816 */ /* 0x001fe400000000ff */
[----:B------:R-:W2:Y:S04]  /*17f280*/  LDL.LU R21, [R1+0x264] ;  /* 0x0002640001157983 */ /* 0x000ea80000300800 */
[----:B------:R0:W-:Y:S01]  /*17f290*/  @P6 STG.E.U8 desc[UR6][R24.64], R0 ;  /* 0x0000000018006986 */ /* 0x0001e2000c101106 */
[----:B------:R-:W-:-:S02]  /*17f2a0*/  LOP3.LUT P6, RZ, R23, 0x100000, RZ, 0xc0, !PT ;  /* 0x0010000017ff7812 */ /* 0x000fc400078cc0ff */
[C---:B------:R-:W-:Y:S02]  /*17f2b0*/  LOP3.LUT P0, RZ, R23.reuse, 0x200000, RZ, 0xc0, !PT ;  /* 0x0020000017ff7812 */ /* 0x040fe4000780c0ff */
[----:B------:R-:W-:Y:S01]  /*17f2c0*/  LOP3.LUT P1, RZ, R23, 0x80000000, RZ, 0xc0, !PT ;  /* 0x8000000017ff7812 */ /* 0x000fe2000782c0ff */
[----:B0-----:R-:W2:Y:S04]  /*17f2d0*/  LDL.LU.64 R24, [R1+0x4780] ;  /* 0x0047800001187983 */ /* 0x001ea80000300a00 */
[----:B------:R-:W2:Y:S04]  /*17f2e0*/  LDL.LU.64 R28, [R1+0x4788] ;  /* 0x00478800011c7983 */ /* 0x000ea80000300a00 */
[----:B------:R-:W2:Y:S04]  /*17f2f0*/  LDL.LU R10, [R1+0x254] ;  /* 0x00025400010a7983 */ /* 0x000ea80000300800 */
[----:B------:R-:W2:Y:S04]  /*17f300*/  LDL.LU R11, [R1+0x44] ;  /* 0x00004400010b7983 */ /* 0x000ea80000300800 */
[----:B------:R-:W2:Y:S04]  /*17f310*/  LDL.LU.64 R22, [R1+0x4790] ;  /* 0x0047900001167983 */ /* 0x000ea80000300a00 */
[----:B------:R-:W2:Y:S04]  /*17f320*/  LDL.LU R14, [R1+0x288] ;  /* 0x00028800010e7983 */ /* 0x000ea80000300800 */
[----:B--2---:R0:W-:Y:S04]  /*17f330*/  STL [R1+0x5a08], R14 ;  /* 0x005a080e01007387 */ /* 0x0041e80000100800 */
[----:B0-----:R-:W2:Y:S01]  /*17f340*/  LDL.LU.64 R14, [R1+0x47a0] ;  /* 0x0047a000010e7983 */ /* 0x001ea20000300a00 */
[----:B------:R-:W-:-:S05]  /*17f350*/  PRMT R0, R21, 0x7770, RZ ;  /* 0x0000777015007816 */ /* 0x000fca00000000ff */
[----:B------:R0:W-:Y:S02]  /*17f360*/  @P4 STG.E.U8 desc[UR6][R16.64], R0 ;  /* 0x0000000010004986 */ /* 0x0001e4000c101106 */
[----:B0-----:R-:W-:-:S05]  /*17f370*/  PRMT R0, R21, 0x7771, RZ ;  /* 0x0000777115007816 */ /* 0x001fca00000000ff */
[----:B---3--:R0:W-:Y:S02]  /*17f380*/  @P5 STG.E.U8 desc[UR6][R12.64], R0 ;  /* 0x000000000c005986 */ /* 0x0081e4000c101106 */
[C---:B0-----:R-:W-:Y:S02]  /*17f390*/  PRMT R0, R21.reuse, 0x7772, RZ ;  /* 0x0000777215007816 */ /* 0x041fe400000000ff */
[----:B--2---:R0:W-:Y:S04]  /*17f3a0*/  STL.64 [R1+0x5a10], R14 ;  /* 0x005a100e01007387 */ /* 0x0041e80000100a00 */
[----:B0-----:R-:W2:Y:S04]  /*17f3b0*/  LDL.LU.64 R14, [R1+0x4798] ;  /* 0x00479800010e7983 */ /* 0x001ea80000300a00 */
[----:B------:R-:W3:Y:S04]  /*17f3c0*/  LDL.LU.64 R6, [R1+0x47b0] ;  /* 0x0047b00001067983 */ /* 0x000ee80000300a00 */
[----:B----4-:R0:W-:Y:S02]  /*17f3d0*/  @P6 STG.E.U8 desc[UR6][R26.64], R0 ;  /* 0x000000001a006986 */ /* 0x0101e4000c101106 */
[----:B0-----:R-:W-:-:S05]  /*17f3e0*/  PRMT R0, R21, 0x7773, RZ ;  /* 0x0000777315007816 */ /* 0x001fca00000000ff */
        /* <DEDUP_REMOVED lines=8> */
[----:B0-----:R-:W-:Y:S01]  /*17f470*/  PRMT R0, R10, 0x7772, RZ ;  /* 0x000077720a007816 */ /* 0x001fe200000000ff */
[----:B---3--:R0:W-:Y:S10]  /*17f480*/  STL.64 [R1+0x5a00], R6 ;  /* 0x005a000601007387 */ /* 0x0081f40000100a00 */
        /* <DEDUP_REMOVED lines=57> */
[C---:B------:R-:W-:Y:S02]  /*17f820*/  LOP3.LUT P5, RZ, R11.reuse, 0x40, RZ, 0xc0, !PT ;  /* 0x000000400bff7812 */ /* 0x040fe400078ac0ff */
[----:B------:R-:W-:Y:S02]  /*17f830*/  PRMT R0, R24, 0x7773, RZ ;  /* 0x0000777318007816 */ /* 0x000fe400000000ff */
[----:B------:R-:W-:Y:S01]  /*17f840*/  LOP3.LUT P6, RZ, R11, 0x80, RZ, 0xc0, !PT ;  /* 0x000000800bff7812 */ /* 0x000fe200078cc0ff */
[----:B------:R-:W4:Y:S04]  /*17f850*/  LDL.LU.64 R26, [R1+0x4820] ;  /* 0x00482000011a7983 */ /* 0x000f280000300a00 */
[----:B------:R-:W4:Y:S04]  /*17f860*/  LDL.LU R18, [R1+0x28c] ;  /* 0x00028c0001127983 */ /* 0x000f280000300800 */
[----:B------:R-:W4:Y:S04]  /*17f870*/  LDL.LU.64 R28, [R1+0x4828] ;  /* 0x00482800011c7983 */ /* 0x000f280000300a00 */
[----:B--2---:R3:W-:Y:S02]  /*17f880*/  @P4 STG.E.U8 desc[UR6][R16.64], R0 ;  /* 0x0000000010004986 */ /* 0x0047e4000c101106 */
[----:B---3--:R-:W-:-:S05]  /*17f890*/  PRMT R0, R25, 0x7770, RZ ;  /* 0x0000777019007816 */ /* 0x008fca00000000ff */
[----:B------:R0:W-:Y:S02]  /*17f8a0*/  @P5 STG.E.U8 desc[UR6][R22.64], R0 ;  /* 0x0000000016005986 */ /* 0x0001e4000c101106 */
[----:B0-----:R-:W-:Y:S02]  /*17f8b0*/  PRMT R0, R25, 0x7771, RZ ;  /* 0x0000777119007816 */ /* 0x001fe400000000ff */
[----:B------:R-:W2:Y:S04]  /*17f8c0*/  LDL.LU.64 R22, [R1+0x4830] ;  /* 0x0048300001167983 */ /* 0x000ea80000300a00 */
[----:B----4-:R0:W-:Y:S04]  /*17f8d0*/  @P6 STG.E.U8 desc[UR6][R20.64], R0 ;  /* 0x0000000014006986 */ /* 0x0101e8000c101106 */
[----:B0-----:R-:W3:Y:S04]  /*17f8e0*/  LDL.LU.64 R20, [R1+0x4838] ;  /* 0x0048380001147983 */ /* 0x001ee80000300a00 */
        /* <DEDUP_REMOVED lines=23> */
[----:B----4-:R0:W-:Y:S04]  /*17fa60*/  STL [R1+0x59f4], R14 ;  /* 0x0059f40e01007387 */ /* 0x0101e80000100800 */
[----:B0-----:R-:W4:Y:S01]  /*17fa70*/  LDL.LU.64 R14, [R1+0x4840] ;  /* 0x00484000010e7983 */ /* 0x001f220000300a00 */
[----:B------:R-:W-:-:S07]  /*17fa80*/  LOP3.LUT R19, R19, 0xbfffffff, RZ, 0xc0, !PT ;  /* 0xbfffffff13137812 */ /* 0x000fce00078ec0ff */
[----:B------:R-:W-:Y:S02]  /*17fa90*/  @P0 LOP3.LUT R19, R19, 0x40000000, RZ, 0xfc, !PT ;  /* 0x4000000013130812 */ /* 0x000fe400078efcff */
[----:B------:R-:W-:Y:S02]  /*17faa0*/  LOP3.LUT P0, RZ, R11, 0x200, RZ, 0xc0, !PT ;  /* 0x000002000bff7812 */ /* 0x000fe4000780c0ff */
[----:B------:R-:W-:Y:S02]  /*17fab0*/  LOP3.LUT R19, R19, 0x7fffffff, RZ, 0xc0, !PT ;  /* 0x7fffffff13137812 */ /* 0x000fe400078ec0ff */
[----:B------:R-:W-:-:S09]  /*17fac0*/  PRMT R0, R25, 0x7772, RZ ;  /* 0x0000777219007816 */ /* 0x000fd200000000ff */
[----:B------:R-:W-:Y:S02]  /*17fad0*/  @P0 LOP3.LUT R19, R19, 0x80000000, RZ, 0xfc, !PT ;  /* 0x8000000013130812 */ /* 0x000fe400078efcff */
        /* <DEDUP_REMOVED lines=12> */
[C---:B------:R-:W-:Y:S02]  /*17fba0*/  LOP3.LUT P1, RZ, R11.reuse, 0x40000, RZ, 0xc0, !PT ;  /* 0x000400000bff7812 */ /* 0x040fe4000782c0ff */
[C---:B------:R-:W-:Y:S02]  /*17fbb0*/  LOP3.LUT P2, RZ, R11.reuse, 0x80000, RZ, 0xc0, !PT ;  /* 0x000800000bff7812 */ /* 0x040fe4000784c0ff */
[C---:B------:R-:W-:Y:S02]  /*17fbc0*/  LOP3.LUT P3, RZ, R11.reuse, 0x100000, RZ, 0xc0, !PT ;  /* 0x001000000bff7812 */ /* 0x040fe4000786c0ff */
[C---:B------:R-:W-:Y:S02]  /*17fbd0*/  LOP3.LUT P4, RZ, R11.reuse, 0x200000, RZ, 0xc0, !PT ;  /* 0x002000000bff7812 */ /* 0x040fe4000788c0ff */
[----:B------:R-:W-:-:S02]  /*17fbe0*/  LOP3.LUT P5, RZ, R11, 0x400000, RZ, 0xc0, !PT ;  /* 0x004000000bff7812 */ /* 0x000fc400078ac0ff */
[----:B------:R-:W-:Y:S02]  /*17fbf0*/  LOP3.LUT P6, RZ, R11, 0x800000, RZ, 0xc0, !PT ;  /* 0x008000000bff7812 */ /* 0x000fe400078cc0ff */
[----:B0-----:R-:W-:Y:S01]  /*17fc00*/  PRMT R0, R18, 0x7772, RZ ;  /* 0x0000777212007816 */ /* 0x001fe200000000ff */
[----:B------:R0:W-:Y:S04]  /*17fc10*/  STL [R1+0x59f0], R11 ;  /* 0x0059f00b01007387 */ /* 0x0001e80000100800 */
[----:B---3--:R1:W-:Y:S01]  /*17fc20*/  @P0 STG.E.U8 desc[UR6][R20.64], R0 ;  /* 0x0000000014000986 */ /* 0x0083e2000c101106 */
[----:B------:R-:W-:-:S03]  /*17fc30*/  LOP3.LUT P0, RZ, R19, 0x8000000, RZ, 0xc0, !PT ;  /* 0x0800000013ff7812 */ /* 0x000fc6000780c0ff */
[----:B0-----:R-:W2:Y:S04]  /*17fc40*/  LDL.LU.64 R10, [R1+0x4848] ;  /* 0x00484800010a7983 */ /* 0x001ea80000300a00 */
[----:B------:R-:W3:Y:S04]  /*17fc50*/  LDL.LU.64 R6, [R1+0x4850] ;  /* 0x0048500001067983 */ /* 0x000ee80000300a00 */
[----:B------:R-:W2:Y:S04]  /*17fc60*/  LDL.LU.64 R4, [R1+0x4858] ;  /* 0x0048580001047983 */ /* 0x000ea80000300a00 */
[----:B------:R-:W2:Y:S04]  /*17fc70*/  LDL.LU R25, [R1+0x26c] ;  /* 0x00026c0001197983 */ /* 0x000ea80000300800 */
[----:B------:R-:W2:Y:S04]  /*17fc80*/  LDL.LU.64 R2, [R1+0x4860] ;  /* 0x0048600001027983 */ /* 0x000ea80000300a00 */
[----:B------:R-:W2:Y:S04]  /*17fc90*/  LDL.LU.64 R8, [R1+0x4868] ;  /* 0x0048680001087983 */ /* 0x000ea80000300a00 */
[----:B------:R-:W2:Y:S04]  /*17fca0*/  LDL.LU.64 R16, [R1+0x4870] ;  /* 0x0048700001107983 */ /* 0x000ea80000300a00 */
[----:B------:R-:W2:Y:S04]  /*17fcb0*/  LDL.LU.64 R12, [R1+0x4878] ;  /* 0x00487800010c7983 */ /* 0x000ea80000300a00 */
[----:B------:R-:W2:Y:S01]  /*17fcc0*/  LDL.LU.64 R26, [R1+0x4880] ;  /* 0x00488000011a7983 */ /* 0x000ea20000300a00 */
[----:B-1----:R-:W-:-:S03]  /*17fcd0*/  PRMT R0, R18, 0x7773, RZ ;  /* 0x0000777312007816 */ /* 0x002fc600000000ff */
[----:B------:R-:W2:Y:S04]  /*17fce0*/  LDL.LU.64 R28, [R1+0x4888] ;  /* 0x00488800011c7983 */ /* 0x000ea80000300a00 */
[----:B------:R-:W2:Y:S04]  /*17fcf0*/  LDL.LU R24, [R1+0x25c] ;  /* 0x00025c0001187983 */ /* 0x000ea80000300800 */
[----:B------:R-:W2:Y:S04]  /*17fd00*/  LDL.LU.64 R22, [R1+0x4890] ;  /* 0x0048900001167983 */ /* 0x000ea80000300a00 */
[----:B------:R-:W2:Y:S04]  /*17fd10*/  LDL.LU R20, [R1+0x59f8] ;  /* 0x0059f80001147983 */ /* 0x000ea80000300800 */
[----:B------:R-:W2:Y:S04]  /*17fd20*/  LDL.LU R21, [R1+0x48] ;  /* 0x0000480001157983 */ /* 0x000ea80000300800 */
[----:B----4-:R0:W-:Y:S04]  /*17fd30*/  @P0 STG.E.U8 desc[UR6][R14.64], R0 ;  /* 0x000000000e000986 */ /* 0x0101e8000c101106 */
[----:B0-----:R-:W4:Y:S01]  /*17fd40*/  LDL.LU R14, [R1+0x59f4] ;  /* 0x0059f400010e7983 */ /* 0x001f220000300800 */
[----:B------:R-:W-:-:S02]  /*17fd50*/  LOP3.LUT P0, RZ, R19, 0x4000000, RZ, 0xc0, !PT ;  /* 0x0400000013ff7812 */ /* 0x000fc4000780c0ff */
[----:B----4-:R-:W-:-:S11]  /*17fd60*/  PRMT R0, R14, 0x7770, RZ ;  /* 0x000077700e007816 */ /* 0x010fd600000000ff */
        /* <DEDUP_REMOVED lines=24> */
[----:B------:R-:W-:-:S03]  /*17fef0*/  PRMT R0, R24, 0x7772, RZ ;  /* 0x0000777218007816 */ /* 0x000fc600000000ff */
[----:B------:R-:W4:Y:S04]  /*17ff00*/  LDL.LU.64 R16, [R1+0x48a0] ;  /* 0x0048a00001107983 */ /* 0x000f280000300a00 */
[----:B------:R-:W4:Y:S04]  /*17ff10*/  LDL.LU.64 R12, [R1+0x48a8] ;  /* 0x0048a800010c7983 */ /* 0x000f280000300a00 */
[----:B------:R-:W4:Y:S04]  /*17ff20*/  LDL.LU.64 R26, [R1+0x48b0] ;  /* 0x0048b000011a7983 */ /* 0x000f280000300a00 */
[----:B------:R-:W4:Y:S04]  /*17ff30*/  LDL.LU.64 R28, [R1+0x48b8] ;  /* 0x0048b800011c7983 */ /* 0x000f280000300a00 */
[----:B------:R-:W4:Y:S01]  /*17ff40*/  LDL.LU R25, [R1+0x240] ;  /* 0x0002400001197983 */ /* 0x000f220000300800 */
[----:B--2---:R-:W-:-:S13]  /*17ff50*/  LOP3.LUT P4, RZ, R11, 0x1000000, RZ, 0xc0, !PT ;  /* 0x010000000bff7812 */ /* 0x004fda000788c0ff */
        /* <DEDUP_REMOVED lines=42> */
[----:B------:R-:W4:Y:S04]  /*180200*/  LDL.LU R11, [R1+0x220] ;  /* 0x00022000010b7983 */ /* 0x000f280000300800 */
[----:B------:R-:W4:Y:S04]  /*180210*/  LDL.LU.64 R6, [R1+0x48e8] ;  /* 0x0048e80001067983 */ /* 0x000f280000300a00 */
[----:B------:R-:W4:Y:S01]  /*180220*/  LDL.LU.64 R4, [R1+0x48f0] ;  /* 0x0048f00001047983 */ /* 0x000f220000300a00 */
[----:B0-----:R-:W-:-:S03]  /*180230*/  PRMT R0, R25, 0x7770, RZ ;  /* 0x0000777019007816 */ /* 0x001fc600000000ff */
[----:B------:R-:W4:Y:S04]  /*180240*/  LDL.LU R24, [R1+0x210] ;  /* 0x0002100001187983 */ /* 0x000f280000300800 */
[----:B------:R-:W4:Y:S04]  /*180250*/  LDL.LU.64 R2, [R1+0x48f8] ;  /* 0x0048f80001027983 */ /* 0x000f280000300a00 */
[----:B------:R-:W4:Y:S04]  /*180260*/  LDL.LU.64 R8, [R1+0x4900] ;  /* 0x0049000001087983 */ /* 0x000f280000300a00 */
[----:B------:R-:W4:Y:S04]  /*180270*/  LDL.LU.64 R16, [R1+0x4908] ;  /* 0x0049080001107983 */ /* 0x000f280000300a00 */
[----:B------:R0:W-:Y:S02]  /*180280*/  @P6 STG.E.U8 desc[UR6][R12.64], R0 ;  /* 0x000000000c006986 */ /* 0x0001e4000c101106 */
[----:B0-----:R-:W-:-:S02]  /*180290*/  PRMT R0, R25, 0x7771, RZ ;  /* 0x0000777119007816 */ /* 0x001fc400000000ff */
[----:B------:R-:W4:Y:S04]  /*1802a0*/  LDL.LU.64 R12, [R1+0x4910] ;  /* 0x00491000010c7983 */ /* 0x000f280000300a00 */
[----:B------:R0:W-:Y:S01]  /*1802b0*/  @P0 STG.E.U8 desc[UR6][R26.64], R0 ;  /* 0x000000001a000986 */ /* 0x0001e2000c101106 */
        /* <DEDUP_REMOVED lines=9> */
[----:B---3--:R-:W-:Y:S01]  /*180350*/  PRMT R0, R10, 0x7770, RZ ;  /* 0x000077700a007816 */ /* 0x008fe200000000ff */
        /* <DEDUP_REMOVED lines=40> */
[----:B---3--:R-:W-:Y:S02]  /*1805e0*/  PRMT R0, R25, 0x7770, RZ ;  /* 0x0000777019007816 */ /* 0x008fe400000000ff */
        /* <DEDUP_REMOVED lines=16> */
[----:B------:R-:W2:Y:S04]  /*1806f0*/  LDL.LU R11, [R1+0x214] ;  /* 0x00021400010b7983 */ /* 0x000ea80000300800 */
[----:B--2---:R0:W-:Y:S04]  /*180700*/  STL [R1+0x59c0], R11 ;  /* 0x0059c00b01007387 */ /* 0x0041e80000100800 */
        /* <DEDUP_REMOVED lines=72> */
[----:B------:R2:W-:Y:S01]  /*180b90*/  @P0 STG.E.U8 desc[UR6][R6.64], R0 ;  /* 0x0000000006000986 */ /* 0x0005e2000c101106 */
        /* <DEDUP_REMOVED lines=21> */
[----:B------:R0:W-:Y:S01]  /*180cf0*/  @P5 STG.E.U8 desc[UR6][R28.64], R0 ;  /* 0x000000001c005986 */ /* 0x0001e2000c101106 */
[C---:B------:R-:W-:Y:S02]  /*180d00*/  LOP3.LUT P4, RZ, R21.reuse, 0x40000000, RZ, 0xc0, !PT ;  /* 0x4000000015ff7812 */ /* 0x040fe4000788c0ff */
[----:B------:R-:W-:Y:S02]  /*180d10*/  LOP3.LUT P5, RZ, R21, 0x80000000, RZ, 0xc0, !PT ;  /* 0x8000000015ff7812 */ /* 0x000fe400078ac0ff */
[----:B0-----:R-:W-:-:S05]  /*180d20*/  PRMT R0, R25, 0x7773, RZ ;  /* 0x0000777319007816 */ /* 0x001fca00000000ff */
[----:B---3--:R0:W-:Y:S04]  /*180d30*/  @P6 STG.E.U8 desc[UR6][R22.64], R0 ;  /* 0x0000000016006986 */ /* 0x0081e8000c101106 */
[----:B0-----:R-:W2:Y:S04]  /*180d40*/  LDL.LU.64 R22, [R1+0x49c8] ;  /* 0x0049c80001167983 */ /* 0x001ea80000300a00 */
[----:B------:R-:W3:Y:S04]  /*180d50*/  LDL.LU.64 R8, [R1+0x49d0] ;  /* 0x0049d00001087983 */ /* 0x000ee80000300a00 */
[----:B------:R-:W4:Y:S04]  /*180d60*/  LDL.LU.64 R16, [R1+0x49d8] ;  /* 0x0049d80001107983 */ /* 0x000f280000300a00 */
[----:B------:R-:W2:Y:S04]  /*180d70*/  LDL.LU R21, [R1+0x238] ;  /* 0x0002380001157983 */ /* 0x000ea80000300800 */
        /* <DEDUP_REMOVED lines=34> */
[----:B------:R-:W2:Y:S02]  /*180fa0*/  LDL.LU.64 R10, [R1+0x4a18] ;  /* 0x004a1800010a7983 */ /* 0x000ea40000300a00 */
[----:B------:R-:W-:Y:S02]  /*180fb0*/  @P0 LOP3.LUT R19, R19, 0x4, RZ, 0xfc, !PT ;  /* 0x0000000413130812 */ /* 0x000fe400078efcff */
[----:B------:R-:W-:Y:S01]  /*180fc0*/  LOP3.LUT P0, RZ, R24, 0x8, RZ, 0xc0, !PT ;  /* 0x0000000818ff7812 */ /* 0x000fe2000780c0ff */
[----:B------:R-:W2:Y:S01]  /*180fd0*/  LDL.LU.64 R6, [R1+0x4a20] ;  /* 0x004a200001067983 */ /* 0x000ea20000300a00 */
[----:B------:R-:W-:-:S11]  /*180fe0*/  LOP3.LUT R19, R19, 0xfffffff7, RZ, 0xc0, !PT ;  /* 0xfffffff713137812 */ /* 0x000fd600078ec0ff */
[----:B------:R-:W-:Y:S02]  /*180ff0*/  @P0 LOP3.LUT R19, R19, 0x8, RZ, 0xfc, !PT ;  /* 0x0000000813130812 */ /* 0x000fe400078efcff */
        /* <DEDUP_REMOVED lines=9> */
[----:B------:R0:W-:Y:S01]  /*181090*/  @P0 STG.E.U8 desc[UR6][R12.64], R0 ;  /* 0x000000000c000986 */ /* 0x0001e2000c101106 */
[----:B------:R-:W-:-:S03]  /*1810a0*/  LOP3.LUT P0, RZ, R19, 0x10, RZ, 0xc0, !PT ;  /* 0x0000001013ff7812 */ /* 0x000fc6000780c0ff */
[----:B------:R-:W4:Y:S04]  /*1810b0*/  LDL.LU.64 R4, [R1+0x4a28] ;  /* 0x004a280001047983 */ /* 0x000f280000300a00 */
[----:B------:R-:W3:Y:S04]  /*1810c0*/  LDL.LU.64 R2, [R1+0x4a30] ;  /* 0x004a300001027983 */ /* 0x000ee80000300a00 */
[----:B------:R-:W3:Y:S04]  /*1810d0*/  LDL.LU.64 R8, [R1+0x4a38] ;  /* 0x004a380001087983 */ /* 0x000ee80000300a00 */
[----:B------:R-:W3:Y:S04]  /*1810e0*/  LDL.LU.64 R16, [R1+0x4a40] ;  /* 0x004a400001107983 */ /* 0x000ee80000300a00 */
[----:B------:R-:W3:Y:S01]  /*1810f0*/  LDL.LU R29, [R1+0x23c] ;  /* 0x00023c00011d7983 */ /* 0x000ee20000300800 */
        /* <DEDUP_REMOVED lines=14> */
[----:B--2---:R0:W-:Y:S01]  /*1811e0*/  @P0 STG.E.U8 desc[UR6][R14.64], R0 ;  /* 0x000000000e000986 */ /* 0x0041e2000c101106 */
[----:B------:R-:W-:-:S03]  /*1811f0*/  LOP3.LUT P0, RZ, R19, 0x1, RZ, 0xc0, !PT ;  /* 0x0000000113ff7812 */ /* 0x000fc6000780c0ff */
[----:B0-----:R-:W2:Y:S04]  /*181200*/  LDL.LU.64 R14, [R1+0x59b0] ;  /* 0x0059b000010e7983 */ /* 0x001ea80000300a00 */
[----:B------:R-:W2:Y:S01]  /*181210*/  LDL.LU.64 R18, [R1+0x4a08] ;  /* 0x004a080001127983 */ /* 0x000ea20000300a00 */
[----:B------:R-:W-:Y:S02]  /*181220*/  PRMT R0, R25, 0x7770, RZ ;  /* 0x0000777019007816 */ /* 0x000fe400000000ff */
[C---:B------:R-:W-:Y:S02]  /*181230*/  LOP3.LUT P1, RZ, R24.reuse, 0x800, RZ, 0xc0, !PT ;  /* 0x0000080018ff7812 */ /* 0x040fe4000782c0ff */
        /* <DEDUP_REMOVED lines=32> */
[----:B------:R-:W3:Y:S04]  /*181440*/  LDL.LU.64 R8, [R1+0x4a68] ;  /* 0x004a680001087983 */ /* 0x000ee80000300a00 */
[----:B------:R-:W4:Y:S01]  /*181450*/  LDL.LU.64 R16, [R1+0x4a70] ;  /* 0x004a700001107983 */ /* 0x000f220000300a00 */
[----:B------:R-:W-:-:S03]  /*181460*/  PRMT R0, R29, 0x7773, RZ ;  /* 0x000077731d007816 */ /* 0x000fc600000000ff */
[----:B------:R-:W3:Y:S04]  /*181470*/  LDL.LU.64 R12, [R1+0x4a78] ;  /* 0x004a7800010c7983 */ /* 0x000ee80000300a00 */
[----:B------:R-:W3:Y:S04]  /*181480*/  LDL.LU R25, [R1+0x22c] ;  /* 0x00022c0001197983 */ /* 0x000ee80000300800 */
        /* <DEDUP_REMOVED lines=33> */
[----:B---3--:R-:W-:Y:S02]  /*1816a0*/  PRMT R0, R25, 0x7770, RZ ;  /* 0x0000777019007816 */ /* 0x008fe400000000ff */
[----:B------:R-:W-:Y:S02]  /*1816b0*/  @P0 LOP3.LUT R20, R20, 0x2000000, RZ, 0xfc, !PT ;  /* 0x0200000014140812 */ /* 0x000fe400078efcff */
[----:B------:R-:W-:Y:S01]  /*1816c0*/  LOP3.LUT P0, RZ, R24, 0x400000, RZ, 0xc0, !PT ;  /* 0x0040000018ff7812 */ /* 0x000fe2000780c0ff */
[----:B------:R-:W3:Y:S04]  /*1816d0*/  LDL.LU.64 R14, [R1+0x4aa8] ;  /* 0x004aa800010e7983 */ /* 0x000ee80000300a00 */
[----:B------:R-:W3:Y:S01]  /*1816e0*/  LDL.LU.64 R10, [R1+0x4ab0] ;  /* 0x004ab000010a7983 */ /* 0x000ee20000300a00 */
[----:B------:R-:W-:-:S02]  /*1816f0*/  LOP3.LUT R20, R20, 0xfbffffff, RZ, 0xc0, !PT ;  /* 0xfbffffff14147812 */ /* 0x000fc400078ec0ff */
[C---:B------:R-:W-:Y:S02]  /*181700*/  LOP3.LUT P1, RZ, R24.reuse, 0x40000000, RZ, 0xc0, !PT ;  /* 0x4000000018ff7812 */ /* 0x040fe4000782c0ff */
[----:B------:R-:W-:Y:S01]  /*181710*/  LOP3.LUT P2, RZ, R24, 0x80000000, RZ, 0xc0, !PT ;  /* 0x8000000018ff7812 */ /* 0x000fe2000784c0ff */
[----:B------:R-:W3:Y:S02]  /*181720*/  LDL.LU.64 R6, [R1+0x4ab8] ;  /* 0x004ab80001067983 */ /* 0x000ee40000300a00 */
[----:B------:R-:W-:Y:S02]  /*181730*/  @P0 LOP3.LUT R20, R20, 0x4000000, RZ, 0xfc, !PT ;  /* 0x0400000014140812 */ /* 0x000fe400078efcff */
[----:B------:R-:W-:Y:S02]  /*181740*/  LOP3.LUT P0, RZ, R24, 0x200000, RZ, 0xc0, !PT ;  /* 0x0020000018ff7812 */ /* 0x000fe4000780c0ff */
[----:B------:R-:W-:Y:S01]  /*181750*/  LOP3.LUT R20, R20, 0xf7ffffff, RZ, 0xc0, !PT ;  /* 0xf7ffffff14147812 */ /* 0x000fe200078ec0ff */
[----:B------:R0:W-:Y:S10]  /*181760*/  @P5 STG.E.U8 desc[UR6][R8.64], R0 ;  /* 0x0000000008005986 */ /* 0x0001f4000c101106 */
[----:B------:R-:W-:-:S02]  /*181770*/  @P0 LOP3.LUT R20, R20, 0x8000000, RZ, 0xfc, !PT ;  /* 0x0800000014140812 */ /* 0x000fc400078efcff */
[----:B------:R-:W-:Y:S02]  /*181780*/  LOP3.LUT P0, RZ, R24, 0x100000, RZ, 0xc0, !PT ;  /* 0x0010000018ff7812 */ /* 0x000fe4000780c0ff */
[C---:B0-----:R-:W-:Y:S01]  /*181790*/  PRMT R0, R25.reuse, 0x7771, RZ ;  /* 0x0000777119007816 */ /* 0x041fe200000000ff */
        /* <DEDUP_REMOVED lines=8> */
[C---:B------:R-:W-:Y:S02]  /*181820*/  LOP3.LUT P0, RZ, R20.reuse, 0x8000000, RZ, 0xc0, !PT ;  /* 0x0800000014ff7812 */ /* 0x040fe4000780c0ff */
        /* <DEDUP_REMOVED lines=22> */
[----:B------:R-:W-:Y:S01]  /*181990*/  LOP3.LUT P6, RZ, R28, 0x8, RZ, 0xc0, !PT ;  /* 0x000000081cff7812 */ /* 0x000fe200078cc0ff */
[----:B------:R-:W3:Y:S04]  /*1819a0*/  LDL.LU R21, [R1+0x5998] ;  /* 0x0059980001157983 */ /* 0x000ee80000300800 */
        /* <DEDUP_REMOVED lines=68> */
[----:B----4-:R-:W-:Y:S02]  /*181df0*/  PRMT R0, R24, 0x7770, RZ ;  /* 0x0000777018007816 */ /* 0x010fe400000000ff */
[----:B------:R-:W-:Y:S01]  /*181e00*/  LOP3.LUT R20, R20, 0xfffdffff, RZ, 0xc0, !PT ;  /* 0xfffdffff14147812 */ /* 0x000fe200078ec0ff */
[----:B------:R-:W4:Y:S04]  /*181e10*/  LDL.LU R11, [R1+0x1f4] ;  /* 0x0001f400010b7983 */ /* 0x000f280000300800 */
[----:B------:R-:W4:Y:S04]  /*181e20*/  LDL.LU.64 R14, [R1+0x4058] ;  /* 0x00405800010e7983 */ /* 0x000f280000300a00 */
[----:B------:R-:W4:Y:S04]  /*181e30*/  LDL.LU.64 R6, [R1+0x4050] ;  /* 0x0040500001067983 */ /* 0x000f280000300a00 */
[----:B------:R-:W4:Y:S04]  /*181e40*/  LDL.LU.64 R4, [R1+0x4068] ;  /* 0x0040680001047983 */ /* 0x000f280000300a00 */
[----:B------:R-:W4:Y:S04]  /*181e50*/  LDL.LU R25, [R1+0x1e4] ;  /* 0x0001e40001197983 */ /* 0x000f280000300800 */
[----:B------:R-:W4:Y:S01]  /*181e60*/  LDL.LU.64 R2, [R1+0x4080] ;  /* 0x0040800001027983 */ /* 0x000f220000300a00 */
[----:B------:R-:W-:-:S02]  /*181e70*/  @P0 LOP3.LUT R20, R20, 0x20000, RZ, 0xfc, !PT ;  /* 0x0002000014140812 */ /* 0x000fc400078efcff */
[----:B------:R-:W-:Y:S02]  /*181e80*/  LOP3.LUT P0, RZ, R28, 0x100, RZ, 0xc0, !PT ;  /* 0x000001001cff7812 */ /* 0x000fe4000780c0ff */
[----:B------:R-:W-:Y:S01]  /*181e90*/  LOP3.LUT R20, R20, 0xfffbffff, RZ, 0xc0, !PT ;  /* 0xfffbffff14147812 */ /* 0x000fe200078ec0ff */
[----:B------:R0:W-:Y:S10]  /*181ea0*/  @P6 STG.E.U8 desc[UR6][R8.64], R0 ;  /* 0x0000000008006986 */ /* 0x0001f4000c101106 */
        /* <DEDUP_REMOVED lines=87> */
[----:B--2---:R0:W-:Y:S04]  /*182420*/  STL [R1+0x5980], R11 ;  /* 0x0059800b01007387 */ /* 0x0041e80000100800 */
        /* <DEDUP_REMOVED lines=13> */
[----:B---3--:R0:W-:Y:S04]  /*182500*/  @P5 STG.E.U8 desc[UR6][R8.64], R0 ;  /* 0x0000000008005986 */ /* 0x0081e8000c101106 */
[----:B------:R-:W-:Y:S02]  /*182510*/  @P0 LOP3.LUT R20, R20, 0x200, RZ, 0xfc, !PT ;  /* 0x0000020014140812 */ /* 0x000fe400078efcff */
[----:B------:R-:W-:Y:S02]  /*182520*/  LOP3.LUT P0, RZ, R28, 0x4000000, RZ, 0xc0, !PT ;  /* 0x040000001cff7812 */ /* 0x000fe4000780c0ff */
[----:B0-----:R-:W-:-:S05]  /*182530*/  PRMT R0, R24, 0x7773, RZ ;  /* 0x0000777318007816 */ /* 0x001fca00000000ff */
        /* <DEDUP_REMOVED lines=25> */
[----:B-1----:R-:W2:Y:S01]  /*1826d0*/  LDL.LU R11, [R1+0x5980] ;  /* 0x00598000010b7983 */ /* 0x002ea20000300800 */
[----:B------:R-:W-:-:S02]  /*1826e0*/  LOP3.LUT P0, RZ, R20, 0x40, RZ, 0xc0, !PT ;  /* 0x0000004014ff7812 */ /* 0x000fc4000780c0ff */
        /* <DEDUP_REMOVED lines=35> */
[----:B------:R-:W3:Y:S04]  /*182920*/  LDL.LU.64 R26, [R1+0x41d0] ;  /* 0x0041d000011a7983 */ /* 0x000ee80000300a00 */
[----:B------:R-:W4:Y:S04]  /*182930*/  LDL.LU.64 R22, [R1+0x41e0] ;  /* 0x0041e00001167983 */ /* 0x000f280000300a00 */
[----:B------:R-:W2:Y:S04]  /*182940*/  LDL.LU.64 R16, [R1+0x41f0] ;  /* 0x0041f00001107983 */ /* 0x000ea80000300a00 */
[----:B------:R-:W2:Y:S01]  /*182950*/  LDL.LU R11, [R1+0x20c] ;  /* 0x00020c00010b7983 */ /* 0x000ea20000300800 */
[----:B------:R-:W-:-:S02]  /*182960*/  LOP3.LUT P6, RZ, R29, 0x400, RZ, 0xc0, !PT ;  /* 0x000004001dff7812 */ /* 0x000fc400078cc0ff */
[C---:B------:R-:W-:Y:S02]  /*182970*/  LOP3.LUT P4, RZ, R29.reuse, 0x800, RZ, 0xc0, !PT ;  /* 0x000008001dff7812 */ /* 0x040fe4000788c0ff */
[----:B------:R-:W-:-:S09]  /*182980*/  LOP3.LUT P5, RZ, R29, 0x1000, RZ, 0xc0, !PT ;  /* 0x000010001dff7812 */ /* 0x000fd200078ac0ff */
[----:B------:R0:W-:Y:S04]  /*182990*/  @P6 STG.E.U8 desc[UR6][R24.64], R0 ;  /* 0x0000000018006986 */ /* 0x0001e8000c101106 */
[----:B0-----:R-:W4:Y:S04]  /*1829a0*/  LDL.LU.64 R24, [R1+0x4208] ;  /* 0x0042080001187983 */ /* 0x001f280000300a00 */
[----:B------:R-:W4:Y:S04]  /*1829b0*/  LDL.LU.64 R12, [R1+0x4218] ;  /* 0x00421800010c7983 */ /* 0x000f280000300a00 */
[----:B------:R-:W4:Y:S01]  /*1829c0*/  LDL.LU R10, [R1+0x1fc] ;  /* 0x0001fc00010a7983 */ /* 0x000f220000300800 */
[----:B------:R-:W-:-:S02]  /*1829d0*/  LOP3.LUT P0, RZ, R29, 0x2000000, RZ, 0xc0, !PT ;  /* 0x020000001dff7812 */ /* 0x000fc4000780c0ff */
[----:B--2---:R-:W-:-:S05]  /*1829e0*/  PRMT R0, R11, 0x7770, RZ ;  /* 0x000077700b007816 */ /* 0x004fca00000000ff */
[----:B---3--:R0:W-:Y:S02]  /*1829f0*/  @P4 STG.E.U8 desc[UR6][R26.64], R0 ;  /* 0x000000001a004986 */ /* 0x0081e4000c101106 */
[----:B0-----:R-:W-:Y:S02]  /*182a00*/  PRMT R0, R11, 0x7771, RZ ;  /* 0x000077710b007816 */ /* 0x001fe400000000ff */
[----:B------:R-:W2:Y:S04]  /*182a10*/  LDL.LU.64 R26, [R1+0x4228] ;  /* 0x00422800011a7983 */ /* 0x000ea80000300a00 */
[----:B----4-:R0:W-:Y:S04]  /*182a20*/  @P5 STG.E.U8 desc[UR6][R22.64], R0 ;  /* 0x0000000016005986 */ /* 0x0101e8000c101106 */
[----:B0-----:R-:W3:Y:S04]  /*182a30*/  LDL.LU.64 R22, [R1+0x4248] ;  /* 0x0042480001167983 */ /* 0x001ee80000300a00 */
[----:B------:R-:W4:Y:S01]  /*182a40*/  LDL.LU R28, [R1+0x1ec] ;  /* 0x0001ec00011c7983 */ /* 0x000f220000300800 */
[----:B------:R-:W-:-:S04]  /*182a50*/  LOP3.LUT R21, R21, 0xfeffffff, RZ, 0xc0, !PT ;  /* 0xfeffffff15157812 */ /* 0x000fc800078ec0ff */
        /* <DEDUP_REMOVED lines=25> */
[----:B------:R-:W-:Y:S01]  /*182bf0*/  LOP3.LUT R20, R20, 0xfffffffe, RZ, 0xc0, !PT ;  /* 0xfffffffe14147812 */ /* 0x000fe200078ec0ff */
[----:B------:R-:W-:Y:S04]  /*182c00*/  STL [R1+0x57f8], R29 ;  /* 0x0057f81d01007387 */ /* 0x000fe80000100800 */
[----:B------:R-:W-:Y:S01]  /*182c10*/  @P6 STG.E.U8 desc[UR6][R16.64], R0 ;  /* 0x0000000010006986 */ /* 0x000fe2000c101106 */
[----:B------:R-:W-:-:S02]  /*182c20*/  LOP3.LUT P1, RZ, R29, 0x4000000, RZ, 0xc0, !PT ;  /* 0x040000001dff7812 */ /* 0x000fc4000782c0ff */
[C---:B------:R-:W-:Y:S02]  /*182c30*/  LOP3.LUT P2, RZ, R29.reuse, 0x8000000, RZ, 0xc0, !PT ;  /* 0x080000001dff7812 */ /* 0x040fe4000784c0ff */
[C---:B------:R-:W-:Y:S02]  /*182c40*/  LOP3.LUT P3, RZ, R29.reuse, 0x10000000, RZ, 0xc0, !PT ;  /* 0x100000001dff7812 */ /* 0x040fe4000786c0ff */
[C---:B------:R-:W-:Y:S02]  /*182c50*/  LOP3.LUT P4, RZ, R29.reuse, 0x20000000, RZ, 0xc0, !PT ;  /* 0x200000001dff7812 */ /* 0x040fe4000788c0ff */
[C---:B------:R-:W-:Y:S02]  /*182c60*/  LOP3.LUT P5, RZ, R29.reuse, 0x40000000, RZ, 0xc0, !PT ;  /* 0x400000001dff7812 */ /* 0x040fe400078ac0ff */
[----:B------:R-:W-:Y:S02]  /*182c70*/  LOP3.LUT P6, RZ, R29, 0x80000000, RZ, 0xc0, !PT ;  /* 0x800000001dff7812 */ /* 0x000fe400078cc0ff */
[----:B------:R-:W-:-:S02]  /*182c80*/  @P0 LOP3.LUT R20, R20, 0x1, RZ, 0xfc, !PT ;  /* 0x0000000114140812 */ /* 0x000fc400078efcff */
[----:B------:R-:W-:Y:S01]  /*182c90*/  LOP3.LUT P0, RZ, R29, 0x4000, RZ, 0xc0, !PT ;  /* 0x000040001dff7812 */ /* 0x000fe2000780c0ff */
[----:B----4-:R0:W-:Y:S04]  /*182ca0*/  STL [R1+0x5970], R28 ;  /* 0x0059701c01007387 */ /* 0x0101e80000100800 */
[----:B0-----:R-:W4:Y:S04]  /*182cb0*/  LDL.LU.64 R28, [R1+0x4240] ;  /* 0x00424000011c7983 */ /* 0x001f280000300a00 */
        /* <DEDUP_REMOVED lines=12> */
[C---:B------:R-:W-:Y:S02]  /*182d80*/  LOP3.LUT P0, RZ, R21.reuse, 0x20000000, RZ, 0xc0, !PT ;  /* 0x2000000015ff7812 */ /* 0x040fe4000780c0ff */
[----:B0-----:R-:W-:Y:S01]  /*182d90*/  PRMT R0, R10, 0x7773, RZ ;  /* 0x000077730a007816 */ /* 0x001fe200000000ff */
        /* <DEDUP_REMOVED lines=13> */
[----:B------:R-:W2:Y:S04]  /*182e70*/  LDL.LU R11, [R1+0x58] ;  /* 0x00005800010b7983 */ /* 0x000ea80000300800 */
[----:B------:R0:W-:Y:S04]  /*182e80*/  @P0 STG.E.U8 desc[UR6][R28.64], R0 ;  /* 0x000000001c000986 */ /* 0x0001e8000c101106 */
[----:B0-----:R-:W2:Y:S01]  /*182e90*/  LDL.LU R28, [R1+0x5970] ;  /* 0x00597000011c7983 */ /* 0x001ea20000300800 */
[----:B------:R-:W-:-:S02]  /*182ea0*/  LOP3.LUT P0, RZ, R21, 0x10000000, RZ, 0xc0, !PT ;  /* 0x1000000015ff7812 */ /* 0x000fc4000780c0ff */
[----:B--2---:R-:W-:-:S11]  /*182eb0*/  PRMT R0, R28, 0x7770, RZ ;  /* 0x000077701c007816 */ /* 0x004fd600000000ff */
        /* <DEDUP_REMOVED lines=32> */
[----:B------:R-:W3:Y:S04]  /*1830c0*/  LDL.LU R24, [R1+0x1b0] ;  /* 0x0001b00001187983 */ /* 0x000ee80000300800 */
[----:B------:R-:W3:Y:S04]  /*1830d0*/  LDL.LU.64 R26, [R1+0x4320] ;  /* 0x00432000011a7983 */ /* 0x000ee80000300a00 */
[----:B------:R-:W3:Y:S04]  /*1830e0*/  LDL.LU R10, [R1+0x1a0] ;  /* 0x0001a000010a7983 */ /* 0x000ee80000300800 */
[----:B--2---:R0:W-:Y:S04]  /*1830f0*/  @P4 STG.E.U8 desc[UR6][R22.64], R0 ;  /* 0x0000000016004986 */ /* 0x0041e8000c101106 */
[----:B0-----:R-:W2:Y:S04]  /*183100*/  LDL.LU.64 R22, [R1+0x4318] ;  /* 0x0043180001167983 */ /* 0x001ea80000300a00 */
        /* <DEDUP_REMOVED lines=34> */
[----:B------:R-:W-:-:S03]  /*183330*/  LOP3.LUT R21, R21, 0xffbfffff, RZ, 0xc0, !PT ;  /* 0xffbfffff15157812 */ /* 0x000fc600078ec0ff */
[----:B------:R-:W3:Y:S04]  /*183340*/  LDL.LU.64 R6, [R1+0x4390] ;  /* 0x0043900001067983 */ /* 0x000ee80000300a00 */
[----:B------:R-:W3:Y:S04]  /*183350*/  LDL.LU R25, [R1+0x1c4] ;  /* 0x0001c40001197983 */ /* 0x000ee80000300800 */
[----:B------:R-:W3:Y:S04]  /*183360*/  LDL.LU.64 R4, [R1+0x4388] ;  /* 0x0043880001047983 */ /* 0x000ee80000300a00 */
[----:B------:R-:W3:Y:S01]  /*183370*/  LDL.LU.64 R2, [R1+0x4380] ;  /* 0x0043800001027983 */ /* 0x000ee20000300a00 */
[----:B------:R-:W-:-:S02]  /*183380*/  @P0 LOP3.LUT R21, R21, 0x400000, RZ, 0xfc, !PT ;  /* 0x0040000015150812 */ /* 0x000fc400078efcff */
[----:B------:R-:W-:Y:S02]  /*183390*/  LOP3.LUT P0, RZ, R11, 0x10, RZ, 0xc0, !PT ;  /* 0x000000100bff7812 */ /* 0x000fe4000780c0ff */
[----:B------:R-:W-:Y:S01]  /*1833a0*/  LOP3.LUT R21, R21, 0xff7fffff, RZ, 0xc0, !PT ;  /* 0xff7fffff15157812 */ /* 0x000fe200078ec0ff */
[----:B------:R0:W-:Y:S10]  /*1833b0*/  @P5 STG.E.U8 desc[UR6][R8.64], R0 ;  /* 0x0000000008005986 */ /* 0x0001f4000c101106 */
[----:B------:R-:W-:-:S02]  /*1833c0*/  @P0 LOP3.LUT R21, R21, 0x800000, RZ, 0xfc, !PT ;  /* 0x0080000015150812 */ /* 0x000fc400078efcff */
[----:B------:R-:W-:Y:S02]  /*1833d0*/  LOP3.LUT P0, RZ, R11, 0x8, RZ, 0xc0, !PT ;  /* 0x000000080bff7812 */ /* 0x000fe4000780c0ff */
[C---:B0-----:R-:W-:Y:S01]  /*1833e0*/  PRMT R0, R24.reuse, 0x7771, RZ ;  /* 0x0000777118007816 */ /* 0x041fe200000000ff */
[----:B------:R-:W3:Y:S04]  /*1833f0*/  LDL.LU.64 R8, [R1+0x43a0] ;  /* 0x0043a00001087983 */ /* 0x000ee80000300a00 */
[----:B----4-:R0:W-:Y:S02]  /*183400*/  @P6 STG.E.U8 desc[UR6][R16.64], R0 ;  /* 0x0000000010006986 */ /* 0x0101e4000c101106 */
[----:B0-----:R-:W-:Y:S02]  /*183410*/  PRMT R0, R24, 0x7772, RZ ;  /* 0x0000777218007816 */ /* 0x001fe400000000ff */
[----:B------:R-:W4:Y:S04]  /*183420*/  LDL.LU.64 R16, [R1+0x43a8] ;  /* 0x0043a80001107983 */ /* 0x000f280000300a00 */
        /* <DEDUP_REMOVED lines=24> */
[C---:B------:R-:W-:Y:S02]  /*1835b0*/  LOP3.LUT P1, RZ, R11.reuse, 0x2000, RZ, 0xc0, !PT ;  /* 0x000020000bff7812 */ /* 0x040fe4000782c0ff */
[C---:B------:R-:W-:Y:S02]  /*1835c0*/  LOP3.LUT P2, RZ, R11.reuse, 0x4000, RZ, 0xc0, !PT ;  /* 0x000040000bff7812 */ /* 0x040fe4000784c0ff */
[----:B------:R-:W-:-:S02]  /*1835d0*/  LOP3.LUT P3, RZ, R11, 0x8000, RZ, 0xc0, !PT ;  /* 0x000080000bff7812 */ /* 0x000fc4000786c0ff */
[C---:B------:R-:W-:Y:S02]  /*1835e0*/  LOP3.LUT P4, RZ, R11.reuse, 0x10000, RZ, 0xc0, !PT ;  /* 0x000100000bff7812 */ /* 0x040fe4000788c0ff */
[C---:B------:R-:W-:Y:S02]  /*1835f0*/  LOP3.LUT P5, RZ, R11.reuse, 0x20000, RZ, 0xc0, !PT ;  /* 0x000200000bff7812 */ /* 0x040fe400078ac0ff */
[----:B------:R-:W-:Y:S02]  /*183600*/  LOP3.LUT P6, RZ, R11, 0x40000, RZ, 0xc0, !PT ;  /* 0x000400000bff7812 */ /* 0x000fe400078cc0ff */
        /* <DEDUP_REMOVED lines=25> */
[----:B0-----:R-:W4:Y:S04]  /*1837a0*/  LDL.LU.64 R22, [R1+0x43e0] ;  /* 0x0043e00001167983 */ /* 0x001f280000300a00 */
[----:B------:R-:W4:Y:S04]  /*1837b0*/  LDL.LU.64 R16, [R1+0x4400] ;  /* 0x0044000001107983 */ /* 0x000f280000300a00 */
[----:B------:R-:W4:Y:S04]  /*1837c0*/  LDL.LU.64 R12, [R1+0x4410] ;  /* 0x00441000010c7983 */ /* 0x000f280000300a00 */
[----:B------:R-:W4:Y:S01]  /*1837d0*/  LDL.LU R25, [R1+0x1a4] ;  /* 0x0001a40001197983 */ /* 0x000f220000300800 */
[----:B------:R-:W-:-:S02]  /*1837e0*/  LOP3.LUT P4, RZ, R11, 0x80000, RZ, 0xc0, !PT ;  /* 0x000800000bff7812 */ /* 0x000fc4000788c0ff */
[C---:B------:R-:W-:Y:S02]  /*1837f0*/  LOP3.LUT P5, RZ, R11.reuse, 0x100000, RZ, 0xc0, !PT ;  /* 0x001000000bff7812 */ /* 0x040fe400078ac0ff */
[C---:B------:R-:W-:Y:S02]  /*183800*/  PRMT R0, R24.reuse, 0x7772, RZ ;  /* 0x0000777218007816 */ /* 0x040fe400000000ff */
[----:B------:R-:W-:Y:S01]  /*183810*/  LOP3.LUT P6, RZ, R11, 0x200000, RZ, 0xc0, !PT ;  /* 0x002000000bff7812 */ /* 0x000fe200078cc0ff */
[----:B------:R-:W4:Y:S06]  /*183820*/  LDL.LU R28, [R1+0x5c] ;  /* 0x00005c00011c7983 */ /* 0x000f2c0000300800 */
[----:B--2---:R0:W-:Y:S02]  /*183830*/  @P4 STG.E.U8 desc[UR6][R26.64], R0 ;  /* 0x000000001a004986 */ /* 0x0041e4000c101106 */
[----:B0-----:R-:W-:-:S02]  /*183840*/  PRMT R0, R24, 0x7773, RZ ;  /* 0x0000777318007816 */ /* 0x001fc400000000ff */
[----:B------:R-:W2:Y:S04]  /*183850*/  LDL.LU.64 R26, [R1+0x4420] ;  /* 0x00442000011a7983 */ /* 0x000ea80000300a00 */
[----:B------:R-:W2:Y:S04]  /*183860*/  LDL.LU R10, [R1+0x194] ;  /* 0x00019400010a7983 */ /* 0x000ea80000300800 */
[----:B---3--:R4:W-:Y:S02]  /*183870*/  @P5 STG.E.U8 desc[UR6][R8.64], R0 ;  /* 0x0000000008005986 */ /* 0x0089e4000c101106 */
[----:B----4-:R-:W-:-:S05]  /*183880*/  PRMT R0, R25, 0x7770, RZ ;  /* 0x0000777019007816 */ /* 0x010fca00000000ff */
[----:B------:R0:W-:Y:S04]  /*183890*/  @P6 STG.E.U8 desc[UR6][R22.64], R0 ;  /* 0x0000000016006986 */ /* 0x0001e8000c101106 */
[----:B0-----:R-:W3:Y:S04]  /*1838a0*/  LDL.LU.64 R22, [R1+0x4450] ;  /* 0x0044500001167983 */ /* 0x001ee80000300a00 */
[----:B---3--:R0:W-:Y:S04]  /*1838b0*/  STL.64 [R1+0x5938], R22 ;  /* 0x0059381601007387 */ /* 0x0081e80000100a00 */
        /* <DEDUP_REMOVED lines=34> */
[----:B------:R-:W4:Y:S04]  /*183ae0*/  LDL.LU R11, [R1+0x1c8] ;  /* 0x0001c800010b7983 */ /* 0x000f280000300800 */
[----:B------:R-:W4:Y:S04]  /*183af0*/  LDL.LU.64 R18, [R1+0x4448] ;  /* 0x0044480001127983 */ /* 0x000f280000300a00 */
[----:B------:R-:W4:Y:S04]  /*183b00*/  LDL.LU.64 R14, [R1+0x4468] ;  /* 0x00446800010e7983 */ /* 0x000f280000300a00 */
[----:B------:R-:W4:Y:S04]  /*183b10*/  LDL.LU R24, [R1+0x1b8] ;  /* 0x0001b80001187983 */ /* 0x000f280000300800 */
[----:B------:R-:W4:Y:S04]  /*183b20*/  LDL.LU.64 R6, [R1+0x4478] ;  /* 0x0044780001067983 */ /* 0x000f280000300a00 */
[----:B------:R-:W4:Y:S04]  /*183b30*/  LDL.LU.64 R4, [R1+0x4488] ;  /* 0x0044880001047983 */ /* 0x000f280000300a00 */
        /* <DEDUP_REMOVED lines=34> */
[----:B------:R-:W-:Y:S02]  /*183d60*/  LOP3.LUT P0, RZ, R21, 0x100, RZ, 0xc0, !PT ;  /* 0x0000010015ff7812 */ /* 0x000fe4000780c0ff */
[----:B----4-:R-:W-:Y:S01]  /*183d70*/  PRMT R0, R11, 0x7770, RZ ;  /* 0x000077700b007816 */ /* 0x010fe200000000ff */
        /* <DEDUP_REMOVED lines=18> */
[----:B--2---:R-:W-:-:S05]  /*183ea0*/  PRMT R0, R25, 0x7770, RZ ;  /* 0x0000777019007816 */ /* 0x004fca00000000ff */
[----:B------:R0:W-:Y:S04]  /*183eb0*/  @P6 STG.E.U8 desc[UR6][R26.64], R0 ;  /* 0x000000001a006986 */ /* 0x0001e8000c101106 */
[----:B0-----:R-:W2:Y:S01]  /*183ec0*/  LDL.LU.64 R26, [R1+0x4c38] ;  /* 0x004c3800011a7983 */ /* 0x001ea20000300a00 */
[C---:B------:R-:W-:Y:S02]  /*183ed0*/  LOP3.LUT P0, RZ, R28.reuse, 0x40000, RZ, 0xc0, !PT ;  /* 0x000400001cff7812 */ /* 0x040fe4000780c0ff */
[----:B------:R-:W-:Y:S01]  /*183ee0*/  LOP3.LUT P4, RZ, R28, 0x40, RZ, 0xc0, !PT ;  /* 0x000000401cff7812 */ /* 0x000fe2000788c0ff */
[----:B------:R-:W4:Y:S04]  /*183ef0*/  LDL.LU.64 R4, [R1+0x4c30] ;  /* 0x004c300001047983 */ /* 0x000f280000300a00 */
[----:B------:R-:W4:Y:S01]  /*183f00*/  LDL.LU.64 R2, [R1+0x4c28] ;  /* 0x004c280001027983 */ /* 0x000f220000300a00 */
[----:B------:R-:W-:-:S03]  /*183f10*/  PRMT R0, R25, 0x7771, RZ ;  /* 0x0000777119007816 */ /* 0x000fc600000000ff */
[----:B------:R-:W4:Y:S04]  /*183f20*/  LDL.LU.64 R8, [R1+0x4c20] ;  /* 0x004c200001087983 */ /* 0x000f280000300a00 */
[----:B------:R-:W4:Y:S04]  /*183f30*/  LDL.LU.64 R16, [R1+0x4c18] ;  /* 0x004c180001107983 */ /* 0x000f280000300a00 */
[----:B------:R-:W4:Y:S04]  /*183f40*/  LDL.LU.64 R12, [R1+0x4c10] ;  /* 0x004c1000010c7983 */ /* 0x000f280000300a00 */
[----:B------:R-:W4:Y:S01]  /*183f50*/  LDL.LU R24, [R1+0x198] ;  /* 0x0001980001187983 */ /* 0x000f220000300800 */
[----:B---3--:R-:W-:-:S04]  /*183f60*/  LOP3.LUT R22, R22, 0xdfffffff, RZ, 0xc0, !PT ;  /* 0xdfffffff16167812 */ /* 0x008fc800078ec0ff */
        /* <DEDUP_REMOVED lines=8> */
[----:B--2---:R0:W-:Y:S04]  /*183ff0*/  @P4 STG.E.U8 desc[UR6][R26.64], R0 ;  /* 0x000000001a004986 */ /* 0x0041e8000c101106 */
        /* <DEDUP_REMOVED lines=21> */
[----:B--2---:R0:W-:Y:S04]  /*184150*/  STL.64 [R1+0x5928], R22 ;  /* 0x0059281601007387 */ /* 0x0041e80000100a00 */
[----:B0-----:R-:W2:Y:S01]  /*184160*/  LDL.LU.64 R22, [R1+0x4c00] ;  /* 0x004c000001167983 */ /* 0x001ea20000300a00 */
[----:B------:R-:W-:-:S02]  /*184170*/  LOP3.LUT R21, R21, 0xffffffdf, RZ, 0xc0, !PT ;  /* 0xffffffdf15157812 */ /* 0x000fc400078ec0ff */
[----:B------:R-:W-:Y:S01]  /*184180*/  PRMT R0, R25, 0x7772, RZ ;  /* 0x0000777219007816 */ /* 0x000fe200000000ff */
[----:B------:R-:W2:Y:S04]  /*184190*/  LDL.LU R11, [R1+0x1bc] ;  /* 0x0001bc00010b7983 */ /* 0x000ea80000300800 */
[----:B------:R-:W2:Y:S01]  /*1841a0*/  LDL.LU.64 R18, [R1+0x4be8] ;  /* 0x004be80001127983 */ /* 0x000ea20000300a00 */
[----:B------:R-:W-:Y:S02]  /*1841b0*/  @P0 LOP3.LUT R21, R21, 0x20, RZ, 0xfc, !PT ;  /* 0x0000002015150812 */ /* 0x000fe400078efcff */
[----:B------:R-:W-:Y:S01]  /*1841c0*/  LOP3.LUT P0, RZ, R28, 0x200, RZ, 0xc0, !PT ;  /* 0x000002001cff7812 */ /* 0x000fe2000780c0ff */
[----:B----4-:R0:W-:Y:S04]  /*1841d0*/  @P5 STG.E.U8 desc[UR6][R4.64], R0 ;  /* 0x0000000004005986 */ /* 0x0101e8000c101106 */
[----:B------:R-:W4:Y:S04]  /*1841e0*/  LDL.LU.64 R14, [R1+0x4be0] ;  /* 0x004be000010e7983 */ /* 0x000f280000300a00 */
[----:B------:R-:W4:Y:S01]  /*1841f0*/  LDL.LU.64 R6, [R1+0x4bd8] ;  /* 0x004bd80001067983 */ /* 0x000f220000300a00 */
[----:B0-----:R-:W-:-:S03]  /*184200*/  PRMT R0, R25, 0x7773, RZ ;  /* 0x0000777319007816 */ /* 0x001fc600000000ff */
[----:B------:R-:W4:Y:S04]  /*184210*/  LDL.LU.64 R4, [R1+0x4bd0] ;  /* 0x004bd00001047983 */ /* 0x000f280000300a00 */
[----:B------:R0:W-:Y:S02]  /*184220*/  @P6 STG.E.U8 desc[UR6][R2.64], R0 ;  /* 0x0000000002006986 */ /* 0x0001e4000c101106 */
[----:B0-----:R-:W-:Y:S02]  /*184230*/  PRMT R0, R24, 0x7770, RZ ;  /* 0x0000777018007816 */ /* 0x001fe400000000ff */
        /* <DEDUP_REMOVED lines=17> */
[----:B------:R-:W3:Y:S10]  /*184350*/  LDL.LU.64 R26, [R1+0x4ba8] ;  /* 0x004ba800011a7983 */ /* 0x000ef40000300a00 */
[----:B--2---:R0:W-:Y:S04]  /*184360*/  @P0 STG.E.U8 desc[UR6][R22.64], R0 ;  /* 0x0000000016000986 */ /* 0x0041e8000c101106 */
[----:B0-----:R-:W2:Y:S01]  /*184370*/  LDL.LU.64 R22, [R1+0x5928] ;  /* 0x0059280001167983 */ /* 0x001ea20000300a00 */
[----:B------:R-:W-:-:S02]  /*184380*/  LOP3.LUT P0, RZ, R21, 0x2, RZ, 0xc0, !PT ;  /* 0x0000000215ff7812 */ /* 0x000fc4000780c0ff */
[----:B------:R-:W-:Y:S01]  /*184390*/  PRMT R0, R10, 0x7771, RZ ;  /* 0x000077710a007816 */ /* 0x000fe200000000ff */
[----:B------:R-:W3:Y:S10]  /*1843a0*/  LDL.LU R24, [R1+0x60] ;  /* 0x0000600001187983 */ /* 0x000ef40000300800 */
        /* <DEDUP_REMOVED lines=198> */
[----:B0-----:R-:W-:Y:S02]  /*185010*/  PRMT R0, R25, 0x7772, RZ ;  /* 0x0000777219007816 */ /* 0x001fe400000000ff */
[----:B------:R-:W4:Y:S04]  /*185020*/  LDL.LU R26, [R1+0x164] ;  /* 0x00016400011a7983 */ /* 0x000f280000300800 */
[----:B------:R-:W4:Y:S04]  /*185030*/  LDL.LU.64 R18, [R1+0x2b20] ;  /* 0x002b200001127983 */ /* 0x000f280000300a00 */
[----:B------:R-:W4:Y:S04]  /*185040*/  LDL.LU.64 R14, [R1+0x2b10] ;  /* 0x002b1000010e7983 */ /* 0x000f280000300a00 */
[----:B------:R-:W4:Y:S04]  /*185050*/  LDL.LU R28, [R1+0x154] ;  /* 0x00015400011c7983 */ /* 0x000f280000300800 */
[----:B------:R0:W-:Y:S01]  /*185060*/  @P0 STG.E.U8 desc[UR6][R2.64], R0 ;  /* 0x0000000002000986 */ /* 0x0001e2000c101106 */
[----:B------:R-:W-:-:S03]  /*185070*/  LOP3.LUT P0, RZ, R22, 0x80000, RZ, 0xc0, !PT ;  /* 0x0008000016ff7812 */ /* 0x000fc6000780c0ff */
        /* <DEDUP_REMOVED lines=26> */
[----:B----4-:R-:W-:Y:S02]  /*185220*/  PRMT R0, R26, 0x7770, RZ ;  /* 0x000077701a007816 */ /* 0x010fe400000000ff */
        /* <DEDUP_REMOVED lines=71> */
[----:B------:R-:W2:Y:S04]  /*1856a0*/  LDL.LU R28, [R1+0x158] ;  /* 0x00015800011c7983 */ /* 0x000ea80000300800 */
[----:B------:R-:W2:Y:S01]  /*1856b0*/  LDL.LU.64 R18, [R1+0x2a00] ;  /* 0x002a000001127983 */ /* 0x000ea20000300a00 */
[----:B------:R-:W-:-:S03]  /*1856c0*/  LOP3.LUT R22, R22, 0xfffffdff, RZ, 0xc0, !PT ;  /* 0xfffffdff16167812 */ /* 0x000fc600078ec0ff */
[----:B------:R-:W2:Y:S04]  /*1856d0*/  LDL.LU.64 R14, [R1+0x29f0] ;  /* 0x0029f000010e7983 */ /* 0x000ea80000300a00 */
[----:B------:R-:W2:Y:S04]  /*1856e0*/  LDL.LU R25, [R1+0x18c] ;  /* 0x00018c0001197983 */ /* 0x000ea80000300800 */
        /* <DEDUP_REMOVED lines=59> */
[----:B----4-:R0:W-:Y:S02]  /*185aa0*/  @P3 STG.E.U8 desc[UR6][R2.64], R0 ;  /* 0x0000000002003986 */ /* 0x0101e4000c101106 */
[----:B0-----:R-:W-:-:S05]  /*185ab0*/  PRMT R0, R25, 0x7772, RZ ;  /* 0x0000777219007816 */ /* 0x001fca00000000ff */
[----:B------:R0:W-:Y:S02]  /*185ac0*/  @P4 STG.E.U8 desc[UR6][R8.64], R0 ;  /* 0x0000000008004986 */ /* 0x0001e4000c101106 */
[----:B0-----:R-:W-:-:S05]  /*185ad0*/  PRMT R0, R25, 0x7773, RZ ;  /* 0x0000777319007816 */ /* 0x001fca00000000ff */
[----:B------:R0:W-:Y:S04]  /*185ae0*/  @P5 STG.E.U8 desc[UR6][R16.64], R0 ;  /* 0x0000000010005986 */ /* 0x0001e8000c101106 */
[----:B0-----:R-:W2:Y:S01]  /*185af0*/  LDL.LU.64 R16, [R1+0x2970] ;  /* 0x0029700001107983 */ /* 0x001ea20000300a00 */
[----:B------:R-:W-:-:S03]  /*185b00*/  PRMT R0, R24, 0x7770, RZ ;  /* 0x0000777018007816 */ /* 0x000fc600000000ff */
[----:B------:R-:W3:Y:S04]  /*185b10*/  LDL.LU.64 R4, [R1+0x2960] ;  /* 0x0029600001047983 */ /* 0x000ee80000300a00 */
[----:B------:R0:W-:Y:S04]  /*185b20*/  @P6 STG.E.U8 desc[UR6][R12.64], R0 ;  /* 0x000000000c006986 */ /* 0x0001e8000c101106 */
[----:B0-----:R-:W4:Y:S01]  /*185b30*/  LDL.LU.64 R12, [R1+0x2950] ;  /* 0x00295000010c7983 */ /* 0x001f220000300a00 */
[C---:B------:R-:W-:Y:S02]  /*185b40*/  LOP3.LUT P4, RZ, R27.reuse, 0x40000, RZ, 0xc0, !PT ;  /* 0x000400001bff7812 */ /* 0x040fe4000788c0ff */
[----:B------:R-:W-:-:S02]  /*185b50*/  LOP3.LUT P5, RZ, R27, 0x80000, RZ, 0xc0, !PT ;  /* 0x000800001bff7812 */ /* 0x000fc400078ac0ff */
[C---:B------:R-:W-:Y:S02]  /*185b60*/  PRMT R0, R24.reuse, 0x7771, RZ ;  /* 0x0000777118007816 */ /* 0x040fe400000000ff */
[----:B------:R-:W-:Y:S01]  /*185b70*/  LOP3.LUT P6, RZ, R27, 0x100000, RZ, 0xc0, !PT ;  /* 0x001000001bff7812 */ /* 0x000fe200078cc0ff */
[----:B------:R-:W4:Y:S04]  /*185b80*/  LDL.LU.64 R2, [R1+0x2940] ;  /* 0x0029400001027983 */ /* 0x000f280000300a00 */
[----:B------:R-:W4:Y:S04]  /*185b90*/  LDL.LU.64 R8, [R1+0x2930] ;  /* 0x0029300001087983 */ /* 0x000f280000300a00 */
[----:B------:R-:W4:Y:S04]  /*185ba0*/  LDL.LU R25, [R1+0x16c] ;  /* 0x00016c0001197983 */ /* 0x000f280000300800 */
[----:B------:R-:W4:Y:S04]  /*185bb0*/  LDL.LU R11, [R1+0x68] ;  /* 0x00006800010b7983 */ /* 0x000f280000300800 */
[----:B--2---:R0:W-:Y:S02]  /*185bc0*/  @P4 STG.E.U8 desc[UR6][R16.64], R0 ;  /* 0x0000000010004986 */ /* 0x0041e4000c101106 */
[----:B0-----:R-:W-:-:S02]  /*185bd0*/  PRMT R0, R24, 0x7772, RZ ;  /* 0x0000777218007816 */ /* 0x001fc400000000ff */
[----:B------:R-:W2:Y:S04]  /*185be0*/  LDL.LU.64 R16, [R1+0x2920] ;  /* 0x0029200001107983 */ /* 0x000ea80000300a00 */
[----:B------:R-:W2:Y:S04]  /*185bf0*/  LDL.LU R26, [R1+0x15c] ;  /* 0x00015c00011a7983 */ /* 0x000ea80000300800 */
[----:B---3--:R0:W-:Y:S02]  /*185c00*/  @P5 STG.E.U8 desc[UR6][R4.64], R0 ;  /* 0x0000000004005986 */ /* 0x0081e4000c101106 */
[----:B0-----:R-:W-:-:S05]  /*185c10*/  PRMT R0, R24, 0x7773, RZ ;  /* 0x0000777318007816 */ /* 0x001fca00000000ff */
[----:B----4-:R0:W-:Y:S04]  /*185c20*/  @P6 STG.E.U8 desc[UR6][R12.64], R0 ;  /* 0x000000000c006986 */ /* 0x0101e8000c101106 */
        /* <DEDUP_REMOVED lines=27> */
[----:B------:R-:W-:-:S02]  /*185de0*/  LOP3.LUT R22, R22, 0xfffffffe, RZ, 0xc0, !PT ;  /* 0xfffffffe16167812 */ /* 0x000fc400078ec0ff */
[----:B------:R-:W-:Y:S01]  /*185df0*/  PRMT R0, R25, 0x7770, RZ ;  /* 0x0000777019007816 */ /* 0x000fe200000000ff */
[----:B------:R-:W4:Y:S02]  /*185e00*/  LDL.LU.64 R20, [R1+0x28c8] ;  /* 0x0028c80001147983 */ /* 0x000f240000300a00 */
[----:B------:R-:W-:Y:S02]  /*185e10*/  @P0 LOP3.LUT R23, R23, 0x80000000, RZ, 0xfc, !PT ;  /* 0x8000000017170812 */ /* 0x000fe400078efcff */
[C---:B------:R-:W-:Y:S01]  /*185e20*/  LOP3.LUT P0, RZ, R27.reuse, 0x800000, RZ, 0xc0, !PT ;  /* 0x008000001bff7812 */ /* 0x040fe2000780c0ff */
[----:B------:R-:W4:Y:S04]  /*185e30*/  LDL.LU R28, [R1+0x140] ;  /* 0x00014000011c7983 */ /* 0x000f280000300800 */
[----:B------:R-:W4:Y:S01]  /*185e40*/  LDL.LU.64 R18, [R1+0x28c0] ;  /* 0x0028c00001127983 */ /* 0x000f220000300a00 */
[----:B------:R-:W-:-:S03]  /*185e50*/  LOP3.LUT P1, RZ, R27, 0x80000000, RZ, 0xc0, !PT ;  /* 0x800000001bff7812 */ /* 0x000fc6000782c0ff */
[----:B------:R-:W4:Y:S04]  /*185e60*/  LDL.LU.64 R14, [R1+0x28b0] ;  /* 0x0028b000010e7983 */ /* 0x000f280000300a00 */
[----:B------:R-:W-:Y:S02]  /*185e70*/  @P0 LOP3.LUT R22, R22, 0x1, RZ, 0xfc, !PT ;  /* 0x0000000116160812 */ /* 0x000fe400078efcff */
[----:B------:R-:W-:Y:S02]  /*185e80*/  LOP3.LUT P0, RZ, R27, 0x400000, RZ, 0xc0, !PT ;  /* 0x004000001bff7812 */ /* 0x000fe4000780c0ff */
[----:B------:R-:W-:-:S11]  /*185e90*/  LOP3.LUT R22, R22, 0xfffffffd, RZ, 0xc0, !PT ;  /* 0xfffffffd16167812 */ /* 0x000fd600078ec0ff */
[----:B------:R-:W-:Y:S02]  /*185ea0*/  @P0 LOP3.LUT R22, R22, 0x2, RZ, 0xfc, !PT ;  /* 0x0000000216160812 */ /* 0x000fe400078efcff */
[----:B------:R-:W-:Y:S02]  /*185eb0*/  LOP3.LUT P0, RZ, R27, 0x200000, RZ, 0xc0, !PT ;  /* 0x002000001bff7812 */ /* 0x000fe4000780c0ff */
        /* <DEDUP_REMOVED lines=32> */
[----:B------:R-:W-:Y:S01]  /*1860c0*/  LOP3.LUT P6, RZ, R11, 0x10, RZ, 0xc0, !PT ;  /* 0x000000100bff7812 */ /* 0x000fe200078cc0ff */
[----:B---3--:R0:W-:Y:S01]  /*1860d0*/  @P0 STG.E.U8 desc[UR6][R12.64], R0 ;  /* 0x000000000c000986 */ /* 0x0081e2000c101106 */
[C---:B------:R-:W-:Y:S02]  /*1860e0*/  LOP3.LUT P0, RZ, R23.reuse, 0x8000000, RZ, 0xc0, !PT ;  /* 0x0800000017ff7812 */ /* 0x040fe4000780c0ff */
[----:B0-----:R-:W-:Y:S01]  /*1860f0*/  PRMT R0, R26, 0x7773, RZ ;  /* 0x000077731a007816 */ /* 0x001fe200000000ff */
[----:B------:R-:W3:Y:S10]  /*186100*/  LDL.LU R13, [R1+0x58c0] ;  /* 0x0058c000010d7983 */ /* 0x000ef40000300800 */
        /* <DEDUP_REMOVED lines=17> */
[----:B0-----:R-:W-:Y:S02]  /*186220*/  PRMT R0, R27, 0x7773, RZ ;  /* 0x000077731b007816 */ /* 0x001fe400000000ff */
[----:B------:R-:W2:Y:S04]  /*186230*/  LDL.LU.64 R16, [R1+0x2840] ;  /* 0x0028400001107983 */ /* 0x000ea80000300a00 */
[----:B------:R0:W-:Y:S04]  /*186240*/  @P6 STG.E.U8 desc[UR6][R24.64], R0 ;  /* 0x0000000018006986 */ /* 0x0001e8000c101106 */
[----:B0-----:R-:W4:Y:S04]  /*186250*/  LDL.LU.64 R24, [R1+0x2830] ;  /* 0x0028300001187983 */ /* 0x001f280000300a00 */
[----:B------:R-:W2:Y:S04]  /*186260*/  LDL.LU.64 R4, [R1+0x2820] ;  /* 0x0028200001047983 */ /* 0x000ea80000300a00 */
[----:B------:R-:W2:Y:S01]  /*186270*/  LDL.LU R27, [R1+0x120] ;  /* 0x00012000011b7983 */ /* 0x000ea20000300800 */
        /* <DEDUP_REMOVED lines=20> */
[----:B----4-:R0:W-:Y:S04]  /*1863c0*/  @P5 STG.E.U8 desc[UR6][R24.64], R0 ;  /* 0x0000000018005986 */ /* 0x0101e8000c101106 */
[----:B0-----:R-:W4:Y:S04]  /*1863d0*/  LDL.LU.64 R24, [R1+0x27e0] ;  /* 0x0027e00001187983 */ /* 0x001f280000300a00 */
        /* <DEDUP_REMOVED lines=29> */
[----:B------:R0:W-:Y:S04]  /*1865b0*/  STL [R1+0x58a8], R11 ;  /* 0x0058a80b01007387 */ /* 0x0001e80000100800 */
        /* <DEDUP_REMOVED lines=11> */
[----:B----4-:R0:W-:Y:S01]  /*186670*/  @P0 STG.E.U8 desc[UR6][R24.64], R0 ;  /* 0x0000000018000986 */ /* 0x0101e2000c101106 */
[C---:B------:R-:W-:Y:S02]  /*186680*/  LOP3.LUT P0, RZ, R23.reuse, 0x200000, RZ, 0xc0, !PT ;  /* 0x0020000017ff7812 */ /* 0x040fe4000780c0ff */
[----:B0-----:R-:W-:Y:S01]  /*186690*/  PRMT R0, R26, 0x7773, RZ ;  /* 0x000077731a007816 */ /* 0x001fe200000000ff */
[----:B---3--:R0:W-:Y:S10]  /*1866a0*/  STL.64 [R1+0x58b0], R10 ;  /* 0x0058b00a01007387 */ /* 0x0081f40000100a00 */
        /* <DEDUP_REMOVED lines=22> */
[C---:B------:R-:W-:Y:S02]  /*186810*/  LOP3.LUT P0, RZ, R23.reuse, 0x40000, RZ, 0xc0, !PT ;  /* 0x0004000017ff7812 */ /* 0x040fe4000780c0ff */
        /* <DEDUP_REMOVED lines=22> */
[----:B------:R0:W-:Y:S02]  /*186980*/  @P6 STG.E.U8 desc[UR6][R24.64], R0 ;  /* 0x0000000018006986 */ /* 0x0001e4000c101106 */
[----:B0-----:R-:W-:Y:S02]  /*186990*/  PRMT R0, R27, 0x7773, RZ ;  /* 0x000077731b007816 */ /* 0x001fe400000000ff */
        /* <DEDUP_REMOVED lines=42> */
[----:B----4-:R-:W-:Y:S02]  /*186c40*/  PRMT R0, R28, 0x7770, RZ ;  /* 0x000077701c007816 */ /* 0x010fe400000000ff */
[----:B------:R-:W-:-:S03]  /*186c50*/  LOP3.LUT R23, R23, 0xffff7fff, RZ, 0xc0, !PT ;  /* 0xffff7fff17177812 */ /* 0x000fc600078ec0ff */
[----:B------:R0:W-:Y:S04]  /*186c60*/  @P5 STG.E.U8 desc[UR6][R4.64], R0 ;  /* 0x0000000004005986 */ /* 0x0001e8000c101106 */
[----:B------:R-:W-:Y:S02]  /*186c70*/  @P0 LOP3.LUT R23, R23, 0x8000, RZ, 0xfc, !PT ;  /* 0x0000800017170812 */ /* 0x000fe400078efcff */
[----:B------:R-:W-:Y:S02]  /*186c80*/  LOP3.LUT P0, RZ, R11, 0x8000000, RZ, 0xc0, !PT ;  /* 0x080000000bff7812 */ /* 0x000fe4000780c0ff */
[----:B0-----:R-:W-:-:S05]  /*186c90*/  PRMT R0, R28, 0x7771, RZ ;  /* 0x000077711c007816 */ /* 0x001fca00000000ff */
[----:B------:R0:W-:Y:S02]  /*186ca0*/  @P6 STG.E.U8 desc[UR6][R24.64], R0 ;  /* 0x0000000018006986 */ /* 0x0001e4000c101106 */
[----:B0-----:R-:W-:Y:S02]  /*186cb0*/  PRMT R0, R28, 0x7772, RZ ;  /* 0x000077721c007816 */ /* 0x001fe400000000ff */
[----:B------:R-:W4:Y:S04]  /*186cc0*/  LDL.LU.64 R24, [R1+0x2688] ;  /* 0x0026880001187983 */ /* 0x000f280000300a00 */
[----:B------:R-:W4:Y:S04]  /*186cd0*/  LDL.LU.64 R20, [R1+0x2680] ;  /* 0x0026800001147983 */ /* 0x000f280000300a00 */
[----:B------:R-:W4:Y:S04]  /*186ce0*/  LDL.LU.64 R18, [R1+0x2678] ;  /* 0x0026780001127983 */ /* 0x000f280000300a00 */
[----:B------:R-:W4:Y:S04]  /*186cf0*/  LDL.LU R27, [R1+0x128] ;  /* 0x00012800011b7983 */ /* 0x000f280000300800 */
[----:B------:R0:W-:Y:S01]  /*186d00*/  @P0 STG.E.U8 desc[UR6][R2.64], R0 ;  /* 0x0000000002000986 */ /* 0x0001e2000c101106 */
[----:B------:R-:W-:-:S03]  /*186d10*/  LOP3.LUT P0, RZ, R23, 0x8000, RZ, 0xc0, !PT ;  /* 0x0000800017ff7812 */ /* 0x000fc6000780c0ff */
[----:B------:R-:W4:Y:S04]  /*186d20*/  LDL.LU.64 R14, [R1+0x2670] ;  /* 0x00267000010e7983 */ /* 0x000f280000300a00 */
[----:B------:R-:W4:Y:S04]  /*186d30*/  LDL.LU.64 R10, [R1+0x2668] ;  /* 0x00266800010a7983 */ /* 0x000f280000300a00 */
[----:B------:R-:W4:Y:S04]  /*186d40*/  LDL.LU.64 R6, [R1+0x2660] ;  /* 0x0026600001067983 */ /* 0x000f280000300a00 */
[----:B------:R-:W4:Y:S01]  /*186d50*/  LDL.LU.64 R4, [R1+0x2658] ;  /* 0x0026580001047983 */ /* 0x000f220000300a00 */
[----:B0-----:R-:W-:-:S03]  /*186d60*/  PRMT R0, R28, 0x7773, RZ ;  /* 0x000077731c007816 */ /* 0x001fc600000000ff */
[----:B------:R-:W4:Y:S04]  /*186d70*/  LDL.LU R28, [R1+0x118] ;  /* 0x00011800011c7983 */ /* 0x000f280000300800 */
[----:B------:R0:W-:Y:S01]  /*186d80*/  @P0 STG.E.U8 desc[UR6][R8.64], R0 ;  /* 0x0000000008000986 */ /* 0x0001e2000c101106 */
[----:B------:R-:W-:-:S03]  /*186d90*/  LOP3.LUT P0, RZ, R23, 0x4000, RZ, 0xc0, !PT ;  /* 0x0000400017ff7812 */ /* 0x000fc6000780c0ff */
[----:B------:R-:W4:Y:S01]  /*186da0*/  LDL.LU.64 R2, [R1+0x2650] ;  /* 0x0026500001027983 */ /* 0x000f220000300a00 */
[----:B0-----:R-:W-:-:S03]  /*186db0*/  PRMT R0, R29, 0x7770, RZ ;  /* 0x000077701d007816 */ /* 0x001fc600000000ff */
[----:B------:R-:W4:Y:S06]  /*186dc0*/  LDL.LU.64 R8, [R1+0x2648] ;  /* 0x0026480001087983 */ /* 0x000f2c0000300a00 */
[----:B--2---:R0:W-:Y:S01]  /*186dd0*/  @P0 STG.E.U8 desc[UR6][R16.64], R0 ;  /* 0x0000000010000986 */ /* 0x0041e2000c101106 */
        /* <DEDUP_REMOVED lines=22> */
[C---:B------:R-:W-:Y:S02]  /*186f40*/  LOP3.LUT P0, RZ, R23.reuse, 0x200, RZ, 0xc0, !PT ;  /* 0x0000020017ff7812 */ /* 0x040fe4000780c0ff */
        /* <DEDUP_REMOVED lines=12> */
[----:B------:R-:W4:Y:S04]  /*187010*/  LDL.LU.64 R10, [R1+0x2638] ;  /* 0x00263800010a7983 */ /* 0x000f280000300a00 */
        /* <DEDUP_REMOVED lines=10> */
[C---:B------:R-:W-:Y:S02]  /*1870c0*/  LOP3.LUT P0, RZ, R26.reuse, 0x800000, RZ, 0xc0, !PT ;  /* 0x008000001aff7812 */ /* 0x040fe4000780c0ff */
[C---:B------:R-:W-:Y:S02]  /*1870d0*/  LOP3.LUT P4, RZ, R26.reuse, 0x800, RZ, 0xc0, !PT ;  /* 0x000008001aff7812 */ /* 0x040fe4000788c0ff */
[----:B------:R-:W-:Y:S02]  /*1870e0*/  LOP3.LUT P5, RZ, R26, 0x1000, RZ, 0xc0, !PT ;  /* 0x000010001aff7812 */ /* 0x000fe400078ac0ff */
[----:B------:R-:W-:Y:S01]  /*1870f0*/  PRMT R0, R28, 0x7772, RZ ;  /* 0x000077721c007816 */ /* 0x000fe200000000ff */
[----:B------:R-:W2:Y:S04]  /*187100*/  LDL.LU.64 R6, [R1+0x2628] ;  /* 0x0026280001067983 */ /* 0x000ea80000300a00 */
[----:B------:R-:W2:Y:S04]  /*187110*/  LDL.LU.64 R4, [R1+0x2620] ;  /* 0x0026200001047983 */ /* 0x000ea80000300a00 */
[----:B------:R-:W2:Y:S04]  /*187120*/  LDL.LU.64 R2, [R1+0x2618] ;  /* 0x0026180001027983 */ /* 0x000ea80000300a00 */
[----:B------:R-:W2:Y:S04]  /*187130*/  LDL.LU R27, [R1+0x14c] ;  /* 0x00014c00011b7983 */ /* 0x000ea80000300800 */
[----:B------:R-:W2:Y:S01]  /*187140*/  LDL.LU.64 R8, [R1+0x2610] ;  /* 0x0026100001087983 */ /* 0x000ea20000300a00 */
[----:B---3--:R-:W-:-:S04]  /*187150*/  LOP3.LUT R24, R24, 0xbfffffff, RZ, 0xc0, !PT ;  /* 0xbfffffff18187812 */ /* 0x008fc800078ec0ff */
[----:B------:R-:W-:Y:S02]  /*187160*/  @P0 LOP3.LUT R24, R24, 0x40000000, RZ, 0xfc, !PT ;  /* 0x4000000018180812 */ /* 0x000fe400078efcff */
[----:B------:R-:W-:Y:S02]  /*187170*/  LOP3.LUT P0, RZ, R26, 0x400000, RZ, 0xc0, !PT ;  /* 0x004000001aff7812 */ /* 0x000fe4000780c0ff */
[----:B------:R-:W-:-:S11]  /*187180*/  LOP3.LUT R24, R24, 0x7fffffff, RZ, 0xc0, !PT ;  /* 0x7fffffff18187812 */ /* 0x000fd600078ec0ff */
[----:B------:R-:W-:-:S05]  /*187190*/  @P0 LOP3.LUT R24, R24, 0x80000000, RZ, 0xfc, !PT ;  /* 0x8000000018180812 */ /* 0x000fca00078efcff */
[----:B------:R-:W-:Y:S04]  /*1871a0*/  STL.64 [R1+0x5870], R24 ;  /* 0x0058701801007387 */ /* 0x000fe80000100a00 */
[----:B----4-:R0:W-:Y:S02]  /*1871b0*/  @P4 STG.E.U8 desc[UR6][R10.64], R0 ;  /* 0x000000000a004986 */ /* 0x0101e4000c101106 */
[----:B0-----:R-:W-:Y:S02]  /*1871c0*/  PRMT R0, R28, 0x7773, RZ ;  /* 0x000077731c007816 */ /* 0x001fe400000000ff */
[----:B------:R-:W3:Y:S04]  /*1871d0*/  LDL.LU R10, [R1+0x13c] ;  /* 0x00013c00010a7983 */ /* 0x000ee80000300800 */
[----:B--2---:R0:W-:Y:S04]  /*1871e0*/  @P5 STG.E.U8 desc[UR6][R16.64], R0 ;  /* 0x0000000010005986 */ /* 0x0041e8000c101106 */
[----:B0-----:R-:W2:Y:S04]  /*1871f0*/  LDL.LU.64 R16, [R1+0x2608] ;  /* 0x0026080001107983 */ /* 0x001ea80000300a00 */
        /* <DEDUP_REMOVED lines=23> */
[C---:B------:R-:W-:Y:S02]  /*187370*/  LOP3.LUT P0, RZ, R26.reuse, 0x8000, RZ, 0xc0, !PT ;  /* 0x000080001aff7812 */ /* 0x040fe4000780c0ff */
[----:B------:R-:W-:Y:S02]  /*187380*/  LOP3.LUT P6, RZ, R26, 0x2000, RZ, 0xc0, !PT ;  /* 0x000020001aff7812 */ /* 0x000fe400078cc0ff */
[----:B------:R-:W-:Y:S02]  /*187390*/  PRMT R0, R27, 0x7770, RZ ;  /* 0x000077701b007816 */ /* 0x000fe400000000ff */
[----:B------:R-:W-:Y:S01]  /*1873a0*/  LOP3.LUT R23, R23, 0xffffffbf, RZ, 0xc0, !PT ;  /* 0xffffffbf17177812 */ /* 0x000fe200078ec0ff */
[----:B------:R-:W4:Y:S04]  /*1873b0*/  LDL.LU R12, [R1+0x12c] ;  /* 0x00012c00010c7983 */ /* 0x000f280000300800 */
[----:B------:R-:W4:Y:S04]  /*1873c0*/  LDL.LU.64 R20, [R1+0x25e0] ;  /* 0x0025e00001147983 */ /* 0x000f280000300a00 */
[----:B------:R-:W4:Y:S04]  /*1873d0*/  LDL.LU.64 R18, [R1+0x25d8] ;  /* 0x0025d80001127983 */ /* 0x000f280000300a00 */
[----:B------:R-:W4:Y:S04]  /*1873e0*/  LDL.LU R11, [R1+0x11c] ;  /* 0x00011c00010b7983 */ /* 0x000f280000300800 */
[----:B------:R-:W4:Y:S01]  /*1873f0*/  LDL.LU.64 R14, [R1+0x25d0] ;  /* 0x0025d000010e7983 */ /* 0x000f220000300a00 */
[----:B------:R-:W-:-:S02]  /*187400*/  @P0 LOP3.LUT R23, R23, 0x40, RZ, 0xfc, !PT ;  /* 0x0000004017170812 */ /* 0x000fc400078efcff */
[----:B------:R-:W-:Y:S01]  /*187410*/  LOP3.LUT P0, RZ, R26, 0x4000, RZ, 0xc0, !PT ;  /* 0x000040001aff7812 */ /* 0x000fe2000780c0ff */
[----:B------:R0:W-:Y:S02]  /*187420*/  @P6 STG.E.U8 desc[UR6][R6.64], R0 ;  /* 0x0000000006006986 */ /* 0x0001e4000c101106 */
[----:B0-----:R-:W-:Y:S02]  /*187430*/  PRMT R0, R27, 0x7771, RZ ;  /* 0x000077711b007816 */ /* 0x001fe400000000ff */
[----:B------:R-:W4:Y:S08]  /*187440*/  LDL.LU.64 R6, [R1+0x25c8] ;  /* 0x0025c80001067983 */ /* 0x000f300000300a00 */
        /* <DEDUP_REMOVED lines=26> */
[----:B----4-:R0:W-:Y:S01]  /*1875f0*/  @P0 STG.E.U8 desc[UR6][R24.64], R0 ;  /* 0x0000000018000986 */ /* 0x0101e2000c101106 */
[----:B------:R-:W-:-:S03]  /*187600*/  LOP3.LUT P0, RZ, R23, 0x1, RZ, 0xc0, !PT ;  /* 0x0000000117ff7812 */ /* 0x000fc6000780c0ff */
[----:B0-----:R-:W4:Y:S04]  /*187610*/  LDL.LU.64 R24, [R1+0x5870] ;  /* 0x0058700001187983 */ /* 0x001f280000300a00 */
[----:B------:R-:W2:Y:S01]  /*187620*/  LDL.LU.64 R22, [R1+0x25e8] ;  /* 0x0025e80001167983 */ /* 0x000ea20000300a00 */
[----:B------:R-:W-:Y:S02]  /*187630*/  PRMT R0, R12, 0x7770, RZ ;  /* 0x000077700c007816 */ /* 0x000fe400000000ff */
[C---:B------:R-:W-:Y:S02]  /*187640*/  LOP3.LUT P1, RZ, R26.reuse, 0x1000000, RZ, 0xc0, !PT ;  /* 0x010000001aff7812 */ /* 0x040fe4000782c0ff */
[C---:B------:R-:W-:Y:S02]  /*187650*/  LOP3.LUT P2, RZ, R26.reuse, 0x2000000, RZ, 0xc0, !PT ;  /* 0x020000001aff7812 */ /* 0x040fe4000784c0ff */
[----:B------:R-:W-:-:S02]  /*187660*/  LOP3.LUT P3, RZ, R26, 0x4000000, RZ, 0xc0, !PT ;  /* 0x040000001aff7812 */ /* 0x000fc4000786c0ff */
[C---:B------:R-:W-:Y:S02]  /*187670*/  LOP3.LUT P4, RZ, R26.reuse, 0x8000000, RZ, 0xc0, !PT ;  /* 0x080000001aff7812 */ /* 0x040fe4000788c0ff */
[----:B------:R-:W-:Y:S01]  /*187680*/  LOP3.LUT P5, RZ, R26, 0x10000000, RZ, 0xc0, !PT ;  /* 0x100000001aff7812 */ /* 0x000fe200078ac0ff */
[----:B--2---:R0:W-:Y:S01]  /*187690*/  @P0 STG.E.U8 desc[UR6][R22.64], R0 ;  /* 0x0000000016000986 */ /* 0x0041e2000c101106 */
[----:B----4-:R-:W-:Y:S02]  /*1876a0*/  LOP3.LUT P0, RZ, R24, 0x80000000, RZ, 0xc0, !PT ;  /* 0x8000000018ff7812 */ /* 0x010fe4000780c0ff */
        /* <DEDUP_REMOVED lines=16> */
[C---:B------:R-:W-:Y:S02]  /*1877b0*/  LOP3.LUT P6, RZ, R26.reuse, 0x20000000, RZ, 0xc0, !PT ;  /* 0x200000001aff7812 */ /* 0x040fe400078cc0ff */
[----:B------:R-:W-:Y:S02]  /*1877c0*/  LOP3.LUT P4, RZ, R26, 0x40000000, RZ, 0xc0, !PT ;  /* 0x400000001aff7812 */ /* 0x000fe4000788c0ff */
[C---:B------:R-:W-:Y:S01]  /*1877d0*/  PRMT R0, R28.reuse, 0x7770, RZ ;  /* 0x000077701c007816 */ /* 0x040fe200000000ff */
[----:B------:R-:W3:Y:S04]  /*1877e0*/  LDL.LU.64 R10, [R1+0x2598] ;  /* 0x00259800010a7983 */ /* 0x000ee80000300a00 */
[----:B------:R-:W4:Y:S04]  /*1877f0*/  LDL.LU.64 R6, [R1+0x2590] ;  /* 0x0025900001067983 */ /* 0x000f280000300a00 */
[----:B------:R-:W3:Y:S04]  /*187800*/  LDL.LU.64 R4, [R1+0x2588] ;  /* 0x0025880001047983 */ /* 0x000ee80000300a00 */
[----:B------:R-:W3:Y:S04]  /*187810*/  LDL.LU.64 R2, [R1+0x2580] ;  /* 0x0025800001027983 */ /* 0x000ee80000300a00 */
[----:B------:R0:W-:Y:S02]  /*187820*/  @P6 STG.E.U8 desc[UR6][R16.64], R0 ;  /* 0x0000000010006986 */ /* 0x0001e4000c101106 */
[----:B0-----:R-:W-:-:S02]  /*187830*/  PRMT R0, R28, 0x7771, RZ ;  /* 0x000077711c007816 */ /* 0x001fc400000000ff */
[----:B------:R-:W3:Y:S04]  /*187840*/  LDL.LU R17, [R1+0xf0] ;  /* 0x0000f00001117983 */ /* 0x000ee80000300800 */
[----:B--2---:R0:W-:Y:S04]  /*187850*/  @P4 STG.E.U8 desc[UR6][R8.64], R0 ;  /* 0x0000000008004986 */ /* 0x0041e8000c101106 */
[----:B0-----:R-:W2:Y:S04]  /*187860*/  LDL.LU.64 R8, [R1+0x2578] ;  /* 0x0025780001087983 */ /* 0x001ea80000300a00 */
[----:B------:R-:W2:Y:S04]  /*187870*/  LDL.LU R12, [R1+0xe0] ;  /* 0x0000e000010c7983 */ /* 0x000ea80000300800 */
[----:B--2---:R0:W-:Y:S04]  /*187880*/  STL.64 [R1+0x5868], R12 ;  /* 0x0058680c01007387 */ /* 0x0041e80000100a00 */
[----:B0-----:R-:W2:Y:S04]  /*187890*/  LDL.LU.64 R12, [R1+0x2570] ;  /* 0x00257000010c7983 */ /* 0x001ea80000300a00 */
        /* <DEDUP_REMOVED lines=20> */
[----:B0-----:R-:W2:Y:S01]  /*1879e0*/  LDL.LU.64 R22, [R1+0x2560] ;  /* 0x0025600001167983 */ /* 0x001ea20000300a00 */
        /* <DEDUP_REMOVED lines=87> */
[----:B------:R0:W-:Y:S01]  /*187f60*/  @P1 STG.E.U8 desc[UR6][R10.64], R0 ;  /* 0x000000000a001986 */ /* 0x0001e2000c101106 */
[----:B------:R-:W-:Y:S02]  /*187f70*/  LOP3.LUT R24, R24, 0xfffbffff, RZ, 0xc0, !PT ;  /* 0xfffbffff18187812 */ /* 0x000fe400078ec0ff */
[----:B0-----:R-:W-:-:S09]  /*187f80*/  PRMT R0, R26, 0x7773, RZ ;  /* 0x000077731a007816 */ /* 0x001fd200000000ff */
[----:B------:R-:W-:Y:S02]  /*187f90*/  @P0 LOP3.LUT R24, R24, 0x40000, RZ, 0xfc, !PT ;  /* 0x0004000018180812 */ /* 0x000fe400078efcff */
[----:B------:R-:W-:Y:S01]  /*187fa0*/  LOP3.LUT P0, RZ, R27, 0x400000, RZ, 0xc0, !PT ;  /* 0x004000001bff7812 */ /* 0x000fe2000780c0ff */
[----:B------:R0:W-:Y:S01]  /*187fb0*/  @P2 STG.E.U8 desc[UR6][R6.64], R0 ;  /* 0x0000000006002986 */ /* 0x0001e2000c101106 */
[----:B------:R-:W-:Y:S02]  /*187fc0*/  LOP3.LUT R24, R24, 0xfff7ffff, RZ, 0xc0, !PT ;  /* 0xfff7ffff18187812 */ /* 0x000fe400078ec0ff */
[----:B0-----:R-:W-:Y:S01]  /*187fd0*/  PRMT R0, R28, 0x7770, RZ ;  /* 0x000077701c007816 */ /* 0x001fe200000000ff */
[----:B------:R-:W2:Y:S04]  /*187fe0*/  LDL.LU.64 R6, [R1+0x2508] ;  /* 0x0025080001067983 */ /* 0x000ea80000300a00 */
[----:B------:R0:W-:Y:S04]  /*187ff0*/  @P3 STG.E.U8 desc[UR6][R4.64], R0 ;  /* 0x0000000004003986 */ /* 0x0001e8000c101106 */
[----:B------:R-:W-:-:S02]  /*188000*/  @P0 LOP3.LUT R24, R24, 0x80000, RZ, 0xfc, !PT ;  /* 0x0008000018180812 */ /* 0x000fc400078efcff */
[----:B------:R-:W-:Y:S02]  /*188010*/  LOP3.LUT P0, RZ, R27, 0x200000, RZ, 0xc0, !PT ;  /* 0x002000001bff7812 */ /* 0x000fe4000780c0ff */
[----:B0-----:R-:W-:Y:S01]  /*188020*/  PRMT R0, R28, 0x7771, RZ ;  /* 0x000077711c007816 */ /* 0x001fe200000000ff */
        /* <DEDUP_REMOVED lines=8> */
[C---:B------:R-:W-:Y:S02]  /*1880b0*/  LOP3.LUT P5, RZ, R27.reuse, 0x40000, RZ, 0xc0, !PT ;  /* 0x000400001bff7812 */ /* 0x040fe400078ac0ff */
[C---:B------:R-:W-:Y:S02]  /*1880c0*/  LOP3.LUT P0, RZ, R27.reuse, 0x100000, RZ, 0xc0, !PT ;  /* 0x001000001bff7812 */ /* 0x040fe4000780c0ff */
[----:B0-----:R-:W-:Y:S02]  /*1880d0*/  PRMT R0, R28, 0x7773, RZ ;  /* 0x000077731c007816 */ /* 0x001fe400000000ff */
[----:B------:R-:W2:Y:S04]  /*1880e0*/  LDL.LU R28, [R1+0xf4] ;  /* 0x0000f400011c7983 */ /* 0x000ea80000300800 */
[----:B------:R0:W-:Y:S04]  /*1880f0*/  @P6 STG.E.U8 desc[UR6][R16.64], R0 ;  /* 0x0000000010006986 */ /* 0x0001e8000c101106 */
[----:B------:R-:W2:Y:S01]  /*188100*/  LDL.LU.64 R8, [R1+0x24f0] ;  /* 0x0024f00001087983 */ /* 0x000ea20000300a00 */
[----:B------:R-:W-:-:S02]  /*188110*/  LOP3.LUT P6, RZ, R27, 0x80000, RZ, 0xc0, !PT ;  /* 0x000800001bff7812 */ /* 0x000fc400078cc0ff */
[C---:B------:R-:W-:Y:S02]  /*188120*/  LOP3.LUT P1, RZ, R27.reuse, 0x40000000, RZ, 0xc0, !PT ;  /* 0x400000001bff7812 */ /* 0x040fe4000782c0ff */
[----:B------:R-:W-:Y:S01]  /*188130*/  LOP3.LUT P2, RZ, R27, 0x80000000, RZ, 0xc0, !PT ;  /* 0x800000001bff7812 */ /* 0x000fe2000784c0ff */
[----:B0-----:R-:W2:Y:S04]  /*188140*/  LDL.LU.64 R16, [R1+0x24e8] ;  /* 0x0024e80001107983 */ /* 0x001ea80000300a00 */
[----:B------:R-:W2:Y:S04]  /*188150*/  LDL.LU R29, [R1+0xe4] ;  /* 0x0000e400011d7983 */ /* 0x000ea80000300800 */
[----:B------:R-:W2:Y:S04]  /*188160*/  LDL.LU R11, [R1+0x74] ;  /* 0x00007400010b7983 */ /* 0x000ea80000300800 */
[----:B------:R-:W2:Y:S04]  /*188170*/  LDL.LU.64 R26, [R1+0x24e0] ;  /* 0x0024e000011a7983 */ /* 0x000ea80000300a00 */
[----:B------:R-:W2:Y:S04]  /*188180*/  LDL.LU R10, [R1+0xd4] ;  /* 0x0000d400010a7983 */ /* 0x000ea80000300800 */
[----:B------:R-:W2:Y:S04]  /*188190*/  LDL.LU.64 R22, [R1+0x24c0] ;  /* 0x0024c00001167983 */ /* 0x000ea80000300a00 */
[----:B--2---:R0:W-:Y:S04]  /*1881a0*/  STL.64 [R1+0x5840], R22 ;  /* 0x0058401601007387 */ /* 0x0041e80000100a00 */
[----:B0-----:R-:W2:Y:S04]  /*1881b0*/  LDL.LU.64 R22, [R1+0x24c8] ;  /* 0x0024c80001167983 */ /* 0x001ea80000300a00 */
[----:B--2---:R0:W-:Y:S04]  /*1881c0*/  STL.64 [R1+0x5848], R22 ;  /* 0x0058481601007387 */ /* 0x0041e80000100a00 */
[----:B0-----:R-:W2:Y:S01]  /*1881d0*/  LDL.LU.64 R22, [R1+0x24d0] ;  /* 0x0024d00001167983 */ /* 0x001ea20000300a00 */
[----:B------:R-:W-:-:S05]  /*1881e0*/  PRMT R0, R28, 0x7770, RZ ;  /* 0x000077701c007816 */ /* 0x000fca00000000ff */
[----:B------:R0:W-:Y:S02]  /*1881f0*/  @P4 STG.E.U8 desc[UR6][R6.64], R0 ;  /* 0x0000000006004986 */ /* 0x0001e4000c101106 */
[----:B0-----:R-:W-:-:S05]  /*188200*/  PRMT R0, R28, 0x7771, RZ ;  /* 0x000077711c007816 */ /* 0x001fca00000000ff */
[----:B---3--:R0:W-:Y:S02]  /*188210*/  @P5 STG.E.U8 desc[UR6][R4.64], R0 ;  /* 0x0000000004005986 */ /* 0x0081e4000c101106 */
[----:B0-----:R-:W-:-:S05]  /*188220*/  PRMT R0, R28, 0x7772, RZ ;  /* 0x000077721c007816 */ /* 0x001fca00000000ff */
[----:B----4-:R-:W-:Y:S04]  /*188230*/  @P6 STG.E.U8 desc[UR6][R2.64], R0 ;  /* 0x0000000002006986 */ /* 0x010fe8000c101106 */
[----:B--2---:R0:W-:Y:S04]  /*188240*/  STL.64 [R1+0x5850], R22 ;  /* 0x0058501601007387 */ /* 0x0041e80000100a00 */
[----:B0-----:R-:W2:Y:S01]  /*188250*/  LDL.LU.64 R22, [R1+0x24d8] ;  /* 0x0024d80001167983 */ /* 0x001ea20000300a00 */
[----:B------:R-:W-:-:S03]  /*188260*/  PRMT R0, R28, 0x7773, RZ ;  /* 0x000077731c007816 */ /* 0x000fc600000000ff */
[----:B------:R-:W3:Y:S04]  /*188270*/  LDL.LU.64 R20, [R1+0x24b8] ;  /* 0x0024b80001147983 */ /* 0x000ee80000300a00 */
[----:B------:R-:W4:Y:S04]  /*188280*/  LDL.LU.64 R18, [R1+0x24b0] ;  /* 0x0024b00001127983 */ /* 0x000f280000300a00 */
[----:B------:R-:W3:Y:S04]  /*188290*/  LDL.LU R28, [R1+0x108] ;  /* 0x00010800011c7983 */ /* 0x000ee80000300800 */
[----:B------:R0:W-:Y:S01]  /*1882a0*/  @P0 STG.E.U8 desc[UR6][R8.64], R0 ;  /* 0x0000000008000986 */ /* 0x0001e2000c101106 */
[----:B------:R-:W-:-:S03]  /*1882b0*/  LOP3.LUT P0, RZ, R24, 0x100000, RZ, 0xc0, !PT ;  /* 0x0010000018ff7812 */ /* 0x000fc6000780c0ff */
[----:B------:R-:W3:Y:S04]  /*1882c0*/  LDL.LU.64 R14, [R1+0x24a8] ;  /* 0x0024a800010e7983 */ /* 0x000ee80000300a00 */
        /* <DEDUP_REMOVED lines=29> */
[----:B------:R-:W-:-:S03]  /*1884a0*/  LOP3.LUT P6, RZ, R11, 0x8, RZ, 0xc0, !PT ;  /* 0x000000080bff7812 */ /* 0x000fc600078cc0ff */
        /* <DEDUP_REMOVED lines=36> */
[----:B0-----:R-:W3:Y:S04]  /*1886f0*/  LDL.LU.64 R16, [R1+0x2440] ;  /* 0x0024400001107983 */ /* 0x001ee80000300a00 */
[----:B------:R-:W2:Y:S04]  /*188700*/  LDL.LU R12, [R1+0x10c] ;  /* 0x00010c00010c7983 */ /* 0x000ea80000300800 */
        /* <DEDUP_REMOVED lines=48> */
[----:B0-----:R-:W-:-:S02]  /*188a10*/  PRMT R0, R29, 0x7771, RZ ;  /* 0x000077711d007816 */ /* 0x001fc400000000ff */
[C---:B------:R-:W-:Y:S02]  /*188a20*/  LOP3.LUT P5, RZ, R11.reuse, 0x200000, RZ, 0xc0, !PT ;  /* 0x002000000bff7812 */ /* 0x040fe400078ac0ff */
[----:B------:R-:W-:Y:S01]  /*188a30*/  LOP3.LUT P6, RZ, R11, 0x400000, RZ, 0xc0, !PT ;  /* 0x004000000bff7812 */ /* 0x000fe200078cc0ff */
[----:B------:R0:W-:Y:S04]  /*188a40*/  STL [R1+0x5828], R11 ;  /* 0x0058280b01007387 */ /* 0x0001e80000100800 */
[----:B---3--:R1:W-:Y:S01]  /*188a50*/  @P0 STG.E.U8 desc[UR6][R16.64], R0 ;  /* 0x0000000010000986 */ /* 0x0083e2000c101106 */
[----:B------:R-:W-:-:S03]  /*188a60*/  LOP3.LUT P0, RZ, R24, 0x100, RZ, 0xc0, !PT ;  /* 0x0000010018ff7812 */ /* 0x000fc6000780c0ff */
[----:B0-----:R-:W3:Y:S04]  /*188a70*/  LDL.LU.64 R10, [R1+0x2428] ;  /* 0x00242800010a7983 */ /* 0x001ee80000300a00 */
[----:B------:R-:W4:Y:S04]  /*188a80*/  LDL.LU.64 R22, [R1+0x2420] ;  /* 0x0024200001167983 */ /* 0x000f280000300a00 */
[----:B------:R-:W3:Y:S04]  /*188a90*/  LDL.LU.64 R20, [R1+0x2418] ;  /* 0x0024180001147983 */ /* 0x000ee80000300a00 */
[----:B------:R-:W3:Y:S04]  /*188aa0*/  LDL.LU R28, [R1+0xfc] ;  /* 0x0000fc00011c7983 */ /* 0x000ee80000300800 */
[----:B------:R-:W3:Y:S04]  /*188ab0*/  LDL.LU.64 R18, [R1+0x2410] ;  /* 0x0024100001127983 */ /* 0x000ee80000300a00 */
[----:B------:R-:W3:Y:S04]  /*188ac0*/  LDL.LU.64 R14, [R1+0x2408] ;  /* 0x00240800010e7983 */ /* 0x000ee80000300a00 */
[----:B------:R-:W3:Y:S01]  /*188ad0*/  LDL.LU.64 R6, [R1+0x2400] ;  /* 0x0024000001067983 */ /* 0x000ee20000300a00 */
[----:B-1----:R-:W-:-:S03]  /*188ae0*/  PRMT R0, R29, 0x7772, RZ ;  /* 0x000077721d007816 */ /* 0x002fc600000000ff */
[----:B------:R-:W3:Y:S04]  /*188af0*/  LDL.LU.64 R4, [R1+0x23f8] ;  /* 0x0023f80001047983 */ /* 0x000ee80000300a00 */
[----:B------:R-:W3:Y:S04]  /*188b00*/  LDL.LU.64 R2, [R1+0x23f0] ;  /* 0x0023f00001027983 */ /* 0x000ee80000300a00 */
[----:B------:R-:W3:Y:S04]  /*188b10*/  LDL.LU.64 R8, [R1+0x23e8] ;  /* 0x0023e80001087983 */ /* 0x000ee80000300a00 */
[----:B------:R-:W3:Y:S04]  /*188b20*/  LDL.LU R26, [R1+0xec] ;  /* 0x0000ec00011a7983 */ /* 0x000ee80000300800 */
[----:B------:R-:W3:Y:S04]  /*188b30*/  LDL.LU.64 R16, [R1+0x23e0] ;  /* 0x0023e00001107983 */ /* 0x000ee80000300a00 */
        /* <DEDUP_REMOVED lines=8> */
[----:B--2---:R-:W-:-:S11]  /*188bc0*/  PRMT R0, R12, 0x7770, RZ ;  /* 0x000077700c007816 */ /* 0x004fd600000000ff */
[----:B---3--:R0:W-:Y:S01]  /*188bd0*/  @P0 STG.E.U8 desc[UR6][R10.64], R0 ;  /* 0x000000000a000986 */ /* 0x0081e2000c101106 */
[----:B------:R-:W-:Y:S02]  /*188be0*/  LOP3.LUT P0, RZ, R24, 0x20, RZ, 0xc0, !PT ;  /* 0x0000002018ff7812 */ /* 0x000fe4000780c0ff */
        /* <DEDUP_REMOVED lines=61> */
[C---:B------:R-:W-:Y:S02]  /*188fc0*/  LOP3.LUT P5, RZ, R11.reuse, 0x1000000, RZ, 0xc0, !PT ;  /* 0x010000000bff7812 */ /* 0x040fe400078ac0ff */
[----:B------:R-:W-:Y:S02]  /*188fd0*/  LOP3.LUT P6, RZ, R11, 0x2000000, RZ, 0xc0, !PT ;  /* 0x020000000bff7812 */ /* 0x000fe400078cc0ff */
[----:B------:R-:W-:Y:S02]  /*188fe0*/  LOP3.LUT R24, R24, 0xfffffffd, RZ, 0xc0, !PT ;  /* 0xfffffffd18187812 */ /* 0x000fe400078ec0ff */
[----:B------:R-:W-:Y:S01]  /*188ff0*/  PRMT R0, R26, 0x7773, RZ ;  /* 0x000077731a007816 */ /* 0x000fe200000000ff */
[----:B------:R-:W2:Y:S04]  /*189000*/  LDL.LU R12, [R1+0xb0] ;  /* 0x0000b000010c7983 */ /* 0x000ea80000300800 */
[----:B------:R-:W2:Y:S04]  /*189010*/  LDL.LU.64 R20, [R1+0x2388] ;  /* 0x0023880001147983 */ /* 0x000ea80000300a00 */
[----:B------:R-:W2:Y:S04]  /*189020*/  LDL.LU.64 R18, [R1+0x2380] ;  /* 0x0023800001127983 */ /* 0x000ea80000300a00 */
[----:B------:R-:W2:Y:S04]  /*189030*/  LDL.LU R26, [R1+0xa0] ;  /* 0x0000a000011a7983 */ /* 0x000ea80000300800 */
[----:B------:R-:W2:Y:S01]  /*189040*/  LDL.LU.64 R14, [R1+0x2378] ;  /* 0x00237800010e7983 */ /* 0x000ea20000300a00 */
[----:B------:R-:W-:-:S02]  /*189050*/  @P0 LOP3.LUT R24, R24, 0x2, RZ, 0xfc, !PT ;  /* 0x0000000218180812 */ /* 0x000fc400078efcff */
[----:B------:R-:W-:Y:S02]  /*189060*/  LOP3.LUT P0, RZ, R11, 0x8000000, RZ, 0xc0, !PT ;  /* 0x080000000bff7812 */ /* 0x000fe4000780c0ff */
[----:B------:R-:W-:Y:S01]  /*189070*/  LOP3.LUT R24, R24, 0xfffffffb, RZ, 0xc0, !PT ;  /* 0xfffffffb18187812 */ /* 0x000fe200078ec0ff */
[----:B----4-:R0:W-:Y:S10]  /*189080*/  @P5 STG.E.U8 desc[UR6][R6.64], R0 ;  /* 0x0000000006005986 */ /* 0x0101f4000c101106 */
[----:B------:R-:W-:-:S02]  /*189090*/  @P0 LOP3.LUT R24, R24, 0x4, RZ, 0xfc, !PT ;  /* 0x0000000418180812 */ /* 0x000fc400078efcff */
[----:B------:R-:W-:Y:S02]  /*1890a0*/  LOP3.LUT P0, RZ, R11, 0x4000000, RZ, 0xc0, !PT ;  /* 0x040000000bff7812 */ /* 0x000fe4000780c0ff */
[C---:B0-----:R-:W-:Y:S01]  /*1890b0*/  PRMT R0, R28.reuse, 0x7770, RZ ;  /* 0x000077701c007816 */ /* 0x041fe200000000ff */
        /* <DEDUP_REMOVED lines=57> */
[----:B---3--:R-:W-:-:S05]  /*189450*/  PRMT R0, R28, 0x7770, RZ ;  /* 0x000077701c007816 */ /* 0x008fca00000000ff */
[----:B------:R0:W-:Y:S04]  /*189460*/  @P6 STG.E.U8 desc[UR6][R16.64], R0 ;  /* 0x0000000010006986 */ /* 0x0001e8000c101106 */
[----:B0-----:R-:W3:Y:S01]  /*189470*/  LDL.LU.64 R16, [R1+0x2338] ;  /* 0x0023380001107983 */ /* 0x001ee20000300a00 */
[C---:B------:R-:W-:Y:S02]  /*189480*/  LOP3.LUT P4, RZ, R27.reuse, 0x400, RZ, 0xc0, !PT ;  /* 0x000004001bff7812 */ /* 0x040fe4000788c0ff */
[C---:B------:R-:W-:Y:S02]  /*189490*/  LOP3.LUT P5, RZ, R27.reuse, 0x800, RZ, 0xc0, !PT ;  /* 0x000008001bff7812 */ /* 0x040fe400078ac0ff */
[----:B------:R-:W-:Y:S01]  /*1894a0*/  PRMT R0, R28, 0x7771, RZ ;  /* 0x000077711c007816 */ /* 0x000fe200000000ff */
[----:B------:R-:W4:Y:S04]  /*1894b0*/  LDL.LU.64 R10, [R1+0x2330] ;  /* 0x00233000010a7983 */ /* 0x000f280000300a00 */
[----:B------:R-:W4:Y:S04]  /*1894c0*/  LDL.LU.64 R6, [R1+0x2328] ;  /* 0x0023280001067983 */ /* 0x000f280000300a00 */
        /* <DEDUP_REMOVED lines=9> */
[----:B------:R-:W-:Y:S01]  /*189560*/  LOP3.LUT R25, R25, 0xfff7ffff, RZ, 0xc0, !PT ;  /* 0xfff7ffff19197812 */ /* 0x000fe200078ec0ff */
[----:B--2---:R0:W-:Y:S02]  /*189570*/  @P4 STG.E.U8 desc[UR6][R2.64], R0 ;  /* 0x0000000002004986 */ /* 0x0041e4000c101106 */
[----:B0-----:R-:W-:Y:S02]  /*189580*/  PRMT R0, R28, 0x7772, RZ ;  /* 0x000077721c007816 */ /* 0x001fe400000000ff */
[----:B------:R-:W2:Y:S04]  /*189590*/  LDL.LU.64 R2, [R1+0x2318] ;  /* 0x0023180001027983 */ /* 0x000ea80000300a00 */
[----:B------:R-:W2:Y:S04]  /*1895a0*/  LDL.LU R12, [R1+0xb4] ;  /* 0x0000b400010c7983 */ /* 0x000ea80000300800 */
[----:B---3--:R0:W-:Y:S04]  /*1895b0*/  @P5 STG.E.U8 desc[UR6][R16.64], R0 ;  /* 0x0000000010005986 */ /* 0x0081e8000c101106 */
[----:B0-----:R-:W3:Y:S04]  /*1895c0*/  LDL.LU.64 R16, [R1+0x2310] ;  /* 0x0023100001107983 */ /* 0x001ee80000300a00 */
        /* <DEDUP_REMOVED lines=28> */
[----:B------:R-:W-:Y:S02]  /*189790*/  LOP3.LUT P6, RZ, R27, 0x10000000, RZ, 0xc0, !PT ;  /* 0x100000001bff7812 */ /* 0x000fe400078cc0ff */
[----:B------:R-:W-:Y:S02]  /*1897a0*/  @P0 LOP3.LUT R25, R25, 0x2000000, RZ, 0xfc, !PT ;  /* 0x0200000019190812 */ /* 0x000fe400078efcff */
[----:B------:R-:W-:Y:S01]  /*1897b0*/  LOP3.LUT P0, RZ, R27, 0x2000, RZ, 0xc0, !PT ;  /* 0x000020001bff7812 */ /* 0x000fe2000780c0ff */
[----:B--2---:R0:W-:Y:S04]  /*1897c0*/  STL.64 [R1+0x5800], R26 ;  /* 0x0058001a01007387 */ /* 0x0041e80000100a00 */
[----:B0-----:R-:W2:Y:S01]  /*1897d0*/  LDL.LU.64 R26, [R1+0x22f8] ;  /* 0x0022f800011a7983 */ /* 0x001ea20000300a00 */
[----:B------:R-:W-:-:S07]  /*1897e0*/  PRMT R0, R9, 0x7770, RZ ;  /* 0x0000777009007816 */ /* 0x000fce00000000ff */
        /* <DEDUP_REMOVED lines=8> */
[----:B0-----:R-:W2:Y:S01]  /*189870*/  LDL.LU.64 R26, [R1+0x2300] ;  /* 0x00230000011a7983 */ /* 0x001ea20000300a00 */
[----:B------:R-:W-:Y:S02]  /*189880*/  LOP3.LUT P0, RZ, R25, 0x800000, RZ, 0xc0, !PT ;  /* 0x0080000019ff7812 */ /* 0x000fe4000780c0ff */
[----:B------:R-:W-:Y:S01]  /*189890*/  PRMT R0, R9, 0x7773, RZ ;  /* 0x0000777309007816 */ /* 0x000fe200000000ff */
[----:B------:R-:W4:Y:S04]  /*1898a0*/  LDL.LU.64 R22, [R1+0x22f0] ;  /* 0x0022f00001167983 */ /* 0x000f280000300a00 */
[----:B------:R-:W4:Y:S04]  /*1898b0*/  LDL.LU.64 R20, [R1+0x22e8] ;  /* 0x0022e80001147983 */ /* 0x000f280000300a00 */
[----:B------:R-:W4:Y:S04]  /*1898c0*/  LDL.LU.64 R18, [R1+0x22e0] ;  /* 0x0022e00001127983 */ /* 0x000f280000300a00 */
[----:B------:R-:W4:Y:S04]  /*1898d0*/  LDL.LU.64 R10, [R1+0x22d8] ;  /* 0x0022d800010a7983 */ /* 0x000f280000300a00 */
[----:B------:R-:W4:Y:S04]  /*1898e0*/  LDL.LU.64 R6, [R1+0x22d0] ;  /* 0x0022d00001067983 */ /* 0x000f280000300a00 */
[----:B------:R-:W4:Y:S04]  /*1898f0*/  LDL.LU R28, [R1+0x94] ;  /* 0x00009400011c7983 */ /* 0x000f280000300800 */
[----:B------:R-:W4:Y:S04]  /*189900*/  LDL.LU.64 R4, [R1+0x22c8] ;  /* 0x0022c80001047983 */ /* 0x000f280000300a00 */
[----:B------:R-:W4:Y:S04]  /*189910*/  LDL.LU.64 R2, [R1+0x22c0] ;  /* 0x0022c00001027983 */ /* 0x000f280000300a00 */
[----:B------:R-:W4:Y:S04]  /*189920*/  LDL.LU.64 R8, [R1+0x22b8] ;  /* 0x0022b80001087983 */ /* 0x000f280000300a00 */
[----:B---3--:R0:W-:Y:S01]  /*189930*/  @P0 STG.E.U8 desc[UR6][R16.64], R0 ;  /* 0x0000000010000986 */ /* 0x0081e2000c101106 */
[----:B------:R-:W-:-:S02]  /*189940*/  LOP3.LUT P0, RZ, R25, 0x400000, RZ, 0xc0, !PT ;  /* 0x0040000019ff7812 */ /* 0x000fc4000780c0ff */
[----:B0-----:R-:W-:Y:S01]  /*189950*/  PRMT R0, R12, 0x7770, RZ ;  /* 0x000077700c007816 */ /* 0x001fe200000000ff */
[----:B------:R-:W3:Y:S10]  /*189960*/  LDL.LU.64 R16, [R1+0x22b0] ;  /* 0x0022b00001107983 */ /* 0x000ef40000300a00 */
[----:B------:R0:W-:Y:S01]  /*189970*/  @P0 STG.E.U8 desc[UR6][R14.64], R0 ;  /* 0x000000000e000986 */ /* 0x0001e2000c101106 */
[----:B------:R-:W-:-:S02]  /*189980*/  LOP3.LUT P0, RZ, R25, 0x200000, RZ, 0xc0, !PT ;  /* 0x0020000019ff7812 */ /* 0x000fc4000780c0ff */
[----:B0-----:R-:W-:Y:S01]  /*189990*/  PRMT R0, R12, 0x7771, RZ ;  /* 0x000077710c007816 */ /* 0x001fe200000000ff */
[----:B------:R-:W3:Y:S10]  /*1899a0*/  LDL.LU R14, [R1+0x7c] ;  /* 0x00007c00010e7983 */ /* 0x000ef40000300800 */
        /* <DEDUP_REMOVED lines=8> */
[----:B----4-:R2:W-:Y:S01]  /*189a30*/  @P0 STG.E.U8 desc[UR6][R22.64], R0 ;  /* 0x0000000016000986 */ /* 0x0105e2000c101106 */
[----:B------:R-:W-:Y:S02]  /*189a40*/  LOP3.LUT P0, RZ, R25, 0x40000, RZ, 0xc0, !PT ;  /* 0x0004000019ff7812 */ /* 0x000fe4000780c0ff */
[----:B--2---:R-:W-:-:S11]  /*189a50*/  PRMT R0, R26, 0x7770, RZ ;  /* 0x000077701a007816 */ /* 0x004fd600000000ff */
        /* <DEDUP_REMOVED lines=17> */
[----:B---3--:R0:W-:Y:S01]  /*189b70*/  @P6 STG.E.U8 desc[UR6][R16.64], R0 ;  /* 0x0000000010006986 */ /* 0x0081e2000c101106 */
[----:B------:R-:W-:-:S03]  /*189b80*/  LOP3.LUT P6, RZ, R27, 0x80000000, RZ, 0xc0, !PT ;  /* 0x800000001bff7812 */ /* 0x000fc600078cc0ff */
[----:B0-----:R-:W2:Y:S04]  /*189b90*/  LDL.LU.64 R16, [R1+0x22a8] ;  /* 0x0022a80001107983 */ /* 0x001ea80000300a00 */
[----:B------:R-:W3:Y:S04]  /*189ba0*/  LDL.LU.64 R26, [R1+0x22a0] ;  /* 0x0022a000011a7983 */ /* 0x000ee80000300a00 */
[----:B------:R-:W4:Y:S04]  /*189bb0*/  LDL.LU.64 R4, [R1+0x2298] ;  /* 0x0022980001047983 */ /* 0x000f280000300a00 */
[----:B------:R-:W2:Y:S01]  /*189bc0*/  LDL.LU R11, [R1+0xc8] ;  /* 0x0000c800010b7983 */ /* 0x000ea20000300800 */
[----:B------:R-:W-:-:S02]  /*189bd0*/  LOP3.LUT P0, RZ, R14, 0x200, RZ, 0xc0, !PT ;  /* 0x000002000eff7812 */ /* 0x000fc4000780c0ff */
[----:B------:R-:W-:Y:S01]  /*189be0*/  LOP3.LUT R25, R25, 0xfffffeff, RZ, 0xc0, !PT ;  /* 0xfffffeff19197812 */ /* 0x000fe200078ec0ff */
[----:B------:R-:W3:Y:S04]  /*189bf0*/  LDL.LU.64 R2, [R1+0x2290] ;  /* 0x0022900001027983 */ /* 0x000ee80000300a00 */
[----:B------:R-:W3:Y:S04]  /*189c00*/  LDL.LU.64 R8, [R1+0x2288] ;  /* 0x0022880001087983 */ /* 0x000ee80000300a00 */
[----:B------:R-:W3:Y:S02]  /*189c10*/  LDL.LU R7, [R1+0xb8] ;  /* 0x0000b80001077983 */ /* 0x000ee40000300800 */
        /* <DEDUP_REMOVED lines=29> */
[----:B--2---:R-:W-:-:S05]  /*189df0*/  PRMT R0, R11, 0x7770, RZ ;  /* 0x000077700b007816 */ /* 0x004fca00000000ff */
[----:B------:R0:W-:Y:S02]  /*189e00*/  @P4 STG.E.U8 desc[UR6][R16.64], R0 ;  /* 0x0000000010004986 */ /* 0x0001e4000c101106 */
[----:B0-----:R-:W-:Y:S02]  /*189e10*/  PRMT R0, R11, 0x7771, RZ ;  /* 0x000077710b007816 */ /* 0x001fe400000000ff */
[----:B------:R-:W2:Y:S04]  /*189e20*/  LDL.LU.64 R16, [R1+0x2280] ;  /* 0x0022800001107983 */ /* 0x000ea80000300a00 */
[----:B---3--:R0:W-:Y:S01]  /*189e30*/  @P5 STG.E.U8 desc[UR6][R26.64], R0 ;  /* 0x000000001a005986 */ /* 0x0081e2000c101106 */
[C---:B------:R-:W-:Y:S02]  /*189e40*/  LOP3.LUT P4, RZ, R14.reuse, 0x2000, RZ, 0xc0, !PT ;  /* 0x000020000eff7812 */ /* 0x040fe4000788c0ff */
[----:B------:R-:W-:-:S02]  /*189e50*/  LOP3.LUT P5, RZ, R14, 0x4000, RZ, 0xc0, !PT ;  /* 0x000040000eff7812 */ /* 0x000fc400078ac0ff */
[----:B0-----:R-:W-:Y:S01]  /*189e60*/  PRMT R0, R11, 0x7772, RZ ;  /* 0x000077720b007816 */ /* 0x001fe200000000ff */
[----:B------:R-:W3:Y:S04]  /*189e70*/  LDL.LU.64 R26, [R1+0x2278] ;  /* 0x00227800011a7983 */ /* 0x000ee80000300a00 */
[----:B------:R-:W2:Y:S04]  /*189e80*/  LDL.LU R12, [R1+0xa8] ;  /* 0x0000a800010c7983 */ /* 0x000ea80000300800 */
[----:B------:R-:W2:Y:S04]  /*189e90*/  LDL.LU.64 R28, [R1+0x2270] ;  /* 0x00227000011c7983 */ /* 0x000ea80000300a00 */
[----:B------:R0:W-:Y:S04]  /*189ea0*/  STL [R1+0x57e0], R14 ;  /* 0x0057e00e01007387 */ /* 0x0001e80000100800 */
[----:B----4-:R-:W-:Y:S01]  /*189eb0*/  @P6 STG.E.U8 desc[UR6][R4.64], R0 ;  /* 0x0000000004006986 */ /* 0x010fe2000c101106 */
[----:B------:R-:W-:-:S03]  /*189ec0*/  LOP3.LUT P6, RZ, R14, 0x8000, RZ, 0xc0, !PT ;  /* 0x000080000eff7812 */ /* 0x000fc600078cc0ff */
[----:B0-----:R-:W4:Y:S04]  /*189ed0*/  LDL.LU.64 R14, [R1+0x2258] ;  /* 0x00225800010e7983 */ /* 0x001f280000300a00 */
[----:B----4-:R0:W-:Y:S04]  /*189ee0*/  STL.64 [R1+0x57e8], R14 ;  /* 0x0057e80e01007387 */ /* 0x0101e80000100a00 */
        /* <DEDUP_REMOVED lines=9> */
[----:B----4-:R0:W-:Y:S04]  /*189f80*/  STL.64 [R1+0x57f0], R14 ;  /* 0x0057f00e01007387 */ /* 0x0101e80000100a00 */
[----:B0-----:R-:W2:Y:S01]  /*189f90*/  LDL.LU.64 R14, [R1+0x2268] ;  /* 0x00226800010e7983 */ /* 0x001ea20000300a00 */
[----:B------:R-:W-:Y:S02]  /*189fa0*/  LOP3.LUT P0, RZ, R25, 0x4000, RZ, 0xc0, !PT ;  /* 0x0000400019ff7812 */ /* 0x000fe4000780c0ff */
[----:B------:R-:W-:Y:S01]  /*189fb0*/  PRMT R0, R7, 0x7772, RZ ;  /* 0x0000777207007816 */ /* 0x000fe200000000ff */
[----:B------:R-:W4:Y:S04]  /*189fc0*/  LDL.LU.64 R22, [R1+0x2250] ;  /* 0x0022500001167983 */ /* 0x000f280000300a00 */
[----:B------:R-:W4:Y:S04]  /*189fd0*/  LDL.LU R11, [R1+0x98] ;  /* 0x00009800010b7983 */ /* 0x000f280000300800 */
        /* <DEDUP_REMOVED lines=14> */
[----:B------:R-:W3:Y:S04]  /*18a0c0*/  LDL.LU R29, [R1+0x57f8] ;  /* 0x0057f800011d7983 */ /* 0x000ee80000300800 */
        /* <DEDUP_REMOVED lines=9> */
[----:B--2---:R0:W-:Y:S01]  /*18a160*/  @P0 STG.E.U8 desc[UR6][R14.64], R0 ;  /* 0x000000000e000986 */ /* 0x0041e2000c101106 */
[C---:B------:R-:W-:Y:S02]  /*18a170*/  LOP3.LUT P0, RZ, R25.reuse, 0x200, RZ, 0xc0, !PT ;  /* 0x0000020019ff7812 */ /* 0x040fe4000780c0ff */
[----:B0-----:R-:W-:Y:S01]  /*18a180*/  PRMT R0, R12, 0x7773, RZ ;  /* 0x000077730c007816 */ /* 0x001fe200000000ff */
[----:B------:R-:W2:Y:S10]  /*18a190*/  LDL.LU R14, [R1+0x57e0] ;  /* 0x0057e000010e7983 */ /* 0x000eb40000300800 */
[----:B----4-:R0:W-:Y:S01]  /*18a1a0*/  @P0 STG.E.U8 desc[UR6][R22.64], R0 ;  /* 0x0000000016000986 */ /* 0x0101e2000c101106 */
[----:B------:R-:W-:-:S02]  /*18a1b0*/  LOP3.LUT P0, RZ, R25, 0x100, RZ, 0xc0, !PT ;  /* 0x0000010019ff7812 */ /* 0x000fc4000780c0ff */
        /* <DEDUP_REMOVED lines=14> */
[----:B0-----:R-:W3:Y:S01]  /*18a2a0*/  LDL.LU.64 R26, [R1+0x2210] ;  /* 0x00221000011a7983 */ /* 0x001ee20000300a00 */
[----:B------:R-:W-:-:S03]  /*18a2b0*/  LOP3.LUT R28, R28, 0x7fffffff, RZ, 0xc0, !PT ;  /* 0x7fffffff1c1c7812 */ /* 0x000fc600078ec0ff */
[----:B------:R-:W4:Y:S04]  /*18a2c0*/  LDL.LU.64 R4, [R1+0x2208] ;  /* 0x0022080001047983 */ /* 0x000f280000300a00 */
[----:B------:R-:W4:Y:S04]  /*18a2d0*/  LDL.LU.64 R2, [R1+0x2200] ;  /* 0x0022000001027983 */ /* 0x000f280000300a00 */
[----:B------:R-:W4:Y:S01]  /*18a2e0*/  LDL.LU.64 R8, [R1+0x21f8] ;  /* 0x0021f80001087983 */ /* 0x000f220000300a00 */
[----:B------:R-:W-:-:S03]  /*18a2f0*/  PRMT R0, R6, 0x7773, RZ ;  /* 0x0000777306007816 */ /* 0x000fc600000000ff */
[----:B------:R-:W4:Y:S04]  /*18a300*/  LDL.LU R11, [R1+0xbc] ;  /* 0x0000bc00010b7983 */ /* 0x000f280000300800 */
[----:B------:R-:W4:Y:S04]  /*18a310*/  LDL.LU.64 R16, [R1+0x21f0] ;  /* 0x0021f00001107983 */ /* 0x000f280000300a00 */
[----:B------:R-:W4:Y:S04]  /*18a320*/  LDL.LU R15, [R1+0xac] ;  /* 0x0000ac00010f7983 */ /* 0x000f280000300800 */
[----:B------:R-:W4:Y:S01]  /*18a330*/  LDL.LU R12, [R1+0x80] ;  /* 0x00008000010c7983 */ /* 0x000f220000300800 */
[----:B--2---:R-:W-:-:S02]  /*18a340*/  LOP3.LUT P0, RZ, R14, 0x10000000, RZ, 0xc0, !PT ;  /* 0x100000000eff7812 */ /* 0x004fc4000780c0ff */
[----:B------:R-:W-:-:S11]  /*18a350*/  LOP3.LUT P4, RZ, R14, 0x10000, RZ, 0xc0, !PT ;  /* 0x000100000eff7812 */ /* 0x000fd6000788c0ff */
[----:B------:R-:W-:-:S05]  /*18a360*/  @P0 LOP3.LUT R28, R28, 0x80000000, RZ, 0xfc, !PT ;  /* 0x800000001c1c0812 */ /* 0x000fca00078efcff */
[----:B------:R-:W-:Y:S04]  /*18a370*/  STL.64 [R1+0x57c0], R28 ;  /* 0x0057c01c01007387 */ /* 0x000fe80000100a00 */
        /* <DEDUP_REMOVED lines=30> */
[C---:B------:R-:W-:Y:S02]  /*18a560*/  LOP3.LUT P6, RZ, R14.reuse, 0x40000, RZ, 0xc0, !PT ;  /* 0x000400000eff7812 */ /* 0x040fe400078cc0ff */
[----:B------:R-:W-:Y:S02]  /*18a570*/  LOP3.LUT R25, R25, 0xffffffbf, RZ, 0xc0, !PT ;  /* 0xffffffbf19197812 */ /* 0x000fe400078ec0ff */
[----:B----4-:R-:W-:Y:S01]  /*18a580*/  PRMT R0, R11, 0x7770, RZ ;  /* 0x000077700b007816 */ /* 0x010fe200000000ff */
[----:B------:R-:W4:Y:S01]  /*18a590*/  LDL.LU.64 R22, [R1+0x21c0] ;  /* 0x0021c00001167983 */ /* 0x000f220000300a00 */
[----:B------:R-:W-:-:S02]  /*18a5a0*/  LOP3.LUT P1, RZ, R14, 0x20000000, RZ, 0xc0, !PT ;  /* 0x200000000eff7812 */ /* 0x000fc4000782c0ff */
[C---:B------:R-:W-:Y:S02]  /*18a5b0*/  LOP3.LUT P2, RZ, R14.reuse, 0x40000000, RZ, 0xc0, !PT ;  /* 0x400000000eff7812 */ /* 0x040fe4000784c0ff */
[C---:B------:R-:W-:Y:S01]  /*18a5c0*/  LOP3.LUT P3, RZ, R14.reuse, 0x80000000, RZ, 0xc0, !PT ;  /* 0x800000000eff7812 */ /* 0x040fe2000786c0ff */
[----:B------:R-:W3:Y:S01]  /*18a5d0*/  LDL.LU.64 R20, [R1+0x21b8] ;  /* 0x0021b80001147983 */ /* 0x000ee20000300a00 */
        /* <DEDUP_REMOVED lines=11> */
[----:B------:R0:W-:Y:S02]  /*18a690*/  @P6 STG.E.U8 desc[UR6][R2.64], R0 ;  /* 0x0000000002006986 */ /* 0x0001e4000c101106 */
[----:B0-----:R-:W-:-:S02]  /*18a6a0*/  PRMT R0, R11, 0x7772, RZ ;  /* 0x000077720b007816 */ /* 0x001fc400000000ff */
[----:B------:R-:W3:Y:S04]  /*18a6b0*/  LDL.LU.64 R2, [R1+0x2198] ;  /* 0x0021980001027983 */ /* 0x000ee80000300a00 */
[----:B------:R0:W-:Y:S01]  /*18a6c0*/  @P0 STG.E.U8 desc[UR6][R8.64], R0 ;  /* 0x0000000008000986 */ /* 0x0001e2000c101106 */
[----:B------:R-:W-:Y:S02]  /*18a6d0*/  LOP3.LUT P0, RZ, R25, 0x80, RZ, 0xc0, !PT ;  /* 0x0000008019ff7812 */ /* 0x000fe4000780c0ff */
        /* <DEDUP_REMOVED lines=26> */
[----:B------:R-:W-:-:S11]  /*18a880*/  PRMT R0, R10, 0x7771, RZ ;  /* 0x000077710a007816 */ /* 0x000fd600000000ff */
[----:B----4-:R0:W-:Y:S01]  /*18a890*/  @P0 STG.E.U8 desc[UR6][R22.64], R0 ;  /* 0x0000000016000986 */ /* 0x0101e2000c101106 */
[----:B------:R-:W-:Y:S02]  /*18a8a0*/  LOP3.LUT P0, RZ, R25, 0x1, RZ, 0xc0, !PT ;  /* 0x0000000119ff7812 */ /* 0x000fe4000780c0ff */
[----:B0-----:R-:W-:-:S11]  /*18a8b0*/  PRMT R0, R10, 0x7772, RZ ;  /* 0x000077720a007816 */ /* 0x001fd600000000ff */
[----:B------:R0:W-:Y:S02]  /*18a8c0*/  @P0 STG.E.U8 desc[UR6][R20.64], R0 ;  /* 0x0000000014000986 */ /* 0x0001e4000c101106 */
[----:B0-----:R-:W-:Y:S02]  /*18a8d0*/  PRMT R0, R10, 0x7773, RZ ;  /* 0x000077730a007816 */ /* 0x001fe400000000ff */
[C---:B------:R-:W-:Y:S02]  /*18a8e0*/  LOP3.LUT P4, RZ, R12.reuse, 0x1, RZ, 0xc0, !PT ;  /* 0x000000010cff7812 */ /* 0x040fe4000788c0ff */
[----:B------:R-:W-:Y:S02]  /*18a8f0*/  LOP3.LUT P5, RZ, R12, 0x2, RZ, 0xc0, !PT ;  /* 0x000000020cff7812 */ /* 0x000fe400078ac0ff */
[----:B--2---:R-:W-:-:S13]  /*18a900*/  LOP3.LUT P0, RZ, R28, 0x80000000, RZ, 0xc0, !PT ;  /* 0x800000001cff7812 */ /* 0x004fda000780c0ff */
        /* <DEDUP_REMOVED lines=105> */
[----:B------:R-:W3:Y:S04]  /*18afa0*/  LDL.LU R27, [R1+0x57a0] ;  /* 0x0057a000011b7983 */ /* 0x000ee80000300800 */
[----:B--2---:R0:W-:Y:S01]  /*18afb0*/  @P0 STG.E.U8 desc[UR6][R24.64], R0 ;  /* 0x0000000018000986 */ /* 0x0041e2000c101106 */
        /* <DEDUP_REMOVED lines=20> */
[C---:B------:R-:W-:Y:S02]  /*18b100*/  LOP3.LUT P0, RZ, R28.reuse, 0x4, RZ, 0xc0, !PT ;  /* 0x000000041cff7812 */ /* 0x040fe4000780c0ff */
[----:B------:R-:W-:Y:S02]  /*18b110*/  LOP3.LUT R28, R28, 0xffffdfff, RZ, 0xc0, !PT ;  /* 0xffffdfff1c1c7812 */ /* 0x000fe400078ec0ff */
[C---:B------:R-:W-:Y:S02]  /*18b120*/  LOP3.LUT P6, RZ, R12.reuse, 0x200000, RZ, 0xc0, !PT ;  /* 0x002000000cff7812 */ /* 0x040fe400078cc0ff */
[----:B------:R-:W-:-:S02]  /*18b130*/  LOP3.LUT P4, RZ, R12, 0x400000, RZ, 0xc0, !PT ;  /* 0x004000000cff7812 */ /* 0x000fc4000788c0ff */
[----:B------:R-:W-:Y:S01]  /*18b140*/  PRMT R0, R26, 0x7770, RZ ;  /* 0x000077701a007816 */ /* 0x000fe200000000ff */
[----:B------:R-:W3:Y:S04]  /*18b150*/  LDL.LU.64 R10, [R1+0x20d8] ;  /* 0x0020d800010a7983 */ /* 0x000ee80000300a00 */
[----:B------:R-:W4:Y:S04]  /*18b160*/  LDL.LU.64 R6, [R1+0x20d0] ;  /* 0x0020d00001067983 */ /* 0x000f280000300a00 */
[----:B------:R-:W3:Y:S01]  /*18b170*/  LDL.LU.64 R4, [R1+0x20c8] ;  /* 0x0020c80001047983 */ /* 0x000ee20000300a00 */
[----:B------:R-:W-:-:S04]  /*18b180*/  @P0 LOP3.LUT R28, R28, 0x2000, RZ, 0xfc, !PT ;  /* 0x000020001c1c0812 */ /* 0x000fc800078efcff */
[C---:B------:R-:W-:Y:S02]  /*18b190*/  LOP3.LUT P0, RZ, R28.reuse, 0x2, RZ, 0xc0, !PT ;  /* 0x000000021cff7812 */ /* 0x040fe4000780c0ff */
[----:B------:R-:W-:-:S11]  /*18b1a0*/  LOP3.LUT R28, R28, 0xffffbfff, RZ, 0xc0, !PT ;  /* 0xffffbfff1c1c7812 */ /* 0x000fd600078ec0ff */
[----:B------:R-:W-:-:S04]  /*18b1b0*/  @P0 LOP3.LUT R28, R28, 0x4000, RZ, 0xfc, !PT ;  /* 0x000040001c1c0812 */ /* 0x000fc800078efcff */
[C---:B------:R-:W-:Y:S02]  /*18b1c0*/  LOP3.LUT P0, RZ, R28.reuse, 0x1, RZ, 0xc0, !PT ;  /* 0x000000011cff7812 */ /* 0x040fe4000780c0ff */
        /* <DEDUP_REMOVED lines=16> */
[----:B------:R0:W-:Y:S10]  /*18b2d0*/  @P6 STG.E.U8 desc[UR6][R16.64], R0 ;  /* 0x0000000010006986 */ /* 0x0001f4000c101106 */
[----:B------:R-:W-:-:S02]  /*18b2e0*/  @P0 LOP3.LUT R28, R28, 0x100000, RZ, 0xfc, !PT ;  /* 0x001000001c1c0812 */ /* 0x000fc400078efcff */
[----:B------:R-:W-:Y:S02]  /*18b2f0*/  LOP3.LUT P0, RZ, R12, 0x4000000, RZ, 0xc0, !PT ;  /* 0x040000000cff7812 */ /* 0x000fe4000780c0ff */
[----:B0-----:R-:W-:Y:S02]  /*18b300*/  PRMT R0, R26, 0x7771, RZ ;  /* 0x000077711a007816 */ /* 0x001fe400000000ff */
[----:B------:R-:W-:Y:S01]  /*18b310*/  LOP3.LUT R28, R28, 0xffdfffff, RZ, 0xc0, !PT ;  /* 0xffdfffff1c1c7812 */ /* 0x000fe200078ec0ff */
[----:B------:R-:W3:Y:S04]  /*18b320*/  LDL.LU R17, [R1+0x754] ;  /* 0x0007540001117983 */ /* 0x000ee80000300800 */
[----:B------:R-:W3:Y:S01]  /*18b330*/  LDL.LU.64 R2, [R1+0x20c0] ;  /* 0x0020c00001027983 */ /* 0x000ee20000300a00 */
[----:B------:R-:W-:-:S02]  /*18b340*/  LOP3.LUT P5, RZ, R12, 0x800000, RZ, 0xc0, !PT ;  /* 0x008000000cff7812 */ /* 0x000fc400078ac0ff */
[----:B------:R-:W-:Y:S02]  /*18b350*/  LOP3.LUT P6, RZ, R12, 0x1000000, RZ, 0xc0, !PT ;  /* 0x010000000cff7812 */ /* 0x000fe400078cc0ff */
[----:B------:R-:W-:Y:S02]  /*18b360*/  @P0 LOP3.LUT R28, R28, 0x200000, RZ, 0xfc, !PT ;  /* 0x002000001c1c0812 */ /* 0x000fe400078efcff */
[----:B------:R-:W-:Y:S01]  /*18b370*/  LOP3.LUT P0, RZ, R12, 0x2000000, RZ, 0xc0, !PT ;  /* 0x020000000cff7812 */ /* 0x000fe2000780c0ff */
[----:B--2---:R0:W-:Y:S04]  /*18b380*/  @P4 STG.E.U8 desc[UR6][R8.64], R0 ;  /* 0x0000000008004986 */ /* 0x0041e8000c101106 */
[----:B0-----:R-:W2:Y:S04]  /*18b390*/  LDL.LU.64 R8, [R1+0x20b8] ;  /* 0x0020b80001087983 */ /* 0x001ea80000300a00 */
[----:B------:R-:W2:Y:S04]  /*18b3a0*/  LDL.LU R12, [R1+0x748] ;  /* 0x00074800010c7983 */ /* 0x000ea80000300800 */
[----:B--2---:R0:W-:Y:S04]  /*18b3b0*/  STL.64 [R1+0x5798], R12 ;  /* 0x0057980c01007387 */ /* 0x0041e80000100a00 */
[----:B0-----:R-:W2:Y:S04]  /*18b3c0*/  LDL.LU.64 R12, [R1+0x20b0] ;  /* 0x0020b000010c7983 */ /* 0x001ea80000300a00 */
[----:B------:R-:W2:Y:S01]  /*18b3d0*/  LDL.LU.64 R24, [R1+0x2098] ;  /* 0x0020980001187983 */ /* 0x000ea20000300a00 */
[----:B------:R-:W-:-:S05]  /*18b3e0*/  PRMT R0, R26, 0x7772, RZ ;  /* 0x000077721a007816 */ /* 0x000fca00000000ff */
[----:B---3--:R0:W-:Y:S02]  /*18b3f0*/  @P5 STG.E.U8 desc[UR6][R10.64], R0 ;  /* 0x000000000a005986 */ /* 0x0081e4000c101106 */
[----:B0-----:R-:W-:-:S05]  /*18b400*/  PRMT R0, R26, 0x7773, RZ ;  /* 0x000077731a007816 */ /* 0x001fca00000000ff */
[----:B----4-:R-:W-:Y:S04]  /*18b410*/  @P6 STG.E.U8 desc[UR6][R6.64], R0 ;  /* 0x0000000006006986 */ /* 0x010fe8000c101106 */
        /* <DEDUP_REMOVED lines=42> */
[C---:B------:R-:W-:Y:S01]  /*18b6c0*/  LOP3.LUT P6, RZ, R28.reuse, 0x100, RZ, 0xc0, !PT ;  /* 0x000001001cff7812 */ /* 0x040fe200078cc0ff */
        /* <DEDUP_REMOVED lines=20> */
[----:B------:R-:W3:Y:S04]  /*18b810*/  LDL.LU R4, [R1+0x5638] ;  /* 0x0056380001047983 */ /* 0x000ee80000300800 */
[----:B------:R0:W-:Y:S02]  /*18b820*/  @P5 STG.E.U8 desc[UR6][R8.64], R0 ;  /* 0x0000000008005986 */ /* 0x0001e4000c101106 */
[----:B0-----:R-:W-:-:S05]  /*18b830*/  PRMT R0, R26, 0x7773, RZ ;  /* 0x000077731a007816 */ /* 0x001fca00000000ff */
[----:B------:R0:W-:Y:S04]  /*18b840*/  @P6 STG.E.U8 desc[UR6][R16.64], R0 ;  /* 0x0000000010006986 */ /* 0x0001e8000c101106 */
[----:B0-----:R-:W4:Y:S04]  /*18b850*/  LDL.LU.64 R16, [R1+0x2040] ;  /* 0x0020400001107983 */ /* 0x001f280000300a00 */
[----:B------:R-:W2:Y:S04]  /*18b860*/  LDL.LU R11, [R1+0x563c] ;  /* 0x00563c00010b7983 */ /* 0x000ea80000300800 */
[----:B------:R-:W2:Y:S04]  /*18b870*/  LDL.LU.64 R20, [R1+0x2030] ;  /* 0x0020300001147983 */ /* 0x000ea80000300a00 */
[----:B------:R-:W2:Y:S01]  /*18b880*/  LDL.LU R8, [R1+0x758] ;  /* 0x0007580001087983 */ /* 0x000ea20000300800 */
[----:B------:R-:W-:-:S02]  /*18b890*/  LOP3.LUT P0, RZ, R28, 0x200, RZ, 0xc0, !PT ;  /* 0x000002001cff7812 */ /* 0x000fc4000780c0ff */
[C---:B------:R-:W-:Y:S02]  /*18b8a0*/  LOP3.LUT P1, RZ, R28.reuse, 0x400, RZ, 0xc0, !PT ;  /* 0x000004001cff7812 */ /* 0x040fe4000782c0ff */
[C---:B------:R-:W-:Y:S02]  /*18b8b0*/  LOP3.LUT P2, RZ, R28.reuse, 0x800, RZ, 0xc0, !PT ;  /* 0x000008001cff7812 */ /* 0x040fe4000784c0ff */
[----:B------:R-:W-:Y:S02]  /*18b8c0*/  LOP3.LUT P3, RZ, R28, 0x1000, RZ, 0xc0, !PT ;  /* 0x000010001cff7812 */ /* 0x000fe4000786c0ff */
[C---:B------:R-:W-:Y:S02]  /*18b8d0*/  LOP3.LUT P4, RZ, R29.reuse, 0x10000, RZ, 0xc0, !PT ;  /* 0x000100001dff7812 */ /* 0x040fe4000788c0ff */
[----:B------:R-:W-:Y:S01]  /*18b8e0*/  LOP3.LUT P5, RZ, R29, 0x20000, RZ, 0xc0, !PT ;  /* 0x000200001dff7812 */ /* 0x000fe200078ac0ff */
[----:B------:R-:W4:Y:S04]  /*18b8f0*/  LDL.LU.64 R18, [R1+0x2038] ;  /* 0x0020380001127983 */ /* 0x000f280000300a00 */
[----:B------:R-:W4:Y:S04]  /*18b900*/  LDL.LU.64 R28, [R1+0x2020] ;  /* 0x00202000011c7983 */ /* 0x000f280000300a00 */
[----:B------:R-:W4:Y:S04]  /*18b910*/  LDL.LU R22, [R1+0x74c] ;  /* 0x00074c0001167983 */ /* 0x000f280000300800 */
[----:B------:R-:W4:Y:S04]  /*18b920*/  LDL.LU R15, [R1+0x3110] ;  /* 0x00311000010f7983 */ /* 0x000f280000300800 */
[----:B------:R-:W4:Y:S04]  /*18b930*/  LDL.LU R10, [R1+0x310c] ;  /* 0x00310c00010a7983 */ /* 0x000f280000300800 */
[----:B------:R-:W4:Y:S04]  /*18b940*/  LDL.LU R9, [R1+0x3108] ;  /* 0x0031080001097983 */ /* 0x000f280000300800 */
[----:B------:R-:W4:Y:S01]  /*18b950*/  LDL.LU R14, [R1+0x3104] ;  /* 0x00310400010e7983 */ /* 0x000f220000300800 */
[----:B--2---:R-:W-:-:S05]  /*18b960*/  PRMT R0, R8, 0x7770, RZ ;  /* 0x0000777008007816 */ /* 0x004fca00000000ff */
[----:B------:R0:W-:Y:S01]  /*18b970*/  @P0 STG.E.U8 desc[UR6][R2.64], R0 ;  /* 0x0000000002000986 */ /* 0x0001e2000c101106 */
[----:B---3--:R-:W-:-:S03]  /*18b980*/  ISETP.GE.AND P0, PT, R4, UR41, PT ;  /* 0x0000002904007c0c */ /* 0x008fc6000bf06270 */
[----:B0-----:R-:W2:Y:S04]  /*18b990*/  LDL.LU R3, [R1+0x5640] ;  /* 0x0056400001037983 */ /* 0x001ea80000300800 */
[----:B------:R-:W3:Y:S04]  /*18b9a0*/  LDL.LU.64 R6, [R1+0x2028] ;  /* 0x0020280001067983 */ /* 0x000ee80000300a00 */
[----:B------:R-:W3:Y:S04]  /*18b9b0*/  LDL.LU R12, [R1+0x3100] ;  /* 0x00310000010c7983 */ /* 0x000ee80000300800 */
[----:B------:R-:W3:Y:S04]  /*18b9c0*/  LDL R26, [R1+0x103c] ;  /* 0x00103c00011a7983 */ /* 0x000ee80000100800 */
[----:B------:R-:W3:Y:S01]  /*18b9d0*/  LDL.LU.64 R4, [R1+0x2018] ;  /* 0x0020180001047983 */ /* 0x000ee20000300a00 */
[----:B------:R-:W-:-:S02]  /*18b9e0*/  PRMT R2, R8, 0x7771, RZ ;  /* 0x0000777108027816 */ /* 0x000fc400000000ff */
[C---:B------:R-:W-:Y:S02]  /*18b9f0*/  PRMT R0, R8.reuse, 0x7772, RZ ;  /* 0x0000777208007816 */ /* 0x040fe400000000ff */
[----:B------:R-:W-:Y:S01]  /*18ba00*/  LOP3.LUT P6, RZ, R13, 0x8000, RZ, 0xc0, !PT ;  /* 0x000080000dff7812 */ /* 0x000fe200078cc0ff */
[----:B----4-:R0:W-:Y:S04]  /*18ba10*/  @P1 STG.E.U8 desc[UR6][R16.64], R2 ;  /* 0x0000000210001986 */ /* 0x0101e8000c101106 */
[----:B------:R1:W-:Y:S01]  /*18ba20*/  @P2 STG.E.U8 desc[UR6][R20.64], R0 ;  /* 0x0000000014002986 */ /* 0x0003e2000c101106 */
[----:B0-----:R-:W-:-:S03]  /*18ba30*/  PRMT R2, R8, 0x7773, RZ ;  /* 0x0000777308027816 */ /* 0x001fc600000000ff */
[----:B------:R-:W4:Y:S04]  /*18ba40*/  LDL.LU.64 R16, [R1+0x2008] ;  /* 0x0020080001107983 */ /* 0x000f280000300a00 */
[----:B------:R0:W-:Y:S01]  /*18ba50*/  @P3 STG.E.U8 desc[UR6][R18.64], R2 ;  /* 0x0000000212003986 */ /* 0x0001e2000c101106 */
[----:B------:R-:W-:Y:S02]  /*18ba60*/  ISETP.LT.AND P3, PT, R15, UR40, !P6 ;  /* 0x000000280f007c0c */ /* 0x000fe4000f761270 */
[----:B------:R-:W-:Y:S02]  /*18ba70*/  ISETP.GE.AND P1, PT, R11, UR43, PT ;  /* 0x0000002b0b007c0c */ /* 0x000fe4000bf26270 */
[C---:B-1----:R-:W-:Y:S01]  /*18ba80*/  PRMT R0, R22.reuse, 0x7770, RZ ;  /* 0x0000777016007816 */ /* 0x042fe200000000ff */
[----:B------:R-:W4:Y:S04]  /*18ba90*/  LDL.LU R11, [R1+0x1038] ;  /* 0x00103800010b7983 */ /* 0x000f280000300800 */
[----:B------:R-:W4:Y:S04]  /*18baa0*/  LDL.LU R13, [R1+0x3114] ;  /* 0x00311400010d7983 */ /* 0x000f280000300800 */
[----:B------:R-:W4:Y:S01]  /*18bab0*/  LDL.LU.64 R24, [R1+0x2010] ;  /* 0x0020100001187983 */ /* 0x000f220000300a00 */
[----:B------:R-:W1:Y:S03]  /*18bac0*/  LDCU.64 UR40, c[0x0][0x398] ;  /* 0x00007300ff2877ac */ /* 0x000e660008000a00 */
[----:B------:R1:W-:Y:S01]  /*18bad0*/  @P4 STG.E.U8 desc[UR6][R28.64], R0 ;  /* 0x000000001c004986 */ /* 0x0003e2000c101106 */
[----:B0-----:R-:W-:-:S03]  /*18bae0*/  PRMT R2, R22, 0x7772, RZ ;  /* 0x0000777216027816 */ /* 0x001fc600000000ff */
[----:B------:R-:W4:Y:S04]  /*18baf0*/  LDL.LU.64 R18, [R1+0x2000] ;  /* 0x0020000001127983 */ /* 0x000f280000300a00 */
[----:B------:R-:W4:Y:S04]  /*18bb00*/  LDL.LU.64 R20, [R1+0x1ff8] ;  /* 0x001ff80001147983 */ /* 0x000f280000300a00 */
[----:B-1----:R-:W4:Y:S04]  /*18bb10*/  LDL.LU.64 R28, [R1+0x1ff0] ;  /* 0x001ff000011c7983 */ /* 0x002f280000300a00 */
[----:B------:R-:W4:Y:S01]  /*18bb20*/  LDL.LU R8, [R1+0x73c] ;  /* 0x00073c0001087983 */ /* 0x000f220000300800 */
[----:B--2---:R-:W-:-:S02]  /*18bb30*/  ISETP.GE.AND P2, PT, R3, UR38, PT ;  /* 0x0000002603007c0c */ /* 0x004fc4000bf46270 */
[----:B------:R-:W-:Y:S01]  /*18bb40*/  PRMT R3, R22, 0x7771, RZ ;  /* 0x0000777116037816 */ /* 0x000fe200000000ff */
[----:B------:R-:W0:Y:S04]  /*18bb50*/  LDCU.64 UR38, c[0x0][0x398] ;  /* 0x00007300ff2677ac */ /* 0x000e280008000a00 */
[----:B---3--:R1:W-:Y:S04]  /*18bb60*/  @P5 STG.E.U8 desc[UR6][R6.64], R3 ;  /* 0x0000000306005986 */ /* 0x0083e8000c101106 */
[----:B------:R2:W-:Y:S04]  /*18bb70*/  @P3 STG.E.U8 desc[UR6][R4.64], R2 ;  /* 0x0000000204003986 */ /* 0x0005e8000c101106 */
[----:B-1----:R-:W3:Y:S04]  /*18bb80*/  LDL.LU.64 R6, [R1+0x1fe0] ;  /* 0x001fe00001067983 */ /* 0x002ee80000300a00 */
[----:B--2---:R-:W2:Y:S01]  /*18bb90*/  LDL.LU R2, [R1+0x76c] ;  /* 0x00076c0001027983 */ /* 0x004ea20000300800 */
[----:B------:R-:W-:-:S02]  /*18bba0*/  ISETP.LT.AND P4, PT, R10, UR42, !P6 ;  /* 0x0000002a0a007c0c */ /* 0x000fc4000f781270 */
[----:B------:R-:W-:Y:S02]  /*18bbb0*/  PRMT R0, R22, 0x7773, RZ ;  /* 0x0000777316007816 */ /* 0x000fe400000000ff */
[----:B------:R-:W-:Y:S02]  /*18bbc0*/  ISETP.LT.AND P5, PT, R9, UR34, !P6 ;  /* 0x0000002209007c0c */ /* 0x000fe4000f7a1270 */
[----:B------:R-:W-:Y:S01]  /*18bbd0*/  ISETP.LT.AND P3, PT, R14, UR36, !P6 ;  /* 0x000000240e007c0c */ /* 0x000fe2000f761270 */
[----:B------:R-:W3:Y:S04]  /*18bbe0*/  LDL.LU R5, [R1+0x5644] ;  /* 0x0056440001057983 */ /* 0x000ee80000300800 */
[----:B------:R-:W3:Y:S01]  /*18bbf0*/  LDL.LU.64 R22, [R1+0x1fe8] ;  /* 0x001fe80001167983 */ /* 0x000ee20000300a00 */
[----:B------:R-:W1:Y:S01]  /*18bc00*/  LDCU.64 UR42, c[0x0][0x398] ;  /* 0x00007300ff2a77ac */ /* 0x000e620008000a00 */
[----:B------:R-:W1:Y:S01]  /*18bc10*/  LDCU UR34, c[0x0][0x398] ;  /* 0x00007300ff2277ac */ /* 0x000e620008000800 */
[----:B------:R-:W1:Y:S01]  /*18bc20*/  LDCU UR36, c[0x0][0x398] ;  /* 0x00007300ff2477ac */ /* 0x000e620008000800 */
[----:B----4-:R4:W-:Y:S01]  /*18bc30*/  @P4 STG.E.U8 desc[UR6][R16.64], R0 ;  /* 0x0000000010004986 */ /* 0x0109e2000c101106 */
[----:B0-----:R-:W-:-:S02]  /*18bc40*/  ISETP.LT.AND P4, PT, R12, UR38, !P6 ;  /* 0x000000260c007c0c */ /* 0x001fc4000f781270 */
[----:B------:R-:W-:Y:S01]  /*18bc50*/  ISETP.LT.AND P6, PT, R26, UR40, !P6 ;  /* 0x000000281a007c0c */ /* 0x000fe2000f7c1270 */
[----:B------:R-:W3:Y:S01]  /*18bc60*/  LDCU UR38, c[0x0][0x39c] ;  /* 0x00007380ff2677ac */ /* 0x000ee20008000800 */
[----:B------:R-:W0:Y:S01]  /*18bc70*/  LDCU UR40, c[0x0][0x398] ;  /* 0x00007300ff2877ac */ /* 0x000e220008000800 */
[----:B----4-:R-:W4:Y:S01]  /*18bc80*/  LDL.LU.64 R16, [R1+0x1fc8] ;  /* 0x001fc80001107983 */ /* 0x010f220000300a00 */
[C---:B--2---:R-:W-:Y:S02]  /*18bc90*/  PRMT R4, R2.reuse, 0x7770, RZ ;  /* 0x0000777002047816 */ /* 0x044fe400000000ff */
[C---:B------:R-:W-:Y:S02]  /*18bca0*/  PRMT R3, R2.reuse, 0x7771, RZ ;  /* 0x0000777102037816 */ /* 0x040fe400000000ff */
[C---:B------:R-:W-:Y:S02]  /*18bcb0*/  PRMT R0, R2.reuse, 0x7772, RZ ;  /* 0x0000777202007816 */ /* 0x040fe400000000ff */
[----:B------:R-:W-:Y:S01]  /*18bcc0*/  PRMT R2, R2, 0x7773, RZ ;  /* 0x0000777302027816 */ /* 0x000fe200000000ff */
[----:B------:R-:W-:Y:S04]  /*18bcd0*/  @P5 STG.E.U8 desc[UR6][R24.64], R4 ;  /* 0x0000000418005986 */ /* 0x000fe8000c101106 */
[----:B------:R2:W-:Y:S04]  /*18bce0*/  @P3 STG.E.U8 desc[UR6][R18.64], R3 ;  /* 0x0000000312003986 */ /* 0x0005e8000c101106 */
[----:B------:R-:W-:Y:S04]  /*18bcf0*/  @P4 STG.E.U8 desc[UR6][R20.64], R0 ;  /* 0x0000000014004986 */ /* 0x000fe8000c101106 */
[----:B------:R0:W-:Y:S04]  /*18bd00*/  @P6 STG.E.U8 desc[UR6][R28.64], R2 ;  /* 0x000000021c006986 */ /* 0x0001e8000c101106 */
[----:B--2---:R-:W2:Y:S04]  /*18bd10*/  LDL.LU.64 R18, [R1+0x1f88] ;  /* 0x001f880001127983 */ /* 0x004ea80000300a00 */
[----:B0-----:R-:W2:Y:S04]  /*18bd20*/  LDL.LU R29, [R1+0x75c] ;  /* 0x00075c00011d7983 */ /* 0x001ea80000300800 */
[----:B------:R-:W2:Y:S01]  /*18bd30*/  LDL.LU.64 R20, [R1+0x1f80] ;  /* 0x001f800001147983 */ /* 0x000ea20000300a00 */
[----:B-1----:R-:W-:-:S02]  /*18bd40*/  ISETP.LT.AND P5, PT, R11, UR42, !P2 ;  /* 0x0000002a0b007c0c */ /* 0x002fc4000d7a1270 */
[----:B------:R-:W-:Y:S02]  /*18bd50*/  ISETP.LT.AND P6, PT, R13, UR44, !P2 ;  /* 0x0000002c0d007c0c */ /* 0x000fe4000d7c1270 */
[----:B------:R-:W-:Y:S02]  /*18bd60*/  ISETP.LT.AND P4, PT, R15, UR46, !P2 ;  /* 0x0000002e0f007c0c */ /* 0x000fe4000d781270 */
[C---:B------:R-:W-:Y:S02]  /*18bd70*/  PRMT R0, R8.reuse, 0x7770, RZ ;  /* 0x0000777008007816 */ /* 0x040fe400000000ff */
[C---:B------:R-:W-:Y:S02]  /*18bd80*/  PRMT R2, R8.reuse, 0x7772, RZ ;  /* 0x0000777208027816 */ /* 0x040fe400000000ff */
[C---:B------:R-:W-:Y:S02]  /*18bd90*/  PRMT R3, R8.reuse, 0x7773, RZ ;  /* 0x0000777308037816 */ /* 0x040fe400000000ff */
[----:B---3--:R-:W-:Y:S01]  /*18bda0*/  ISETP.GE.AND P3, PT, R5, UR38, PT ;  /* 0x0000002605007c0c */ /* 0x008fe2000bf66270 */
[----:B------:R-:W0:Y:S01]  /*18bdb0*/  LDCU UR38, c[0x0][0x398] ;  /* 0x00007300ff2677ac */ /* 0x000e220008000800 */
[----:B------:R-:W1:Y:S01]  /*18bdc0*/  LDCU UR42, c[0x0][0x398] ;  /* 0x00007300ff2a77ac */ /* 0x000e620008000800 */
[----:B------:R-:W3:Y:S01]  /*18bdd0*/  LDCU UR44, c[0x0][0x398] ;  /* 0x00007300ff2c77ac */ /* 0x000ee20008000800 */
[----:B------:R-:W0:Y:S01]  /*18bde0*/  LDCU UR46, c[0x0][0x398] ;  /* 0x00007300ff2e77ac */ /* 0x000e220008000800 */
[----:B------:R-:W-:Y:S04]  /*18bdf0*/  @P5 STG.E.U8 desc[UR6][R6.64], R0 ;  /* 0x0000000006005986 */ /* 0x000fe8000c101106 */
[----:B--2---:R2:W-:Y:S04]  /*18be00*/  STL.64 [R1+0x5780], R20 ;  /* 0x0057801401007387 */ /* 0x0045e80000100a00 */
[----:B--2---:R-:W2:Y:S01]  /*18be10*/  LDL.LU.64 R20, [R1+0x1fc0] ;  /* 0x001fc00001147983 */ /* 0x004ea20000300a00 */
[----:B------:R-:W-:-:S02]  /*18be20*/  PRMT R0, R8, 0x7771, RZ ;  /* 0x0000777108007816 */ /* 0x000fc400000000ff */
[----:B------:R-:W-:Y:S01]  /*18be30*/  ISETP.LT.AND P5, PT, R10, UR48, !P2 ;  /* 0x000000300a007c0c */ /* 0x000fe2000d7a1270 */
[----:B------:R-:W3:Y:S04]  /*18be40*/  LDL.LU.64 R6, [R1+0x1f78] ;  /* 0x001f780001067983 */ /* 0x000ee80000300a00 */
[----:B------:R-:W3:Y:S04]  /*18be50*/  LDL.LU R28, [R1+0x7b0] ;  /* 0x0007b000011c7983 */ /* 0x000ee80000300800 */
[----:B------:R0:W-:Y:S04]  /*18be60*/  @P6 STG.E.U8 desc[UR6][R22.64], R0 ;  /* 0x0000000016006986 */ /* 0x0001e8000c101106 */
[----:B----4-:R4:W-:Y:S01]  /*18be70*/  @P4 STG.E.U8 desc[UR6][R16.64], R2 ;  /* 0x0000000210004986 */ /* 0x0109e2000c101106 */
[----:B------:R-:W-:-:S03]  /*18be80*/  ISETP.LT.AND P4, PT, R9, UR50, !P2 ;  /* 0x0000003209007c0c */ /* 0x000fc6000d781270 */
[----:B------:R-:W3:Y:S01]  /*18be90*/  LDL.LU.64 R24, [R1+0x1f70] ;  /* 0x001f700001187983 */ /* 0x000ee20000300a00 */
[C---:B------:R-:W-:Y:S01]  /*18bea0*/  PRMT R4, R29.reuse, 0x7773, RZ ;  /* 0x000077731d047816 */ /* 0x040fe200000000ff */
[----:B------:R-:W1:Y:S01]  /*18beb0*/  LDCU UR48, c[0x0][0x39c] ;  /* 0x00007380ff3077ac */ /* 0x000e620008000800 */
[----:B0-----:R-:W-:Y:S01]  /*18bec0*/  PRMT R0, R29, 0x7770, RZ ;  /* 0x000077701d007816 */ /* 0x001fe200000000ff */
[----:B----4-:R-:W4:Y:S04]  /*18bed0*/  LDL.LU.64 R16, [R1+0x1f48] ;  /* 0x001f480001107983 */ /* 0x010f280000300a00 */
[----:B------:R-:W4:Y:S04]  /*18bee0*/  LDL.LU.64 R22, [R1+0x1f40] ;  /* 0x001f400001167983 */ /* 0x000f280000300a00 */
[----:B------:R0:W-:Y:S04]  /*18bef0*/  @P5 STG.E.U8 desc[UR6][R18.64], R3 ;  /* 0x0000000312005986 */ /* 0x0001e8000c101106 */
[----:B------:R-:W1:Y:S01]  /*18bf00*/  LDL.LU R8, [R1+0x5648] ;  /* 0x0056480001087983 */ /* 0x000e620000300800 */
[----:B------:R-:W-:-:S02]  /*18bf10*/  ISETP.LT.AND P6, PT, R14, UR8, !P2 ;  /* 0x000000080e007c0c */ /* 0x000fc4000d7c1270 */
[----:B------:R-:W-:Y:S02]  /*18bf20*/  ISETP.LT.AND P5, PT, R12, UR12, !P2 ;  /* 0x0000000c0c007c0c */ /* 0x000fe4000d7a1270 */
[C---:B------:R-:W-:Y:S01]  /*18bf30*/  PRMT R2, R29.reuse, 0x7771, RZ ;  /* 0x000077711d027816 */ /* 0x040fe200000000ff */
[----:B------:R-:W1:Y:S01]  /*18bf40*/  LDCU UR50, c[0x0][0x398] ;  /* 0x00007300ff3277ac */ /* 0x000e620008000800 */
[----:B0-----:R-:W4:Y:S04]  /*18bf50*/  LDL.LU.64 R18, [R1+0x1f28] ;  /* 0x001f280001127983 */ /* 0x001f280000300a00 */
[----:B--2---:R0:W-:Y:S01]  /*18bf60*/  @P4 STG.E.U8 desc[UR6][R20.64], R0 ;  /* 0x0000000014004986 */ /* 0x0041e2000c101106 */
[----:B------:R-:W-:Y:S01]  /*18bf70*/  PRMT R3, R29, 0x7772, RZ ;  /* 0x000077721d037816 */ /* 0x000fe200000000ff */
[----:B------:R-:W2:Y:S01]  /*18bf80*/  LDCU UR8, c[0x0][0x398] ;  /* 0x00007300ff0877ac */ /* 0x000ea20008000800 */
[----:B------:R-:W1:Y:S01]  /*18bf90*/  LDCU UR12, c[0x0][0x398] ;  /* 0x00007300ff0c77ac */ /* 0x000e620008000800 */
[----:B0-----:R-:W2:Y:S01]  /*18bfa0*/  LDL.LU.64 R20, [R1+0x5780] ;  /* 0x0057800001147983 */ /* 0x001ea20000300a00 */
[----:B------:R-:W-:-:S03]  /*18bfb0*/  ISETP.LT.AND P2, PT, R26, UR10, !P2 ;  /* 0x0000000a1a007c0c */ /* 0x000fc6000d741270 */
[----:B------:R-:W4:Y:S01]  /*18bfc0*/  LDL.LU R29, [R1+0x7d0] ;  /* 0x0007d000011d7983 */ /* 0x000f220000300800 */
[----:B------:R-:W-:Y:S02]  /*18bfd0*/  ISETP.LT.AND P4, PT, R11, UR64, !P3 ;  /* 0x000000400b007c0c */ /* 0x000fe4000df81270 */
[----:B---3--:R-:W-:Y:S01]  /*18bfe0*/  PRMT R0, R28, 0x7770, RZ ;  /* 0x000077701c007816 */ /* 0x008fe200000000ff */
[----:B------:R-:W0:Y:S01]  /*18bff0*/  LDCU UR64, c[0x0][0x39c] ;  /* 0x00007380ff4077ac */ /* 0x000e220008000800 */
[----:B------:R-:W3:Y:S01]  /*18c000*/  LDCU UR10, c[0x0][0x398] ;  /* 0x00007300ff0a77ac */ /* 0x000ee20008000800 */
[----:B--2---:R-:W-:Y:S04]  /*18c010*/  @P6 STG.E.U8 desc[UR6][R20.64], R2 ;  /* 0x0000000214006986 */ /* 0x004fe8000c101106 */
[----:B------:R2:W-:Y:S04]  /*18c020*/  @P5 STG.E.U8 desc[UR6][R6.64], R3 ;  /* 0x0000000306005986 */ /* 0x0005e8000c101106 */
[----:B------:R0:W-:Y:S04]  /*18c030*/  @P2 STG.E.U8 desc[UR6][R24.64], R4 ;  /* 0x0000000418002986 */ /* 0x0001e8000c101106 */
[----:B--2---:R-:W2:Y:S04]  /*18c040*/  LDL.LU.64 R6, [R1+0x1e28] ;  /* 0x001e280001067983 */ /* 0x004ea80000300a00 */
[----:B------:R-:W2:Y:S04]  /*18c050*/  LDL.LU.64 R20, [R1+0x1e20] ;  /* 0x001e200001147983 */ /* 0x000ea80000300a00 */
[----:B0-----:R-:W2:Y:S04]  /*18c060*/  LDL.LU.64 R4, [R1+0x1f20] ;  /* 0x001f200001047983 */ /* 0x001ea80000300a00 */
[----:B----4-:R0:W-:Y:S04]  /*18c070*/  @P4 STG.E.U8 desc[UR6][R16.64], R0 ;  /* 0x0000000010004986 */ /* 0x0101e8000c101106 */
[----:B0-----:R-:W4:Y:S01]  /*18c080*/  LDL.LU.64 R16, [R1+0x1e18] ;  /* 0x001e180001107983 */ /* 0x001f220000300a00 */
[----:B------:R-:W-:-:S02]  /*18c090*/  ISETP.LT.AND P5, PT, R13, UR32, !P3 ;  /* 0x000000200d007c0c */ /* 0x000fc4000dfa1270 */
[----:B------:R-:W-:Y:S02]  /*18c0a0*/  ISETP.LT.AND P6, PT, R15, UR25, !P3 ;  /* 0x000000190f007c0c */ /* 0x000fe4000dfc1270 */
[----:B------:R-:W-:Y:S02]  /*18c0b0*/  PRMT R0, R28, 0x7771, RZ ;  /* 0x000077711c007816 */ /* 0x000fe400000000ff */
[----:B------:R-:W-:Y:S02]  /*18c0c0*/  ISETP.LT.AND P4, PT, R10, UR21, !P3 ;  /* 0x000000150a007c0c */ /* 0x000fe4000df81270 */
[----:B-1----:R-:W-:Y:S01]  /*18c0d0*/  ISETP.GE.AND P2, PT, R8, UR48, PT ;  /* 0x0000003008007c0c */ /* 0x002fe2000bf46270 */
[----:B------:R-:W3:Y:S01]  /*18c0e0*/  LDL.LU.64 R24, [R1+0x1e10] ;  /* 0x001e100001187983 */ /* 0x000ee20000300a00 */
[----:B------:R-:W-:-:S03]  /*18c0f0*/  PRMT R2, R28, 0x7772, RZ ;  /* 0x000077721c027816 */ /* 0x000fc600000000ff */
[----:B------:R-:W3:Y:S01]  /*18c100*/  LDL.LU R8, [R1+0x7e0] ;  /* 0x0007e00001087983 */ /* 0x000ee20000300800 */
[----:B------:R-:W0:Y:S01]  /*18c110*/  LDCU UR32, c[0x0][0x398] ;  /* 0x00007300ff2077ac */ /* 0x000e220008000800 */
[----:B------:R-:W1:Y:S01]  /*18c120*/  LDCU UR25, c[0x0][0x398] ;  /* 0x00007300ff1977ac */ /* 0x000e620008000800 */
[----:B------:R-:W0:Y:S01]  /*18c130*/  LDCU UR48, c[0x0][0x398] ;  /* 0x00007300ff3077ac */ /* 0x000e220008000800 */
[----:B------:R-:W0:Y:S01]  /*18c140*/  LDCU UR21, c[0x0][0x398] ;  /* 0x00007300ff1577ac */ /* 0x000e220008000800 */
[----:B------:R1:W-:Y:S01]  /*18c150*/  @P5 STG.E.U8 desc[UR6][R22.64], R0 ;  /* 0x0000000016005986 */ /* 0x0003e2000c101106 */
[----:B------:R-:W-:-:S03]  /*18c160*/  ISETP.LT.AND P5, PT, R9, UR17, !P3 ;  /* 0x0000001109007c0c */ /* 0x000fc6000dfa1270 */
[----:B------:R0:W-:Y:S01]  /*18c170*/  @P6 STG.E.U8 desc[UR6][R18.64], R2 ;  /* 0x0000000212006986 */ /* 0x0001e2000c101106 */
[----:B------:R-:W-:Y:S01]  /*18c180*/  ISETP.LT.AND P6, PT, R14, UR31, !P3 ;  /* 0x0000001f0e007c0c */ /* 0x000fe2000dfc1270 */
[----:B------:R-:W2:Y:S01]  /*18c190*/  LDCU UR17, c[0x0][0x398] ;  /* 0x00007300ff1177ac */ /* 0x000ea20008000800 */
[----:B------:R-:W2:Y:S01]  /*18c1a0*/  LDCU UR31, c[0x0][0x398] ;  /* 0x00007300ff1f77ac */ /* 0x000ea20008000800 */
[----:B-1----:R-:W-:Y:S01]  /*18c1b0*/  PRMT R0, R28, 0x7773, RZ ;  /* 0x000077731c007816 */ /* 0x002fe200000000ff */
[----:B------:R-:W3:Y:S04]  /*18c1c0*/  LDL.LU.64 R22, [R1+0x1de8] ;  /* 0x001de80001167983 */ /* 0x000ee80000300a00 */
[----:B0-----:R-:W3:Y:S01]  /*18c1d0*/  LDL.LU.64 R18, [R1+0x1de0] ;  /* 0x001de00001127983 */ /* 0x001ee20000300a00 */
[----:B------:R-:W-:-:S03]  /*18c1e0*/  PRMT R2, R29, 0x7771, RZ ;  /* 0x000077711d027816 */ /* 0x000fc600000000ff */
[----:B--2---:R0:W-:Y:S01]  /*18c1f0*/  @P4 STG.E.U8 desc[UR6][R4.64], R0 ;  /* 0x0000000004004986 */ /* 0x0041e2000c101106 */
[----:B------:R-:W-:Y:S02]  /*18c200*/  ISETP.LT.AND P4, PT, R12, UR52, !P3 ;  /* 0x000000340c007c0c */ /* 0x000fe4000df81270 */
[C---:B0-----:R-:W-:Y:S01]  /*18c210*/  PRMT R0, R29.reuse, 0x7770, RZ ;  /* 0x000077701d007816 */ /* 0x041fe200000000ff */
[----:B------:R-:W0:Y:S04]  /*18c220*/  LDCU UR52, c[0x0][0x398] ;  /* 0x00007300ff3477ac */ /* 0x000e280008000800 */
[----:B------:R1:W-:Y:S04]  /*18c230*/  @P5 STG.E.U8 desc[UR6][R6.64], R0 ;  /* 0x0000000006005986 */ /* 0x0003e8000c101106 */
[----:B------:R2:W-:Y:S04]  /*18c240*/  @P6 STG.E.U8 desc[UR6][R20.64], R2 ;  /* 0x0000000214006986 */ /* 0x0005e8000c101106 */
[----:B-1----:R-:W3:Y:S04]  /*18c250*/  LDL.LU.64 R6, [R1+0x1dc8] ;  /* 0x001dc80001067983 */ /* 0x002ee80000300a00 */
[----:B------:R-:W3:Y:S04]  /*18c260*/  LDL.LU.64 R4, [R1+0x1dc0] ;  /* 0x001dc00001047983 */ /* 0x000ee80000300a00 */
[----:B------:R-:W3:Y:S01]  /*18c270*/  LDL.LU R28, [R1+0x7c0] ;  /* 0x0007c000011c7983 */ /* 0x000ee20000300800 */
[----:B------:R-:W-:-:S03]  /*18c280*/  PRMT R0, R29, 0x7772, RZ ;  /* 0x000077721d007816 */ /* 0x000fc600000000ff */
[----:B--2---:R-:W2:Y:S04]  /*18c290*/  LDL.LU.64 R20, [R1+0x1cd8] ;  /* 0x001cd80001147983 */ /* 0x004ea80000300a00 */
[----:B----4-:R1:W-:Y:S04]  /*18c2a0*/  @P4 STG.E.U8 desc[UR6][R16.64], R0 ;  /* 0x0000000010004986 */ /* 0x0103e8000c101106 */
[----:B-1----:R-:W4:Y:S01]  /*18c2b0*/  LDL.LU.64 R16, [R1+0x1cd0] ;  /* 0x001cd00001107983 */ /* 0x002f220000300a00 */
[----:B------:R-:W-:Y:S02]  /*18c2c0*/  ISETP.LT.AND P3, PT, R26, UR71, !P3 ;  /* 0x000000471a007c0c */ /* 0x000fe4000df61270 */
[----:B------:R-:W-:-:S02]  /*18c2d0*/  ISETP.LT.AND P6, PT, R11, UR19, !P2 ;  /* 0x000000130b007c0c */ /* 0x000fc4000d7c1270 */
[----:B------:R-:W-:Y:S02]  /*18c2e0*/  ISETP.LT.AND P5, PT, R13, UR63, !P2 ;  /* 0x0000003f0d007c0c */ /* 0x000fe4000d7a1270 */
[----:B------:R-:W-:Y:S01]  /*18c2f0*/  PRMT R2, R29, 0x7773, RZ ;  /* 0x000077731d027816 */ /* 0x000fe200000000ff */
[----:B------:R-:W4:Y:S01]  /*18c300*/  LDL.LU R3, [R1+0x564c] ;  /* 0x00564c0001037983 */ /* 0x000f220000300800 */
[----:B---3--:R-:W-:Y:S02]  /*18c310*/  PRMT R0, R8, 0x7770, RZ ;  /* 0x0000777008007816 */ /* 0x008fe400000000ff */
[----:B------:R-:W-:Y:S01]  /*18c320*/  ISETP.LT.AND P4, PT, R15, UR11, !P2 ;  /* 0x0000000b0f007c0c */ /* 0x000fe2000d781270 */
[----:B------:R-:W1:Y:S01]  /*18c330*/  LDCU UR19, c[0x0][0x398] ;  /* 0x00007300ff1377ac */ /* 0x000e620008000800 */
[----:B------:R-:W3:Y:S01]  /*18c340*/  LDCU UR63, c[0x0][0x398] ;  /* 0x00007300ff3f77ac */ /* 0x000ee20008000800 */
[----:B------:R-:W0:Y:S01]  /*18c350*/  LDCU UR11, c[0x0][0x398] ;  /* 0x00007300ff0b77ac */ /* 0x000e220008000800 */
[----:B------:R1:W-:Y:S01]  /*18c360*/  @P3 STG.E.U8 desc[UR6][R24.64], R2 ;  /* 0x0000000218003986 */ /* 0x0003e2000c101106 */
[----:B------:R-:W-:-:S03]  /*18c370*/  ISETP.LT.AND P3, PT, R10, UR14, !P2 ;  /* 0x0000000e0a007c0c */ /* 0x000fc6000d761270 */
[----:B------:R0:W-:Y:S01]  /*18c380*/  @P6 STG.E.U8 desc[UR6][R22.64], R0 ;  /* 0x0000000016006986 */ /* 0x0001e2000c101106 */
[----:B------:R-:W-:Y:S01]  /*18c390*/  ISETP.LT.AND P6, PT, R14, UR13, !P2 ;  /* 0x0000000d0e007c0c */ /* 0x000fe2000d7c1270 */
[----:B------:R-:W2:Y:S01]  /*18c3a0*/  LDCU UR14, c[0x0][0x398] ;  /* 0x00007300ff0e77ac */ /* 0x000ea20008000800 */
[----:B------:R-:W2:Y:S01]  /*18c3b0*/  LDCU UR13, c[0x0][0x398] ;  /* 0x00007300ff0d77ac */ /* 0x000ea20008000800 */
[C---:B-1----:R-:W-:Y:S01]  /*18c3c0*/  PRMT R2, R8.reuse, 0x7771, RZ ;  /* 0x0000777108027816 */ /* 0x042fe200000000ff */
[----:B------:R-:W3:Y:S01]  /*18c3d0*/  LDL.LU.64 R24, [R1+0x1cc8] ;  /* 0x001cc80001187983 */ /* 0x000ee20000300a00 */
[----:B0-----:R-:W-:-:S03]  /*18c3e0*/  PRMT R0, R8, 0x7772, RZ ;  /* 0x0000777208007816 */ /* 0x001fc600000000ff */
[----:B------:R0:W-:Y:S01]  /*18c3f0*/  @P5 STG.E.U8 desc[UR6][R18.64], R2 ;  /* 0x0000000212005986 */ /* 0x0001e2000c101106 */
[----:B------:R-:W-:Y:S01]  /*18c400*/  ISETP.LT.AND P5, PT, R9, UR24, !P2 ;  /* 0x0000001809007c0c */ /* 0x000fe2000d7a1270 */
[----:B------:R-:W1:Y:S02]  /*18c410*/  LDCU UR24, c[0x0][0x398] ;  /* 0x00007300ff1877ac */ /* 0x000e640008000800 */
[----:B0-----:R-:W3:Y:S04]  /*18c420*/  LDL.LU.64 R18, [R1+0x1cc0] ;  /* 0x001cc00001127983 */ /* 0x001ee80000300a00 */
[----:B------:R-:W3:Y:S01]  /*18c430*/  LDL.LU R29, [R1+0x7b4] ;  /* 0x0007b400011d7983 */ /* 0x000ee20000300800 */
[----:B------:R-:W-:-:S03]  /*18c440*/  PRMT R2, R8, 0x7773, RZ ;  /* 0x0000777308027816 */ /* 0x000fc600000000ff */
[----:B------:R-:W3:Y:S04]  /*18c450*/  LDL.LU.64 R22, [R1+0x1ca8] ;  /* 0x001ca80001167983 */ /* 0x000ee80000300a00 */
[----:B------:R0:W-:Y:S04]  /*18c460*/  @P4 STG.E.U8 desc[UR6][R6.64], R0 ;  /* 0x0000000006004986 */ /* 0x0001e8000c101106 */
[----:B------:R1:W-:Y:S04]  /*18c470*/  @P3 STG.E.U8 desc[UR6][R4.64], R2 ;  /* 0x0000000204003986 */ /* 0x0003e8000c101106 */
[----:B0-----:R-:W3:Y:S01]  /*18c480*/  LDL.LU.64 R6, [R1+0x1ca0] ;  /* 0x001ca00001067983 */ /* 0x001ee20000300a00 */
[----:B------:R-:W-:-:S02]  /*18c490*/  PRMT R0, R28, 0x7770, RZ ;  /* 0x000077701c007816 */ /* 0x000fc400000000ff */
[----:B-1----:R-:W-:-:S03]  /*18c4a0*/  PRMT R2, R28, 0x7771, RZ ;  /* 0x000077711c027816 */ /* 0x002fc600000000ff */
[----:B--2---:R0:W-:Y:S04]  /*18c4b0*/  @P5 STG.E.U8 desc[UR6][R20.64], R0 ;  /* 0x0000000014005986 */ /* 0x0041e8000c101106 */
[----:B----4-:R1:W-:Y:S04]  /*18c4c0*/  @P6 STG.E.U8 desc[UR6][R16.64], R2 ;  /* 0x0000000210006986 */ /* 0x0103e8000c101106 */
[----:B0-----:R-:W2:Y:S04]  /*18c4d0*/  LDL.LU.64 R20, [R1+0x1c88] ;  /* 0x001c880001147983 */ /* 0x001ea80000300a00 */
[----:B-1----:R-:W4:Y:S01]  /*18c4e0*/  LDL.LU.64 R16, [R1+0x1c80] ;  /* 0x001c800001107983 */ /* 0x002f220000300a00 */
[----:B------:R-:W-:-:S02]  /*18c4f0*/  ISETP.LT.AND P3, PT, R12, UR62, !P2 ;  /* 0x0000003e0c007c0c */ /* 0x000fc4000d761270 */
[----:B------:R-:W-:Y:S02]  /*18c500*/  ISETP.LT.AND P2, PT, R26, UR20, !P2 ;  /* 0x000000141a007c0c */ /* 0x000fe4000d741270 */
[----:B------:R-:W-:Y:S02]  /*18c510*/  ISETP.GE.AND P4, PT, R3, UR64, PT ;  /* 0x0000004003007c0c */ /* 0x000fe4000bf86270 */
[C---:B------:R-:W-:Y:S01]  /*18c520*/  PRMT R0, R28.reuse, 0x7772, RZ ;  /* 0x000077721c007816 */ /* 0x040fe200000000ff */
[----:B------:R-:W4:Y:S01]  /*18c530*/  LDL.LU R8, [R1+0x7d4] ;  /* 0x0007d40001087983 */ /* 0x000f220000300800 */
[----:B------:R-:W-:Y:S02]  /*18c540*/  PRMT R2, R28, 0x7773, RZ ;  /* 0x000077731c027816 */ /* 0x000fe400000000ff */
[----:B------:R-:W-:Y:S02]  /*18c550*/  ISETP.LT.AND P6, PT, R11, UR70, !P4 ;  /* 0x000000460b007c0c */ /* 0x000fe4000e7c1270 */
[----:B------:R-:W-:Y:S01]  /*18c560*/  ISETP.LT.AND P5, PT, R13, UR16, !P4 ;  /* 0x000000100d007c0c */ /* 0x000fe2000e7a1270 */
[----:B------:R-:W4:Y:S01]  /*18c570*/  LDL.LU R3, [R1+0x5650] ;  /* 0x0056500001037983 */ /* 0x000f220000300800 */
[----:B------:R-:W0:Y:S01]  /*18c580*/  LDCU UR64, c[0x0][0x39c] ;  /* 0x00007380ff4077ac */ /* 0x000e220008000800 */
[----:B------:R-:W1:Y:S01]  /*18c590*/  LDCU UR20, c[0x0][0x398] ;  /* 0x00007300ff1477ac */ /* 0x000e620008000800 */
[----:B------:R-:W0:Y:S01]  /*18c5a0*/  LDCU UR16, c[0x0][0x398] ;  /* 0x00007300ff1077ac */ /* 0x000e220008000800 */
[----:B------:R-:W0:Y:S01]  /*18c5b0*/  LDCU UR62, c[0x0][0x398] ;  /* 0x00007300ff3e77ac */ /* 0x000e220008000800 */
[----:B---3--:R3:W-:Y:S01]  /*18c5c0*/  @P3 STG.E.U8 desc[UR6][R24.64], R0 ;  /* 0x0000000018003986 */ /* 0x0087e2000c101106 */
[----:B------:R-:W-:-:S03]  /*18c5d0*/  ISETP.LT.AND P3, PT, R15, UR68, !P4 ;  /* 0x000000440f007c0c */ /* 0x000fc6000e761270 */
[----:B---3--:R-:W3:Y:S04]  /*18c5e0*/  LDL.LU.64 R24, [R1+0x1b88] ;  /* 0x001b880001187983 */ /* 0x008ee80000300a00 */
[----:B------:R0:W-:Y:S01]  /*18c5f0*/  @P2 STG.E.U8 desc[UR6][R18.64], R2 ;  /* 0x0000000212002986 */ /* 0x0001e2000c101106 */
[C---:B------:R-:W-:Y:S02]  /*18c600*/  PRMT R0, R29.reuse, 0x7770, RZ ;  /* 0x000077701d007816 */ /* 0x040fe400000000ff */
[----:B------:R-:W-:Y:S01]  /*18c610*/  ISETP.LT.AND P2, PT, R10, UR59, !P4 ;  /* 0x0000003b0a007c0c */ /* 0x000fe2000e741270 */
[----:B------:R-:W1:Y:S02]  /*18c620*/  LDCU UR59, c[0x0][0x398] ;  /* 0x00007300ff3b77ac */ /* 0x000e640008000800 */
[----:B------:R1:W-:Y:S04]  /*18c630*/  @P6 STG.E.U8 desc[UR6][R22.64], R0 ;  /* 0x0000000016006986 */ /* 0x0003e8000c101106 */
[----:B0-----:R-:W3:Y:S01]  /*18c640*/  LDL.LU.64 R18, [R1+0x1b80] ;  /* 0x001b800001127983 */ /* 0x001ee20000300a00 */
[----:B------:R-:W-:-:S03]  /*18c650*/  PRMT R2, R29, 0x7771, RZ ;  /* 0x000077711d027816 */ /* 0x000fc600000000ff */
[----:B-1----:R-:W3:Y:S01]  /*18c660*/  LDL.LU.64 R22, [R1+0x1b48] ;  /* 0x001b480001167983 */ /* 0x002ee20000300a00 */
[----:B------:R-:W-:-:S03]  /*18c670*/  PRMT R0, R29, 0x7772, RZ ;  /* 0x000077721d007816 */ /* 0x000fc600000000ff */
[----:B------:R0:W-:Y:S04]  /*18c680*/  @P5 STG.E.U8 desc[UR6][R6.64], R2 ;  /* 0x0000000206005986 */ /* 0x0001e8000c101106 */
[----:B0-----:R-:W3:Y:S04]  /*18c690*/  LDL.LU.64 R6, [R1+0x1b40] ;  /* 0x001b400001067983 */ /* 0x001ee80000300a00 */
[----:B------:R-:W3:Y:S01]  /*18c6a0*/  LDL.LU R28, [R1+0x7e4] ;  /* 0x0007e400011c7983 */ /* 0x000ee20000300800 */
[----:B------:R-:W-:-:S03]  /*18c6b0*/  PRMT R2, R29, 0x7773, RZ ;  /* 0x000077731d027816 */ /* 0x000fc600000000ff */
[----:B------:R-:W3:Y:S04]  /*18c6c0*/  LDL.LU.64 R4, [R1+0x1a28] ;  /* 0x001a280001047983 */ /* 0x000ee80000300a00 */
[----:B--2---:R-:W-:Y:S04]  /*18c6d0*/  @P3 STG.E.U8 desc[UR6][R20.64], R0 ;  /* 0x0000000014003986 */ /* 0x004fe8000c101106 */
[----:B----4-:R0:W-:Y:S04]  /*18c6e0*/  @P2 STG.E.U8 desc[UR6][R16.64], R2 ;  /* 0x0000000210002986 */ /* 0x0101e8000c101106 */
[----:B0-----:R-:W2:Y:S01]  /*18c6f0*/  LDL.LU.64 R16, [R1+0x1a20] ;  /* 0x001a200001107983 */ /* 0x001ea20000300a00 */
[----:B------:R-:W-:-:S02]  /*18c700*/  ISETP.LT.AND P5, PT, R9, UR4, !P4 ;  /* 0x0000000409007c0c */ /* 0x000fc4000e7a1270 */
[----:B------:R-:W-:Y:S02]  /*18c710*/  ISETP.LT.AND P6, PT, R14, UR65, !P4 ;  /* 0x000000410e007c0c */ /* 0x000fe4000e7c1270 */
[----:B------:R-:W-:Y:S02]  /*18c720*/  PRMT R0, R8, 0x7770, RZ ;  /* 0x0000777008007816 */ /* 0x000fe400000000ff */
[----:B------:R-:W-:Y:S02]  /*18c730*/  ISETP.LT.AND P2, PT, R12, UR67, !P4 ;  /* 0x000000430c007c0c */ /* 0x000fe4000e741270 */
[----:B------:R-:W-:Y:S01]  /*18c740*/  PRMT R2, R8, 0x7771, RZ ;  /* 0x0000777108027816 */ /* 0x000fe200000000ff */
[----:B------:R-:W4:Y:S01]  /*18c750*/  LDL.LU.64 R20, [R1+0x19f8] ;  /* 0x0019f80001147983 */ /* 0x000f220000300a00 */
[----:B------:R-:W-:Y:S02]  /*18c760*/  ISETP.LT.AND P4, PT, R26, UR57, !P4 ;  /* 0x000000391a007c0c */ /* 0x000fe4000e781270 */
[----:B------:R-:W-:Y:S01]  /*18c770*/  ISETP.GE.AND P3, PT, R3, UR64, PT ;  /* 0x0000004003007c0c */ /* 0x000fe2000bf66270 */
[----:B------:R-:W4:Y:S01]  /*18c780*/  LDL.LU R29, [R1+0x7c4] ;  /* 0x0007c400011d7983 */ /* 0x000f220000300800 */
[----:B------:R-:W0:Y:S01]  /*18c790*/  LDCU UR4, c[0x0][0x398] ;  /* 0x00007300ff0477ac */ /* 0x000e220008000800 */
[----:B------:R-:W1:Y:S01]  /*18c7a0*/  LDCU UR64, c[0x0][0x398] ;  /* 0x00007300ff4077ac */ /* 0x000e620008000800 */
[----:B------:R-:W0:Y:S01]  /*18c7b0*/  LDCU UR57, c[0x0][0x398] ;  /* 0x00007300ff3977ac */ /* 0x000e220008000800 */
[----:B------:R-:W0:Y:S01]  /*18c7c0*/  LDCU UR65, c[0x0][0x398] ;  /* 0x00007300ff4177ac */ /* 0x000e220008000800 */
[----:B---3--:R3:W-:Y:S01]  /*18c7d0*/  @P5 STG.E.U8 desc[UR6][R24.64], R0 ;  /* 0x0000000018005986 */ /* 0x0087e2000c101106 */
[----:B------:R-:W-:-:S03]  /*18c7e0*/  ISETP.LT.AND P5, PT, R13, UR74, !P3 ;  /* 0x0000004a0d007c0c */ /* 0x000fc6000dfa1270 */
[----:B---3--:R-:W3:Y:S01]  /*18c7f0*/  LDL.LU.64 R24, [R1+0x19f0] ;  /* 0x0019f00001187983 */ /* 0x008ee20000300a00 */
[----:B------:R-:W-:-:S03]  /*18c800*/  PRMT R0, R8, 0x7772, RZ ;  /* 0x0000777208007816 */ /* 0x000fc600000000ff */
[----:B------:R0:W-:Y:S01]  /*18c810*/  @P6 STG.E.U8 desc[UR6][R18.64], R2 ;  /* 0x0000000212006986 */ /* 0x0001e2000c101106 */
[----:B------:R-:W-:Y:S01]  /*18c820*/  ISETP.LT.AND P6, PT, R11, UR9, !P3 ;  /* 0x000000090b007c0c */ /* 0x000fe2000dfc1270 */
[----:B------:R-:W1:Y:S02]  /*18c830*/  LDCU UR9, c[0x0][0x398] ;  /* 0x00007300ff0977ac */ /* 0x000e640008000800 */
[----:B------:R1:W-:Y:S04]  /*18c840*/  @P2 STG.E.U8 desc[UR6][R22.64], R0 ;  /* 0x0000000016002986 */ /* 0x0003e8000c101106 */
[----:B0-----:R-:W3:Y:S01]  /*18c850*/  LDL.LU.64 R18, [R1+0x19d8] ;  /* 0x0019d80001127983 */ /* 0x001ee20000300a00 */
[----:B------:R-:W-:-:S03]  /*18c860*/  PRMT R2, R8, 0x7773, RZ ;  /* 0x0000777308027816 */ /* 0x000fc600000000ff */
[----:B------:R-:W3:Y:S04]  /*18c870*/  LDL.LU R3, [R1+0x5654] ;  /* 0x0056540001037983 */ /* 0x000ee80000300800 */
[----:B------:R0:W-:Y:S01]  /*18c880*/  @P4 STG.E.U8 desc[UR6][R6.64], R2 ;  /* 0x0000000206004986 */ /* 0x0001e2000c101106 */
[----:B-1----:R-:W-:-:S05]  /*18c890*/  PRMT R0, R28, 0x7770, RZ ;  /* 0x000077701c007816 */ /* 0x002fca00000000ff */
[----:B------:R-:W-:Y:S04]  /*18c8a0*/  @P6 STG.E.U8 desc[UR6][R4.64], R0 ;  /* 0x0000000004006986 */ /* 0x000fe8000c101106 */
[----:B0-----:R-:W3:Y:S01]  /*18c8b0*/  LDL.LU.64 R6, [R1+0x19d0] ;  /* 0x0019d00001067983 */ /* 0x001ee20000300a00 */
[----:B------:R-:W-:-:S03]  /*18c8c0*/  PRMT R2, R28, 0x7771, RZ ;  /* 0x000077711c027816 */ /* 0x000fc600000000ff */
[----:B------:R-:W3:Y:S04]  /*18c8d0*/  LDL.LU.64 R22, [R1+0x19a0] ;  /* 0x0019a00001167983 */ /* 0x000ee80000300a00 */
[----:B------:R-:W3:Y:S04]  /*18c8e0*/  LDL.LU R8, [R1+0x7b8] ;  /* 0x0007b80001087983 */ /* 0x000ee80000300800 */
[----:B--2---:R0:W-:Y:S04]  /*18c8f0*/  @P5 STG.E.U8 desc[UR6][R16.64], R2 ;  /* 0x0000000210005986 */ /* 0x0041e8000c101106 */
[----:B0-----:R-:W2:Y:S01]  /*18c900*/  LDL.LU.64 R16, [R1+0x19a8] ;  /* 0x0019a80001107983 */ /* 0x001ea20000300a00 */
[----:B------:R-:W-:-:S02]  /*18c910*/  ISETP.LT.AND P4, PT, R15, UR34, !P3 ;  /* 0x000000220f007c0c */ /* 0x000fc4000df81270 */
[----:B------:R-:W-:Y:S02]  /*18c920*/  ISETP.LT.AND P2, PT, R10, UR36, !P3 ;  /* 0x000000240a007c0c */ /* 0x000fe4000df41270 */
[C---:B------:R-:W-:Y:S02]  /*18c930*/  PRMT R0, R28.reuse, 0x7772, RZ ;  /* 0x000077721c007816 */ /* 0x040fe400000000ff */
[----:B------:R-:W-:Y:S02]  /*18c940*/  ISETP.LT.AND P5, PT, R9, UR38, !P3 ;  /* 0x0000002609007c0c */ /* 0x000fe4000dfa1270 */
[----:B------:R-:W-:Y:S02]  /*18c950*/  PRMT R2, R28, 0x7773, RZ ;  /* 0x000077731c027816 */ /* 0x000fe400000000ff */
[----:B------:R-:W-:Y:S01]  /*18c960*/  ISETP.LT.AND P6, PT, R12, UR42, !P3 ;  /* 0x0000002a0c007c0c */ /* 0x000fe2000dfc1270 */
[----:B------:R-:W0:Y:S01]  /*18c970*/  LDCU UR34, c[0x0][0x398] ;  /* 0x00007300ff2277ac */ /* 0x000e220008000800 */
[----:B------:R-:W1:Y:S01]  /*18c980*/  LDCU UR36, c[0x0][0x398] ;  /* 0x00007300ff2477ac */ /* 0x000e620008000800 */
[----:B------:R-:W0:Y:S01]  /*18c990*/  LDCU UR38, c[0x0][0x398] ;  /* 0x00007300ff2677ac */ /* 0x000e220008000800 */
[----:B------:R-:W0:Y:S01]  /*18c9a0*/  LDCU UR42, c[0x0][0x398] ;  /* 0x00007300ff2a77ac */ /* 0x000e220008000800 */
[----:B----4-:R4:W-:Y:S01]  /*18c9b0*/  @P4 STG.E.U8 desc[UR6][R20.64], R0 ;  /* 0x0000000014004986 */ /* 0x0109e2000c101106 */
[----:B------:R-:W-:-:S03]  /*18c9c0*/  ISETP.LT.AND P4, PT, R14, UR40, !P3 ;  /* 0x000000280e007c0c */ /* 0x000fc6000df81270 */
[----:B---3--:R3:W-:Y:S01]  /*18c9d0*/  @P2 STG.E.U8 desc[UR6][R24.64], R2 ;  /* 0x0000000218002986 */ /* 0x0087e2000c101106 */
[----:B------:R-:W-:Y:S01]  /*18c9e0*/  ISETP.LT.AND P3, PT, R26, UR8, !P3 ;  /* 0x000000081a007c0c */ /* 0x000fe2000df61270 */
[----:B------:R-:W0:Y:S01]  /*18c9f0*/  LDCU UR40, c[0x0][0x398] ;  /* 0x00007300ff2877ac */ /* 0x000e220008000800 */
[----:B------:R-:W0:Y:S01]  /*18ca00*/  LDCU UR8, c[0x0][0x398] ;  /* 0x00007300ff0877ac */ /* 0x000e220008000800 */
[C---:B----4-:R-:W-:Y:S01]  /*18ca10*/  PRMT R0, R29.reuse, 0x7770, RZ ;  /* 0x000077701d007816 */ /* 0x050fe200000000ff */
[----:B------:R-:W4:Y:S01]  /*18ca20*/  LDL.LU.64 R20, [R1+0x1978] ;  /* 0x0019780001147983 */ /* 0x000f220000300a00 */
[----:B---3--:R-:W-:-:S03]  /*18ca30*/  PRMT R2, R29, 0x7772, RZ ;  /* 0x000077721d027816 */ /* 0x008fc600000000ff */
[----:B------:R-:W3:Y:S04]  /*18ca40*/  LDL.LU.64 R24, [R1+0x1970] ;  /* 0x0019700001187983 */ /* 0x000ee80000300a00 */
[----:B------:R0:W-:Y:S01]  /*18ca50*/  @P5 STG.E.U8 desc[UR6][R18.64], R0 ;  /* 0x0000000012005986 */ /* 0x0001e2000c101106 */
[----:B------:R-:W-:Y:S02]  /*18ca60*/  ISETP.GE.AND P2, PT, R3, UR77, PT ;  /* 0x0000004d03007c0c */ /* 0x000fe4000bf46270 */
[C---:B0-----:R-:W-:Y:S01]  /*18ca70*/  PRMT R0, R29.reuse, 0x7771, RZ ;  /* 0x000077711d007816 */ /* 0x041fe200000000ff */
[----:B------:R-:W3:Y:S04]  /*18ca80*/  LDL.LU.64 R18, [R1+0x1968] ;  /* 0x0019680001127983 */ /* 0x000ee80000300a00 */
[----:B------:R0:W-:Y:S04]  /*18ca90*/  @P4 STG.E.U8 desc[UR6][R6.64], R0 ;  /* 0x0000000006004986 */ /* 0x0001e8000c101106 */
[----:B------:R-:W-:Y:S01]  /*18caa0*/  @P6 STG.E.U8 desc[UR6][R22.64], R2 ;  /* 0x0000000216006986 */ /* 0x000fe2000c101106 */
[----:B0-----:R-:W-:-:S03]  /*18cab0*/  PRMT R0, R29, 0x7773, RZ ;  /* 0x000077731d007816 */ /* 0x001fc600000000ff */
[----:B------:R-:W3:Y:S04]  /*18cac0*/  LDL.LU.64 R6, [R1+0x1960] ;  /* 0x0019600001067983 */ /* 0x000ee80000300a00 */
[----:B------:R-:W3:Y:S04]  /*18cad0*/  LDL.LU R28, [R1+0x7d8] ;  /* 0x0007d800011c7983 */ /* 0x000ee80000300800 */
[----:B------:R-:W3:Y:S04]  /*18cae0*/  LDL.LU R3, [R1+0x5658] ;  /* 0x0056580001037983 */ /* 0x000ee80000300800 */
[----:B--2---:R0:W-:Y:S04]  /*18caf0*/  @P3 STG.E.U8 desc[UR6][R16.64], R0 ;  /* 0x0000000010003986 */ /* 0x0041e8000c101106 */
[----:B0-----:R-:W2:Y:S01]  /*18cb00*/  LDL.LU.64 R16, [R1+0x1940] ;  /* 0x0019400001107983 */ /* 0x001ea20000300a00 */
[----:B------:R-:W-:-:S02]  /*18cb10*/  ISETP.LT.AND P5, PT, R11, UR44, !P2 ;  /* 0x0000002c0b007c0c */ /* 0x000fc4000d7a1270 */
[----:B------:R-:W-:Y:S02]  /*18cb20*/  ISETP.LT.AND P6, PT, R13, UR12, !P2 ;  /* 0x0000000c0d007c0c */ /* 0x000fe4000d7c1270 */
[C---:B------:R-:W-:Y:S02]  /*18cb30*/  PRMT R2, R8.reuse, 0x7770, RZ ;  /* 0x0000777008027816 */ /* 0x040fe400000000ff */
[----:B------:R-:W-:Y:S02]  /*18cb40*/  ISETP.LT.AND P4, PT, R15, UR10, !P2 ;  /* 0x0000000a0f007c0c */ /* 0x000fe4000d781270 */
[----:B------:R-:W-:Y:S01]  /*18cb50*/  PRMT R0, R8, 0x7771, RZ ;  /* 0x0000777108007816 */ /* 0x000fe200000000ff */
[----:B------:R-:W0:Y:S01]  /*18cb60*/  LDCU UR12, c[0x0][0x398] ;  /* 0x00007300ff0c77ac */ /* 0x000e220008000800 */
[----:B------:R-:W0:Y:S01]  /*18cb70*/  LDCU UR10, c[0x0][0x398] ;  /* 0x00007300ff0a77ac */ /* 0x000e220008000800 */
[----:B------:R-:W0:Y:S02]  /*18cb80*/  LDCU UR44, c[0x0][0x398] ;  /* 0x00007300ff2c77ac */ /* 0x000e240008000800 */
[----:B----4-:R4:W-:Y:S01]  /*18cb90*/  @P5 STG.E.U8 desc[UR6][R20.64], R2 ;  /* 0x0000000214005986 */ /* 0x0109e2000c101106 */
[----:B------:R-:W-:-:S03]  /*18cba0*/  ISETP.LT.AND P5, PT, R10, UR46, !P2 ;  /* 0x0000002e0a007c0c */ /* 0x000fc6000d7a1270 */
[----:B--2---:R2:W-:Y:S04]  /*18cbb0*/  STL.64 [R1+0x5778], R16 ;  /* 0x0057781001007387 */ /* 0x0045e80000100a00 */
[----:B---3--:R3:W-:Y:S01]  /*18cbc0*/  @P6 STG.E.U8 desc[UR6][R24.64], R0 ;  /* 0x0000000018006986 */ /* 0x0087e2000c101106 */
[----:B----4-:R-:W-:Y:S02]  /*18cbd0*/  PRMT R2, R8, 0x7772, RZ ;  /* 0x0000777208027816 */ /* 0x010fe400000000ff */
[----:B------:R-:W-:Y:S01]  /*18cbe0*/  ISETP.GE.AND P3, PT, R3, UR76, PT ;  /* 0x0000004c03007c0c */ /* 0x000fe2000bf66270 */
[----:B------:R-:W4:Y:S01]  /*18cbf0*/  LDCU UR46, c[0x0][0x398] ;  /* 0x00007300ff2e77ac */ /* 0x000f220008000800 */
[----:B--2---:R-:W2:Y:S01]  /*18cc00*/  LDL.LU.64 R16, [R1+0x1948] ;  /* 0x0019480001107983 */ /* 0x004ea20000300a00 */
[----:B------:R-:W-:-:S02]  /*18cc10*/  ISETP.LT.AND P6, PT, R9, UR32, !P2 ;  /* 0x0000002009007c0c */ /* 0x000fc4000d7c1270 */
[----:B---3--:R-:W-:Y:S01]  /*18cc20*/  PRMT R0, R8, 0x7773, RZ ;  /* 0x0000777308007816 */ /* 0x008fe200000000ff */
[----:B------:R3:W-:Y:S04]  /*18cc30*/  @P4 STG.E.U8 desc[UR6][R18.64], R2 ;  /* 0x0000000212004986 */ /* 0x0007e8000c101106 */
[----:B------:R-:W4:Y:S04]  /*18cc40*/  LDL.LU.64 R22, [R1+0x1928] ;  /* 0x0019280001167983 */ /* 0x000f280000300a00 */
[----:B------:R-:W4:Y:S04]  /*18cc50*/  LDL.LU.64 R20, [R1+0x1920] ;  /* 0x0019200001147983 */ /* 0x000f280000300a00 */
[----:B------:R-:W4:Y:S04]  /*18cc60*/  LDL.LU R29, [R1+0x7e8] ;  /* 0x0007e800011d7983 */ /* 0x000f280000300800 */
[----:B------:R0:W-:Y:S04]  /*18cc70*/  @P5 STG.E.U8 desc[UR6][R6.64], R0 ;  /* 0x0000000006005986 */ /* 0x0001e8000c101106 */
[----:B------:R-:W4:Y:S04]  /*18cc80*/  LDL.LU.64 R4, [R1+0x1918] ;  /* 0x0019180001047983 */ /* 0x000f280000300a00 */
[----:B------:R-:W4:Y:S01]  /*18cc90*/  LDL.LU.64 R24, [R1+0x1910] ;  /* 0x0019100001187983 */ /* 0x000f220000300a00 */
[----:B------:R-:W1:Y:S03]  /*18cca0*/  LDCU UR32, c[0x0][0x398] ;  /* 0x00007300ff2077ac */ /* 0x000e660008000800 */
[----:B---3--:R-:W3:Y:S01]  /*18ccb0*/  LDL.LU.64 R18, [R1+0x18f8] ;  /* 0x0018f80001127983 */ /* 0x008ee20000300a00 */
[----:B0-----:R-:W-:-:S03]  /*18ccc0*/  PRMT R0, R28, 0x7770, RZ ;  /* 0x000077701c007816 */ /* 0x001fc600000000ff */
[----:B------:R-:W3:Y:S04]  /*18ccd0*/  LDL.LU.64 R6, [R1+0x18d8] ;  /* 0x0018d80001067983 */ /* 0x000ee80000300a00 */
[----:B--2---:R0:W-:Y:S04]  /*18cce0*/  @P6 STG.E.U8 desc[UR6][R16.64], R0 ;  /* 0x0000000010006986 */ /* 0x0041e8000c101106 */
[----:B0-----:R-:W2:Y:S01]  /*18ccf0*/  LDL.LU.64 R16, [R1+0x5778] ;  /* 0x0057780001107983 */ /* 0x001ea20000300a00 */
[----:B------:R-:W-:Y:S02]  /*18cd00*/  ISETP.LT.AND P4, PT, R14, UR25, !P2 ;  /* 0x000000190e007c0c */ /* 0x000fe4000d781270 */
[----:B------:R-:W-:-:S02]  /*18cd10*/  ISETP.LT.AND P5, PT, R12, UR48, !P2 ;  /* 0x000000300c007c0c */ /* 0x000fc4000d7a1270 */
[----:B------:R-:W-:Y:S02]  /*18cd20*/  ISETP.LT.AND P2, PT, R26, UR21, !P2 ;  /* 0x000000151a007c0c */ /* 0x000fe4000d741270 */
[C---:B------:R-:W-:Y:S02]  /*18cd30*/  PRMT R2, R28.reuse, 0x7771, RZ ;  /* 0x000077711c027816 */ /* 0x040fe400000000ff */
[----:B------:R-:W-:Y:S02]  /*18cd40*/  ISETP.LT.AND P6, PT, R11, UR17, !P3 ;  /* 0x000000110b007c0c */ /* 0x000fe4000dfc1270 */
[----:B------:R-:W-:Y:S01]  /*18cd50*/  PRMT R0, R28, 0x7772, RZ ;  /* 0x000077721c007816 */ /* 0x000fe200000000ff */
[----:B------:R-:W3:Y:S01]  /*18cd60*/  LDL.LU R8, [R1+0x7c8] ;  /* 0x0007c80001087983 */ /* 0x000ee20000300800 */
[----:B------:R-:W0:Y:S01]  /*18cd70*/  LDCU UR25, c[0x0][0x398] ;  /* 0x00007300ff1977ac */ /* 0x000e220008000800 */
[----:B------:R-:W0:Y:S01]  /*18cd80*/  LDCU UR21, c[0x0][0x398] ;  /* 0x00007300ff1577ac */ /* 0x000e220008000800 */
[----:B------:R-:W0:Y:S01]  /*18cd90*/  LDCU UR17, c[0x0][0x398] ;  /* 0x00007300ff1177ac */ /* 0x000e220008000800 */
[----:B------:R-:W0:Y:S01]  /*18cda0*/  LDCU UR48, c[0x0][0x398] ;  /* 0x00007300ff3077ac */ /* 0x000e220008000800 */
[----:B--2---:R2:W-:Y:S01]  /*18cdb0*/  @P4 STG.E.U8 desc[UR6][R16.64], R2 ;  /* 0x0000000210004986 */ /* 0x0045e2000c101106 */
[----:B------:R-:W-:-:S03]  /*18cdc0*/  ISETP.LT.AND P4, PT, R13, UR31, !P3 ;  /* 0x0000001f0d007c0c */ /* 0x000fc6000df81270 */
[----:B----4-:R4:W-:Y:S01]  /*18cdd0*/  @P5 STG.E.U8 desc[UR6][R22.64], R0 ;  /* 0x0000000016005986 */ /* 0x0109e2000c101106 */
[----:B------:R-:W-:Y:S01]  /*18cde0*/  ISETP.LT.AND P5, PT, R15, UR50, !P3 ;  /* 0x000000320f007c0c */ /* 0x000fe2000dfa1270 */
[----:B------:R-:W0:Y:S01]  /*18cdf0*/  LDCU UR31, c[0x0][0x398] ;  /* 0x00007300ff1f77ac */ /* 0x000e220008000800 */
[----:B------:R-:W0:Y:S01]  /*18ce00*/  LDCU UR50, c[0x0][0x398] ;  /* 0x00007300ff3277ac */ /* 0x000e220008000800 */
[----:B--2---:R-:W-:Y:S01]  /*18ce10*/  PRMT R2, R28, 0x7773, RZ ;  /* 0x000077731c027816 */ /* 0x004fe200000000ff */
[----:B------:R-:W2:Y:S01]  /*18ce20*/  LDL.LU.64 R16, [R1+0x18d0] ;  /* 0x0018d00001107983 */ /* 0x000ea20000300a00 */
[----:B----4-:R-:W-:-:S03]  /*18ce30*/  PRMT R0, R29, 0x7770, RZ ;  /* 0x000077701d007816 */ /* 0x010fc600000000ff */
[----:B------:R-:W4:Y:S04]  /*18ce40*/  LDL.LU.64 R22, [R1+0x18c8] ;  /* 0x0018c80001167983 */ /* 0x000f280000300a00 */
[----:B------:R0:W-:Y:S01]  /*18ce50*/  @P2 STG.E.U8 desc[UR6][R20.64], R2 ;  /* 0x0000000214002986 */ /* 0x0001e2000c101106 */
[----:B------:R-:W-:-:S03]  /*18ce60*/  ISETP.LT.AND P2, PT, R10, UR52, !P3 ;  /* 0x000000340a007c0c */ /* 0x000fc6000df41270 */
[----:B------:R1:W-:Y:S01]  /*18ce70*/  @P6 STG.E.U8 desc[UR6][R4.64], R0 ;  /* 0x0000000004006986 */ /* 0x0003e2000c101106 */
[----:B------:R-:W2:Y:S01]  /*18ce80*/  LDCU UR52, c[0x0][0x398] ;  /* 0x00007300ff3477ac */ /* 0x000ea20008000800 */
[C---:B0-----:R-:W-:Y:S02]  /*18ce90*/  PRMT R2, R29.reuse, 0x7771, RZ ;  /* 0x000077711d027816 */ /* 0x041fe400000000ff */
[----:B------:R-:W2:Y:S01]  /*18cea0*/  LDL.LU.64 R20, [R1+0x18c0] ;  /* 0x0018c00001147983 */ /* 0x000ea20000300a00 */
[----:B-1----:R-:W-:-:S03]  /*18ceb0*/  PRMT R0, R29, 0x7772, RZ ;  /* 0x000077721d007816 */ /* 0x002fc600000000ff */
[----:B------:R-:W2:Y:S04]  /*18cec0*/  LDL.LU R3, [R1+0x565c] ;  /* 0x00565c0001037983 */ /* 0x000ea80000300800 */
[----:B------:R-:W2:Y:S04]  /*18ced0*/  LDL.LU R28, [R1+0x7bc] ;  /* 0x0007bc00011c7983 */ /* 0x000ea80000300800 */
[----:B------:R0:W-:Y:S04]  /*18cee0*/  @P4 STG.E.U8 desc[UR6][R24.64], R2 ;  /* 0x0000000218004986 */ /* 0x0001e8000c101106 */
[----:B---3--:R-:W-:Y:S01]  /*18cef0*/  @P5 STG.E.U8 desc[UR6][R18.64], R0 ;  /* 0x0000000012005986 */ /* 0x008fe2000c101106 */
[----:B0-----:R-:W-:-:S05]  /*18cf00*/  PRMT R2, R29, 0x7773, RZ ;  /* 0x000077731d027816 */ /* 0x001fca00000000ff */
[----:B------:R0:W-:Y:S04]  /*18cf10*/  @P2 STG.E.U8 desc[UR6][R6.64], R2 ;  /* 0x0000000206002986 */ /* 0x0001e8000c101106 */
[----:B0-----:R-:W3:Y:S01]  /*18cf20*/  LDL.LU.64 R6, [R1+0x1898] ;  /* 0x0018980001067983 */ /* 0x001ee20000300a00 */
[----:B------:R-:W-:Y:S02]  /*18cf30*/  ISETP.LT.AND P6, PT, R9, UR19, !P3 ;  /* 0x0000001309007c0c */ /* 0x000fe4000dfc1270 */
[----:B------:R-:W-:Y:S02]  /*18cf40*/  ISETP.LT.AND P4, PT, R14, UR63, !P3 ;  /* 0x0000003f0e007c0c */ /* 0x000fe4000df81270 */
[----:B------:R-:W-:Y:S02]  /*18cf50*/  ISETP.LT.AND P5, PT, R12, UR11, !P3 ;  /* 0x0000000b0c007c0c */ /* 0x000fe4000dfa1270 */
[----:B------:R-:W-:-:S02]  /*18cf60*/  PRMT R2, R8, 0x7770, RZ ;  /* 0x0000777008027816 */ /* 0x000fc400000000ff */
[----:B------:R-:W-:Y:S02]  /*18cf70*/  ISETP.LT.AND P3, PT, R26, UR14, !P3 ;  /* 0x0000000e1a007c0c */ /* 0x000fe4000df61270 */
[C---:B------:R-:W-:Y:S02]  /*18cf80*/  PRMT R0, R8.reuse, 0x7771, RZ ;  /* 0x0000777108007816 */ /* 0x040fe400000000ff */
[C---:B------:R-:W-:Y:S01]  /*18cf90*/  PRMT R4, R8.reuse, 0x7773, RZ ;  /* 0x0000777308047816 */ /* 0x040fe200000000ff */
[----:B------:R-:W0:Y:S01]  /*18cfa0*/  LDCU UR19, c[0x0][0x398] ;  /* 0x00007300ff1377ac */ /* 0x000e220008000800 */
[----:B------:R-:W1:Y:S01]  /*18cfb0*/  LDCU UR11, c[0x0][0x398] ;  /* 0x00007300ff0b77ac */ /* 0x000e620008000800 */
[----:B------:R-:W0:Y:S01]  /*18cfc0*/  LDCU UR14, c[0x0][0x398] ;  /* 0x00007300ff0e77ac */ /* 0x000e220008000800 */
[----:B------:R-:W0:Y:S01]  /*18cfd0*/  LDCU UR63, c[0x0][0x398] ;  /* 0x00007300ff3f77ac */ /* 0x000e220008000800 */
[----:B---3--:R3:W-:Y:S04]  /*18cfe0*/  STL.64 [R1+0x5770], R6 ;  /* 0x0057700601007387 */ /* 0x0087e80000100a00 */
[----:B---3--:R-:W3:Y:S04]  /*18cff0*/  LDL.LU.64 R6, [R1+0x18f0] ;  /* 0x0018f00001067983 */ /* 0x008ee80000300a00 */
[----:B--2---:R2:W-:Y:S04]  /*18d000*/  @P6 STG.E.U8 desc[UR6][R16.64], R2 ;  /* 0x0000000210006986 */ /* 0x0045e8000c101106 */
[----:B------:R-:W3:Y:S04]  /*18d010*/  LDL.LU.64 R18, [R1+0x1890] ;  /* 0x0018900001127983 */ /* 0x000ee80000300a00 */
[----:B----4-:R-:W-:Y:S01]  /*18d020*/  @P4 STG.E.U8 desc[UR6][R22.64], R0 ;  /* 0x0000000016004986 */ /* 0x010fe2000c101106 */
[----:B--2---:R-:W-:-:S03]  /*18d030*/  PRMT R2, R8, 0x7772, RZ ;  /* 0x0000777208027816 */ /* 0x004fc600000000ff */
[----:B------:R-:W2:Y:S04]  /*18d040*/  LDL.LU.64 R16, [R1+0x1888] ;  /* 0x0018880001107983 */ /* 0x000ea80000300a00 */
[----:B------:R-:W4:Y:S04]  /*18d050*/  LDL.LU.64 R24, [R1+0x1880] ;  /* 0x0018800001187983 */ /* 0x000f280000300a00 */
[----:B------:R-:W2:Y:S04]  /*18d060*/  LDL.LU R29, [R1+0x7dc] ;  /* 0x0007dc00011d7983 */ /* 0x000ea80000300800 */
[----:B------:R0:W-:Y:S04]  /*18d070*/  @P5 STG.E.U8 desc[UR6][R20.64], R2 ;  /* 0x0000000214005986 */ /* 0x0001e8000c101106 */
[----:B0-----:R-:W2:Y:S04]  /*18d080*/  LDL.LU.64 R20, [R1+0x1868] ;  /* 0x0018680001147983 */ /* 0x001ea80000300a00 */
[----:B------:R-:W2:Y:S04]  /*18d090*/  LDL.LU R8, [R1+0x5660] ;  /* 0x0056600001087983 */ /* 0x000ea80000300800 */
[----:B------:R-:W2:Y:S04]  /*18d0a0*/  LDL.LU.64 R22, [R1+0x1860] ;  /* 0x0018600001167983 */ /* 0x000ea80000300a00 */
[----:B---3--:R0:W-:Y:S04]  /*18d0b0*/  @P3 STG.E.U8 desc[UR6][R6.64], R4 ;  /* 0x0000000406003986 */ /* 0x0081e8000c101106 */
[----:B0-----:R-:W3:Y:S01]  /*18d0c0*/  LDL.LU.64 R6, [R1+0x5770] ;  /* 0x0057700001067983 */ /* 0x001ee20000300a00 */
[----:B------:R-:W-:-:S04]  /*18d0d0*/  ISETP.GE.AND P2, PT, R3, UR75, PT ;  /* 0x0000004b03007c0c */ /* 0x000fc8000bf46270 */
[----:B------:R-:W-:Y:S02]  /*18d0e0*/  ISETP.LT.AND P6, PT, R11, UR13, !P2 ;  /* 0x0000000d0b007c0c */ /* 0x000fe4000d7c1270 */
[----:B------:R-:W-:Y:S02]  /*18d0f0*/  ISETP.LT.AND P4, PT, R13, UR24, !P2 ;  /* 0x000000180d007c0c */ /* 0x000fe4000d781270 */
[----:B------:R-:W-:Y:S02]  /*18d100*/  ISETP.LT.AND P5, PT, R15, UR20, !P2 ;  /* 0x000000140f007c0c */ /* 0x000fe4000d7a1270 */
[C---:B------:R-:W-:Y:S02]  /*18d110*/  PRMT R3, R28.reuse, 0x7770, RZ ;  /* 0x000077701c037816 */ /* 0x040fe400000000ff */
[C---:B------:R-:W-:Y:S02]  /*18d120*/  PRMT R2, R28.reuse, 0x7771, RZ ;  /* 0x000077711c027816 */ /* 0x040fe400000000ff */
[----:B------:R-:W-:-:S02]  /*18d130*/  PRMT R0, R28, 0x7772, RZ ;  /* 0x000077721c007816 */ /* 0x000fc400000000ff */
[----:B------:R-:W-:Y:S02]  /*18d140*/  PRMT R5, R28, 0x7773, RZ ;  /* 0x000077731c057816 */ /* 0x000fe400000000ff */
[----:B------:R-:W-:Y:S01]  /*18d150*/  ISETP.LT.AND P3, PT, R10, UR16, !P2 ;  /* 0x000000100a007c0c */ /* 0x000fe2000d761270 */
[----:B------:R-:W0:Y:S01]  /*18d160*/  LDCU UR13, c[0x0][0x398] ;  /* 0x00007300ff0d77ac */ /* 0x000e220008000800 */
[----:B------:R-:W0:Y:S01]  /*18d170*/  LDCU UR20, c[0x0][0x398] ;  /* 0x00007300ff1477ac */ /* 0x000e220008000800 */
[----:B------:R-:W0:Y:S01]  /*18d180*/  LDCU UR16, c[0x0][0x398] ;  /* 0x00007300ff1077ac */ /* 0x000e220008000800 */
[----:B------:R-:W0:Y:S01]  /*18d190*/  LDCU UR24, c[0x0][0x398] ;  /* 0x00007300ff1877ac */ /* 0x000e220008000800 */
[----:B---3--:R3:W-:Y:S04]  /*18d1a0*/  @P6 STG.E.U8 desc[UR6][R6.64], R3 ;  /* 0x0000000306006986 */ /* 0x0087e8000c101106 */
[----:B------:R0:W-:Y:S04]  /*18d1b0*/  @P4 STG.E.U8 desc[UR6][R18.64], R2 ;  /* 0x0000000212004986 */ /* 0x0001e8000c101106 */
[----:B--2---:R2:W-:Y:S04]  /*18d1c0*/  @P5 STG.E.U8 desc[UR6][R16.64], R0 ;  /* 0x0000000010005986 */ /* 0x0045e8000c101106 */
[----:B---3--:R-:W3:Y:S04]  /*18d1d0*/  LDL.LU.64 R6, [R1+0x1848] ;  /* 0x0018480001067983 */ /* 0x008ee80000300a00 */
[----:B------:R-:W3:Y:S04]  /*18d1e0*/  LDL.LU R28, [R1+0x7ec] ;  /* 0x0007ec00011c7983 */ /* 0x000ee80000300800 */
[----:B0-----:R-:W3:Y:S04]  /*18d1f0*/  LDL.LU.64 R18, [R1+0x1840] ;  /* 0x0018400001127983 */ /* 0x001ee80000300a00 */
[----:B--2---:R-:W2:Y:S01]  /*18d200*/  LDL.LU.64 R16, [R1+0x1830] ;  /* 0x0018300001107983 */ /* 0x004ea20000300a00 */
[----:B------:R-:W-:-:S02]  /*18d210*/  ISETP.LT.AND P6, PT, R9, UR62, !P2 ;  /* 0x0000003e09007c0c */ /* 0x000fc4000d7c1270 */
[----:B------:R-:W-:Y:S02]  /*18d220*/  ISETP.LT.AND P5, PT, R14, UR59, !P2 ;  /* 0x0000003b0e007c0c */ /* 0x000fe4000d7a1270 */
[C---:B------:R-:W-:Y:S01]  /*18d230*/  PRMT R0, R29.reuse, 0x7770, RZ ;  /* 0x000077701d007816 */ /* 0x040fe200000000ff */
[----:B------:R-:W2:Y:S04]  /*18d240*/  LDL.LU R3, [R1+0x5664] ;  /* 0x0056640001037983 */ /* 0x000ea80000300800 */
[----:B----4-:R0:W-:Y:S01]  /*18d250*/  @P3 STG.E.U8 desc[UR6][R24.64], R5 ;  /* 0x0000000518003986 */ /* 0x0101e2000c101106 */
[----:B------:R-:W-:Y:S02]  /*18d260*/  PRMT R2, R29, 0x7771, RZ ;  /* 0x000077711d027816 */ /* 0x000fe400000000ff */
[----:B------:R-:W-:-:S02]  /*18d270*/  ISETP.LT.AND P3, PT, R12, UR4, !P2 ;  /* 0x000000040c007c0c */ /* 0x000fc4000d761270 */
[----:B------:R-:W-:Y:S02]  /*18d280*/  ISETP.GE.AND P4, PT, R8, UR73, PT ;  /* 0x0000004908007c0c */ /* 0x000fe4000bf86270 */
[----:B------:R-:W-:Y:S01]  /*18d290*/  ISETP.LT.AND P2, PT, R26, UR64, !P2 ;  /* 0x000000401a007c0c */ /* 0x000fe2000d741270 */
[----:B------:R-:W4:Y:S01]  /*18d2a0*/  LDCU UR59, c[0x0][0x398] ;  /* 0x00007300ff3b77ac */ /* 0x000f220008000800 */
[----:B------:R-:W1:Y:S01]  /*18d2b0*/  LDCU UR62, c[0x0][0x398] ;  /* 0x00007300ff3e77ac */ /* 0x000e620008000800 */
[----:B------:R-:W1:Y:S01]  /*18d2c0*/  LDCU UR4, c[0x0][0x398] ;  /* 0x00007300ff0477ac */ /* 0x000e620008000800 */
[----:B------:R-:W1:Y:S01]  /*18d2d0*/  LDCU UR64, c[0x0][0x398] ;  /* 0x00007300ff4077ac */ /* 0x000e620008000800 */
[----:B------:R4:W-:Y:S04]  /*18d2e0*/  @P6 STG.E.U8 desc[UR6][R20.64], R0 ;  /* 0x0000000014006986 */ /* 0x0009e8000c101106 */
[----:B0-----:R-:W2:Y:S04]  /*18d2f0*/  LDL.LU.64 R4, [R1+0x1838] ;  /* 0x0018380001047983 */ /* 0x001ea80000300a00 */
[----:B------:R0:W-:Y:S01]  /*18d300*/  @P5 STG.E.U8 desc[UR6][R22.64], R2 ;  /* 0x0000000216005986 */ /* 0x0001e2000c101106 */
[----:B------:R-:W-:Y:S01]  /*18d310*/  ISETP.LT.AND P6, PT, R11, UR57, !P4 ;  /* 0x000000390b007c0c */ /* 0x000fe2000e7c1270 */
[----:B------:R-:W1:Y:S02]  /*18d320*/  LDCU UR57, c[0x0][0x398] ;  /* 0x00007300ff3977ac */ /* 0x000e640008000800 */
[----:B----4-:R-:W4:Y:S04]  /*18d330*/  LDL.LU.64 R20, [R1+0x1818] ;  /* 0x0018180001147983 */ /* 0x010f280000300a00 */
[----:B0-----:R-:W4:Y:S01]  /*18d340*/  LDL.LU.64 R22, [R1+0x17f8] ;  /* 0x0017f80001167983 */ /* 0x001f220000300a00 */
[----:B------:R-:W-:-:S02]  /*18d350*/  PRMT R0, R29, 0x7772, RZ ;  /* 0x000077721d007816 */ /* 0x000fc400000000ff */
[----:B------:R-:W-:Y:S02]  /*18d360*/  PRMT R2, R29, 0x7773, RZ ;  /* 0x000077731d027816 */ /* 0x000fe400000000ff */
[----:B------:R-:W4:Y:S04]  /*18d370*/  LDL.LU R29, [R1+0x7cc] ;  /* 0x0007cc00011d7983 */ /* 0x000f280000300800 */
[----:B---3--:R0:W-:Y:S04]  /*18d380*/  @P3 STG.E.U8 desc[UR6][R6.64], R0 ;  /* 0x0000000006003986 */ /* 0x0081e8000c101106 */
[----:B------:R3:W-:Y:S01]  /*18d390*/  @P2 STG.E.U8 desc[UR6][R18.64], R2 ;  /* 0x0000000212002986 */ /* 0x0007e2000c101106 */
[----:B0-----:R-:W-:-:S03]  /*18d3a0*/  PRMT R0, R28, 0x7770, RZ ;  /* 0x000077701c007816 */ /* 0x001fc600000000ff */
[----:B------:R-:W4:Y:S04]  /*18d3b0*/  LDL.LU.64 R6, [R1+0x1810] ;  /* 0x0018100001067983 */ /* 0x000f280000300a00 */
[----:B------:R-:W4:Y:S04]  /*18d3c0*/  LDL.LU.64 R24, [R1+0x17f0] ;  /* 0x0017f00001187983 */ /* 0x000f280000300a00 */
[----:B---3--:R-:W3:Y:S04]  /*18d3d0*/  LDL.LU.64 R18, [R1+0x17e8] ;  /* 0x0017e80001127983 */ /* 0x008ee80000300a00 */
[----:B--2---:R0:W-:Y:S04]  /*18d3e0*/  @P6 STG.E.U8 desc[UR6][R16.64], R0 ;  /* 0x0000000010006986 */ /* 0x0041e8000c101106 */
[----:B0-----:R-:W2:Y:S01]  /*18d3f0*/  LDL.LU.64 R16, [R1+0x17e0] ;  /* 0x0017e00001107983 */ /* 0x001ea20000300a00 */
[----:B------:R-:W-:-:S02]  /*18d400*/  ISETP.LT.AND P3, PT, R13, UR9, !P4 ;  /* 0x000000090d007c0c */ /* 0x000fc4000e761270 */
[----:B------:R-:W-:Y:S02]  /*18d410*/  ISETP.LT.AND P2, PT, R15, UR34, !P4 ;  /* 0x000000220f007c0c */ /* 0x000fe4000e741270 */
[----:B------:R-:W-:Y:S02]  /*18d420*/  ISETP.LT.AND P6, PT, R10, UR36, !P4 ;  /* 0x000000240a007c0c */ /* 0x000fe4000e7c1270 */
[C---:B------:R-:W-:Y:S02]  /*18d430*/  PRMT R0, R28.reuse, 0x7771, RZ ;  /* 0x000077711c007816 */ /* 0x040fe400000000ff */
[----:B------:R-:W-:Y:S02]  /*18d440*/  ISETP.GE.AND P5, PT, R3, UR33, PT ;  /* 0x0000002103007c0c */ /* 0x000fe4000bfa6270 */
[C---:B------:R-:W-:Y:S02]  /*18d450*/  PRMT R2, R28.reuse, 0x7772, RZ ;  /* 0x000077721c027816 */ /* 0x040fe400000000ff */
[----:B------:R-:W-:Y:S01]  /*18d460*/  PRMT R3, R28, 0x7773, RZ ;  /* 0x000077731c037816 */ /* 0x000fe200000000ff */
[----:B------:R-:W0:Y:S01]  /*18d470*/  LDCU UR33, c[0x0][0x398] ;  /* 0x00007300ff2177ac */ /* 0x000e220008000800 */
[----:B------:R-:W2:Y:S01]  /*18d480*/  LDL.LU R28, [R1+0x800] ;  /* 0x00080000011c7983 */ /* 0x000ea20000300800 */
[----:B------:R-:W0:Y:S01]  /*18d490*/  LDCU UR9, c[0x0][0x398] ;  /* 0x00007300ff0977ac */ /* 0x000e220008000800 */
[----:B------:R-:W0:Y:S01]  /*18d4a0*/  LDCU UR34, c[0x0][0x398] ;  /* 0x00007300ff2277ac */ /* 0x000e220008000800 */
[----:B------:R-:W0:Y:S01]  /*18d4b0*/  LDCU UR36, c[0x0][0x398] ;  /* 0x00007300ff2477ac */ /* 0x000e220008000800 */
[----:B------:R1:W-:Y:S01]  /*18d4c0*/  @P3 STG.E.U8 desc[UR6][R4.64], R0 ;  /* 0x0000000004003986 */ /* 0x0003e2000c101106 */
[----:B------:R-:W-:-:S03]  /*18d4d0*/  ISETP.LT.AND P3, PT, R9, UR65, !P4 ;  /* 0x0000004109007c0c */ /* 0x000fc6000e761270 */
[----:B----4-:R4:W-:Y:S01]  /*18d4e0*/  @P2 STG.E.U8 desc[UR6][R20.64], R2 ;  /* 0x0000000214002986 */ /* 0x0109e2000c101106 */
[----:B------:R-:W-:-:S03]  /*18d4f0*/  ISETP.LT.AND P2, PT, R14, UR38, !P4 ;  /* 0x000000260e007c0c */ /* 0x000fc6000e741270 */
[----:B------:R0:W-:Y:S01]  /*18d500*/  @P6 STG.E.U8 desc[UR6][R22.64], R3 ;  /* 0x0000000316006986 */ /* 0x0001e2000c101106 */
[----:B------:R-:W-:Y:S02]  /*18d510*/  ISETP.LT.AND P6, PT, R12, UR40, !P4 ;  /* 0x000000280c007c0c */ /* 0x000fe4000e7c1270 */
[----:B------:R-:W-:Y:S01]  /*18d520*/  ISETP.LT.AND P4, PT, R26, UR42, !P4 ;  /* 0x0000002a1a007c0c */ /* 0x000fe2000e781270 */
[----:B------:R-:W2:Y:S01]  /*18d530*/  LDCU UR38, c[0x0][0x398] ;  /* 0x00007300ff2677ac */ /* 0x000ea20008000800 */
[----:B------:R-:W2:Y:S01]  /*18d540*/  LDCU UR40, c[0x0][0x398] ;  /* 0x00007300ff2877ac */ /* 0x000ea20008000800 */
[----:B------:R-:W2:Y:S01]  /*18d550*/  LDCU UR42, c[0x0][0x398] ;  /* 0x00007300ff2a77ac */ /* 0x000ea20008000800 */
[C---:B-1----:R-:W-:Y:S02]  /*18d560*/  PRMT R0, R29.reuse, 0x7770, RZ ;  /* 0x000077701d007816 */ /* 0x042fe400000000ff */
[C---:B----4-:R-:W-:Y:S01]  /*18d570*/  PRMT R2, R29.reuse, 0x7771, RZ ;  /* 0x000077711d027816 */ /* 0x050fe200000000ff */
[----:B------:R-:W4:Y:S01]  /*18d580*/  LDL.LU.64 R20, [R1+0x17b0] ;  /* 0x0017b00001147983 */ /* 0x000f220000300a00 */
[----:B0-----:R-:W-:-:S02]  /*18d590*/  PRMT R3, R29, 0x7772, RZ ;  /* 0x000077721d037816 */ /* 0x001fc400000000ff */
[----:B------:R-:W-:Y:S01]  /*18d5a0*/  PRMT R4, R29, 0x7773, RZ ;  /* 0x000077731d047816 */ /* 0x000fe200000000ff */
[----:B------:R-:W4:Y:S04]  /*18d5b0*/  LDL.LU.64 R22, [R1+0x17a8] ;  /* 0x0017a80001167983 */ /* 0x000f280000300a00 */
[----:B------:R0:W-:Y:S04]  /*18d5c0*/  @P3 STG.E.U8 desc[UR6][R6.64], R0 ;  /* 0x0000000006003986 */ /* 0x0001e8000c101106 */
[----:B------:R1:W-:Y:S04]  /*18d5d0*/  @P2 STG.E.U8 desc[UR6][R24.64], R2 ;  /* 0x0000000218002986 */ /* 0x0003e8000c101106 */
[----:B---3--:R3:W-:Y:S04]  /*18d5e0*/  @P6 STG.E.U8 desc[UR6][R18.64], R3 ;  /* 0x0000000312006986 */ /* 0x0087e8000c101106 */
[----:B0-----:R-:W4:Y:S04]  /*18d5f0*/  LDL.LU.64 R6, [R1+0x17a0] ;  /* 0x0017a00001067983 */ /* 0x001f280000300a00 */
[----:B------:R-:W4:Y:S04]  /*18d600*/  LDL.LU R29, [R1+0x7f0] ;  /* 0x0007f000011d7983 */ /* 0x000f280000300800 */
[----:B-1----:R-:W4:Y:S04]  /*18d610*/  LDL.LU.64 R24, [R1+0x1778] ;  /* 0x0017780001187983 */ /* 0x002f280000300a00 */
[----:B---3--:R-:W3:Y:S04]  /*18d620*/  LDL.LU.64 R18, [R1+0x1770] ;  /* 0x0017700001127983 */ /* 0x008ee80000300a00 */
[----:B--2---:R0:W-:Y:S04]  /*18d630*/  @P4 STG.E.U8 desc[UR6][R16.64], R4 ;  /* 0x0000000410004986 */ /* 0x0041e8000c101106 */
[----:B0-----:R-:W2:Y:S04]  /*18d640*/  LDL.LU.64 R4, [R1+0x17b8] ;  /* 0x0017b80001047983 */ /* 0x001ea80000300a00 */
[----:B------:R-:W3:Y:S04]  /*18d650*/  LDL.LU R3, [R1+0x5668] ;  /* 0x0056680001037983 */ /* 0x000ee80000300800 */
[----:B------:R-:W3:Y:S01]  /*18d660*/  LDL.LU.64 R16, [R1+0x1768] ;  /* 0x0017680001107983 */ /* 0x000ee20000300a00 */
[----:B------:R-:W-:-:S02]  /*18d670*/  ISETP.LT.AND P3, PT, R11, UR8, !P5 ;  /* 0x000000080b007c0c */ /* 0x000fc4000ef61270 */
[----:B------:R-:W-:Y:S02]  /*18d680*/  ISETP.LT.AND P2, PT, R13, UR12, !P5 ;  /* 0x0000000c0d007c0c */ /* 0x000fe4000ef41270 */
[----:B------:R-:W-:Y:S02]  /*18d690*/  ISETP.LT.AND P6, PT, R15, UR10, !P5 ;  /* 0x0000000a0f007c0c */ /* 0x000fe4000efc1270 */
[C---:B------:R-:W-:Y:S02]  /*18d6a0*/  PRMT R0, R28.reuse, 0x7770, RZ ;  /* 0x000077701c007816 */ /* 0x040fe400000000ff */
[----:B------:R-:W-:Y:S02]  /*18d6b0*/  PRMT R2, R28, 0x7771, RZ ;  /* 0x000077711c027816 */ /* 0x000fe400000000ff */
[----:B------:R-:W-:Y:S01]  /*18d6c0*/  ISETP.LT.AND P4, PT, R10, UR44, !P5 ;  /* 0x0000002c0a007c0c */ /* 0x000fe2000ef81270 */
[----:B------:R-:W0:Y:S01]  /*18d6d0*/  LDCU UR8, c[0x0][0x398] ;  /* 0x00007300ff0877ac */ /* 0x000e220008000800 */
[----:B------:R-:W1:Y:S01]  /*18d6e0*/  LDCU UR12, c[0x0][0x398] ;  /* 0x00007300ff0c77ac */ /* 0x000e620008000800 */
[----:B------:R-:W0:Y:S01]  /*18d6f0*/  LDCU UR10, c[0x0][0x398] ;  /* 0x00007300ff0a77ac */ /* 0x000e220008000800 */
[----:B------:R-:W0:Y:S01]  /*18d700*/  LDCU UR44, c[0x0][0x398] ;  /* 0x00007300ff2c77ac */ /* 0x000e220008000800 */
[----:B--2---:R2:W-:Y:S04]  /*18d710*/  @P3 STG.E.U8 desc[UR6][R4.64], R0 ;  /* 0x0000000004003986 */ /* 0x0045e8000c101106 */
[----:B----4-:R4:W-:Y:S01]  /*18d720*/  @P2 STG.E.U8 desc[UR6][R20.64], R2 ;  /* 0x0000000214002986 */ /* 0x0109e2000c101106 */
[----:B------:R-:W-:-:S02]  /*18d730*/  ISETP.LT.AND P2, PT, R9, UR46, !P5 ;  /* 0x0000002e09007c0c */ /* 0x000fc4000ef41270 */
[----:B------:R-:W-:Y:S01]  /*18d740*/  ISETP.LT.AND P3, PT, R14, UR25, !P5 ;  /* 0x000000190e007c0c */ /* 0x000fe2000ef61270 */
[----:B------:R-:W0:Y:S01]  /*18d750*/  LDCU UR25, c[0x0][0x398] ;  /* 0x00007300ff1977ac */ /* 0x000e220008000800 */
[----:B------:R-:W0:Y:S01]  /*18d760*/  LDCU UR46, c[0x0][0x398] ;  /* 0x00007300ff2e77ac */ /* 0x000e220008000800 */
[C---:B--2---:R-:W-:Y:S01]  /*18d770*/  PRMT R0, R28.reuse, 0x7772, RZ ;  /* 0x000077721c007816 */ /* 0x044fe200000000ff */
[----:B----4-:R-:W2:Y:S04]  /*18d780*/  LDL.LU.64 R20, [R1+0x1760] ;  /* 0x0017600001147983 */ /* 0x010ea80000300a00 */
[----:B------:R-:W4:Y:S01]  /*18d790*/  LDL.LU R8, [R1+0x820] ;  /* 0x0008200001087983 */ /* 0x000f220000300800 */
[----:B------:R-:W-:-:S03]  /*18d7a0*/  PRMT R2, R28, 0x7773, RZ ;  /* 0x000077731c027816 */ /* 0x000fc600000000ff */
[----:B------:R-:W4:Y:S04]  /*18d7b0*/  LDL.LU.64 R4, [R1+0x1748] ;  /* 0x0017480001047983 */ /* 0x000f280000300a00 */
[----:B------:R0:W-:Y:S04]  /*18d7c0*/  @P6 STG.E.U8 desc[UR6][R22.64], R0 ;  /* 0x0000000016006986 */ /* 0x0001e8000c101106 */
[----:B------:R1:W-:Y:S01]  /*18d7d0*/  @P4 STG.E.U8 desc[UR6][R6.64], R2 ;  /* 0x0000000206004986 */ /* 0x0003e2000c101106 */
[----:B------:R-:W-:-:S03]  /*18d7e0*/  ISETP.LT.AND P4, PT, R12, UR32, !P5 ;  /* 0x000000200c007c0c */ /* 0x000fc6000ef81270 */
[----:B0-----:R-:W4:Y:S01]  /*18d7f0*/  LDL.LU.64 R22, [R1+0x1740] ;  /* 0x0017400001167983 */ /* 0x001f220000300a00 */
[C---:B------:R-:W-:Y:S02]  /*18d800*/  PRMT R0, R29.reuse, 0x7770, RZ ;  /* 0x000077701d007816 */ /* 0x040fe400000000ff */
[----:B-1----:R-:W-:Y:S01]  /*18d810*/  PRMT R2, R29, 0x7771, RZ ;  /* 0x000077711d027816 */ /* 0x002fe200000000ff */
[----:B------:R-:W4:Y:S01]  /*18d820*/  LDL.LU.64 R6, [R1+0x1738] ;  /* 0x0017380001067983 */ /* 0x000f220000300a00 */
[----:B---3--:R-:W-:Y:S01]  /*18d830*/  ISETP.GE.AND P6, PT, R3, UR72, PT ;  /* 0x0000004803007c0c */ /* 0x008fe2000bfc6270 */
[----:B------:R-:W0:Y:S02]  /*18d840*/  LDCU UR32, c[0x0][0x398] ;  /* 0x00007300ff2077ac */ /* 0x000e240008000800 */
[----:B------:R1:W-:Y:S04]  /*18d850*/  @P2 STG.E.U8 desc[UR6][R24.64], R0 ;  /* 0x0000000018002986 */ /* 0x0003e8000c101106 */
[----:B------:R3:W-:Y:S01]  /*18d860*/  @P3 STG.E.U8 desc[UR6][R18.64], R2 ;  /* 0x0000000212003986 */ /* 0x0007e2000c101106 */
[----:B-1----:R-:W-:-:S03]  /*18d870*/  PRMT R0, R29, 0x7772, RZ ;  /* 0x000077721d007816 */ /* 0x002fc600000000ff */
[----:B---3--:R-:W3:Y:S04]  /*18d880*/  LDL.LU.64 R18, [R1+0x1730] ;  /* 0x0017300001127983 */ /* 0x008ee80000300a00 */
[----:B------:R-:W3:Y:S04]  /*18d890*/  LDL.LU R28, [R1+0x7a0] ;  /* 0x0007a000011c7983 */ /* 0x000ee80000300800 */
[----:B------:R-:W3:Y:S04]  /*18d8a0*/  LDL.LU.64 R24, [R1+0x1718] ;  /* 0x0017180001187983 */ /* 0x000ee80000300a00 */
[----:B------:R1:W-:Y:S04]  /*18d8b0*/  @P4 STG.E.U8 desc[UR6][R16.64], R0 ;  /* 0x0000000010004986 */ /* 0x0003e8000c101106 */
[----:B-1----:R-:W3:Y:S01]  /*18d8c0*/  LDL.LU.64 R16, [R1+0x1710] ;  /* 0x0017100001107983 */ /* 0x002ee20000300a00 */
[----:B------:R-:W-:-:S02]  /*18d8d0*/  ISETP.LT.AND P5, PT, R26, UR21, !P5 ;  /* 0x000000151a007c0c */ /* 0x000fc4000efa1270 */
[----:B------:R-:W-:Y:S02]  /*18d8e0*/  ISETP.LT.AND P3, PT, R11, UR17, !P6 ;  /* 0x000000110b007c0c */ /* 0x000fe4000f761270 */
[----:B------:R-:W-:Y:S02]  /*18d8f0*/  ISETP.LT.AND P2, PT, R13, UR31, !P6 ;  /* 0x0000001f0d007c0c */ /* 0x000fe4000f741270 */
[----:B------:R-:W-:Y:S01]  /*18d900*/  PRMT R2, R29, 0x7773, RZ ;  /* 0x000077731d027816 */ /* 0x000fe200000000ff */
[----:B------:R-:W3:Y:S01]  /*18d910*/  LDL.LU R3, [R1+0x566c] ;  /* 0x00566c0001037983 */ /* 0x000ee20000300800 */
[----:B------:R-:W-:Y:S01]  /*18d920*/  ISETP.LT.AND P4, PT, R10, UR19, !P6 ;  /* 0x000000130a007c0c */ /* 0x000fe2000f781270 */
[----:B------:R-:W1:Y:S01]  /*18d930*/  LDCU UR21, c[0x0][0x398] ;  /* 0x00007300ff1577ac */ /* 0x000e620008000800 */
[----:B------:R-:W0:Y:S01]  /*18d940*/  LDCU UR17, c[0x0][0x398] ;  /* 0x00007300ff1177ac */ /* 0x000e220008000800 */
[----:B------:R-:W0:Y:S01]  /*18d950*/  LDCU UR31, c[0x0][0x398] ;  /* 0x00007300ff1f77ac */ /* 0x000e220008000800 */
[----:B------:R-:W0:Y:S01]  /*18d960*/  LDCU UR19, c[0x0][0x398] ;  /* 0x00007300ff1377ac */ /* 0x000e220008000800 */
[----:B--2---:R2:W-:Y:S01]  /*18d970*/  @P5 STG.E.U8 desc[UR6][R20.64], R2 ;  /* 0x0000000214005986 */ /* 0x0045e2000c101106 */
[----:B----4-:R-:W-:-:S02]  /*18d980*/  PRMT R0, R8, 0x7770, RZ ;  /* 0x0000777008007816 */ /* 0x010fc400000000ff */
[----:B------:R-:W-:Y:S01]  /*18d990*/  ISETP.LT.AND P5, PT, R15, UR48, !P6 ;  /* 0x000000300f007c0c */ /* 0x000fe2000f7a1270 */
[----:B------:R-:W4:Y:S02]  /*18d9a0*/  LDCU UR48, c[0x0][0x398] ;  /* 0x00007300ff3077ac */ /* 0x000f240008000800 */
[----:B------:R0:W-:Y:S01]  /*18d9b0*/  @P3 STG.E.U8 desc[UR6][R4.64], R0 ;  /* 0x0000000004003986 */ /* 0x0001e2000c101106 */
[----:B--2---:R-:W-:-:S03]  /*18d9c0*/  PRMT R2, R8, 0x7771, RZ ;  /* 0x0000777108027816 */ /* 0x004fc600000000ff */
[----:B------:R-:W2:Y:S01]  /*18d9d0*/  LDL.LU.64 R20, [R1+0x1708] ;  /* 0x0017080001147983 */ /* 0x000ea20000300a00 */
[----:B------:R-:W-:-:S03]  /*18d9e0*/  ISETP.LT.AND P3, PT, R14, UR52, !P6 ;  /* 0x000000340e007c0c */ /* 0x000fc6000f761270 */
[----:B------:R1:W-:Y:S04]  /*18d9f0*/  @P2 STG.E.U8 desc[UR6][R22.64], R2 ;  /* 0x0000000216002986 */ /* 0x0003e8000c101106 */
[----:B0-----:R-:W4:Y:S01]  /*18da00*/  LDL.LU.64 R4, [R1+0x1700] ;  /* 0x0017000001047983 */ /* 0x001f220000300a00 */
[----:B------:R-:W-:-:S03]  /*18da10*/  ISETP.LT.AND P2, PT, R9, UR50, !P6 ;  /* 0x0000003209007c0c */ /* 0x000fc6000f741270 */
[----:B------:R-:W4:Y:S01]  /*18da20*/  LDL.LU R29, [R1+0x804] ;  /* 0x00080400011d7983 */ /* 0x000f220000300800 */
[C---:B------:R-:W-:Y:S01]  /*18da30*/  PRMT R0, R8.reuse, 0x7772, RZ ;  /* 0x0000777208007816 */ /* 0x040fe200000000ff */
[----:B------:R-:W0:Y:S01]  /*18da40*/  LDCU UR50, c[0x0][0x398] ;  /* 0x00007300ff3277ac */ /* 0x000e220008000800 */
[----:B-1----:R-:W-:-:S03]  /*18da50*/  PRMT R2, R8, 0x7773, RZ ;  /* 0x0000777308027816 */ /* 0x002fc600000000ff */
[----:B------:R1:W-:Y:S04]  /*18da60*/  @P5 STG.E.U8 desc[UR6][R6.64], R0 ;  /* 0x0000000006005986 */ /* 0x0003e8000c101106 */
[----:B------:R-:W4:Y:S04]  /*18da70*/  LDL.LU.64 R22, [R1+0x16c8] ;  /* 0x0016c80001167983 */ /* 0x000f280000300a00 */
[----:B---3--:R3:W-:Y:S04]  /*18da80*/  @P4 STG.E.U8 desc[UR6][R18.64], R2 ;  /* 0x0000000212004986 */ /* 0x0087e8000c101106 */
[----:B-1----:R-:W4:Y:S01]  /*18da90*/  LDL.LU.64 R6, [R1+0x16c0] ;  /* 0x0016c00001067983 */ /* 0x002f220000300a00 */
[----:B------:R-:W-:-:S02]  /*18daa0*/  PRMT R0, R28, 0x7770, RZ ;  /* 0x000077701c007816 */ /* 0x000fc400000000ff */
[----:B---3--:R-:W-:-:S03]  /*18dab0*/  PRMT R2, R28, 0x7771, RZ ;  /* 0x000077711c027816 */ /* 0x008fc600000000ff */
[----:B------:R-:W-:Y:S04]  /*18dac0*/  @P2 STG.E.U8 desc[UR6][R24.64], R0 ;  /* 0x0000000018002986 */ /* 0x000fe8000c101106 */
[----:B------:R-:W3:Y:S04]  /*18dad0*/  LDL.LU.64 R18, [R1+0x16a8] ;  /* 0x0016a80001127983 */ /* 0x000ee80000300a00 */
[----:B------:R1:W-:Y:S04]  /*18dae0*/  @P3 STG.E.U8 desc[UR6][R16.64], R2 ;  /* 0x0000000210003986 */ /* 0x0003e8000c101106 */
[----:B-1----:R-:W3:Y:S01]  /*18daf0*/  LDL.LU.64 R16, [R1+0x16a0] ;  /* 0x0016a00001107983 */ /* 0x002ee20000300a00 */
[----:B------:R-:W-:-:S02]  /*18db00*/  ISETP.LT.AND P4, PT, R12, UR11, !P6 ;  /* 0x0000000b0c007c0c */ /* 0x000fc4000f781270 */
[----:B------:R-:W-:Y:S02]  /*18db10*/  ISETP.LT.AND P6, PT, R26, UR14, !P6 ;  /* 0x0000000e1a007c0c */ /* 0x000fe4000f7c1270 */
[----:B------:R-:W-:Y:S02]  /*18db20*/  ISETP.GE.AND P5, PT, R3, UR69, PT ;  /* 0x0000004503007c0c */ /* 0x000fe4000bfa6270 */
[C---:B------:R-:W-:Y:S01]  /*18db30*/  PRMT R0, R28.reuse, 0x7772, RZ ;  /* 0x000077721c007816 */ /* 0x040fe200000000ff */
[----:B------:R-:W3:Y:S01]  /*18db40*/  LDL.LU R8, [R1+0x7f4] ;  /* 0x0007f40001087983 */ /* 0x000ee20000300800 */
[----:B------:R-:W-:Y:S02]  /*18db50*/  PRMT R2, R28, 0x7773, RZ ;  /* 0x000077731c027816 */ /* 0x000fe400000000ff */
[----:B------:R-:W-:Y:S02]  /*18db60*/  ISETP.LT.AND P3, PT, R11, UR13, !P5 ;  /* 0x0000000d0b007c0c */ /* 0x000fe4000ef61270 */
[----:B------:R-:W-:Y:S01]  /*18db70*/  ISETP.LT.AND P2, PT, R13, UR20, !P5 ;  /* 0x000000140d007c0c */ /* 0x000fe2000ef41270 */
[----:B------:R-:W3:Y:S01]  /*18db80*/  LDL.LU.64 R24, [R1+0x1698] ;  /* 0x0016980001187983 */ /* 0x000ee20000300a00 */
[----:B------:R-:W1:Y:S01]  /*18db90*/  LDCU UR11, c[0x0][0x398] ;  /* 0x00007300ff0b77ac */ /* 0x000e620008000800 */
[----:B------:R-:W0:Y:S01]  /*18dba0*/  LDCU UR14, c[0x0][0x398] ;  /* 0x00007300ff0e77ac */ /* 0x000e220008000800 */
[----:B------:R-:W0:Y:S01]  /*18dbb0*/  LDCU UR13, c[0x0][0x398] ;  /* 0x00007300ff0d77ac */ /* 0x000e220008000800 */
[----:B------:R-:W0:Y:S01]  /*18dbc0*/  LDCU UR20, c[0x0][0x398] ;  /* 0x00007300ff1477ac */ /* 0x000e220008000800 */
[----:B--2---:R2:W-:Y:S01]  /*18dbd0*/  @P4 STG.E.U8 desc[UR6][R20.64], R0 ;  /* 0x0000000014004986 */ /* 0x0045e2000c101106 */
[----:B------:R-:W-:Y:S01]  /*18dbe0*/  ISETP.LT.AND P4, PT, R10, UR24, !P5 ;  /* 0x000000180a007c0c */ /* 0x000fe2000ef81270 */
[----:B------:R-:W0:Y:S02]  /*18dbf0*/  LDCU UR24, c[0x0][0x398] ;  /* 0x00007300ff1877ac */ /* 0x000e240008000800 */
[----:B----4-:R4:W-:Y:S01]  /*18dc00*/  @P6 STG.E.U8 desc[UR6][R4.64], R2 ;  /* 0x0000000204006986 */ /* 0x0109e2000c101106 */
[----:B------:R-:W-:Y:S01]  /*18dc10*/  ISETP.LT.AND P6, PT, R15, UR16, !P5 ;  /* 0x000000100f007c0c */ /* 0x000fe2000efc1270 */
[----:B------:R-:W0:Y:S02]  /*18dc20*/  LDCU UR16, c[0x0][0x398] ;  /* 0x00007300ff1077ac */ /* 0x000e240008000800 */
[----:B--2---:R-:W2:Y:S04]  /*18dc30*/  LDL.LU.64 R20, [R1+0x1690] ;  /* 0x0016900001147983 */ /* 0x004ea80000300a00 */
[----:B------:R-:W2:Y:S01]  /*18dc40*/  LDL.LU R3, [R1+0x5670] ;  /* 0x0056700001037983 */ /* 0x000ea20000300800 */
[----:B------:R-:W-:-:S02]  /*18dc50*/  PRMT R0, R29, 0x7770, RZ ;  /* 0x000077701d007816 */ /* 0x000fc400000000ff */
[----:B----4-:R-:W-:-:S03]  /*18dc60*/  PRMT R2, R29, 0x7771, RZ ;  /* 0x000077711d027816 */ /* 0x010fc600000000ff */
[----:B------:R4:W-:Y:S04]  /*18dc70*/  @P3 STG.E.U8 desc[UR6][R22.64], R0 ;  /* 0x0000000016003986 */ /* 0x0009e8000c101106 */
[----:B------:R0:W-:Y:S04]  /*18dc80*/  @P2 STG.E.U8 desc[UR6][R6.64], R2 ;  /* 0x0000000206002986 */ /* 0x0001e8000c101106 */
[----:B----4-:R-:W4:Y:S01]  /*18dc90*/  LDL.LU.64 R22, [R1+0x1678] ;  /* 0x0016780001167983 */ /* 0x010f220000300a00 */
[----:B------:R-:W-:-:S05]  /*18dca0*/  PRMT R0, R29, 0x7772, RZ ;  /* 0x000077721d007816 */ /* 0x000fca00000000ff */
[----:B---3--:R-:W-:Y:S04]  /*18dcb0*/  @P6 STG.E.U8 desc[UR6][R18.64], R0 ;  /* 0x0000000012006986 */ /* 0x008fe8000c101106 */
[----:B0-----:R-:W3:Y:S04]  /*18dcc0*/  LDL.LU.64 R6, [R1+0x1670] ;  /* 0x0016700001067983 */ /* 0x001ee80000300a00 */
[----:B------:R-:W3:Y:S01]  /*18dcd0*/  LDL.LU R28, [R1+0x824] ;  /* 0x00082400011c7983 */ /* 0x000ee20000300800 */
[----:B------:R-:W-:-:S03]  /*18dce0*/  PRMT R2, R29, 0x7773, RZ ;  /* 0x000077731d027816 */ /* 0x000fc600000000ff */
[----:B------:R-:W3:Y:S04]  /*18dcf0*/  LDL.LU.64 R4, [R1+0x1658] ;  /* 0x0016580001047983 */ /* 0x000ee80000300a00 */
[----:B------:R0:W-:Y:S04]  /*18dd00*/  @P4 STG.E.U8 desc[UR6][R16.64], R2 ;  /* 0x0000000210004986 */ /* 0x0001e8000c101106 */
[----:B0-----:R-:W3:Y:S01]  /*18dd10*/  LDL.LU.64 R16, [R1+0x1650] ;  /* 0x0016500001107983 */ /* 0x001ee20000300a00 */
[----:B------:R-:W-:Y:S02]  /*18dd20*/  ISETP.LT.AND P2, PT, R9, UR59, !P5 ;  /* 0x0000003b09007c0c */ /* 0x000fe4000ef41270 */
[----:B------:R-:W-:-:S02]  /*18dd30*/  ISETP.LT.AND P3, PT, R14, UR62, !P5 ;  /* 0x0000003e0e007c0c */ /* 0x000fc4000ef61270 */
[----:B------:R-:W-:Y:S02]  /*18dd40*/  PRMT R0, R8, 0x7770, RZ ;  /* 0x0000777008007816 */ /* 0x000fe400000000ff */
[----:B------:R-:W-:Y:S02]  /*18dd50*/  ISETP.LT.AND P4, PT, R12, UR4, !P5 ;  /* 0x000000040c007c0c */ /* 0x000fe4000ef81270 */
[----:B------:R-:W-:Y:S01]  /*18dd60*/  PRMT R2, R8, 0x7771, RZ ;  /* 0x0000777108027816 */ /* 0x000fe200000000ff */
[----:B------:R-:W3:Y:S01]  /*18dd70*/  LDL.LU.64 R18, [R1+0x1648] ;  /* 0x0016480001127983 */ /* 0x000ee20000300a00 */
[----:B------:R-:W-:-:S03]  /*18dd80*/  ISETP.LT.AND P5, PT, R26, UR63, !P5 ;  /* 0x0000003f1a007c0c */ /* 0x000fc6000efa1270 */
[----:B------:R-:W3:Y:S01]  /*18dd90*/  LDL.LU R29, [R1+0x7a4] ;  /* 0x0007a400011d7983 */ /* 0x000ee20000300800 */
[----:B------:R-:W0:Y:S03]  /*18dda0*/  LDCU UR4, c[0x0][0x398] ;  /* 0x00007300ff0477ac */ /* 0x000e260008000800 */
[----:B------:R1:W-:Y:S04]  /*18ddb0*/  @P2 STG.E.U8 desc[UR6][R24.64], R0 ;  /* 0x0000000018002986 */ /* 0x0003e8000c101106 */
[----:B-1----:R-:W3:Y:S01]  /*18ddc0*/  LDL.LU.64 R24, [R1+0x1640] ;  /* 0x0016400001187983 */ /* 0x002ee20000300a00 */
[----:B------:R-:W-:Y:S02]  /*18ddd0*/  PRMT R0, R8, 0x7772, RZ ;  /* 0x0000777208007816 */ /* 0x000fe400000000ff */
[----:B--2---:R-:W-:Y:S01]  /*18dde0*/  ISETP.GE.AND P6, PT, R3, UR66, PT ;  /* 0x0000004203007c0c */ /* 0x004fe2000bfc6270 */
[----:B------:R1:W-:Y:S03]  /*18ddf0*/  @P3 STG.E.U8 desc[UR6][R20.64], R2 ;  /* 0x0000000214003986 */ /* 0x0003e6000c101106 */
[----:B------:R-:W-:-:S02]  /*18de00*/  ISETP.LT.AND P3, PT, R11, UR33, !P6 ;  /* 0x000000210b007c0c */ /* 0x000fc4000f761270 */
[----:B------:R-:W-:Y:S01]  /*18de10*/  ISETP.LT.AND P2, PT, R13, UR57, !P6 ;  /* 0x000000390d007c0c */ /* 0x000fe2000f741270 */
[----:B------:R-:W2:Y:S01]  /*18de20*/  LDCU UR33, c[0x0][0x398] ;  /* 0x00007300ff2177ac */ /* 0x000ea20008000800 */
[----:B-1----:R-:W2:Y:S01]  /*18de30*/  LDL.LU.64 R20, [R1+0x1638] ;  /* 0x0016380001147983 */ /* 0x002ea20000300a00 */
[----:B------:R-:W-:-:S03]  /*18de40*/  PRMT R2, R8, 0x7773, RZ ;  /* 0x0000777308027816 */ /* 0x000fc600000000ff */
[----:B------:R-:W2:Y:S04]  /*18de50*/  LDL.LU R3, [R1+0x5674] ;  /* 0x0056740001037983 */ /* 0x000ea80000300800 */
[----:B----4-:R1:W-:Y:S04]  /*18de60*/  @P4 STG.E.U8 desc[UR6][R22.64], R0 ;  /* 0x0000000016004986 */ /* 0x0103e8000c101106 */
[----:B---3--:R3:W-:Y:S01]  /*18de70*/  @P5 STG.E.U8 desc[UR6][R6.64], R2 ;  /* 0x0000000206005986 */ /* 0x0087e2000c101106 */
[----:B-1----:R-:W-:-:S05]  /*18de80*/  PRMT R0, R28, 0x7770, RZ ;  /* 0x000077701c007816 */ /* 0x002fca00000000ff */
[----:B------:R-:W-:Y:S04]  /*18de90*/  @P3 STG.E.U8 desc[UR6][R4.64], R0 ;  /* 0x0000000004003986 */ /* 0x000fe8000c101106 */
[----:B---3--:R-:W3:Y:S01]  /*18dea0*/  LDL.LU.64 R6, [R1+0x1630] ;  /* 0x0016300001067983 */ /* 0x008ee20000300a00 */
[----:B------:R-:W-:-:S03]  /*18deb0*/  PRMT R2, R28, 0x7771, RZ ;  /* 0x000077711c027816 */ /* 0x000fc600000000ff */
[----:B------:R-:W4:Y:S04]  /*18dec0*/  LDL.LU.64 R22, [R1+0x1600] ;  /* 0x0016000001167983 */ /* 0x000f280000300a00 */
[----:B------:R-:W4:Y:S04]  /*18ded0*/  LDL.LU R8, [R1+0x808] ;  /* 0x0008080001087983 */ /* 0x000f280000300800 */
[----:B------:R1:W-:Y:S04]  /*18dee0*/  @P2 STG.E.U8 desc[UR6][R16.64], R2 ;  /* 0x0000000210002986 */ /* 0x0003e8000c101106 */
[----:B-1----:R-:W4:Y:S01]  /*18def0*/  LDL.LU.64 R16, [R1+0x1608] ;  /* 0x0016080001107983 */ /* 0x002f220000300a00 */
[----:B------:R-:W-:-:S02]  /*18df00*/  ISETP.LT.AND P5, PT, R15, UR9, !P6 ;  /* 0x000000090f007c0c */ /* 0x000fc4000f7a1270 */
[----:B------:R-:W-:Y:S02]  /*18df10*/  ISETP.LT.AND P4, PT, R10, UR34, !P6 ;  /* 0x000000220a007c0c */ /* 0x000fe4000f781270 */
[C---:B------:R-:W-:Y:S02]  /*18df20*/  PRMT R0, R28.reuse, 0x7772, RZ ;  /* 0x000077721c007816 */ /* 0x040fe400000000ff */
[----:B------:R-:W-:Y:S02]  /*18df30*/  ISETP.LT.AND P3, PT, R9, UR36, !P6 ;  /* 0x0000002409007c0c */ /* 0x000fe4000f761270 */
[----:B------:R-:W-:Y:S01]  /*18df40*/  PRMT R2, R28, 0x7773, RZ ;  /* 0x000077731c027816 */ /* 0x000fe200000000ff */
[----:B------:R-:W1:Y:S01]  /*18df50*/  LDCU UR9, c[0x0][0x398] ;  /* 0x00007300ff0977ac */ /* 0x000e620008000800 */
[----:B------:R-:W0:Y:S01]  /*18df60*/  LDCU UR34, c[0x0][0x398] ;  /* 0x00007300ff2277ac */ /* 0x000e220008000800 */
[----:B------:R-:W0:Y:S02]  /*18df70*/  LDCU UR36, c[0x0][0x398] ;  /* 0x00007300ff2477ac */ /* 0x000e240008000800 */
[----:B------:R1:W-:Y:S01]  /*18df80*/  @P5 STG.E.U8 desc[UR6][R18.64], R0 ;  /* 0x0000000012005986 */ /* 0x0003e2000c101106 */
[----:B------:R-:W-:-:S03]  /*18df90*/  ISETP.LT.AND P5, PT, R14, UR64, !P6 ;  /* 0x000000400e007c0c */ /* 0x000fc6000f7a1270 */
[----:B------:R0:W-:Y:S01]  /*18dfa0*/  @P4 STG.E.U8 desc[UR6][R24.64], R2 ;  /* 0x0000000218004986 */ /* 0x0001e2000c101106 */
[----:B------:R-:W-:Y:S02]  /*18dfb0*/  ISETP.LT.AND P4, PT, R12, UR38, !P6 ;  /* 0x000000260c007c0c */ /* 0x000fe4000f781270 */
[----:B------:R-:W-:Y:S01]  /*18dfc0*/  ISETP.LT.AND P6, PT, R26, UR40, !P6 ;  /* 0x000000281a007c0c */ /* 0x000fe2000f7c1270 */
[----:B------:R-:W2:Y:S01]  /*18dfd0*/  LDCU UR38, c[0x0][0x398] ;  /* 0x00007300ff2677ac */ /* 0x000ea20008000800 */
[----:B------:R-:W2:Y:S01]  /*18dfe0*/  LDCU UR40, c[0x0][0x398] ;  /* 0x00007300ff2877ac */ /* 0x000ea20008000800 */
[C---:B-1----:R-:W-:Y:S01]  /*18dff0*/  PRMT R0, R29.reuse, 0x7770, RZ ;  /* 0x000077701d007816 */ /* 0x042fe200000000ff */
[----:B------:R-:W4:Y:S01]  /*18e000*/  LDL.LU.64 R18, [R1+0x15f8] ;  /* 0x0015f80001127983 */ /* 0x000f220000300a00 */
[----:B0-----:R-:W-:-:S03]  /*18e010*/  PRMT R2, R29, 0x7772, RZ ;  /* 0x000077721d027816 */ /* 0x001fc600000000ff */
[----:B------:R-:W4:Y:S04]  /*18e020*/  LDL.LU.64 R24, [R1+0x15f0] ;  /* 0x0015f00001187983 */ /* 0x000f280000300a00 */
[----:B--2---:R0:W-:Y:S01]  /*18e030*/  @P3 STG.E.U8 desc[UR6][R20.64], R0 ;  /* 0x0000000014003986 */ /* 0x0041e2000c101106 */
[----:B------:R-:W-:Y:S02]  /*18e040*/  ISETP.GE.AND P2, PT, R3, UR55, PT ;  /* 0x0000003703007c0c */ /* 0x000fe4000bf46270 */
[C---:B0-----:R-:W-:Y:S01]  /*18e050*/  PRMT R0, R29.reuse, 0x7771, RZ ;  /* 0x000077711d007816 */ /* 0x041fe200000000ff */
[----:B------:R-:W2:Y:S04]  /*18e060*/  LDL.LU.64 R20, [R1+0x15c8] ;  /* 0x0015c80001147983 */ /* 0x000ea80000300a00 */
[----:B---3--:R0:W-:Y:S04]  /*18e070*/  @P5 STG.E.U8 desc[UR6][R6.64], R0 ;  /* 0x0000000006005986 */ /* 0x0081e8000c101106 */
[----:B----4-:R-:W-:Y:S01]  /*18e080*/  @P4 STG.E.U8 desc[UR6][R22.64], R2 ;  /* 0x0000000216004986 */ /* 0x010fe2000c101106 */
[----:B0-----:R-:W-:-:S03]  /*18e090*/  PRMT R0, R29, 0x7773, RZ ;  /* 0x000077731d007816 */ /* 0x001fc600000000ff */
[----:B------:R-:W3:Y:S04]  /*18e0a0*/  LDL.LU.64 R6, [R1+0x15c0] ;  /* 0x0015c00001067983 */ /* 0x000ee80000300a00 */
[----:B------:R-:W4:Y:S04]  /*18e0b0*/  LDL.LU R28, [R1+0x7f8] ;  /* 0x0007f800011c7983 */ /* 0x000f280000300800 */
[----:B------:R-:W2:Y:S04]  /*18e0c0*/  LDL.LU R3, [R1+0x5678] ;  /* 0x0056780001037983 */ /* 0x000ea80000300800 */
[----:B------:R0:W-:Y:S04]  /*18e0d0*/  @P6 STG.E.U8 desc[UR6][R16.64], R0 ;  /* 0x0000000010006986 */ /* 0x0001e8000c101106 */
[----:B0-----:R-:W2:Y:S01]  /*18e0e0*/  LDL.LU.64 R16, [R1+0x1598] ;  /* 0x0015980001107983 */ /* 0x001ea20000300a00 */
        /* <DEDUP_REMOVED lines=10> */
[----:B--2---:R2:W-:Y:S04]  /*18e190*/  STL.64 [R1+0x5768], R16 ;  /* 0x0057681001007387 */ /* 0x0045e80000100a00 */
[----:B--2---:R-:W2:Y:S04]  /*18e1a0*/  LDL.LU.64 R16, [R1+0x15b8] ;  /* 0x0015b80001107983 */ /* 0x004ea80000300a00 */
[----:B------:R0:W-:Y:S04]  /*18e1b0*/  @P3 STG.E.U8 desc[UR6][R18.64], R2 ;  /* 0x0000000212003986 */ /* 0x0001e8000c101106 */
[----:B------:R1:W-:Y:S01]  /*18e1c0*/  @P5 STG.E.U8 desc[UR6][R24.64], R0 ;  /* 0x0000000018005986 */ /* 0x0003e2000c101106 */
[----:B------:R-:W-:-:S03]  /*18e1d0*/  ISETP.LT.AND P5, PT, R9, UR25, !P2 ;  /* 0x0000001909007c0c */ /* 0x000fc6000d7a1270 */
[----:B------:R-:W2:Y:S01]  /*18e1e0*/  LDL.LU.64 R22, [R1+0x15b0] ;  /* 0x0015b00001167983 */ /* 0x000ea20000300a00 */
[C---:B0-----:R-:W-:Y:S02]  /*18e1f0*/  PRMT R2, R8.reuse, 0x7772, RZ ;  /* 0x0000777208027816 */ /* 0x041fe400000000ff */
[----:B-1----:R-:W-:Y:S01]  /*18e200*/  PRMT R0, R8, 0x7773, RZ ;  /* 0x0000777308007816 */ /* 0x002fe200000000ff */
[----:B------:R-:W2:Y:S04]  /*18e210*/  LDL.LU.64 R18, [R1+0x1590] ;  /* 0x0015900001127983 */ /* 0x000ea80000300a00 */
[----:B------:R0:W-:Y:S04]  /*18e220*/  @P4 STG.E.U8 desc[UR6][R20.64], R2 ;  /* 0x0000000214004986 */ /* 0x0001e8000c101106 */
[----:B---3--:R4:W-:Y:S04]  /*18e230*/  @P6 STG.E.U8 desc[UR6][R6.64], R0 ;  /* 0x0000000006006986 */ /* 0x0089e8000c101106 */
[----:B------:R-:W3:Y:S04]  /*18e240*/  LDL.LU R29, [R1+0x828] ;  /* 0x00082800011d7983 */ /* 0x000ee80000300800 */
[----:B------:R-:W3:Y:S04]  /*18e250*/  LDL.LU.64 R4, [R1+0x1578] ;  /* 0x0015780001047983 */ /* 0x000ee80000300a00 */
[----:B------:R-:W3:Y:S01]  /*18e260*/  LDL.LU.64 R24, [R1+0x1570] ;  /* 0x0015700001187983 */ /* 0x000ee20000300a00 */
[----:B------:R-:W-:Y:S01]  /*18e270*/  ISETP.GE.AND P3, PT, R3, UR54, PT ;  /* 0x0000003603007c0c */ /* 0x000fe2000bf66270 */
[----:B------:R-:W1:Y:S02]  /*18e280*/  LDCU UR25, c[0x0][0x398] ;  /* 0x00007300ff1977ac */ /* 0x000e640008000800 */
[----:B0-----:R-:W3:Y:S01]  /*18e290*/  LDL.LU.64 R20, [R1+0x1550] ;  /* 0x0015500001147983 */ /* 0x001ee20000300a00 */
[----:B----4-:R-:W-:-:S03]  /*18e2a0*/  PRMT R0, R28, 0x7770, RZ ;  /* 0x000077701c007816 */ /* 0x010fc600000000ff */
[----:B------:R-:W4:Y:S04]  /*18e2b0*/  LDL.LU.64 R6, [R1+0x1548] ;  /* 0x0015480001067983 */ /* 0x000f280000300a00 */
        /* <DEDUP_REMOVED lines=15> */
[----:B------:R3:W-:Y:S01]  /*18e3b0*/  @P6 STG.E.U8 desc[UR6][R22.64], R0 ;  /* 0x0000000016006986 */ /* 0x0007e2000c101106 */
[----:B------:R-:W-:Y:S01]  /*18e3c0*/  ISETP.LT.AND P6, PT, R15, UR44, !P3 ;  /* 0x0000002c0f007c0c */ /* 0x000fe2000dfc1270 */
[----:B------:R-:W0:Y:S01]  /*18e3d0*/  LDCU UR19, c[0x0][0x398] ;  /* 0x00007300ff1377ac */ /* 0x000e220008000800 */
[----:B------:R-:W0:Y:S01]  /*18e3e0*/  LDCU UR44, c[0x0][0x398] ;  /* 0x00007300ff2c77ac */ /* 0x000e220008000800 */
[----:B--2---:R-:W-:Y:S01]  /*18e3f0*/  PRMT R2, R28, 0x7773, RZ ;  /* 0x000077731c027816 */ /* 0x004fe200000000ff */
[----:B------:R-:W2:Y:S01]  /*18e400*/  LDL.LU.64 R16, [R1+0x1540] ;  /* 0x0015400001107983 */ /* 0x000ea20000300a00 */
[----:B---3--:R-:W-:-:S03]  /*18e410*/  PRMT R0, R29, 0x7770, RZ ;  /* 0x000077701d007816 */ /* 0x008fc600000000ff */
[----:B------:R-:W3:Y:S04]  /*18e420*/  LDL.LU.64 R22, [R1+0x1538] ;  /* 0x0015380001167983 */ /* 0x000ee80000300a00 */
        /* <DEDUP_REMOVED lines=10> */
[----:B------:R-:W-:Y:S01]  /*18e4d0*/  @P6 STG.E.U8 desc[UR6][R20.64], R0 ;  /* 0x0000000014006986 */ /* 0x000fe2000c101106 */
[----:B0-----:R-:W-:-:S05]  /*18e4e0*/  PRMT R2, R29, 0x7773, RZ ;  /* 0x000077731d027816 */ /* 0x001fca00000000ff */
[----:B----4-:R0:W-:Y:S04]  /*18e4f0*/  @P2 STG.E.U8 desc[UR6][R6.64], R2 ;  /* 0x0000000206002986 */ /* 0x0101e8000c101106 */
[----:B0-----:R-:W4:Y:S01]  /*18e500*/  LDL.LU.64 R6, [R1+0x1518] ;  /* 0x0015180001067983 */ /* 0x001f220000300a00 */
[----:B------:R-:W-:Y:S02]  /*18e510*/  ISETP.LT.AND P5, PT, R9, UR14, !P3 ;  /* 0x0000000e09007c0c */ /* 0x000fe4000dfa1270 */
[----:B------:R-:W-:Y:S02]  /*18e520*/  ISETP.LT.AND P4, PT, R14, UR13, !P3 ;  /* 0x0000000d0e007c0c */ /* 0x000fe4000df81270 */
[----:B------:R-:W-:Y:S02]  /*18e530*/  ISETP.LT.AND P6, PT, R12, UR16, !P3 ;  /* 0x000000100c007c0c */ /* 0x000fe4000dfc1270 */
[----:B------:R-:W-:-:S02]  /*18e540*/  PRMT R2, R8, 0x7770, RZ ;  /* 0x0000777008027816 */ /* 0x000fc400000000ff */
[----:B------:R-:W-:Y:S02]  /*18e550*/  ISETP.LT.AND P3, PT, R26, UR20, !P3 ;  /* 0x000000141a007c0c */ /* 0x000fe4000df61270 */
[C---:B------:R-:W-:Y:S01]  /*18e560*/  PRMT R0, R8.reuse, 0x7771, RZ ;  /* 0x0000777108007816 */ /* 0x040fe200000000ff */
[----:B------:R-:W0:Y:S01]  /*18e570*/  LDCU UR14, c[0x0][0x398] ;  /* 0x00007300ff0e77ac */ /* 0x000e220008000800 */
[----:B------:R-:W1:Y:S01]  /*18e580*/  LDCU UR13, c[0x0][0x398] ;  /* 0x00007300ff0d77ac */ /* 0x000e620008000800 */
[----:B------:R-:W0:Y:S01]  /*18e590*/  LDCU UR16, c[0x0][0x398] ;  /* 0x00007300ff1077ac */ /* 0x000e220008000800 */
[----:B------:R-:W0:Y:S01]  /*18e5a0*/  LDCU UR20, c[0x0][0x398] ;  /* 0x00007300ff1477ac */ /* 0x000e220008000800 */
[----:B----4-:R4:W-:Y:S04]  /*18e5b0*/  STL.64 [R1+0x5760], R6 ;  /* 0x0057600601007387 */ /* 0x0109e80000100a00 */
[----:B----4-:R-:W4:Y:S04]  /*18e5c0*/  LDL.LU.64 R6, [R1+0x1558] ;  /* 0x0015580001067983 */ /* 0x010f280000300a00 */
[----:B--2---:R2:W-:Y:S04]  /*18e5d0*/  @P5 STG.E.U8 desc[UR6][R16.64], R2 ;  /* 0x0000000210005986 */ /* 0x0045e8000c101106 */
[----:B---3--:R-:W-:Y:S04]  /*18e5e0*/  @P4 STG.E.U8 desc[UR6][R22.64], R0 ;  /* 0x0000000016004986 */ /* 0x008fe8000c101106 */
[----:B------:R-:W3:Y:S01]  /*18e5f0*/  LDL.LU.64 R20, [R1+0x1510] ;  /* 0x0015100001147983 */ /* 0x000ee20000300a00 */
[----:B--2---:R-:W-:-:S03]  /*18e600*/  PRMT R2, R8, 0x7772, RZ ;  /* 0x0000777208027816 */ /* 0x004fc600000000ff */
[----:B------:R-:W2:Y:S04]  /*18e610*/  LDL.LU.64 R16, [R1+0x1508] ;  /* 0x0015080001107983 */ /* 0x000ea80000300a00 */
[----:B------:R-:W2:Y:S04]  /*18e620*/  LDL.LU.64 R24, [R1+0x1500] ;  /* 0x0015000001187983 */ /* 0x000ea80000300a00 */
[----:B------:R-:W2:Y:S04]  /*18e630*/  LDL.LU R29, [R1+0x7fc] ;  /* 0x0007fc00011d7983 */ /* 0x000ea80000300800 */
[----:B------:R0:W-:Y:S02]  /*18e640*/  @P6 STG.E.U8 desc[UR6][R18.64], R2 ;  /* 0x0000000212006986 */ /* 0x0001e4000c101106 */
[----:B0-----:R-:W-:-:S02]  /*18e650*/  PRMT R2, R8, 0x7773, RZ ;  /* 0x0000777308027816 */ /* 0x001fc400000000ff */
[----:B------:R-:W3:Y:S04]  /*18e660*/  LDL.LU.64 R18, [R1+0x14f8] ;  /* 0x0014f80001127983 */ /* 0x000ee80000300a00 */
[----:B------:R-:W3:Y:S04]  /*18e670*/  LDL.LU R8, [R1+0x5680] ;  /* 0x0056800001087983 */ /* 0x000ee80000300800 */
[----:B------:R-:W3:Y:S04]  /*18e680*/  LDL.LU.64 R22, [R1+0x14f0] ;  /* 0x0014f00001167983 */ /* 0x000ee80000300a00 */
[----:B----4-:R0:W-:Y:S04]  /*18e690*/  @P3 STG.E.U8 desc[UR6][R6.64], R2 ;  /* 0x0000000206003986 */ /* 0x0101e8000c101106 */
[----:B0-----:R-:W4:Y:S01]  /*18e6a0*/  LDL.LU.64 R6, [R1+0x5760] ;  /* 0x0057600001067983 */ /* 0x001f220000300a00 */
        /* <DEDUP_REMOVED lines=8> */
[----:B------:R-:W-:Y:S02]  /*18e730*/  ISETP.LT.AND P3, PT, R10, UR33, !P2 ;  /* 0x000000210a007c0c */ /* 0x000fe4000d761270 */
[----:B--2---:R-:W-:Y:S01]  /*18e740*/  PRMT R2, R29, 0x7771, RZ ;  /* 0x000077711d027816 */ /* 0x004fe200000000ff */
[----:B------:R-:W0:Y:S01]  /*18e750*/  LDCU UR24, c[0x0][0x398] ;  /* 0x00007300ff1877ac */ /* 0x000e220008000800 */
[----:B------:R-:W2:Y:S01]  /*18e760*/  LDCU UR4, c[0x0][0x398] ;  /* 0x00007300ff0477ac */ /* 0x000ea20008000800 */
[----:B------:R-:W0:Y:S01]  /*18e770*/  LDCU UR33, c[0x0][0x398] ;  /* 0x00007300ff2177ac */ /* 0x000e220008000800 */
[----:B------:R-:W0:Y:S01]  /*18e780*/  LDCU UR46, c[0x0][0x398] ;  /* 0x00007300ff2e77ac */ /* 0x000e220008000800 */
[----:B----4-:R4:W-:Y:S04]  /*18e790*/  @P6 STG.E.U8 desc[UR6][R6.64], R0 ;  /* 0x0000000006006986 */ /* 0x0109e8000c101106 */
[----:B---3--:R3:W-:Y:S04]  /*18e7a0*/  @P4 STG.E.U8 desc[UR6][R20.64], R3 ;  /* 0x0000000314004986 */ /* 0x0087e8000c101106 */
[----:B------:R0:W-:Y:S04]  /*18e7b0*/  @P5 STG.E.U8 desc[UR6][R16.64], R4 ;  /* 0x0000000410005986 */ /* 0x0001e8000c101106 */
[----:B----4-:R-:W4:Y:S04]  /*18e7c0*/  LDL.LU.64 R6, [R1+0x14e8] ;  /* 0x0014e80001067983 */ /* 0x010f280000300a00 */
[----:B------:R-:W2:Y:S04]  /*18e7d0*/  LDL.LU R28, [R1+0x82c] ;  /* 0x00082c00011c7983 */ /* 0x000ea80000300800 */
[----:B---3--:R-:W3:Y:S04]  /*18e7e0*/  LDL.LU.64 R20, [R1+0x14e0] ;  /* 0x0014e00001147983 */ /* 0x008ee80000300a00 */
[----:B0-----:R-:W2:Y:S01]  /*18e7f0*/  LDL.LU.64 R16, [R1+0x14d8] ;  /* 0x0014d80001107983 */ /* 0x001ea20000300a00 */
[----:B------:R-:W-:-:S02]  /*18e800*/  ISETP.LT.AND P6, PT, R9, UR9, !P2 ;  /* 0x0000000909007c0c */ /* 0x000fc4000d7c1270 */
[----:B------:R-:W-:Y:S02]  /*18e810*/  ISETP.LT.AND P5, PT, R14, UR34, !P2 ;  /* 0x000000220e007c0c */ /* 0x000fe4000d7a1270 */
[----:B------:R-:W-:Y:S01]  /*18e820*/  PRMT R0, R29, 0x7770, RZ ;  /* 0x000077701d007816 */ /* 0x000fe200000000ff */
[----:B------:R-:W2:Y:S04]  /*18e830*/  LDL.LU R3, [R1+0x5684] ;  /* 0x0056840001037983 */ /* 0x000ea80000300800 */
[----:B------:R0:W-:Y:S01]  /*18e840*/  @P3 STG.E.U8 desc[UR6][R24.64], R5 ;  /* 0x0000000518003986 */ /* 0x0001e2000c101106 */
[----:B------:R-:W-:Y:S02]  /*18e850*/  ISETP.LT.AND P3, PT, R12, UR36, !P2 ;  /* 0x000000240c007c0c */ /* 0x000fe4000d761270 */
[----:B------:R-:W-:-:S02]  /*18e860*/  ISETP.GE.AND P4, PT, R8, UR60, PT ;  /* 0x0000003c08007c0c */ /* 0x000fc4000bf86270 */
[----:B------:R-:W-:Y:S01]  /*18e870*/  ISETP.LT.AND P2, PT, R26, UR48, !P2 ;  /* 0x000000301a007c0c */ /* 0x000fe2000d741270 */
[----:B------:R-:W1:Y:S01]  /*18e880*/  LDCU UR9, c[0x0][0x398] ;  /* 0x00007300ff0977ac */ /* 0x000e620008000800 */
[----:B------:R-:W1:Y:S01]  /*18e890*/  LDCU UR34, c[0x0][0x398] ;  /* 0x00007300ff2277ac */ /* 0x000e620008000800 */
[----:B------:R-:W1:Y:S01]  /*18e8a0*/  LDCU UR36, c[0x0][0x398] ;  /* 0x00007300ff2477ac */ /* 0x000e620008000800 */
[----:B------:R-:W1:Y:S01]  /*18e8b0*/  LDCU UR48, c[0x0][0x398] ;  /* 0x00007300ff3077ac */ /* 0x000e620008000800 */
[----:B------:R1:W-:Y:S04]  /*18e8c0*/  @P6 STG.E.U8 desc[UR6][R18.64], R0 ;  /* 0x0000000012006986 */ /* 0x0003e8000c101106 */
[----:B0-----:R-:W2:Y:S04]  /*18e8d0*/  LDL.LU.64 R4, [R1+0x14d0] ;  /* 0x0014d00001047983 */ /* 0x001ea80000300a00 */
[----:B------:R0:W-:Y:S01]  /*18e8e0*/  @P5 STG.E.U8 desc[UR6][R22.64], R2 ;  /* 0x0000000216005986 */ /* 0x0001e2000c101106 */
[----:B------:R-:W-:Y:S01]  /*18e8f0*/  ISETP.LT.AND P6, PT, R11, UR38, !P4 ;  /* 0x000000260b007c0c */ /* 0x000fe2000e7c1270 */
[----:B------:R-:W2:Y:S02]  /*18e900*/  LDCU UR38, c[0x0][0x398] ;  /* 0x00007300ff2677ac */ /* 0x000ea40008000800 */
[----:B-1----:R-:W2:Y:S04]  /*18e910*/  LDL.LU.64 R18, [R1+0x14c8] ;  /* 0x0014c80001127983 */ /* 0x002ea80000300a00 */
[----:B0-----:R-:W2:Y:S01]  /*18e920*/  LDL.LU.64 R22, [R1+0x14c0] ;  /* 0x0014c00001167983 */ /* 0x001ea20000300a00 */
[----:B------:R-:W-:-:S02]  /*18e930*/  PRMT R0, R29, 0x7772, RZ ;  /* 0x000077721d007816 */ /* 0x000fc400000000ff */
[----:B------:R-:W-:Y:S02]  /*18e940*/  PRMT R2, R29, 0x7773, RZ ;  /* 0x000077731d027816 */ /* 0x000fe400000000ff */
[----:B------:R-:W2:Y:S04]  /*18e950*/  LDL.LU R29, [R1+0x7ac] ;  /* 0x0007ac00011d7983 */ /* 0x000ea80000300800 */
[----:B----4-:R2:W-:Y:S04]  /*18e960*/  @P3 STG.E.U8 desc[UR6][R6.64], R0 ;  /* 0x0000000006003986 */ /* 0x0105e8000c101106 */
[----:B---3--:R0:W-:Y:S01]  /*18e970*/  @P2 STG.E.U8 desc[UR6][R20.64], R2 ;  /* 0x0000000214002986 */ /* 0x0081e2000c101106 */
[----:B--2---:R-:W-:-:S03]  /*18e980*/  PRMT R0, R28, 0x7770, RZ ;  /* 0x000077701c007816 */ /* 0x004fc600000000ff */
[----:B------:R-:W2:Y:S04]  /*18e990*/  LDL.LU.64 R6, [R1+0x14b8] ;  /* 0x0014b80001067983 */ /* 0x000ea80000300a00 */
[----:B------:R-:W3:Y:S04]  /*18e9a0*/  LDL.LU.64 R24, [R1+0x14b0] ;  /* 0x0014b00001187983 */ /* 0x000ee80000300a00 */
[----:B0-----:R-:W4:Y:S04]  /*18e9b0*/  LDL.LU.64 R20, [R1+0x14a8] ;  /* 0x0014a80001147983 */ /* 0x001f280000300a00 */
[----:B------:R0:W-:Y:S04]  /*18e9c0*/  @P6 STG.E.U8 desc[UR6][R16.64], R0 ;  /* 0x0000000010006986 */ /* 0x0001e8000c101106 */
[----:B0-----:R-:W4:Y:S01]  /*18e9d0*/  LDL.LU.64 R16, [R1+0x14a0] ;  /* 0x0014a00001107983 */ /* 0x001f220000300a00 */
        /* <DEDUP_REMOVED lines=8> */
[----:B------:R-:W4:Y:S01]  /*18ea60*/  LDL.LU R28, [R1+0x840] ;  /* 0x00084000011c7983 */ /* 0x000f220000300800 */
[----:B------:R-:W1:Y:S01]  /*18ea70*/  LDCU UR8, c[0x0][0x398] ;  /* 0x00007300ff0877ac */ /* 0x000e620008000800 */
[----:B------:R-:W0:Y:S02]  /*18ea80*/  LDCU UR12, c[0x0][0x398] ;  /* 0x00007300ff0c77ac */ /* 0x000e240008000800 */
[----:B------:R1:W-:Y:S01]  /*18ea90*/  @P3 STG.E.U8 desc[UR6][R4.64], R0 ;  /* 0x0000000004003986 */ /* 0x0003e2000c101106 */
[----:B------:R-:W-:-:S03]  /*18eaa0*/  ISETP.LT.AND P3, PT, R9, UR10, !P4 ;  /* 0x0000000a09007c0c */ /* 0x000fc6000e761270 */
[----:B------:R0:W-:Y:S01]  /*18eab0*/  @P2 STG.E.U8 desc[UR6][R18.64], R2 ;  /* 0x0000000212002986 */ /* 0x0001e2000c101106 */
        /* <DEDUP_REMOVED lines=8> */
[C---:B0-----:R-:W-:Y:S01]  /*18eb40*/  PRMT R2, R29.reuse, 0x7771, RZ ;  /* 0x000077711d027816 */ /* 0x041fe200000000ff */
[----:B------:R-:W4:Y:S01]  /*18eb50*/  LDL.LU.64 R18, [R1+0x1488] ;  /* 0x0014880001127983 */ /* 0x000f220000300a00 */
[----:B------:R-:W-:-:S02]  /*18eb60*/  PRMT R3, R29, 0x7772, RZ ;  /* 0x000077721d037816 */ /* 0x000fc400000000ff */
[----:B------:R-:W-:Y:S01]  /*18eb70*/  PRMT R4, R29, 0x7773, RZ ;  /* 0x000077731d047816 */ /* 0x000fe200000000ff */
[----:B------:R-:W4:Y:S04]  /*18eb80*/  LDL.LU.64 R22, [R1+0x1490] ;  /* 0x0014900001167983 */ /* 0x000f280000300a00 */
[----:B--2---:R0:W-:Y:S04]  /*18eb90*/  @P3 STG.E.U8 desc[UR6][R6.64], R0 ;  /* 0x0000000006003986 */ /* 0x0041e8000c101106 */
[----:B---3--:R1:W-:Y:S04]  /*18eba0*/  @P2 STG.E.U8 desc[UR6][R24.64], R2 ;  /* 0x0000000218002986 */ /* 0x0083e8000c101106 */
[----:B----4-:R2:W-:Y:S04]  /*18ebb0*/  @P6 STG.E.U8 desc[UR6][R20.64], R3 ;  /* 0x0000000314006986 */ /* 0x0105e8000c101106 */
[----:B0-----:R-:W3:Y:S04]  /*18ebc0*/  LDL.LU.64 R6, [R1+0x1480] ;  /* 0x0014800001067983 */ /* 0x001ee80000300a00 */
[----:B------:R-:W4:Y:S04]  /*18ebd0*/  LDL.LU R29, [R1+0x790] ;  /* 0x00079000011d7983 */ /* 0x000f280000300800 */
[----:B-1----:R-:W3:Y:S04]  /*18ebe0*/  LDL.LU.64 R24, [R1+0x1478] ;  /* 0x0014780001187983 */ /* 0x002ee80000300a00 */
[----:B--2---:R-:W2:Y:S04]  /*18ebf0*/  LDL.LU.64 R20, [R1+0x1468] ;  /* 0x0014680001147983 */ /* 0x004ea80000300a00 */
[----:B------:R0:W-:Y:S04]  /*18ec00*/  @P4 STG.E.U8 desc[UR6][R16.64], R4 ;  /* 0x0000000410004986 */ /* 0x0001e8000c101106 */
        /* <DEDUP_REMOVED lines=14> */
[----:B------:R0:W-:Y:S01]  /*18ecf0*/  @P2 STG.E.U8 desc[UR6][R18.64], R2 ;  /* 0x0000000212002986 */ /* 0x0001e2000c101106 */
[----:B------:R-:W-:-:S02]  /*18ed00*/  ISETP.LT.AND P2, PT, R9, UR11, !P5 ;  /* 0x0000000b09007c0c */ /* 0x000fc4000ef41270 */
[----:B------:R-:W-:Y:S01]  /*18ed10*/  ISETP.LT.AND P3, PT, R14, UR14, !P5 ;  /* 0x0000000e0e007c0c */ /* 0x000fe2000ef61270 */
[----:B------:R-:W1:Y:S01]  /*18ed20*/  LDCU UR11, c[0x0][0x398] ;  /* 0x00007300ff0b77ac */ /* 0x000e620008000800 */
[----:B------:R-:W1:Y:S01]  /*18ed30*/  LDCU UR14, c[0x0][0x398] ;  /* 0x00007300ff0e77ac */ /* 0x000e620008000800 */
[C---:B--2---:R-:W-:Y:S01]  /*18ed40*/  PRMT R0, R28.reuse, 0x7772, RZ ;  /* 0x000077721c007816 */ /* 0x044fe200000000ff */
[----:B0-----:R-:W2:Y:S04]  /*18ed50*/  LDL.LU.64 R18, [R1+0x1460] ;  /* 0x0014600001127983 */ /* 0x001ea80000300a00 */
[----:B------:R-:W2:Y:S01]  /*18ed60*/  LDL.LU R8, [R1+0x860] ;  /* 0x0008600001087983 */ /* 0x000ea20000300800 */
[----:B------:R-:W-:-:S03]  /*18ed70*/  PRMT R2, R28, 0x7773, RZ ;  /* 0x000077731c027816 */ /* 0x000fc600000000ff */
[----:B------:R-:W2:Y:S04]  /*18ed80*/  LDL.LU.64 R4, [R1+0x1458] ;  /* 0x0014580001047983 */ /* 0x000ea80000300a00 */
[----:B------:R0:W-:Y:S04]  /*18ed90*/  @P6 STG.E.U8 desc[UR6][R22.64], R0 ;  /* 0x0000000016006986 */ /* 0x0001e8000c101106 */
[----:B---3--:R3:W-:Y:S01]  /*18eda0*/  @P4 STG.E.U8 desc[UR6][R6.64], R2 ;  /* 0x0000000206004986 */ /* 0x0087e2000c101106 */
[----:B------:R-:W-:-:S03]  /*18edb0*/  ISETP.LT.AND P4, PT, R12, UR13, !P5 ;  /* 0x0000000d0c007c0c */ /* 0x000fc6000ef81270 */
[----:B0-----:R-:W2:Y:S01]  /*18edc0*/  LDL.LU.64 R22, [R1+0x1450] ;  /* 0x0014500001167983 */ /* 0x001ea20000300a00 */
[C---:B----4-:R-:W-:Y:S02]  /*18edd0*/  PRMT R0, R29.reuse, 0x7770, RZ ;  /* 0x000077701d007816 */ /* 0x050fe400000000ff */
[----:B---3--:R-:W-:Y:S01]  /*18ede0*/  PRMT R2, R29, 0x7771, RZ ;  /* 0x000077711d027816 */ /* 0x008fe200000000ff */
[----:B------:R-:W3:Y:S01]  /*18edf0*/  LDL.LU.64 R6, [R1+0x1448] ;  /* 0x0014480001067983 */ /* 0x000ee20000300a00 */
[----:B------:R-:W-:Y:S01]  /*18ee00*/  ISETP.GE.AND P6, PT, R3, UR58, PT ;  /* 0x0000003a03007c0c */ /* 0x000fe2000bfc6270 */
[----:B------:R-:W0:Y:S02]  /*18ee10*/  LDCU UR13, c[0x0][0x398] ;  /* 0x00007300ff0d77ac */ /* 0x000e240008000800 */
[----:B------:R4:W-:Y:S04]  /*18ee20*/  @P2 STG.E.U8 desc[UR6][R24.64], R0 ;  /* 0x0000000018002986 */ /* 0x0009e8000c101106 */
[----:B------:R0:W-:Y:S01]  /*18ee30*/  @P3 STG.E.U8 desc[UR6][R20.64], R2 ;  /* 0x0000000214003986 */ /* 0x0001e2000c101106 */
[----:B----4-:R-:W-:-:S03]  /*18ee40*/  PRMT R0, R29, 0x7772, RZ ;  /* 0x000077721d007816 */ /* 0x010fc600000000ff */
[----:B0-----:R-:W4:Y:S04]  /*18ee50*/  LDL.LU.64 R20, [R1+0x1440] ;  /* 0x0014400001147983 */ /* 0x001f280000300a00 */
[----:B------:R-:W4:Y:S04]  /*18ee60*/  LDL.LU R28, [R1+0x780] ;  /* 0x00078000011c7983 */ /* 0x000f280000300800 */
[----:B------:R-:W4:Y:S04]  /*18ee70*/  LDL.LU.64 R24, [R1+0x1438] ;  /* 0x0014380001187983 */ /* 0x000f280000300a00 */
[----:B------:R0:W-:Y:S04]  /*18ee80*/  @P4 STG.E.U8 desc[UR6][R16.64], R0 ;  /* 0x0000000010004986 */ /* 0x0001e8000c101106 */
[----:B0-----:R-:W4:Y:S01]  /*18ee90*/  LDL.LU.64 R16, [R1+0x1430] ;  /* 0x0014300001107983 */ /* 0x001f220000300a00 */
[----:B------:R-:W-:-:S02]  /*18eea0*/  ISETP.LT.AND P5, PT, R26, UR31, !P5 ;  /* 0x0000001f1a007c0c */ /* 0x000fc4000efa1270 */
[----:B------:R-:W-:Y:S02]  /*18eeb0*/  ISETP.LT.AND P3, PT, R11, UR16, !P6 ;  /* 0x000000100b007c0c */ /* 0x000fe4000f761270 */
[----:B------:R-:W-:Y:S02]  /*18eec0*/  ISETP.LT.AND P2, PT, R13, UR20, !P6 ;  /* 0x000000140d007c0c */ /* 0x000fe4000f741270 */
[----:B------:R-:W-:Y:S01]  /*18eed0*/  PRMT R2, R29, 0x7773, RZ ;  /* 0x000077731d027816 */ /* 0x000fe200000000ff */
[----:B------:R-:W4:Y:S01]  /*18eee0*/  LDL.LU R3, [R1+0x568c] ;  /* 0x00568c0001037983 */ /* 0x000f220000300800 */
[----:B------:R-:W-:Y:S01]  /*18eef0*/  ISETP.LT.AND P4, PT, R10, UR4, !P6 ;  /* 0x000000040a007c0c */ /* 0x000fe2000f781270 */
[----:B------:R-:W0:Y:S01]  /*18ef00*/  LDCU UR16, c[0x0][0x398] ;  /* 0x00007300ff1077ac */ /* 0x000e220008000800 */
[----:B------:R-:W0:Y:S01]  /*18ef10*/  LDCU UR20, c[0x0][0x398] ;  /* 0x00007300ff1477ac */ /* 0x000e220008000800 */
[----:B------:R-:W0:Y:S01]  /*18ef20*/  LDCU UR4, c[0x0][0x398] ;  /* 0x00007300ff0477ac */ /* 0x000e220008000800 */
[----:B------:R-:W0:Y:S01]  /*18ef30*/  LDCU UR31, c[0x0][0x398] ;  /* 0x00007300ff1f77ac */ /* 0x000e220008000800 */
[----:B--2---:R2:W-:Y:S01]  /*18ef40*/  @P5 STG.E.U8 desc[UR6][R18.64], R2 ;  /* 0x0000000212005986 */ /* 0x0045e2000c101106 */
[----:B------:R-:W-:-:S02]  /*18ef50*/  PRMT R0, R8, 0x7770, RZ ;  /* 0x0000777008007816 */ /* 0x000fc400000000ff */
[----:B------:R-:W-:Y:S01]  /*18ef60*/  ISETP.LT.AND P5, PT, R15, UR24, !P6 ;  /* 0x000000180f007c0c */ /* 0x000fe2000f7a1270 */
[----:B------:R-:W0:Y:S02]  /*18ef70*/  LDCU UR24, c[0x0][0x398] ;  /* 0x00007300ff1877ac */ /* 0x000e240008000800 */
[----:B------:R0:W-:Y:S01]  /*18ef80*/  @P3 STG.E.U8 desc[UR6][R4.64], R0 ;  /* 0x0000000004003986 */ /* 0x0001e2000c101106 */
[----:B--2---:R-:W-:-:S03]  /*18ef90*/  PRMT R2, R8, 0x7771, RZ ;  /* 0x0000777108027816 */ /* 0x004fc600000000ff */
[----:B------:R-:W2:Y:S01]  /*18efa0*/  LDL.LU.64 R18, [R1+0x1428] ;  /* 0x0014280001127983 */ /* 0x000ea20000300a00 */
[----:B------:R-:W-:Y:S01]  /*18efb0*/  ISETP.LT.AND P3, PT, R14, UR9, !P6 ;  /* 0x000000090e007c0c */ /* 0x000fe2000f761270 */
[----:B------:R-:W1:Y:S02]  /*18efc0*/  LDCU UR9, c[0x0][0x398] ;  /* 0x00007300ff0977ac */ /* 0x000e640008000800 */
[----:B------:R1:W-:Y:S04]  /*18efd0*/  @P2 STG.E.U8 desc[UR6][R22.64], R2 ;  /* 0x0000000216002986 */ /* 0x0003e8000c101106 */
[----:B0-----:R-:W2:Y:S01]  /*18efe0*/  LDL.LU.64 R4, [R1+0x1420] ;  /* 0x0014200001047983 */ /* 0x001ea20000300a00 */
[----:B------:R-:W-:-:S03]  /*18eff0*/  ISETP.LT.AND P2, PT, R9, UR33, !P6 ;  /* 0x0000002109007c0c */ /* 0x000fc6000f741270 */
[----:B------:R-:W2:Y:S01]  /*18f000*/  LDL.LU R29, [R1+0x844] ;  /* 0x00084400011d7983 */ /* 0x000ea20000300800 */
[C---:B------:R-:W-:Y:S01]  /*18f010*/  PRMT R0, R8.reuse, 0x7772, RZ ;  /* 0x0000777208007816 */ /* 0x040fe200000000ff */
[----:B------:R-:W0:Y:S01]  /*18f020*/  LDCU UR33, c[0x0][0x398] ;  /* 0x00007300ff2177ac */ /* 0x000e220008000800 */
[----:B-1----:R-:W-:-:S03]  /*18f030*/  PRMT R2, R8, 0x7773, RZ ;  /* 0x0000777308027816 */ /* 0x002fc600000000ff */
[----:B---3--:R1:W-:Y:S04]  /*18f040*/  @P5 STG.E.U8 desc[UR6][R6.64], R0 ;  /* 0x0000000006005986 */ /* 0x0083e8000c101106 */
[----:B------:R-:W3:Y:S04]  /*18f050*/  LDL.LU.64 R22, [R1+0x1418] ;  /* 0x0014180001167983 */ /* 0x000ee80000300a00 */
[----:B----4-:R4:W-:Y:S04]  /*18f060*/  @P4 STG.E.U8 desc[UR6][R20.64], R2 ;  /* 0x0000000214004986 */ /* 0x0109e8000c101106 */
[----:B-1----:R-:W3:Y:S01]  /*18f070*/  LDL.LU.64 R6, [R1+0x1410] ;  /* 0x0014100001067983 */ /* 0x002ee20000300a00 */
[----:B------:R-:W-:-:S02]  /*18f080*/  PRMT R0, R28, 0x7770, RZ ;  /* 0x000077701c007816 */ /* 0x000fc400000000ff */
[----:B----4-:R-:W-:-:S03]  /*18f090*/  PRMT R2, R28, 0x7771, RZ ;  /* 0x000077711c027816 */ /* 0x010fc600000000ff */
[----:B------:R-:W-:Y:S04]  /*18f0a0*/  @P2 STG.E.U8 desc[UR6][R24.64], R0 ;  /* 0x0000000018002986 */ /* 0x000fe8000c101106 */
[----:B------:R-:W4:Y:S04]  /*18f0b0*/  LDL.LU.64 R20, [R1+0x1408] ;  /* 0x0014080001147983 */ /* 0x000f280000300a00 */
[----:B------:R1:W-:Y:S04]  /*18f0c0*/  @P3 STG.E.U8 desc[UR6][R16.64], R2 ;  /* 0x0000000210003986 */ /* 0x0003e8000c101106 */
        /* <DEDUP_REMOVED lines=9> */
[----:B------:R-:W4:Y:S01]  /*18f160*/  LDL.LU.64 R24, [R1+0x1400] ;  /* 0x0014000001187983 */ /* 0x000f220000300a00 */
[----:B------:R-:W1:Y:S01]  /*18f170*/  LDCU UR34, c[0x0][0x398] ;  /* 0x00007300ff2277ac */ /* 0x000e620008000800 */
[----:B------:R-:W0:Y:S02]  /*18f180*/  LDCU UR36, c[0x0][0x398] ;  /* 0x00007300ff2477ac */ /* 0x000e240008000800 */
[----:B--2---:R2:W-:Y:S01]  /*18f190*/  @P4 STG.E.U8 desc[UR6][R18.64], R0 ;  /* 0x0000000012004986 */ /* 0x0045e2000c101106 */
[----:B------:R-:W-:-:S03]  /*18f1a0*/  ISETP.LT.AND P4, PT, R10, UR38, !P5 ;  /* 0x000000260a007c0c */ /* 0x000fc6000ef81270 */
[----:B------:R0:W-:Y:S01]  /*18f1b0*/  @P6 STG.E.U8 desc[UR6][R4.64], R2 ;  /* 0x0000000204006986 */ /* 0x0001e2000c101106 */
[----:B------:R-:W-:Y:S01]  /*18f1c0*/  ISETP.LT.AND P6, PT, R15, UR18, !P5 ;  /* 0x000000120f007c0c */ /* 0x000fe2000efc1270 */
[----:B------:R-:W1:Y:S02]  /*18f1d0*/  LDCU UR18, c[0x0][0x398] ;  /* 0x00007300ff1277ac */ /* 0x000e640008000800 */
[----:B--2---:R-:W2:Y:S04]  /*18f1e0*/  LDL.LU.64 R18, [R1+0x13d8] ;  /* 0x0013d80001127983 */ /* 0x004ea80000300a00 */
[----:B------:R-:W2:Y:S01]  /*18f1f0*/  LDL.LU R3, [R1+0x5690] ;  /* 0x0056900001037983 */ /* 0x000ea20000300800 */
[C---:B------:R-:W-:Y:S02]  /*18f200*/  PRMT R0, R29.reuse, 0x7770, RZ ;  /* 0x000077701d007816 */ /* 0x040fe400000000ff */
[----:B0-----:R-:W-:-:S03]  /*18f210*/  PRMT R2, R29, 0x7771, RZ ;  /* 0x000077711d027816 */ /* 0x001fc600000000ff */
[----:B---3--:R0:W-:Y:S04]  /*18f220*/  @P3 STG.E.U8 desc[UR6][R22.64], R0 ;  /* 0x0000000016003986 */ /* 0x0081e8000c101106 */
[----:B------:R3:W-:Y:S04]  /*18f230*/  @P2 STG.E.U8 desc[UR6][R6.64], R2 ;  /* 0x0000000206002986 */ /* 0x0007e8000c101106 */
[----:B0-----:R-:W2:Y:S01]  /*18f240*/  LDL.LU.64 R22, [R1+0x13f0] ;  /* 0x0013f00001167983 */ /* 0x001ea20000300a00 */
[----:B------:R-:W-:-:S05]  /*18f250*/  PRMT R0, R29, 0x7772, RZ ;  /* 0x000077721d007816 */ /* 0x000fca00000000ff */
[----:B----4-:R-:W-:Y:S04]  /*18f260*/  @P6 STG.E.U8 desc[UR6][R20.64], R0 ;  /* 0x0000000014006986 */ /* 0x010fe8000c101106 */
[----:B---3--:R-:W3:Y:S04]  /*18f270*/  LDL.LU.64 R6, [R1+0x13d0] ;  /* 0x0013d00001067983 */ /* 0x008ee80000300a00 */
[----:B------:R-:W4:Y:S01]  /*18f280*/  LDL.LU R28, [R1+0x864] ;  /* 0x00086400011c7983 */ /* 0x000f220000300800 */
[----:B------:R-:W-:-:S03]  /*18f290*/  PRMT R2, R29, 0x7773, RZ ;  /* 0x000077731d027816 */ /* 0x000fc600000000ff */
[----:B------:R-:W4:Y:S04]  /*18f2a0*/  LDL.LU.64 R4, [R1+0x13b8] ;  /* 0x0013b80001047983 */ /* 0x000f280000300a00 */
[----:B------:R0:W-:Y:S04]  /*18f2b0*/  @P4 STG.E.U8 desc[UR6][R16.64], R2 ;  /* 0x0000000210004986 */ /* 0x0001e8000c101106 */
[----:B0-----:R-:W4:Y:S01]  /*18f2c0*/  LDL.LU.64 R16, [R1+0x13b0] ;  /* 0x0013b00001107983 */ /* 0x001f220000300a00 */
[----:B------:R-:W-:Y:S02]  /*18f2d0*/  ISETP.LT.AND P2, PT, R9, UR8, !P5 ;  /* 0x0000000809007c0c */ /* 0x000fe4000ef41270 */
[----:B------:R-:W-:-:S02]  /*18f2e0*/  ISETP.LT.AND P3, PT, R14, UR12, !P5 ;  /* 0x0000000c0e007c0c */ /* 0x000fc4000ef61270 */
[----:B------:R-:W-:Y:S02]  /*18f2f0*/  PRMT R0, R8, 0x7770, RZ ;  /* 0x0000777008007816 */ /* 0x000fe400000000ff */
[----:B------:R-:W-:Y:S02]  /*18f300*/  ISETP.LT.AND P4, PT, R12, UR48, !P5 ;  /* 0x000000300c007c0c */ /* 0x000fe4000ef81270 */
[----:B------:R-:W-:Y:S01]  /*18f310*/  PRMT R2, R8, 0x7771, RZ ;  /* 0x0000777108027816 */ /* 0x000fe200000000ff */
[----:B------:R-:W4:Y:S01]  /*18f320*/  LDL.LU.64 R20, [R1+0x1398] ;  /* 0x0013980001147983 */ /* 0x000f220000300a00 */
[----:B------:R-:W-:-:S03]  /*18f330*/  ISETP.LT.AND P5, PT, R26, UR10, !P5 ;  /* 0x0000000a1a007c0c */ /* 0x000fc6000efa1270 */
[----:B------:R-:W4:Y:S01]  /*18f340*/  LDL.LU R29, [R1+0x784] ;  /* 0x00078400011d7983 */ /* 0x000f220000300800 */
[----:B------:R-:W0:Y:S01]  /*18f350*/  LDCU UR8, c[0x0][0x398] ;  /* 0x00007300ff0877ac */ /* 0x000e220008000800 */
[----:B------:R-:W0:Y:S01]  /*18f360*/  LDCU UR12, c[0x0][0x398] ;  /* 0x00007300ff0c77ac */ /* 0x000e220008000800 */
[----:B------:R-:W0:Y:S01]  /*18f370*/  LDCU UR10, c[0x0][0x398] ;  /* 0x00007300ff0a77ac */ /* 0x000e220008000800 */
[----:B------:R1:W-:Y:S04]  /*18f380*/  @P2 STG.E.U8 desc[UR6][R24.64], R0 ;  /* 0x0000000018002986 */ /* 0x0003e8000c101106 */
[----:B-1----:R-:W4:Y:S01]  /*18f390*/  LDL.LU.64 R24, [R1+0x1390] ;  /* 0x0013900001187983 */ /* 0x002f220000300a00 */
        /* <DEDUP_REMOVED lines=9> */
[----:B------:R4:W-:Y:S04]  /*18f430*/  @P4 STG.E.U8 desc[UR6][R22.64], R0 ;  /* 0x0000000016004986 */ /* 0x0009e8000c101106 */
[----:B---3--:R1:W-:Y:S01]  /*18f440*/  @P5 STG.E.U8 desc[UR6][R6.64], R2 ;  /* 0x0000000206005986 */ /* 0x0083e2000c101106 */
[----:B----4-:R-:W-:-:S05]  /*18f450*/  PRMT R0, R28, 0x7770, RZ ;  /* 0x000077701c007816 */ /* 0x010fca00000000ff */
[----:B------:R-:W-:Y:S04]  /*18f460*/  @P3 STG.E.U8 desc[UR6][R4.64], R0 ;  /* 0x0000000004003986 */ /* 0x000fe8000c101106 */
[----:B-1----:R-:W3:Y:S01]  /*18f470*/  LDL.LU.64 R6, [R1+0x1378] ;  /* 0x0013780001067983 */ /* 0x002ee20000300a00 */
        /* <DEDUP_REMOVED lines=21> */
[C---:B-1----:R-:W-:Y:S01]  /*18f5d0*/  PRMT R0, R29.reuse, 0x7770, RZ ;  /* 0x000077701d007816 */ /* 0x042fe200000000ff */
[----:B------:R-:W4:Y:S01]  /*18f5e0*/  LDL.LU.64 R20, [R1+0x1328] ;  /* 0x0013280001147983 */ /* 0x000f220000300a00 */
[----:B0-----:R-:W-:-:S03]  /*18f5f0*/  PRMT R2, R29, 0x7772, RZ ;  /* 0x000077721d027816 */ /* 0x001fc600000000ff */
[----:B------:R-:W4:Y:S04]  /*18f600*/  LDL.LU.64 R24, [R1+0x1320] ;  /* 0x0013200001187983 */ /* 0x000f280000300a00 */
[----:B--2---:R0:W-:Y:S01]  /*18f610*/  @P3 STG.E.U8 desc[UR6][R18.64], R0 ;  /* 0x0000000012003986 */ /* 0x0041e2000c101106 */
[----:B------:R-:W-:Y:S01]  /*18f620*/  ISETP.GE.AND P2, PT, R3, UR5, PT ;  /* 0x0000000503007c0c */ /* 0x000fe2000bf46270 */
[----:B------:R-:W1:Y:S01]  /*18f630*/  LDCU UR5, c[0x0][0x398] ;  /* 0x00007300ff0577ac */ /* 0x000e620008000800 */
        /* <DEDUP_REMOVED lines=17> */
[----:B------:R-:W0:Y:S01]  /*18f750*/  LDCU UR16, c[0x0][0x398] ;  /* 0x00007300ff1077ac */ /* 0x000e220008000800 */
        /* <DEDUP_REMOVED lines=11> */
[----:B------:R-:W-:Y:S04]  /*18f810*/  @P4 STG.E.U8 desc[UR6][R18.64], R2 ;  /* 0x0000000212004986 */ /* 0x000fe8000c101106 */
[----:B---3--:R4:W-:Y:S04]  /*18f820*/  @P6 STG.E.U8 desc[UR6][R6.64], R0 ;  /* 0x0000000006006986 */ /* 0x0089e8000c101106 */
[----:B------:R-:W3:Y:S04]  /*18f830*/  LDL.LU R29, [R1+0x868] ;  /* 0x00086800011d7983 */ /* 0x000ee80000300800 */
[----:B------:R-:W3:Y:S04]  /*18f840*/  LDL.LU.64 R4, [R1+0x1288] ;  /* 0x0012880001047983 */ /* 0x000ee80000300a00 */
[----:B------:R-:W3:Y:S01]  /*18f850*/  LDL.LU.64 R24, [R1+0x1280] ;  /* 0x0012800001187983 */ /* 0x000ee20000300a00 */
[----:B------:R-:W-:Y:S01]  /*18f860*/  ISETP.GE.AND P3, PT, R3, UR27, PT ;  /* 0x0000001b03007c0c */ /* 0x000fe2000bf66270 */
[----:B------:R-:W0:Y:S01]  /*18f870*/  LDCU UR9, c[0x0][0x398] ;  /* 0x00007300ff0977ac */ /* 0x000e220008000800 */
[----:B----4-:R-:W-:Y:S01]  /*18f880*/  PRMT R0, R28, 0x7770, RZ ;  /* 0x000077701c007816 */ /* 0x010fe200000000ff */
[----:B------:R-:W4:Y:S04]  /*18f890*/  LDL.LU.64 R18, [R1+0x1228] ;  /* 0x0012280001127983 */ /* 0x000f280000300a00 */
[----:B------:R-:W3:Y:S04]  /*18f8a0*/  LDL.LU.64 R6, [R1+0x1218] ;  /* 0x0012180001067983 */ /* 0x000ee80000300a00 */
[----:B------:R-:W3:Y:S01]  /*18f8b0*/  LDL.LU R8, [R1+0x788] ;  /* 0x0007880001087983 */ /* 0x000ee20000300800 */
[----:B------:R-:W-:-:S02]  /*18f8c0*/  ISETP.LT.AND P4, PT, R14, UR24, !P2 ;  /* 0x000000180e007c0c */ /* 0x000fc4000d781270 */
[----:B------:R-:W-:Y:S02]  /*18f8d0*/  PRMT R2, R28, 0x7771, RZ ;  /* 0x000077711c027816 */ /* 0x000fe400000000ff */
[----:B------:R-:W-:Y:S01]  /*18f8e0*/  ISETP.LT.AND P6, PT, R12, UR31, !P2 ;  /* 0x0000001f0c007c0c */ /* 0x000fe2000d7c1270 */
[----:B------:R-:W1:Y:S01]  /*18f8f0*/  LDCU UR27, c[0x0][0x398] ;  /* 0x00007300ff1b77ac */ /* 0x000e620008000800 */
[----:B--2---:R2:W-:Y:S01]  /*18f900*/  @P5 STG.E.U8 desc[UR6][R16.64], R0 ;  /* 0x0000000010005986 */ /* 0x0045e2000c101106 */
[----:B------:R-:W0:Y:S03]  /*18f910*/  LDCU UR24, c[0x0][0x398] ;  /* 0x00007300ff1877ac */ /* 0x000e260008000800 */
[----:B--2---:R-:W2:Y:S01]  /*18f920*/  LDL.LU.64 R16, [R1+0x5758] ;  /* 0x0057580001107983 */ /* 0x004ea20000300a00 */
[----:B------:R-:W-:Y:S02]  /*18f930*/  ISETP.LT.AND P2, PT, R26, UR33, !P2 ;  /* 0x000000211a007c0c */ /* 0x000fe4000d741270 */
[----:B------:R-:W-:-:S02]  /*18f940*/  ISETP.LT.AND P5, PT, R11, UR18, !P3 ;  /* 0x000000120b007c0c */ /* 0x000fc4000dfa1270 */
[C---:B------:R-:W-:Y:S01]  /*18f950*/  PRMT R0, R28.reuse, 0x7772, RZ ;  /* 0x000077721c007816 */ /* 0x040fe200000000ff */
[----:B------:R-:W0:Y:S01]  /*18f960*/  LDCU UR18, c[0x0][0x398] ;  /* 0x00007300ff1277ac */ /* 0x000e220008000800 */
[----:B--2---:R2:W-:Y:S04]  /*18f970*/  @P4 STG.E.U8 desc[UR6][R16.64], R2 ;  /* 0x0000000210004986 */ /* 0x0045e8000c101106 */
[----:B--2---:R-:W2:Y:S01]  /*18f980*/  LDL.LU.64 R16, [R1+0x1210] ;  /* 0x0012100001107983 */ /* 0x004ea20000300a00 */
[----:B------:R-:W-:Y:S02]  /*18f990*/  PRMT R2, R28, 0x7773, RZ ;  /* 0x000077731c027816 */ /* 0x000fe400000000ff */
[----:B------:R-:W-:Y:S01]  /*18f9a0*/  ISETP.LT.AND P4, PT, R13, UR34, !P3 ;  /* 0x000000220d007c0c */ /* 0x000fe2000df81270 */
[----:B------:R3:W-:Y:S01]  /*18f9b0*/  @P6 STG.E.U8 desc[UR6][R22.64], R0 ;  /* 0x0000000016006986 */ /* 0x0007e2000c101106 */
[----:B------:R-:W-:-:S03]  /*18f9c0*/  ISETP.LT.AND P6, PT, R15, UR8, !P3 ;  /* 0x000000080f007c0c */ /* 0x000fc6000dfc1270 */
[----:B------:R-:W2:Y:S04]  /*18f9d0*/  LDL.LU R3, [R1+0x569c] ;  /* 0x00569c0001037983 */ /* 0x000ea80000300800 */
[----:B------:R0:W-:Y:S01]  /*18f9e0*/  @P2 STG.E.U8 desc[UR6][R20.64], R2 ;  /* 0x0000000214002986 */ /* 0x0001e2000c101106 */
[----:B------:R-:W-:Y:S01]  /*18f9f0*/  ISETP.LT.AND P2, PT, R10, UR12, !P3 ;  /* 0x0000000c0a007c0c */ /* 0x000fe2000df41270 */
[----:B------:R-:W1:Y:S01]  /*18fa00*/  LDCU UR8, c[0x0][0x398] ;  /* 0x00007300ff0877ac */ /* 0x000e620008000800 */
[----:B------:R-:W1:Y:S01]  /*18fa10*/  LDCU UR12, c[0x0][0x398] ;  /* 0x00007300ff0c77ac */ /* 0x000e620008000800 */
[C---:B---3--:R-:W-:Y:S01]  /*18fa20*/  PRMT R0, R29.reuse, 0x7770, RZ ;  /* 0x000077701d007816 */ /* 0x048fe200000000ff */
[----:B------:R-:W3:Y:S04]  /*18fa30*/  LDL.LU.64 R22, [R1+0x11f8] ;  /* 0x0011f80001167983 */ /* 0x000ee80000300a00 */
[----:B0-----:R-:W3:Y:S01]  /*18fa40*/  LDL.LU.64 R20, [R1+0x11f0] ;  /* 0x0011f00001147983 */ /* 0x001ee20000300a00 */
[----:B------:R-:W-:-:S03]  /*18fa50*/  PRMT R2, R29, 0x7771, RZ ;  /* 0x000077711d027816 */ /* 0x000fc600000000ff */
[----:B------:R-:W3:Y:S04]  /*18fa60*/  LDL.LU R28, [R1+0x84c] ;  /* 0x00084c00011c7983 */ /* 0x000ee80000300800 */
[----:B------:R0:W-:Y:S01]  /*18fa70*/  @P5 STG.E.U8 desc[UR6][R4.64], R0 ;  /* 0x0000000004005986 */ /* 0x0001e2000c101106 */
[----:B------:R-:W-:-:S03]  /*18fa80*/  ISETP.LT.AND P5, PT, R9, UR10, !P3 ;  /* 0x0000000a09007c0c */ /* 0x000fc6000dfa1270 */
[----:B------:R1:W-:Y:S01]  /*18fa90*/  @P4 STG.E.U8 desc[UR6][R24.64], R2 ;  /* 0x0000000218004986 */ /* 0x0003e2000c101106 */
[----:B------:R-:W2:Y:S01]  /*18faa0*/  LDCU UR10, c[0x0][0x398] ;  /* 0x00007300ff0a77ac */ /* 0x000ea20008000800 */
[C---:B0-----:R-:W-:Y:S02]  /*18fab0*/  PRMT R0, R29.reuse, 0x7772, RZ ;  /* 0x000077721d007816 */ /* 0x041fe400000000ff */
[----:B-1----:R-:W-:-:S03]  /*18fac0*/  PRMT R2, R29, 0x7773, RZ ;  /* 0x000077731d027816 */ /* 0x002fc600000000ff */
[----:B----4-:R0:W-:Y:S04]  /*18fad0*/  @P6 STG.E.U8 desc[UR6][R18.64], R0 ;  /* 0x0000000012006986 */ /* 0x0101e8000c101106 */
[----:B------:R1:W-:Y:S04]  /*18fae0*/  @P2 STG.E.U8 desc[UR6][R6.64], R2 ;  /* 0x0000000206002986 */ /* 0x0003e8000c101106 */
[----:B0-----:R-:W4:Y:S01]  /*18faf0*/  LDL.LU.64 R18, [R1+0x1220] ;  /* 0x0012200001127983 */ /* 0x001f220000300a00 */
[----:B-1----:R-:W-:-:S03]  /*18fb00*/  PRMT R2, R8, 0x7770, RZ ;  /* 0x0000777008027816 */ /* 0x002fc600000000ff */
[----:B------:R-:W4:Y:S04]  /*18fb10*/  LDL.LU.64 R6, [R1+0x11d8] ;  /* 0x0011d80001067983 */ /* 0x000f280000300a00 */
[----:B--2---:R0:W-:Y:S04]  /*18fb20*/  @P5 STG.E.U8 desc[UR6][R16.64], R2 ;  /* 0x0000000210005986 */ /* 0x0041e8000c101106 */
[----:B0-----:R-:W2:Y:S01]  /*18fb30*/  LDL.LU.64 R16, [R1+0xec8] ;  /* 0x000ec80001107983 */ /* 0x001ea20000300a00 */
[----:B------:R-:W-:Y:S02]  /*18fb40*/  ISETP.LT.AND P4, PT, R14, UR25, !P3 ;  /* 0x000000190e007c0c */ /* 0x000fe4000df81270 */
[----:B------:R-:W-:-:S02]  /*18fb50*/  ISETP.LT.AND P6, PT, R12, UR32, !P3 ;  /* 0x000000200c007c0c */ /* 0x000fc4000dfc1270 */
[C---:B------:R-:W-:Y:S02]  /*18fb60*/  PRMT R0, R8.reuse, 0x7771, RZ ;  /* 0x0000777108007816 */ /* 0x040fe400000000ff */
[----:B------:R-:W-:Y:S02]  /*18fb70*/  PRMT R2, R8, 0x7772, RZ ;  /* 0x0000777208027816 */ /* 0x000fe400000000ff */
[----:B------:R-:W-:Y:S02]  /*18fb80*/  ISETP.GE.AND P2, PT, R3, UR30, PT ;  /* 0x0000001e03007c0c */ /* 0x000fe4000bf46270 */
[----:B------:R-:W-:Y:S02]  /*18fb90*/  ISETP.LT.AND P3, PT, R26, UR17, !P3 ;  /* 0x000000111a007c0c */ /* 0x000fe4000df61270 */
[C---:B---3--:R-:W-:Y:S02]  /*18fba0*/  PRMT R4, R28.reuse, 0x7772, RZ ;  /* 0x000077721c047816 */ /* 0x048fe400000000ff */
[C---:B------:R-:W-:Y:S01]  /*18fbb0*/  PRMT R5, R28.reuse, 0x7773, RZ ;  /* 0x000077731c057816 */ /* 0x040fe200000000ff */
[----:B------:R-:W0:Y:S01]  /*18fbc0*/  LDCU UR25, c[0x0][0x398] ;  /* 0x00007300ff1977ac */ /* 0x000e220008000800 */
[----:B------:R-:W-:Y:S04]  /*18fbd0*/  @P4 STG.E.U8 desc[UR6][R22.64], R0 ;  /* 0x0000000016004986 */ /* 0x000fe8000c101106 */
[----:B------:R1:W-:Y:S04]  /*18fbe0*/  @P6 STG.E.U8 desc[UR6][R20.64], R2 ;  /* 0x0000000214006986 */ /* 0x0003e8000c101106 */
[----:B--2---:R2:W-:Y:S01]  /*18fbf0*/  STL.64 [R1+0x5750], R16 ;  /* 0x0057501001007387 */ /* 0x0045e20000100a00 */
[----:B------:R-:W-:-:S02]  /*18fc00*/  PRMT R3, R28, 0x7771, RZ ;  /* 0x000077711c037816 */ /* 0x000fc400000000ff */
[----:B------:R-:W-:Y:S02]  /*18fc10*/  ISETP.LT.AND P5, PT, R15, UR11, !P2 ;  /* 0x0000000b0f007c0c */ /* 0x000fe4000d7a1270 */
[----:B------:R-:W-:Y:S02]  /*18fc20*/  ISETP.LT.AND P6, PT, R11, UR21, !P2 ;  /* 0x000000150b007c0c */ /* 0x000fe4000d7c1270 */
[----:B------:R-:W-:Y:S02]  /*18fc30*/  ISETP.LT.AND P4, PT, R13, UR36, !P2 ;  /* 0x000000240d007c0c */ /* 0x000fe4000d781270 */
[----:B-1----:R-:W-:Y:S02]  /*18fc40*/  PRMT R2, R8, 0x7773, RZ ;  /* 0x0000777308027816 */ /* 0x002fe400000000ff */
[----:B------:R-:W-:Y:S01]  /*18fc50*/  PRMT R0, R28, 0x7770, RZ ;  /* 0x000077701c007816 */ /* 0x000fe200000000ff */
[----:B------:R-:W1:Y:S01]  /*18fc60*/  LDCU UR30, c[0x0][0x398] ;  /* 0x00007300ff1e77ac */ /* 0x000e620008000800 */
[----:B------:R-:W3:Y:S01]  /*18fc70*/  LDCU UR17, c[0x0][0x398] ;  /* 0x00007300ff1177ac */ /* 0x000ee20008000800 */
[----:B------:R-:W0:Y:S01]  /*18fc80*/  LDCU UR21, c[0x0][0x398] ;  /* 0x00007300ff1577ac */ /* 0x000e220008000800 */
[----:B--2---:R-:W2:Y:S04]  /*18fc90*/  LDL.LU.64 R16, [R1+0x11d0] ;  /* 0x0011d00001107983 */ /* 0x004ea80000300a00 */
[----:B------:R-:W3:Y:S04]  /*18fca0*/  LDL.LU R29, [R1+0x79c] ;  /* 0x00079c00011d7983 */ /* 0x000ee80000300800 */
[----:B------:R-:W3:Y:S04]  /*18fcb0*/  LDL.LU.64 R24, [R1+0xeb8] ;  /* 0x000eb80001187983 */ /* 0x000ee80000300a00 */
[----:B------:R-:W3:Y:S04]  /*18fcc0*/  LDL.LU.64 R22, [R1+0xec0] ;  /* 0x000ec00001167983 */ /* 0x000ee80000300a00 */
[----:B------:R-:W3:Y:S04]  /*18fcd0*/  LDL.LU.64 R20, [R1+0xeb0] ;  /* 0x000eb00001147983 */ /* 0x000ee80000300a00 */
[----:B------:R-:W3:Y:S04]  /*18fce0*/  LDL.LU R8, [R1+0x56a0] ;  /* 0x0056a00001087983 */ /* 0x000ee80000300800 */
[----:B----4-:R4:W-:Y:S04]  /*18fcf0*/  @P3 STG.E.U8 desc[UR6][R18.64], R2 ;  /* 0x0000000212003986 */ /* 0x0109e8000c101106 */
[----:B------:R0:W-:Y:S01]  /*18fd00*/  @P6 STG.E.U8 desc[UR6][R6.64], R0 ;  /* 0x0000000006006986 */ /* 0x0001e2000c101106 */
[----:B------:R-:W1:Y:S03]  /*18fd10*/  LDCU UR11, c[0x0][0x398] ;  /* 0x00007300ff0b77ac */ /* 0x000e660008000800 */
[----:B----4-:R-:W4:Y:S04]  /*18fd20*/  LDL.LU.64 R18, [R1+0xe88] ;  /* 0x000e880001127983 */ /* 0x010f280000300a00 */
[----:B0-----:R-:W4:Y:S04]  /*18fd30*/  LDL.LU.64 R6, [R1+0xe80] ;  /* 0x000e800001067983 */ /* 0x001f280000300a00 */
[----:B------:R-:W4:Y:S04]  /*18fd40*/  LDL.LU R28, [R1+0x86c] ;  /* 0x00086c00011c7983 */ /* 0x000f280000300800 */
[----:B--2---:R0:W-:Y:S04]  /*18fd50*/  @P4 STG.E.U8 desc[UR6][R16.64], R3 ;  /* 0x0000000310004986 */ /* 0x0041e8000c101106 */
[----:B0-----:R-:W2:Y:S04]  /*18fd60*/  LDL.LU.64 R16, [R1+0x5750] ;  /* 0x0057500001107983 */ /* 0x001ea80000300a00 */
[----:B------:R-:W4:Y:S01]  /*18fd70*/  LDL.LU R3, [R1+0x56a4] ;  /* 0x0056a40001037983 */ /* 0x000f220000300800 */
[----:B------:R-:W-:-:S02]  /*18fd80*/  ISETP.LT.AND P3, PT, R10, UR5, !P2 ;  /* 0x000000050a007c0c */ /* 0x000fc4000d761270 */
[----:B------:R-:W-:Y:S02]  /*18fd90*/  ISETP.LT.AND P6, PT, R9, UR13, !P2 ;  /* 0x0000000d09007c0c */ /* 0x000fe4000d7c1270 */
[C---:B---3--:R-:W-:Y:S02]  /*18fda0*/  PRMT R0, R29.reuse, 0x7770, RZ ;  /* 0x000077701d007816 */ /* 0x048fe400000000ff */
[----:B------:R-:W-:Y:S02]  /*18fdb0*/  ISETP.GE.AND P4, PT, R8, UR29, PT ;  /* 0x0000001d08007c0c */ /* 0x000fe4000bf86270 */
[----:B------:R-:W-:Y:S01]  /*18fdc0*/  PRMT R2, R29, 0x7771, RZ ;  /* 0x000077711d027816 */ /* 0x000fe200000000ff */
[----:B------:R-:W0:Y:S01]  /*18fdd0*/  LDCU UR5, c[0x0][0x398] ;  /* 0x00007300ff0577ac */ /* 0x000e220008000800 */
[----:B------:R-:W3:Y:S01]  /*18fde0*/  LDCU UR13, c[0x0][0x398] ;  /* 0x00007300ff0d77ac */ /* 0x000ee20008000800 */
[----:B------:R-:W0:Y:S01]  /*18fdf0*/  LDCU UR29, c[0x0][0x398] ;  /* 0x00007300ff1d77ac */ /* 0x000e220008000800 */
[----:B--2---:R2:W-:Y:S04]  /*18fe00*/  @P5 STG.E.U8 desc[UR6][R16.64], R4 ;  /* 0x0000000410005986 */ /* 0x0045e8000c101106 */
[----:B--2---:R-:W2:Y:S01]  /*18fe10*/  LDL.LU.64 R16, [R1+0xe78] ;  /* 0x000e780001107983 */ /* 0x004ea20000300a00 */
        /* <DEDUP_REMOVED lines=9> */
[----:B------:R-:W2:Y:S01]  /*18feb0*/  LDCU UR19, c[0x0][0x398] ;  /* 0x00007300ff1377ac */ /* 0x000ea20008000800 */
[----:B0-----:R-:W3:Y:S01]  /*18fec0*/  LDL.LU.64 R24, [R1+0xe70] ;  /* 0x000e700001187983 */ /* 0x001ee20000300a00 */
[----:B-1----:R-:W-:-:S03]  /*18fed0*/  PRMT R0, R29, 0x7772, RZ ;  /* 0x000077721d007816 */ /* 0x002fc600000000ff */
[----:B------:R0:W-:Y:S04]  /*18fee0*/  @P5 STG.E.U8 desc[UR6][R20.64], R2 ;  /* 0x0000000214005986 */ /* 0x0001e8000c101106 */
[----:B------:R-:W3:Y:S04]  /*18fef0*/  LDL.LU.64 R22, [R1+0xe50] ;  /* 0x000e500001167983 */ /* 0x000ee80000300a00 */
[----:B----4-:R1:W-:Y:S01]  /*18ff00*/  @P3 STG.E.U8 desc[UR6][R18.64], R0 ;  /* 0x0000000012003986 */ /* 0x0103e2000c101106 */
[----:B0-----:R-:W-:-:S03]  /*18ff10*/  PRMT R2, R29, 0x7773, RZ ;  /* 0x000077731d027816 */ /* 0x001fc600000000ff */
[----:B------:R-:W4:Y:S04]  /*18ff20*/  LDL.LU.64 R20, [R1+0xe40] ;  /* 0x000e400001147983 */ /* 0x000f280000300a00 */
[----:B------:R-:W4:Y:S01]  /*18ff30*/  LDL.LU R29, [R1+0x78c] ;  /* 0x00078c00011d7983 */ /* 0x000f220000300800 */
[----:B-1----:R-:W-:-:S03]  /*18ff40*/  PRMT R0, R28, 0x7770, RZ ;  /* 0x000077701c007816 */ /* 0x002fc600000000ff */
[----:B------:R0:W-:Y:S04]  /*18ff50*/  @P2 STG.E.U8 desc[UR6][R6.64], R2 ;  /* 0x0000000206002986 */ /* 0x0001e8000c101106 */
[----:B0-----:R-:W4:Y:S04]  /*18ff60*/  LDL.LU.64 R6, [R1+0xe48] ;  /* 0x000e480001067983 */ /* 0x001f280000300a00 */
[----:B--2---:R0:W-:Y:S04]  /*18ff70*/  @P6 STG.E.U8 desc[UR6][R16.64], R0 ;  /* 0x0000000010006986 */ /* 0x0041e8000c101106 */
[----:B0-----:R-:W2:Y:S01]  /*18ff80*/  LDL.LU.64 R16, [R1+0xe30] ;  /* 0x000e300001107983 */ /* 0x001ea20000300a00 */
[----:B------:R-:W-:-:S02]  /*18ff90*/  ISETP.LT.AND P3, PT, R13, UR9, !P4 ;  /* 0x000000090d007c0c */ /* 0x000fc4000e761270 */
[----:B------:R-:W-:Y:S02]  /*18ffa0*/  ISETP.LT.AND P2, PT, R15, UR20, !P4 ;  /* 0x000000140f007c0c */ /* 0x000fe4000e741270 */
[C---:B------:R-:W-:Y:S02]  /*18ffb0*/  PRMT R0, R28.reuse, 0x7771, RZ ;  /* 0x000077711c007816 */ /* 0x040fe400000000ff */
[----:B------:R-:W-:Y:S02]  /*18ffc0*/  PRMT R2, R28, 0x7772, RZ ;  /* 0x000077721c027816 */ /* 0x000fe400000000ff */
[----:B------:R-:W-:Y:S02]  /*18ffd0*/  ISETP.LT.AND P6, PT, R10, UR24, !P4 ;  /* 0x000000180a007c0c */ /* 0x000fe4000e7c1270 */
[----:B------:R-:W-:Y:S01]  /*18ffe0*/  ISETP.GE.AND P5, PT, R3, UR15, PT ;  /* 0x0000000f03007c0c */ /* 0x000fe2000bfa6270 */
[----:B------:R-:W0:Y:S01]  /*18fff0*/  LDCU UR9, c[0x0][0x398] ;  /* 0x00007300ff0977ac */ /* 0x000e220008000800 */
[----:B------:R-:W1:Y:S01]  /*190000*/  LDCU UR20, c[0x0][0x398] ;  /* 0x00007300ff1477ac */ /* 0x000e620008000800 */
[----:B---3--:R-:W-:Y:S04]  /*190010*/  @P3 STG.E.U8 desc[UR6][R24.64], R0 ;  /* 0x0000000018003986 */ /* 0x008fe8000c101106 */
[----:B--2---:R2:W-:Y:S01]  /*190020*/  STL.64 [R1+0x5748], R16 ;  /* 0x0057481001007387 */ /* 0x0045e20000100a00 */
[----:B------:R-:W-:-:S02]  /*190030*/  PRMT R3, R28, 0x7773, RZ ;  /* 0x000077731c037816 */ /* 0x000fc400000000ff */
[----:B----4-:R-:W-:Y:S01]  /*190040*/  PRMT R4, R29, 0x7773, RZ ;  /* 0x000077731d047816 */ /* 0x010fe200000000ff */
[----:B------:R-:W3:Y:S01]  /*190050*/  LDCU UR15, c[0x0][0x398] ;  /* 0x00007300ff0f77ac */ /* 0x000ee20008000800 */
[----:B------:R-:W4:Y:S01]  /*190060*/  LDCU UR24, c[0x0][0x398] ;  /* 0x00007300ff1877ac */ /* 0x000f220008000800 */
[----:B--2---:R-:W2:Y:S01]  /*190070*/  LDL.LU.64 R16, [R1+0xe38] ;  /* 0x000e380001107983 */ /* 0x004ea20000300a00 */
[----:B------:R-:W-:-:S03]  /*190080*/  ISETP.LT.AND P3, PT, R9, UR18, !P4 ;  /* 0x0000001209007c0c */ /* 0x000fc6000e761270 */
[----:B------:R0:W-:Y:S01]  /*190090*/  @P2 STG.E.U8 desc[UR6][R22.64], R2 ;  /* 0x0000000216002986 */ /* 0x0001e2000c101106 */
[----:B------:R-:W-:Y:S02]  /*1900a0*/  ISETP.LT.AND P2, PT, R14, UR27, !P4 ;  /* 0x0000001b0e007c0c */ /* 0x000fe4000e741270 */
[C---:B------:R-:W-:Y:S01]  /*1900b0*/  PRMT R0, R29.reuse, 0x7770, RZ ;  /* 0x000077701d007816 */ /* 0x040fe200000000ff */
[----:B------:R-:W3:Y:S04]  /*1900c0*/  LDL.LU.64 R18, [R1+0xe28] ;  /* 0x000e280001127983 */ /* 0x000ee80000300a00 */
[----:B------:R-:W3:Y:S04]  /*1900d0*/  LDL.LU R28, [R1+0x850] ;  /* 0x00085000011c7983 */ /* 0x000ee80000300800 */
[----:B------:R-:W3:Y:S04]  /*1900e0*/  LDL.LU.64 R24, [R1+0xe20] ;  /* 0x000e200001187983 */ /* 0x000ee80000300a00 */
[----:B------:R1:W-:Y:S01]  /*1900f0*/  @P6 STG.E.U8 desc[UR6][R20.64], R3 ;  /* 0x0000000314006986 */ /* 0x0003e2000c101106 */
[----:B------:R-:W2:Y:S01]  /*190100*/  LDCU UR18, c[0x0][0x398] ;  /* 0x00007300ff1277ac */ /* 0x000ea20008000800 */
[----:B------:R-:W2:Y:S01]  /*190110*/  LDCU UR27, c[0x0][0x398] ;  /* 0x00007300ff1b77ac */ /* 0x000ea20008000800 */
[C---:B0-----:R-:W-:Y:S01]  /*190120*/  PRMT R2, R29.reuse, 0x7771, RZ ;  /* 0x000077711d027816 */ /* 0x041fe200000000ff */
[----:B------:R-:W4:Y:S04]  /*190130*/  LDL.LU.64 R22, [R1+0xe00] ;  /* 0x000e000001167983 */ /* 0x000f280000300a00 */
[----:B------:R0:W-:Y:S04]  /*190140*/  @P3 STG.E.U8 desc[UR6][R6.64], R0 ;  /* 0x0000000006003986 */ /* 0x0001e8000c101106 */
[----:B-1----:R-:W4:Y:S01]  /*190150*/  LDL.LU.64 R20, [R1+0xe08] ;  /* 0x000e080001147983 */ /* 0x002f220000300a00 */
[----:B------:R-:W-:-:S03]  /*190160*/  PRMT R3, R29, 0x7772, RZ ;  /* 0x000077721d037816 */ /* 0x000fc600000000ff */
[----:B0-----:R-:W4:Y:S04]  /*190170*/  LDL.LU.64 R6, [R1+0xdf8] ;  /* 0x000df80001067983 */ /* 0x001f280000300a00 */
[----:B------:R-:W4:Y:S04]  /*190180*/  LDL.LU R29, [R1+0x870] ;  /* 0x00087000011d7983 */ /* 0x000f280000300800 */
[----:B--2---:R0:W-:Y:S04]  /*190190*/  @P2 STG.E.U8 desc[UR6][R16.64], R2 ;  /* 0x0000000210002986 */ /* 0x0041e8000c101106 */
[----:B0-----:R-:W2:Y:S01]  /*1901a0*/  LDL.LU.64 R16, [R1+0x5748] ;  /* 0x0057480001107983 */ /* 0x001ea20000300a00 */
[----:B------:R-:W-:-:S02]  /*1901b0*/  ISETP.LT.AND P6, PT, R12, UR8, !P4 ;  /* 0x000000080c007c0c */ /* 0x000fc4000e7c1270 */
[----:B------:R-:W-:Y:S02]  /*1901c0*/  ISETP.LT.AND P4, PT, R26, UR10, !P4 ;  /* 0x0000000a1a007c0c */ /* 0x000fe4000e781270 */
[----:B------:R-:W-:Y:S02]  /*1901d0*/  ISETP.LT.AND P3, PT, R11, UR12, !P5 ;  /* 0x0000000c0b007c0c */ /* 0x000fe4000ef61270 */
[----:B------:R-:W-:Y:S02]  /*1901e0*/  ISETP.LT.AND P2, PT, R13, UR25, !P5 ;  /* 0x000000190d007c0c */ /* 0x000fe4000ef41270 */
[C---:B---3--:R-:W-:Y:S02]  /*1901f0*/  PRMT R0, R28.reuse, 0x7770, RZ ;  /* 0x000077701c007816 */ /* 0x048fe400000000ff */
[----:B------:R-:W-:Y:S01]  /*190200*/  PRMT R2, R28, 0x7771, RZ ;  /* 0x000077711c027816 */ /* 0x000fe200000000ff */
[----:B------:R-:W0:Y:S01]  /*190210*/  LDCU UR8, c[0x0][0x398] ;  /* 0x00007300ff0877ac */ /* 0x000e220008000800 */
[----:B------:R-:W1:Y:S01]  /*190220*/  LDCU UR10, c[0x0][0x398] ;  /* 0x00007300ff0a77ac */ /* 0x000e620008000800 */
[----:B------:R-:W3:Y:S01]  /*190230*/  LDCU UR12, c[0x0][0x398] ;  /* 0x00007300ff0c77ac */ /* 0x000ee20008000800 */
[----:B------:R-:W0:Y:S01]  /*190240*/  LDCU UR25, c[0x0][0x398] ;  /* 0x00007300ff1977ac */ /* 0x000e220008000800 */
[----:B--2---:R2:W-:Y:S04]  /*190250*/  @P6 STG.E.U8 desc[UR6][R16.64], R3 ;  /* 0x0000000310006986 */ /* 0x0045e8000c101106 */
[----:B------:R0:W-:Y:S04]  /*190260*/  @P4 STG.E.U8 desc[UR6][R18.64], R4 ;  /* 0x0000000412004986 */ /* 0x0001e8000c101106 */
[----:B--2---:R-:W2:Y:S04]  /*190270*/  LDL.LU.64 R16, [R1+0xde8] ;  /* 0x000de80001107983 */ /* 0x004ea80000300a00 */
[----:B------:R-:W2:Y:S04]  /*190280*/  LDL.LU R3, [R1+0x56a8] ;  /* 0x0056a80001037983 */ /* 0x000ea80000300800 */
[----:B0-----:R-:W3:Y:S04]  /*190290*/  LDL.LU.64 R4, [R1+0xdf0] ;  /* 0x000df00001047983 */ /* 0x001ee80000300a00 */
[----:B------:R-:W3:Y:S01]  /*1902a0*/  LDL.LU.64 R18, [R1+0xde0] ;  /* 0x000de00001127983 */ /* 0x000ee20000300a00 */
[----:B------:R-:W-:-:S03]  /*1902b0*/  ISETP.LT.AND P6, PT, R15, UR30, !P5 ;  /* 0x0000001e0f007c0c */ /* 0x000fc6000efc1270 */
[----:B------:R0:W-:Y:S01]  /*1902c0*/  @P3 STG.E.U8 desc[UR6][R24.64], R0 ;  /* 0x0000000018003986 */ /* 0x0001e2000c101106 */
[----:B------:R-:W-:-:S03]  /*1902d0*/  ISETP.LT.AND P4, PT, R10, UR17, !P5 ;  /* 0x000000110a007c0c */ /* 0x000fc6000ef81270 */
[----:B----4-:R4:W-:Y:S04]  /*1902e0*/  @P2 STG.E.U8 desc[UR6][R22.64], R2 ;  /* 0x0000000216002986 */ /* 0x0109e8000c101106 */
[----:B0-----:R-:W3:Y:S04]  /*1902f0*/  LDL.LU.64 R24, [R1+0xdc8] ;  /* 0x000dc80001187983 */ /* 0x001ee80000300a00 */
[----:B------:R-:W3:Y:S01]  /*190300*/  LDL.LU R8, [R1+0x830] ;  /* 0x0008300001087983 */ /* 0x000ee20000300800 */
[C---:B------:R-:W-:Y:S02]  /*190310*/  PRMT R0, R28.reuse, 0x7772, RZ ;  /* 0x000077721c007816 */ /* 0x040fe400000000ff */
[----:B----4-:R-:W-:Y:S01]  /*190320*/  PRMT R2, R28, 0x7773, RZ ;  /* 0x000077731c027816 */ /* 0x010fe200000000ff */
[----:B------:R-:W4:Y:S04]  /*190330*/  LDL.LU.64 R22, [R1+0xdc0] ;  /* 0x000dc00001167983 */ /* 0x000f280000300a00 */
[----:B------:R0:W-:Y:S04]  /*190340*/  @P6 STG.E.U8 desc[UR6][R20.64], R0 ;  /* 0x0000000014006986 */ /* 0x0001e8000c101106 */
[----:B------:R1:W-:Y:S01]  /*190350*/  @P4 STG.E.U8 desc[UR6][R6.64], R2 ;  /* 0x0000000206004986 */ /* 0x0003e2000c101106 */
[----:B------:R-:W-:Y:S01]  /*190360*/  ISETP.LT.AND P3, PT, R14, UR11, !P5 ;  /* 0x0000000b0e007c0c */ /* 0x000fe2000ef61270 */
[----:B------:R-:W2:Y:S02]  /*190370*/  LDCU UR17, c[0x0][0x398] ;  /* 0x00007300ff1177ac */ /* 0x000ea40008000800 */
[----:B0-----:R-:W4:Y:S04]  /*190380*/  LDL.LU.64 R20, [R1+0xdb8] ;  /* 0x000db80001147983 */ /* 0x001f280000300a00 */
[----:B-1----:R-:W4:Y:S01]  /*190390*/  LDL.LU.64 R6, [R1+0xdb0] ;  /* 0x000db00001067983 */ /* 0x002f220000300a00 */
[----:B------:R-:W-:-:S02]  /*1903a0*/  ISETP.LT.AND P2, PT, R9, UR21, !P5 ;  /* 0x0000001509007c0c */ /* 0x000fc4000ef41270 */
[----:B------:R-:W-:Y:S02]  /*1903b0*/  ISETP.LT.AND P4, PT, R12, UR5, !P5 ;  /* 0x000000050c007c0c */ /* 0x000fe4000ef81270 */
[C---:B------:R-:W-:Y:S02]  /*1903c0*/  PRMT R0, R29.reuse, 0x7770, RZ ;  /* 0x000077701d007816 */ /* 0x040fe400000000ff */
[----:B------:R-:W-:Y:S02]  /*1903d0*/  ISETP.LT.AND P5, PT, R26, UR13, !P5 ;  /* 0x0000000d1a007c0c */ /* 0x000fe4000efa1270 */
[----:B------:R-:W-:Y:S01]  /*1903e0*/  PRMT R2, R29, 0x7771, RZ ;  /* 0x000077711d027816 */ /* 0x000fe200000000ff */
[----:B------:R-:W0:Y:S01]  /*1903f0*/  LDCU UR11, c[0x0][0x398] ;  /* 0x00007300ff0b77ac */ /* 0x000e220008000800 */
[----:B------:R-:W1:Y:S01]  /*190400*/  LDCU UR5, c[0x0][0x398] ;  /* 0x00007300ff0577ac */ /* 0x000e620008000800 */
[----:B------:R-:W0:Y:S01]  /*190410*/  LDCU UR13, c[0x0][0x398] ;  /* 0x00007300ff0d77ac */ /* 0x000e220008000800 */
[----:B--2---:R-:W-:Y:S01]  /*190420*/  ISETP.GE.AND P6, PT, R3, UR28, PT ;  /* 0x0000001c03007c0c */ /* 0x004fe2000bfc6270 */
[----:B---3--:R2:W-:Y:S04]  /*190430*/  @P2 STG.E.U8 desc[UR6][R4.64], R0 ;  /* 0x0000000004002986 */ /* 0x0085e8000c101106 */
[----:B------:R3:W-:Y:S01]  /*190440*/  @P3 STG.E.U8 desc[UR6][R16.64], R2 ;  /* 0x0000000210003986 */ /* 0x0007e2000c101106 */
[----:B------:R-:W-:-:S02]  /*190450*/  ISETP.LT.AND P3, PT, R11, UR14, !P6 ;  /* 0x0000000e0b007c0c */ /* 0x000fc4000f761270 */
[C---:B--2---:R-:W-:Y:S01]  /*190460*/  PRMT R0, R29.reuse, 0x7772, RZ ;  /* 0x000077721d007816 */ /* 0x044fe200000000ff */
[----:B---3--:R-:W2:Y:S04]  /*190470*/  LDL.LU.64 R16, [R1+0xda8] ;  /* 0x000da80001107983 */ /* 0x008ea80000300a00 */
[----:B------:R-:W3:Y:S01]  /*190480*/  LDL.LU R28, [R1+0x810] ;  /* 0x00081000011c7983 */ /* 0x000ee20000300800 */
[----:B------:R-:W-:-:S03]  /*190490*/  PRMT R2, R29, 0x7773, RZ ;  /* 0x000077731d027816 */ /* 0x000fc600000000ff */
[----:B------:R-:W3:Y:S04]  /*1904a0*/  LDL.LU.64 R4, [R1+0xda0] ;  /* 0x000da00001047983 */ /* 0x000ee80000300a00 */
[----:B------:R0:W-:Y:S01]  /*1904b0*/  @P4 STG.E.U8 desc[UR6][R18.64], R0 ;  /* 0x0000000012004986 */ /* 0x0001e2000c101106 */
[----:B------:R-:W-:-:S03]  /*1904c0*/  ISETP.LT.AND P2, PT, R13, UR29, !P6 ;  /* 0x0000001d0d007c0c */ /* 0x000fc6000f741270 */
[----:B------:R1:W-:Y:S01]  /*1904d0*/  @P5 STG.E.U8 desc[UR6][R24.64], R2 ;  /* 0x0000000218005986 */ /* 0x0003e2000c101106 */
[----:B------:R-:W-:Y:S01]  /*1904e0*/  ISETP.LT.AND P5, PT, R15, UR16, !P6 ;  /* 0x000000100f007c0c */ /* 0x000fe2000f7a1270 */
[----:B------:R-:W2:Y:S02]  /*1904f0*/  LDCU UR14, c[0x0][0x398] ;  /* 0x00007300ff0e77ac */ /* 0x000ea40008000800 */
[----:B0-----:R-:W3:Y:S04]  /*190500*/  LDL.LU.64 R18, [R1+0xd70] ;  /* 0x000d700001127983 */ /* 0x001ee80000300a00 */
[----:B------:R-:W3:Y:S01]  /*190510*/  LDL.LU R3, [R1+0x56ac] ;  /* 0x0056ac0001037983 */ /* 0x000ee20000300800 */
[----:B------:R-:W-:-:S03]  /*190520*/  PRMT R0, R8, 0x7770, RZ ;  /* 0x0000777008007816 */ /* 0x000fc600000000ff */
[----:B-1----:R-:W3:Y:S01]  /*190530*/  LDL.LU.64 R24, [R1+0xd78] ;  /* 0x000d780001187983 */ /* 0x002ee20000300a00 */
[----:B------:R-:W-:Y:S02]  /*190540*/  PRMT R2, R8, 0x7771, RZ ;  /* 0x0000777108027816 */ /* 0x000fe400000000ff */
[----:B------:R-:W-:Y:S01]  /*190550*/  ISETP.LT.AND P4, PT, R10, UR4, !P6 ;  /* 0x000000040a007c0c */ /* 0x000fe2000f781270 */
[----:B------:R-:W0:Y:S01]  /*190560*/  LDCU UR16, c[0x0][0x398] ;  /* 0x00007300ff1077ac */ /* 0x000e220008000800 */
[----:B----4-:R1:W-:Y:S04]  /*190570*/  @P3 STG.E.U8 desc[UR6][R22.64], R0 ;  /* 0x0000000016003986 */ /* 0x0103e8000c101106 */
[----:B------:R-:W-:Y:S01]  /*190580*/  @P2 STG.E.U8 desc[UR6][R20.64], R2 ;  /* 0x0000000214002986 */ /* 0x000fe2000c101106 */
[----:B------:R-:W4:Y:S03]  /*190590*/  LDCU UR4, c[0x0][0x398] ;  /* 0x00007300ff0477ac */ /* 0x000f260008000800 */
[----:B-1----:R-:W4:Y:S01]  /*1905a0*/  LDL.LU.64 R22, [R1+0xd68] ;  /* 0x000d680001167983 */ /* 0x002f220000300a00 */
[----:B------:R-:W-:-:S03]  /*1905b0*/  PRMT R0, R8, 0x7772, RZ ;  /* 0x0000777208007816 */ /* 0x000fc600000000ff */
[----:B------:R-:W4:Y:S04]  /*1905c0*/  LDL.LU R29, [R1+0x854] ;  /* 0x00085400011d7983 */ /* 0x000f280000300800 */
[----:B------:R1:W-:Y:S04]  /*1905d0*/  @P5 STG.E.U8 desc[UR6][R6.64], R0 ;  /* 0x0000000006005986 */ /* 0x0003e8000c101106 */
[----:B-1----:R-:W4:Y:S01]  /*1905e0*/  LDL.LU.64 R6, [R1+0xd60] ;  /* 0x000d600001067983 */ /* 0x002f220000300a00 */
[----:B------:R-:W-:Y:S02]  /*1905f0*/  ISETP.LT.AND P2, PT, R9, UR15, !P6 ;  /* 0x0000000f09007c0c */ /* 0x000fe4000f741270 */
[----:B------:R-:W-:-:S02]  /*190600*/  ISETP.LT.AND P3, PT, R14, UR19, !P6 ;  /* 0x000000130e007c0c */ /* 0x000fc4000f761270 */
[----:B------:R-:W-:Y:S01]  /*190610*/  PRMT R2, R8, 0x7773, RZ ;  /* 0x0000777308027816 */ /* 0x000fe200000000ff */
[----:B------:R-:W4:Y:S01]  /*190620*/  LDL.LU.64 R20, [R1+0xd30] ;  /* 0x000d300001147983 */ /* 0x000f220000300a00 */
[----:B------:R-:W1:Y:S01]  /*190630*/  LDCU UR15, c[0x0][0x398] ;  /* 0x00007300ff0f77ac */ /* 0x000e620008000800 */
[----:B------:R-:W0:Y:S02]  /*190640*/  LDCU UR19, c[0x0][0x398] ;  /* 0x00007300ff1377ac */ /* 0x000e240008000800 */
[----:B--2---:R2:W-:Y:S01]  /*190650*/  @P4 STG.E.U8 desc[UR6][R16.64], R2 ;  /* 0x0000000210004986 */ /* 0x0045e2000c101106 */
[----:B---3--:R-:W-:Y:S02]  /*190660*/  PRMT R0, R28, 0x7770, RZ ;  /* 0x000077701c007816 */ /* 0x008fe400000000ff */
[----:B------:R-:W-:Y:S02]  /*190670*/  ISETP.LT.AND P4, PT, R12, UR9, !P6 ;  /* 0x000000090c007c0c */ /* 0x000fe4000f781270 */
[----:B------:R-:W-:Y:S01]  /*190680*/  ISETP.LT.AND P6, PT, R26, UR20, !P6 ;  /* 0x000000141a007c0c */ /* 0x000fe2000f7c1270 */
[----:B------:R-:W3:Y:S01]  /*190690*/  LDCU UR9, c[0x0][0x398] ;  /* 0x00007300ff0977ac */ /* 0x000ee20008000800 */
[----:B------:R-:W0:Y:S01]  /*1906a0*/  LDCU UR20, c[0x0][0x398] ;  /* 0x00007300ff1477ac */ /* 0x000e220008000800 */
[----:B------:R0:W-:Y:S01]  /*1906b0*/  @P2 STG.E.U8 desc[UR6][R4.64], R0 ;  /* 0x0000000004002986 */ /* 0x0001e2000c101106 */
[----:B--2---:R-:W-:-:S03]  /*1906c0*/  PRMT R2, R28, 0x7771, RZ ;  /* 0x000077711c027816 */ /* 0x004fc600000000ff */
[----:B------:R-:W2:Y:S01]  /*1906d0*/  LDL.LU.64 R16, [R1+0xd58] ;  /* 0x000d580001107983 */ /* 0x000ea20000300a00 */
[----:B------:R-:W-:-:S03]  /*1906e0*/  ISETP.GE.AND P5, PT, R3, UR26, PT ;  /* 0x0000001a03007c0c */ /* 0x000fc6000bfa6270 */
[----:B------:R1:W-:Y:S01]  /*1906f0*/  @P3 STG.E.U8 desc[UR6][R18.64], R2 ;  /* 0x0000000212003986 */ /* 0x0003e2000c101106 */
[C---:B0-----:R-:W-:Y:S02]  /*190700*/  PRMT R0, R28.reuse, 0x7772, RZ ;  /* 0x000077721c007816 */ /* 0x041fe400000000ff */
[----:B------:R-:W-:Y:S01]  /*190710*/  ISETP.LT.AND P3, PT, R11, UR24, !P5 ;  /* 0x000000180b007c0c */ /* 0x000fe2000ef61270 */
[----:B-1----:R-:W3:Y:S04]  /*190720*/  LDL.LU.64 R18, [R1+0xd28] ;  /* 0x000d280001127983 */ /* 0x002ee80000300a00 */
[----:B------:R-:W3:Y:S01]  /*190730*/  LDL.LU R8, [R1+0x874] ;  /* 0x0008740001087983 */ /* 0x000ee20000300800 */
[----:B------:R-:W-:-:S03]  /*190740*/  PRMT R2, R28, 0x7773, RZ ;  /* 0x000077731c027816 */ /* 0x000fc600000000ff */
[----:B------:R0:W-:Y:S04]  /*190750*/  @P4 STG.E.U8 desc[UR6][R24.64], R0 ;  /* 0x0000000018004986 */ /* 0x0001e8000c101106 */
[----:B------:R-:W3:Y:S04]  /*190760*/  LDL.LU.64 R4, [R1+0xd20] ;  /* 0x000d200001047983 */ /* 0x000ee80000300a00 */
[----:B----4-:R-:W-:Y:S01]  /*190770*/  @P6 STG.E.U8 desc[UR6][R22.64], R2 ;  /* 0x0000000216006986 */ /* 0x010fe2000c101106 */
[----:B0-----:R-:W-:-:S03]  /*190780*/  PRMT R0, R29, 0x7770, RZ ;  /* 0x000077701d007816 */ /* 0x001fc600000000ff */
[----:B------:R-:W4:Y:S04]  /*190790*/  LDL.LU.64 R24, [R1+0xd08] ;  /* 0x000d080001187983 */ /* 0x000f280000300a00 */
[----:B------:R-:W4:Y:S04]  /*1907a0*/  LDL.LU R3, [R1+0x56b0] ;  /* 0x0056b00001037983 */ /* 0x000f280000300800 */
[----:B------:R0:W-:Y:S04]  /*1907b0*/  @P3 STG.E.U8 desc[UR6][R6.64], R0 ;  /* 0x0000000006003986 */ /* 0x0001e8000c101106 */
[----:B0-----:R-:W4:Y:S01]  /*1907c0*/  LDL.LU.64 R6, [R1+0xd00] ;  /* 0x000d000001067983 */ /* 0x001f220000300a00 */
[----:B------:R-:W-:-:S02]  /*1907d0*/  ISETP.LT.AND P2, PT, R13, UR18, !P5 ;  /* 0x000000120d007c0c */ /* 0x000fc4000ef41270 */
[----:B------:R-:W-:Y:S02]  /*1907e0*/  ISETP.LT.AND P6, PT, R15, UR27, !P5 ;  /* 0x0000001b0f007c0c */ /* 0x000fe4000efc1270 */
[----:B------:R-:W-:Y:S02]  /*1907f0*/  ISETP.LT.AND P4, PT, R10, UR8, !P5 ;  /* 0x000000080a007c0c */ /* 0x000fe4000ef81270 */
[C---:B------:R-:W-:Y:S01]  /*190800*/  PRMT R2, R29.reuse, 0x7771, RZ ;  /* 0x000077711d027816 */ /* 0x040fe200000000ff */
[----:B------:R-:W4:Y:S04]  /*190810*/  LDL.LU.64 R22, [R1+0xce0] ;  /* 0x000ce00001167983 */ /* 0x000f280000300a00 */
[----:B------:R-:W4:Y:S01]  /*190820*/  LDL.LU R28, [R1+0x834] ;  /* 0x00083400011c7983 */ /* 0x000f220000300800 */
[----:B------:R-:W-:-:S02]  /*190830*/  PRMT R0, R29, 0x7772, RZ ;  /* 0x000077721d007816 */ /* 0x000fc400000000ff */
[----:B------:R-:W-:Y:S01]  /*190840*/  ISETP.LT.AND P3, PT, R14, UR12, !P5 ;  /* 0x0000000c0e007c0c */ /* 0x000fe2000ef61270 */
[----:B------:R-:W0:Y:S01]  /*190850*/  LDCU UR18, c[0x0][0x398] ;  /* 0x00007300ff1277ac */ /* 0x000e220008000800 */
[----:B------:R-:W1:Y:S01]  /*190860*/  LDCU UR8, c[0x0][0x398] ;  /* 0x00007300ff0877ac */ /* 0x000e620008000800 */
[----:B------:R-:W0:Y:S01]  /*190870*/  LDCU UR12, c[0x0][0x398] ;  /* 0x00007300ff0c77ac */ /* 0x000e220008000800 */
[----:B------:R1:W-:Y:S01]  /*190880*/  @P2 STG.E.U8 desc[UR6][R20.64], R2 ;  /* 0x0000000214002986 */ /* 0x0003e2000c101106 */
[----:B------:R-:W-:Y:S01]  /*190890*/  ISETP.LT.AND P2, PT, R9, UR10, !P5 ;  /* 0x0000000a09007c0c */ /* 0x000fe2000ef41270 */
[----:B------:R-:W0:Y:S01]  /*1908a0*/  LDCU UR10, c[0x0][0x398] ;  /* 0x00007300ff0a77ac */ /* 0x000e220008000800 */
[----:B-1----:R-:W-:Y:S01]  /*1908b0*/  PRMT R2, R29, 0x7773, RZ ;  /* 0x000077731d027816 */ /* 0x002fe200000000ff */
[----:B------:R-:W4:Y:S04]  /*1908c0*/  LDL.LU.64 R20, [R1+0xc70] ;  /* 0x000c700001147983 */ /* 0x000f280000300a00 */
[----:B--2---:R1:W-:Y:S04]  /*1908d0*/  @P6 STG.E.U8 desc[UR6][R16.64], R0 ;  /* 0x0000000010006986 */ /* 0x0043e8000c101106 */
[----:B-1----:R-:W2:Y:S04]  /*1908e0*/  LDL.LU.64 R16, [R1+0xc48] ;  /* 0x000c480001107983 */ /* 0x002ea80000300a00 */
[----:B---3--:R1:W-:Y:S01]  /*1908f0*/  @P4 STG.E.U8 desc[UR6][R18.64], R2 ;  /* 0x0000000212004986 */ /* 0x0083e2000c101106 */
[----:B------:R-:W-:-:S02]  /*190900*/  ISETP.LT.AND P4, PT, R12, UR25, !P5 ;  /* 0x000000190c007c0c */ /* 0x000fc4000ef81270 */
[----:B------:R-:W-:-:S05]  /*190910*/  PRMT R0, R8, 0x7770, RZ ;  /* 0x0000777008007816 */ /* 0x000fca00000000ff */
[----:B------:R3:W-:Y:S04]  /*190920*/  @P2 STG.E.U8 desc[UR6][R4.64], R0 ;  /* 0x0000000004002986 */ /* 0x0007e8000c101106 */
[----:B-1----:R-:W2:Y:S01]  /*190930*/  LDL.LU.64 R18, [R1+0xc40] ;  /* 0x000c400001127983 */ /* 0x002ea20000300a00 */
[----:B------:R-:W-:-:S03]  /*190940*/  PRMT R2, R8, 0x7771, RZ ;  /* 0x0000777108027816 */ /* 0x000fc600000000ff */
[----:B---3--:R-:W3:Y:S04]  /*190950*/  LDL.LU.64 R4, [R1+0xc18] ;  /* 0x000c180001047983 */ /* 0x008ee80000300a00 */
[----:B------:R-:W3:Y:S01]  /*190960*/  LDL.LU R29, [R1+0x814] ;  /* 0x00081400011d7983 */ /* 0x000ee20000300800 */
[----:B------:R-:W-:-:S03]  /*190970*/  PRMT R0, R8, 0x7772, RZ ;  /* 0x0000777208007816 */ /* 0x000fc600000000ff */
[----:B----4-:R1:W-:Y:S04]  /*190980*/  @P3 STG.E.U8 desc[UR6][R24.64], R2 ;  /* 0x0000000218003986 */ /* 0x0103e8000c101106 */
[----:B-1----:R-:W4:Y:S04]  /*190990*/  LDL.LU.64 R24, [R1+0xc10] ;  /* 0x000c100001187983 */ /* 0x002f280000300a00 */
[----:B------:R1:W-:Y:S04]  /*1909a0*/  @P4 STG.E.U8 desc[UR6][R6.64], R0 ;  /* 0x0000000006004986 */ /* 0x0003e8000c101106 */
[----:B-1----:R-:W4:Y:S01]  /*1909b0*/  LDL.LU.64 R6, [R1+0xc00] ;  /* 0x000c000001067983 */ /* 0x002f220000300a00 */
[----:B------:R-:W-:-:S02]  /*1909c0*/  ISETP.LT.AND P5, PT, R26, UR17, !P5 ;  /* 0x000000111a007c0c */ /* 0x000fc4000efa1270 */
[----:B------:R-:W-:Y:S02]  /*1909d0*/  ISETP.GE.AND P6, PT, R3, UR23, PT ;  /* 0x0000001703007c0c */ /* 0x000fe4000bfc6270 */
[----:B------:R-:W-:Y:S01]  /*1909e0*/  PRMT R2, R8, 0x7773, RZ ;  /* 0x0000777308027816 */ /* 0x000fe200000000ff */
[----:B------:R-:W4:Y:S01]  /*1909f0*/  LDL.LU R3, [R1+0x56b4] ;  /* 0x0056b40001037983 */ /* 0x000f220000300800 */
[----:B------:R-:W-:Y:S02]  /*190a00*/  PRMT R0, R28, 0x7770, RZ ;  /* 0x000077701c007816 */ /* 0x000fe400000000ff */
[----:B------:R-:W-:Y:S02]  /*190a10*/  ISETP.LT.AND P3, PT, R11, UR11, !P6 ;  /* 0x0000000b0b007c0c */ /* 0x000fe4000f761270 */
[----:B------:R-:W-:Y:S02]  /*190a20*/  ISETP.LT.AND P2, PT, R13, UR5, !P6 ;  /* 0x000000050d007c0c */ /* 0x000fe4000f741270 */
[----:B------:R-:W-:Y:S01]  /*190a30*/  ISETP.LT.AND P4, PT, R10, UR14, !P6 ;  /* 0x0000000e0a007c0c */ /* 0x000fe2000f781270 */
[----:B------:R-:W1:Y:S01]  /*190a40*/  LDCU UR17, c[0x0][0x398] ;  /* 0x00007300ff1177ac */ /* 0x000e620008000800 */
[----:B------:R-:W0:Y:S01]  /*190a50*/  LDCU UR5, c[0x0][0x398] ;  /* 0x00007300ff0577ac */ /* 0x000e220008000800 */
[----:B------:R-:W0:Y:S01]  /*190a60*/  LDCU UR11, c[0x0][0x398] ;  /* 0x00007300ff0b77ac */ /* 0x000e220008000800 */
[----:B------:R-:W0:Y:S01]  /*190a70*/  LDCU UR14, c[0x0][0x398] ;  /* 0x00007300ff0e77ac */ /* 0x000e220008000800 */
[----:B------:R1:W-:Y:S01]  /*190a80*/  @P5 STG.E.U8 desc[UR6][R22.64], R2 ;  /* 0x0000000216005986 */ /* 0x0003e2000c101106 */
[----:B------:R-:W-:Y:S01]  /*190a90*/  ISETP.LT.AND P5, PT, R15, UR13, !P6 ;  /* 0x0000000d0f007c0c */ /* 0x000fe2000f7a1270 */
[----:B------:R-:W0:Y:S02]  /*190aa0*/  LDCU UR13, c[0x0][0x398] ;  /* 0x00007300ff0d77ac */ /* 0x000e240008000800 */
[----:B------:R0:W-:Y:S01]  /*190ab0*/  @P3 STG.E.U8 desc[UR6][R20.64], R0 ;  /* 0x0000000014003986 */ /* 0x0001e2000c101106 */
[----:B-1----:R-:W-:-:S03]  /*190ac0*/  PRMT R2, R28, 0x7771, RZ ;  /* 0x000077711c027816 */ /* 0x002fc600000000ff */
[----:B------:R-:W4:Y:S01]  /*190ad0*/  LDL.LU.64 R22, [R1+0xbf8] ;  /* 0x000bf80001167983 */ /* 0x000f220000300a00 */
[----:B------:R-:W-:Y:S01]  /*190ae0*/  ISETP.LT.AND P3, PT, R14, UR4, !P6 ;  /* 0x000000040e007c0c */ /* 0x000fe2000f761270 */
[----:B------:R-:W1:Y:S01]  /*190af0*/  LDCU UR4, c[0x0][0x398] ;  /* 0x00007300ff0477ac */ /* 0x000e620008000800 */
[C---:B0-----:R-:W-:Y:S01]  /*190b00*/  PRMT R0, R28.reuse, 0x7772, RZ ;  /* 0x000077721c007816 */ /* 0x041fe200000000ff */
[----:B--2---:R0:W-:Y:S01]  /*190b10*/  @P2 STG.E.U8 desc[UR6][R16.64], R2 ;  /* 0x0000000210002986 */ /* 0x0041e2000c101106 */
[----:B------:R-:W-:Y:S01]  /*190b20*/  ISETP.LT.AND P2, PT, R9, UR16, !P6 ;  /* 0x0000001009007c0c */ /* 0x000fe2000f741270 */
[----:B------:R-:W2:Y:S02]  /*190b30*/  LDCU UR16, c[0x0][0x398] ;  /* 0x00007300ff1077ac */ /* 0x000ea40008000800 */
[----:B0-----:R-:W2:Y:S04]  /*190b40*/  LDL.LU.64 R16, [R1+0xbf0] ;  /* 0x000bf00001107983 */ /* 0x001ea80000300a00 */
[----:B------:R-:W2:Y:S01]  /*190b50*/  LDL.LU R8, [R1+0x858] ;  /* 0x0008580001087983 */ /* 0x000ea20000300800 */
[----:B------:R-:W-:-:S03]  /*190b60*/  PRMT R2, R28, 0x7773, RZ ;  /* 0x000077731c027816 */ /* 0x000fc600000000ff */
[----:B------:R-:W2:Y:S04]  /*190b70*/  LDL.LU.64 R20, [R1+0xbb8] ;  /* 0x000bb80001147983 */ /* 0x000ea80000300a00 */
[----:B------:R0:W-:Y:S04]  /*190b80*/  @P5 STG.E.U8 desc[UR6][R18.64], R0 ;  /* 0x0000000012005986 */ /* 0x0001e8000c101106 */
[----:B---3--:R3:W-:Y:S04]  /*190b90*/  @P4 STG.E.U8 desc[UR6][R4.64], R2 ;  /* 0x0000000204004986 */ /* 0x0087e8000c101106 */
[----:B0-----:R-:W2:Y:S01]  /*190ba0*/  LDL.LU.64 R18, [R1+0xba0] ;  /* 0x000ba00001127983 */ /* 0x001ea20000300a00 */
[----:B------:R-:W-:-:S02]  /*190bb0*/  PRMT R0, R29, 0x7770, RZ ;  /* 0x000077701d007816 */ /* 0x000fc400000000ff */
[----:B---3--:R-:W-:Y:S01]  /*190bc0*/  PRMT R2, R29, 0x7771, RZ ;  /* 0x000077711d027816 */ /* 0x008fe200000000ff */
[----:B------:R-:W3:Y:S04]  /*190bd0*/  LDL.LU.64 R4, [R1+0xb98] ;  /* 0x000b980001047983 */ /* 0x000ee80000300a00 */
[----:B----4-:R-:W-:Y:S04]  /*190be0*/  @P2 STG.E.U8 desc[UR6][R24.64], R0 ;  /* 0x0000000018002986 */ /* 0x010fe8000c101106 */
[----:B------:R0:W-:Y:S04]  /*190bf0*/  @P3 STG.E.U8 desc[UR6][R6.64], R2 ;  /* 0x0000000206003986 */ /* 0x0001e8000c101106 */
[----:B0-----:R-:W4:Y:S01]  /*190c00*/  LDL.LU.64 R6, [R1+0xb68] ;  /* 0x000b680001067983 */ /* 0x001f220000300a00 */
        /* <DEDUP_REMOVED lines=8> */
[----:B------:R-:W0:Y:S01]  /*190c90*/  LDCU UR9, c[0x0][0x398] ;  /* 0x00007300ff0977ac */ /* 0x000e220008000800 */
[----:B------:R-:W0:Y:S01]  /*190ca0*/  LDCU UR15, c[0x0][0x398] ;  /* 0x00007300ff0f77ac */ /* 0x000e220008000800 */
[----:B------:R-:W0:Y:S01]  /*190cb0*/  LDCU UR18, c[0x0][0x398] ;  /* 0x00007300ff1277ac */ /* 0x000e220008000800 */
[----:B------:R-:W0:Y:S01]  /*190cc0*/  LDCU UR19, c[0x0][0x398] ;  /* 0x00007300ff1377ac */ /* 0x000e220008000800 */
[----:B------:R1:W-:Y:S01]  /*190cd0*/  @P4 STG.E.U8 desc[UR6][R22.64], R0 ;  /* 0x0000000016004986 */ /* 0x0003e2000c101106 */
[----:B------:R-:W-:Y:S01]  /*190ce0*/  ISETP.LT.AND P4, PT, R10, UR8, !P5 ;  /* 0x000000080a007c0c */ /* 0x000fe2000ef81270 */
[----:B------:R-:W0:Y:S02]  /*190cf0*/  LDCU UR8, c[0x0][0x398] ;  /* 0x00007300ff0877ac */ /* 0x000e240008000800 */
[----:B-1----:R-:W4:Y:S04]  /*190d00*/  LDL.LU.64 R22, [R1+0xb60] ;  /* 0x000b600001167983 */ /* 0x002f280000300a00 */
[----:B------:R-:W4:Y:S04]  /*190d10*/  LDL.LU R3, [R1+0x56b8] ;  /* 0x0056b80001037983 */ /* 0x000f280000300800 */
[----:B--2---:R1:W-:Y:S01]  /*190d20*/  @P6 STG.E.U8 desc[UR6][R16.64], R2 ;  /* 0x0000000210006986 */ /* 0x0043e2000c101106 */
[----:B------:R-:W-:-:S02]  /*190d30*/  ISETP.LT.AND P6, PT, R15, UR20, !P5 ;  /* 0x000000140f007c0c */ /* 0x000fc4000efc1270 */
[C---:B------:R-:W-:Y:S01]  /*190d40*/  PRMT R0, R8.reuse, 0x7770, RZ ;  /* 0x0000777008007816 */ /* 0x040fe200000000ff */
[----:B------:R-:W2:Y:S01]  /*190d50*/  LDCU UR20, c[0x0][0x398] ;  /* 0x00007300ff1477ac */ /* 0x000ea20008000800 */
[----:B-1----:R-:W2:Y:S01]  /*190d60*/  LDL.LU.64 R16, [R1+0xb58] ;  /* 0x000b580001107983 */ /* 0x002ea20000300a00 */
[----:B------:R-:W-:-:S03]  /*190d70*/  PRMT R2, R8, 0x7771, RZ ;  /* 0x0000777108027816 */ /* 0x000fc600000000ff */
[----:B------:R1:W-:Y:S04]  /*190d80*/  @P3 STG.E.U8 desc[UR6][R20.64], R0 ;  /* 0x0000000014003986 */ /* 0x0003e8000c101106 */
[----:B------:R-:W2:Y:S04]  /*190d90*/  LDL.LU.64 R24, [R1+0xb38] ;  /* 0x000b380001187983 */ /* 0x000ea80000300a00 */
[----:B------:R0:W-:Y:S01]  /*190da0*/  @P2 STG.E.U8 desc[UR6][R18.64], R2 ;  /* 0x0000000212002986 */ /* 0x0001e2000c101106 */
[----:B-1----:R-:W-:-:S03]  /*190db0*/  PRMT R0, R8, 0x7772, RZ ;  /* 0x0000777208007816 */ /* 0x002fc600000000ff */
[----:B0-----:R-:W2:Y:S04]  /*190dc0*/  LDL.LU.64 R18, [R1+0xb30] ;  /* 0x000b300001127983 */ /* 0x001ea80000300a00 */
[----:B------:R-:W2:Y:S01]  /*190dd0*/  LDL.LU R29, [R1+0x838] ;  /* 0x00083800011d7983 */ /* 0x000ea20000300800 */
[----:B------:R-:W-:-:S03]  /*190de0*/  PRMT R2, R8, 0x7773, RZ ;  /* 0x0000777308027816 */ /* 0x000fc600000000ff */
[----:B------:R-:W2:Y:S04]  /*190df0*/  LDL.LU.64 R20, [R1+0xb18] ;  /* 0x000b180001147983 */ /* 0x000ea80000300a00 */
[----:B---3--:R-:W-:Y:S04]  /*190e00*/  @P6 STG.E.U8 desc[UR6][R4.64], R0 ;  /* 0x0000000004006986 */ /* 0x008fe8000c101106 */
[----:B----4-:R0:W-:Y:S04]  /*190e10*/  @P4 STG.E.U8 desc[UR6][R6.64], R2 ;  /* 0x0000000206004986 */ /* 0x0101e8000c101106 */
[----:B0-----:R-:W3:Y:S01]  /*190e20*/  LDL.LU.64 R6, [R1+0xae0] ;  /* 0x000ae00001067983 */ /* 0x001ee20000300a00 */
[----:B------:R-:W-:-:S02]  /*190e30*/  ISETP.LT.AND P2, PT, R9, UR10, !P5 ;  /* 0x0000000a09007c0c */ /* 0x000fc4000ef41270 */
[----:B------:R-:W-:Y:S02]  /*190e40*/  ISETP.LT.AND P3, PT, R14, UR12, !P5 ;  /* 0x0000000c0e007c0c */ /* 0x000fe4000ef61270 */
[----:B------:R-:W-:Y:S01]  /*190e50*/  PRMT R0, R28, 0x7770, RZ ;  /* 0x000077701c007816 */ /* 0x000fe200000000ff */
[----:B------:R-:W4:Y:S01]  /*190e60*/  LDL.LU.64 R4, [R1+0xad0] ;  /* 0x000ad00001047983 */ /* 0x000f220000300a00 */
[----:B------:R-:W-:Y:S02]  /*190e70*/  ISETP.LT.AND P4, PT, R12, UR17, !P5 ;  /* 0x000000110c007c0c */ /* 0x000fe4000ef81270 */
[----:B------:R-:W-:Y:S01]  /*190e80*/  PRMT R2, R28, 0x7771, RZ ;  /* 0x000077711c027816 */ /* 0x000fe200000000ff */
[----:B------:R-:W4:Y:S01]  /*190e90*/  LDL.LU R8, [R1+0x818] ;  /* 0x0008180001087983 */ /* 0x000f220000300800 */
[----:B------:R-:W-:Y:S01]  /*190ea0*/  ISETP.LT.AND P5, PT, R26, UR5, !P5 ;  /* 0x000000051a007c0c */ /* 0x000fe2000efa1270 */
[----:B------:R-:W0:Y:S01]  /*190eb0*/  LDCU UR10, c[0x0][0x398] ;  /* 0x00007300ff0a77ac */ /* 0x000e220008000800 */
[----:B------:R-:W1:Y:S01]  /*190ec0*/  LDCU UR12, c[0x0][0x398] ;  /* 0x00007300ff0c77ac */ /* 0x000e620008000800 */
[----:B------:R-:W0:Y:S01]  /*190ed0*/  LDCU UR5, c[0x0][0x398] ;  /* 0x00007300ff0577ac */ /* 0x000e220008000800 */
[----:B------:R-:W0:Y:S01]  /*190ee0*/  LDCU UR17, c[0x0][0x398] ;  /* 0x00007300ff1177ac */ /* 0x000e220008000800 */
[----:B------:R0:W-:Y:S01]  /*190ef0*/  @P2 STG.E.U8 desc[UR6][R22.64], R0 ;  /* 0x0000000016002986 */ /* 0x0001e2000c101106 */
[----:B------:R-:W-:-:S02]  /*190f00*/  ISETP.LT.AND P2, PT, R13, UR13, !P0 ;  /* 0x0000000d0d007c0c */ /* 0x000fc4000c741270 */
[----:B------:R-:W-:Y:S01]  /*190f10*/  ISETP.GE.AND P6, PT, R3, UR35, PT ;  /* 0x0000002303007c0c */ /* 0x000fe2000bfc6270 */
[----:B------:R-:W1:Y:S01]  /*190f20*/  LDCU UR13, c[0x0][0x398] ;  /* 0x00007300ff0d77ac */ /* 0x000e620008000800 */
[----:B0-----:R-:W4:Y:S01]  /*190f30*/  LDL.LU.64 R22, [R1+0xab8] ;  /* 0x000ab80001167983 */ /* 0x001f220000300a00 */
[----:B------:R-:W-:-:S03]  /*190f40*/  PRMT R0, R28, 0x7772, RZ ;  /* 0x000077721c007816 */ /* 0x000fc600000000ff */
[----:B--2---:R0:W-:Y:S01]  /*190f50*/  @P3 STG.E.U8 desc[UR6][R16.64], R2 ;  /* 0x0000000210003986 */ /* 0x0041e2000c101106 */
[----:B------:R-:W-:-:S03]  /*190f60*/  ISETP.LT.AND P3, PT, R11, UR11, !P0 ;  /* 0x0000000b0b007c0c */ /* 0x000fc6000c761270 */
[----:B------:R2:W-:Y:S01]  /*190f70*/  @P4 STG.E.U8 desc[UR6][R24.64], R0 ;  /* 0x0000000018004986 */ /* 0x0005e2000c101106 */
[----:B------:R-:W1:Y:S03]  /*190f80*/  LDCU UR11, c[0x0][0x398] ;  /* 0x00007300ff0b77ac */ /* 0x000e660008000800 */
[----:B0-----:R-:W4:Y:S01]  /*190f90*/  LDL.LU.64 R16, [R1+0xab0] ;  /* 0x000ab00001107983 */ /* 0x001f220000300a00 */
[----:B------:R-:W-:-:S05]  /*190fa0*/  PRMT R2, R28, 0x7773, RZ ;  /* 0x000077731c027816 */ /* 0x000fca00000000ff */
[----:B------:R0:W-:Y:S01]  /*190fb0*/  @P5 STG.E.U8 desc[UR6][R18.64], R2 ;  /* 0x0000000212005986 */ /* 0x0001e2000c101106 */
[----:B--2---:R-:W-:-:S05]  /*190fc0*/  PRMT R0, R29, 0x7770, RZ ;  /* 0x000077701d007816 */ /* 0x004fca00000000ff */
[----:B------:R2:W-:Y:S04]  /*190fd0*/  @P3 STG.E.U8 desc[UR6][R20.64], R0 ;  /* 0x0000000014003986 */ /* 0x0005e8000c101106 */
[----:B0-----:R-:W4:Y:S01]  /*190fe0*/  LDL.LU.64 R18, [R1+0xaa8] ;  /* 0x000aa80001127983 */ /* 0x001f220000300a00 */
[----:B------:R-:W-:-:S03]  /*190ff0*/  PRMT R2, R29, 0x7771, RZ ;  /* 0x000077711d027816 */ /* 0x000fc600000000ff */
[----:B------:R-:W4:Y:S04]  /*191000*/  LDL.LU R3, [R1+0x56bc] ;  /* 0x0056bc0001037983 */ /* 0x000f280000300800 */
[----:B--2---:R-:W2:Y:S04]  /*191010*/  LDL.LU.64 R20, [R1+0xa80] ;  /* 0x000a800001147983 */ /* 0x004ea80000300a00 */
[----:B------:R-:W2:Y:S04]  /*191020*/  LDL.LU R25, [R1+0x85c] ;  /* 0x00085c0001197983 */ /* 0x000ea80000300800 */
[----:B---3--:R0:W-:Y:S04]  /*191030*/  @P2 STG.E.U8 desc[UR6][R6.64], R2 ;  /* 0x0000000206002986 */ /* 0x0081e8000c101106 */
[----:B0-----:R-:W3:Y:S01]  /*191040*/  LDL.LU.64 R6, [R1+0xaa0] ;  /* 0x000aa00001067983 */ /* 0x001ee20000300a00 */
[----:B------:R-:W-:-:S02]  /*191050*/  ISETP.LT.AND P5, PT, R15, UR4, !P0 ;  /* 0x000000040f007c0c */ /* 0x000fc4000c7a1270 */
[----:B------:R-:W-:Y:S02]  /*191060*/  ISETP.LT.AND P4, PT, R10, UR14, !P0 ;  /* 0x0000000e0a007c0c */ /* 0x000fe4000c781270 */
[----:B------:R-:W-:Y:S02]  /*191070*/  PRMT R0, R29, 0x7772, RZ ;  /* 0x000077721d007816 */ /* 0x000fe400000000ff */
[----:B------:R-:W-:Y:S02]  /*191080*/  ISETP.LT.AND P3, PT, R9, UR9, !P0 ;  /* 0x0000000909007c0c */ /* 0x000fe4000c761270 */
[----:B------:R-:W-:Y:S01]  /*191090*/  PRMT R2, R29, 0x7773, RZ ;  /* 0x000077731d027816 */ /* 0x000fe200000000ff */
[----:B------:R-:W0:Y:S01]  /*1910a0*/  LDCU UR4, c[0x0][0x398] ;  /* 0x00007300ff0477ac */ /* 0x000e220008000800 */
[----:B------:R-:W3:Y:S01]  /*1910b0*/  LDL.LU.64 R28, [R1+0xa48] ;  /* 0x000a4800011c7983 */ /* 0x000ee20000300a00 */
[----:B------:R-:W0:Y:S01]  /*1910c0*/  LDCU UR14, c[0x0][0x398] ;  /* 0x00007300ff0e77ac */ /* 0x000e220008000800 */
[----:B------:R-:W0:Y:S02]  /*1910d0*/  LDCU UR9, c[0x0][0x398] ;  /* 0x00007300ff0977ac */ /* 0x000e240008000800 */
[----:B----4-:R4:W-:Y:S04]  /*1910e0*/  @P5 STG.E.U8 desc[UR6][R4.64], R0 ;  /* 0x0000000004005986 */ /* 0x0109e8000c101106 */
[----:B------:R0:W-:Y:S01]  /*1910f0*/  @P4 STG.E.U8 desc[UR6][R22.64], R2 ;  /* 0x0000000216004986 */ /* 0x0001e2000c101106 */
[----:B------:R-:W-:-:S02]  /*191100*/  ISETP.LT.AND P4, PT, R14, UR15, !P0 ;  /* 0x0000000f0e007c0c */ /* 0x000fc4000c781270 */
[----:B------:R-:W-:Y:S02]  /*191110*/  ISETP.LT.AND P5, PT, R12, UR16, !P0 ;  /* 0x000000100c007c0c */ /* 0x000fe4000c7a1270 */
[----:B------:R-:W-:Y:S01]  /*191120*/  ISETP.LT.AND P0, PT, R26, UR8, !P0 ;  /* 0x000000081a007c0c */ /* 0x000fe2000c701270 */
[----:B------:R-:W1:Y:S01]  /*191130*/  LDCU UR15, c[0x0][0x398] ;  /* 0x00007300ff0f77ac */ /* 0x000e620008000800 */
[----:B------:R-:W1:Y:S01]  /*191140*/  LDCU UR16, c[0x0][0x398] ;  /* 0x00007300ff1077ac */ /* 0x000e620008000800 */
[----:B------:R-:W1:Y:S01]  /*191150*/  LDCU UR8, c[0x0][0x398] ;  /* 0x00007300ff0877ac */ /* 0x000e620008000800 */
[C---:B----4-:R-:W-:Y:S02]  /*191160*/  PRMT R0, R8.reuse, 0x7770, RZ ;  /* 0x0000777008007816 */ /* 0x050fe400000000ff */
[----:B0-----:R-:W-:-:S03]  /*191170*/  PRMT R2, R8, 0x7772, RZ ;  /* 0x0000777208027816 */ /* 0x001fc600000000ff */
[----:B------:R0:W-:Y:S02]  /*191180*/  @P3 STG.E.U8 desc[UR6][R16.64], R0 ;  /* 0x0000000010003986 */ /* 0x0001e4000c101106 */
[----:B0-----:R-:W-:-:S05]  /*191190*/  PRMT R0, R8, 0x7771, RZ ;  /* 0x0000777108007816 */ /* 0x001fca00000000ff */
[----:B------:R0:W-:Y:S01]  /*1911a0*/  @P4 STG.E.U8 desc[UR6][R18.64], R0 ;  /* 0x0000000012004986 */ /* 0x0001e2000c101106 */
[----:B------:R-:W-:-:S03]  /*1911b0*/  ISETP.GE.AND P2, PT, R3, UR37, PT ;  /* 0x0000002503007c0c */ /* 0x000fc6000bf46270 */
[----:B------:R-:W4:Y:S04]  /*1911c0*/  LDL.LU R3, [R1+0x56c0] ;  /* 0x0056c00001037983 */ /* 0x000f280000300800 */
[----:B------:R-:W4:Y:S04]  /*1911d0*/  LDL.LU.64 R16, [R1+0xa40] ;  /* 0x000a400001107983 */ /* 0x000f280000300a00 */
[----:B------:R-:W4:Y:S04]  /*1911e0*/  LDL.LU.64 R22, [R1+0xa38] ;  /* 0x000a380001167983 */ /* 0x000f280000300a00 */
[----:B--2---:R-:W-:Y:S01]  /*1911f0*/  @P5 STG.E.U8 desc[UR6][R20.64], R2 ;  /* 0x0000000214005986 */ /* 0x004fe2000c101106 */
[----:B0-----:R-:W-:-:S03]  /*191200*/  PRMT R0, R8, 0x7773, RZ ;  /* 0x0000777308007816 */ /* 0x001fc600000000ff */
[----:B------:R-:W2:Y:S04]  /*191210*/  LDL.LU.64 R18, [R1+0xa10] ;  /* 0x000a100001127983 */ /* 0x000ea80000300a00 */
[----:B------:R-:W2:Y:S04]  /*191220*/  LDL.LU R8, [R1+0x87c] ;  /* 0x00087c0001087983 */ /* 0x000ea80000300800 */
[----:B---3--:R0:W-:Y:S04]  /*191230*/  @P0 STG.E.U8 desc[UR6][R6.64], R0 ;  /* 0x0000000006000986 */ /* 0x0081e8000c101106 */
[----:B0-----:R-:W3:Y:S04]  /*191240*/  LDL.LU.64 R6, [R1+0xa30] ;  /* 0x000a300001067983 */ /* 0x001ee80000300a00 */
[----:B------:R-:W2:Y:S01]  /*191250*/  LDL.LU.64 R20, [R1+0x9e8] ;  /* 0x0009e80001147983 */ /* 0x000ea20000300a00 */
[----:B------:R-:W-:-:S02]  /*191260*/  ISETP.LT.AND P3, PT, R11, UR10, !P1 ;  /* 0x0000000a0b007c0c */ /* 0x000fc4000cf61270 */
[----:B------:R-:W-:Y:S02]  /*191270*/  PRMT R2, R25, 0x7770, RZ ;  /* 0x0000777019027816 */ /* 0x000fe400000000ff */
[----:B-1----:R-:W-:Y:S02]  /*191280*/  ISETP.LT.AND P4, PT, R13, UR12, !P1 ;  /* 0x0000000c0d007c0c */ /* 0x002fe4000cf81270 */
[----:B------:R-:W-:Y:S02]  /*191290*/  ISETP.LT.AND P5, PT, R15, UR5, !P1 ;  /* 0x000000050f007c0c */ /* 0x000fe4000cfa1270 */
[C---:B------:R-:W-:Y:S01]  /*1912a0*/  PRMT R0, R25.reuse, 0x7772, RZ ;  /* 0x0000777219007816 */ /* 0x040fe200000000ff */
[----:B------:R-:W0:Y:S01]  /*1912b0*/  LDCU UR10, c[0x0][0x398] ;  /* 0x00007300ff0a77ac */ /* 0x000e220008000800 */
[----:B------:R-:W1:Y:S01]  /*1912c0*/  LDCU UR12, c[0x0][0x398] ;  /* 0x00007300ff0c77ac */ /* 0x000e620008000800 */
[----:B------:R-:W0:Y:S02]  /*1912d0*/  LDCU UR5, c[0x0][0x398] ;  /* 0x00007300ff0577ac */ /* 0x000e240008000800 */
[----:B------:R-:W-:Y:S01]  /*1912e0*/  @P3 STG.E.U8 desc[UR6][R28.64], R2 ;  /* 0x000000021c003986 */ /* 0x000fe2000c101106 */
[----:B------:R-:W-:Y:S01]  /*1912f0*/  ISETP.LT.AND P3, PT, R10, UR11, !P1 ;  /* 0x0000000b0a007c0c */ /* 0x000fe2000cf61270 */
[----:B------:R-:W0:Y:S02]  /*191300*/  LDCU UR11, c[0x0][0x398] ;  /* 0x00007300ff0b77ac */ /* 0x000e240008000800 */
[----:B--2---:R2:W-:Y:S04]  /*191310*/  STL.64 [R1+0x5740], R20 ;  /* 0x0057401401007387 */ /* 0x0045e80000100a00 */
[----:B--2---:R-:W2:Y:S01]  /*191320*/  LDL.LU.64 R20, [R1+0x9f0] ;  /* 0x0009f00001147983 */ /* 0x004ea20000300a00 */
[----:B------:R-:W-:-:S02]  /*191330*/  PRMT R2, R25, 0x7771, RZ ;  /* 0x0000777119027816 */ /* 0x000fc400000000ff */
[----:B----4-:R-:W-:Y:S02]  /*191340*/  ISETP.GE.AND P0, PT, R3, UR39, PT ;  /* 0x0000002703007c0c */ /* 0x010fe4000bf06270 */
[----:B------:R-:W-:Y:S01]  /*191350*/  PRMT R3, R25, 0x7773, RZ ;  /* 0x0000777319037816 */ /* 0x000fe200000000ff */
[----:B------:R-:W4:Y:S04]  /*191360*/  LDL.LU.64 R28, [R1+0x9e0] ;  /* 0x0009e000011c7983 */ /* 0x000f280000300a00 */
[----:B------:R0:W-:Y:S04]  /*191370*/  @P4 STG.E.U8 desc[UR6][R16.64], R2 ;  /* 0x0000000210004986 */ /* 0x0001e8000c101106 */
[----:B------:R-:W-:Y:S01]  /*191380*/  @P5 STG.E.U8 desc[UR6][R22.64], R0 ;  /* 0x0000000016005986 */ /* 0x000fe2000c101106 */
[----:B------:R-:W-:-:S03]  /*191390*/  ISETP.LT.AND P4, PT, R9, UR4, !P1 ;  /* 0x0000000409007c0c */ /* 0x000fc6000cf81270 */
[----:B------:R1:W-:Y:S01]  /*1913a0*/  @P3 STG.E.U8 desc[UR6][R18.64], R3 ;  /* 0x0000000312003986 */ /* 0x0003e2000c101106 */
[----:B------:R-:W-:-:S03]  /*1913b0*/  ISETP.LT.AND P3, PT, R14, UR13, !P1 ;  /* 0x0000000d0e007c0c */ /* 0x000fc6000cf61270 */
[----:B------:R-:W4:Y:S01]  /*1913c0*/  LDL.LU R24, [R1+0x83c] ;  /* 0x00083c0001187983 */ /* 0x000f220000300800 */
[C---:B------:R-:W-:Y:S02]  /*1913d0*/  PRMT R4, R8.reuse, 0x7773, RZ ;  /* 0x0000777308047816 */ /* 0x040fe400000000ff */
[C---:B0-----:R-:W-:Y:S01]  /*1913e0*/  PRMT R2, R8.reuse, 0x7771, RZ ;  /* 0x0000777108027816 */ /* 0x041fe200000000ff */
[----:B------:R-:W4:Y:S04]  /*1913f0*/  LDL.LU.64 R16, [R1+0x9b0] ;  /* 0x0009b00001107983 */ /* 0x000f280000300a00 */
[----:B-1----:R-:W4:Y:S01]  /*191400*/  LDL.LU.64 R18, [R1+0x9d0] ;  /* 0x0009d00001127983 */ /* 0x002f220000300a00 */
[C---:B------:R-:W-:Y:S02]  /*191410*/  PRMT R3, R8.reuse, 0x7770, RZ ;  /* 0x0000777008037816 */ /* 0x040fe400000000ff */
[----:B------:R-:W-:Y:S01]  /*191420*/  PRMT R0, R8, 0x7772, RZ ;  /* 0x0000777208007816 */ /* 0x000fe200000000ff */
[----:B------:R-:W4:Y:S04]  /*191430*/  LDL.LU.64 R22, [R1+0x9c8] ;  /* 0x0009c80001167983 */ /* 0x000f280000300a00 */
[----:B---3--:R0:W-:Y:S04]  /*191440*/  @P4 STG.E.U8 desc[UR6][R6.64], R3 ;  /* 0x0000000306004986 */ /* 0x0081e8000c101106 */
[----:B------:R-:W3:Y:S01]  /*191450*/  LDL.LU R8, [R1+0x56c4] ;  /* 0x0056c40001087983 */ /* 0x000ee20000300800 */
[----:B------:R-:W-:Y:S01]  /*191460*/  ISETP.LT.AND P5, PT, R12, UR14, !P1 ;  /* 0x0000000e0c007c0c */ /* 0x000fe2000cfa1270 */
[----:B------:R-:W1:Y:S01]  /*191470*/  LDCU UR4, c[0x0][0x398] ;  /* 0x00007300ff0477ac */ /* 0x000e620008000800 */
[----:B------:R-:W1:Y:S01]  /*191480*/  LDCU UR13, c[0x0][0x398] ;  /* 0x00007300ff0d77ac */ /* 0x000e620008000800 */
[----:B0-----:R-:W3:Y:S04]  /*191490*/  LDL.LU.64 R6, [R1+0x9c0] ;  /* 0x0009c00001067983 */ /* 0x001ee80000300a00 */
[----:B--2---:R0:W-:Y:S01]  /*1914a0*/  @P3 STG.E.U8 desc[UR6][R20.64], R2 ;  /* 0x0000000214003986 */ /* 0x0041e2000c101106 */
[----:B------:R-:W-:Y:S01]  /*1914b0*/  ISETP.LT.AND P4, PT, R11, UR15, !P6 ;  /* 0x0000000f0b007c0c */ /* 0x000fe2000f781270 */
[----:B------:R-:W2:Y:S02]  /*1914c0*/  LDCU UR14, c[0x0][0x398] ;  /* 0x00007300ff0e77ac */ /* 0x000ea40008000800 */
[----:B0-----:R-:W2:Y:S01]  /*1914d0*/  LDL.LU.64 R20, [R1+0x5740] ;  /* 0x0057400001147983 */ /* 0x001ea20000300a00 */
[----:B------:R-:W-:-:S03]  /*1914e0*/  ISETP.LT.AND P1, PT, R26, UR9, !P1 ;  /* 0x000000091a007c0c */ /* 0x000fc6000cf21270 */
[----:B------:R-:W3:Y:S01]  /*1914f0*/  LDL.LU R5, [R1+0x81c] ;  /* 0x00081c0001057983 */ /* 0x000ee20000300800 */
[----:B------:R-:W-:Y:S02]  /*191500*/  ISETP.LT.AND P3, PT, R13, UR16, !P6 ;  /* 0x000000100d007c0c */ /* 0x000fe4000f761270 */
[C---:B----4-:R-:W-:Y:S02]  /*191510*/  PRMT R2, R24.reuse, 0x7771, RZ ;  /* 0x0000777118027816 */ /* 0x050fe400000000ff */
[----:B------:R-:W-:Y:S01]  /*191520*/  PRMT R3, R24, 0x7773, RZ ;  /* 0x0000777318037816 */ /* 0x000fe200000000ff */
[----:B------:R-:W0:Y:S01]  /*191530*/  LDCU UR9, c[0x0][0x398] ;  /* 0x00007300ff0977ac */ /* 0x000e220008000800 */
[----:B------:R-:W4:Y:S01]  /*191540*/  LDCU UR15, c[0x0][0x398] ;  /* 0x00007300ff0f77ac */ /* 0x000f220008000800 */
[----:B------:R-:W0:Y:S01]  /*191550*/  LDCU UR16, c[0x0][0x398] ;  /* 0x00007300ff1077ac */ /* 0x000e220008000800 */
[----:B--2---:R-:W-:Y:S04]  /*191560*/  @P5 STG.E.U8 desc[UR6][R20.64], R0 ;  /* 0x0000000014005986 */ /* 0x004fe8000c101106 */
[----:B------:R2:W-:Y:S01]  /*191570*/  @P1 STG.E.U8 desc[UR6][R28.64], R4 ;  /* 0x000000041c001986 */ /* 0x0005e2000c101106 */
[----:B---3--:R-:W-:-:S03]  /*191580*/  ISETP.GE.AND P1, PT, R8, UR41, PT ;  /* 0x0000002908007c0c */ /* 0x008fc6000bf26270 */
[----:B--2---:R-:W2:Y:S01]  /*191590*/  LDL.LU.64 R28, [R1+0xa08] ;  /* 0x000a0800011c7983 */ /* 0x004ea20000300a00 */
[----:B------:R-:W-:-:S03]  /*1915a0*/  PRMT R0, R24, 0x7770, RZ ;  /* 0x0000777018007816 */ /* 0x000fc600000000ff */
[----:B------:R-:W3:Y:S04]  /*1915b0*/  LDL.LU.64 R20, [R1+0xa00] ;  /* 0x000a000001147983 */ /* 0x000ee80000300a00 */
[----:B------:R0:W-:Y:S04]  /*1915c0*/  @P4 STG.E.U8 desc[UR6][R16.64], R0 ;  /* 0x0000000010004986 */ /* 0x0001e8000c101106 */
[----:B------:R1:W-:Y:S04]  /*1915d0*/  @P3 STG.E.U8 desc[UR6][R18.64], R2 ;  /* 0x0000000212003986 */ /* 0x0003e8000c101106 */
[----:B0-----:R-:W4:Y:S04]  /*1915e0*/  LDL.LU.64 R16, [R1+0x9f8] ;  /* 0x0009f80001107983 */ /* 0x001f280000300a00 */
[----:B------:R-:W4:Y:S01]  /*1915f0*/  LDL.LU R8, [R1+0x770] ;  /* 0x0007700001087983 */ /* 0x000f220000300800 */
[----:B------:R-:W-:-:S03]  /*191600*/  PRMT R0, R24, 0x7772, RZ ;  /* 0x0000777218007816 */ /* 0x000fc600000000ff */
[----:B------:R-:W4:Y:S04]  /*191610*/  LDL.LU.64 R24, [R1+0xa28] ;  /* 0x000a280001187983 */ /* 0x000f280000300a00 */
[----:B-1----:R-:W4:Y:S01]  /*191620*/  LDL.LU.64 R18, [R1+0x9d8] ;  /* 0x0009d80001127983 */ /* 0x002f220000300a00 */
[----:B------:R-:W-:Y:S02]  /*191630*/  ISETP.LT.AND P5, PT, R15, UR8, !P6 ;  /* 0x000000080f007c0c */ /* 0x000fe4000f7a1270 */
[----:B------:R-:W-:Y:S02]  /*191640*/  ISETP.LT.AND P4, PT, R10, UR10, !P6 ;  /* 0x0000000a0a007c0c */ /* 0x000fe4000f781270 */
[----:B------:R-:W-:Y:S02]  /*191650*/  ISETP.LT.AND P3, PT, R9, UR17, !P6 ;  /* 0x0000001109007c0c */ /* 0x000fe4000f761270 */
[----:B------:R-:W-:-:S02]  /*191660*/  PRMT R2, R5, 0x7771, RZ ;  /* 0x0000777105027816 */ /* 0x000fc400000000ff */
[----:B------:R-:W-:Y:S01]  /*191670*/  PRMT R4, R5, 0x7773, RZ ;  /* 0x0000777305047816 */ /* 0x000fe200000000ff */
[----:B------:R-:W0:Y:S01]  /*191680*/  LDCU UR8, c[0x0][0x398] ;  /* 0x00007300ff0877ac */ /* 0x000e220008000800 */
[----:B------:R-:W1:Y:S01]  /*191690*/  LDCU UR10, c[0x0][0x398] ;  /* 0x00007300ff0a77ac */ /* 0x000e620008000800 */
[----:B------:R-:W0:Y:S02]  /*1916a0*/  LDCU UR17, c[0x0][0x398] ;  /* 0x00007300ff1177ac */ /* 0x000e240008000800 */
[----:B------:R1:W-:Y:S04]  /*1916b0*/  @P5 STG.E.U8 desc[UR6][R22.64], R0 ;  /* 0x0000000016005986 */ /* 0x0003e8000c101106 */
[----:B------:R0:W-:Y:S01]  /*1916c0*/  @P4 STG.E.U8 desc[UR6][R6.64], R3 ;  /* 0x0000000306004986 */ /* 0x0001e2000c101106 */
[----:B------:R-:W-:-:S02]  /*1916d0*/  ISETP.LT.AND P5, PT, R14, UR12, !P6 ;  /* 0x0000000c0e007c0c */ /* 0x000fc4000f7a1270 */
[----:B------:R-:W-:Y:S02]  /*1916e0*/  ISETP.LT.AND P4, PT, R12, UR5, !P6 ;  /* 0x000000050c007c0c */ /* 0x000fe4000f781270 */
[----:B------:R-:W-:Y:S01]  /*1916f0*/  ISETP.LT.AND P6, PT, R26, UR11, !P6 ;  /* 0x0000000b1a007c0c */ /* 0x000fe2000f7c1270 */
[----:B------:R-:W2:Y:S01]  /*191700*/  LDCU UR12, c[0x0][0x398] ;  /* 0x00007300ff0c77ac */ /* 0x000ea20008000800 */
[----:B------:R-:W2:Y:S01]  /*191710*/  LDCU UR5, c[0x0][0x398] ;  /* 0x00007300ff0577ac */ /* 0x000ea20008000800 */
[----:B------:R-:W2:Y:S01]  /*191720*/  LDCU UR11, c[0x0][0x398] ;  /* 0x00007300ff0b77ac */ /* 0x000ea20008000800 */
[C---:B-1----:R-:W-:Y:S02]  /*191730*/  PRMT R0, R5.reuse, 0x7772, RZ ;  /* 0x0000777205007816 */ /* 0x042fe400000000ff */
[----:B0-----:R-:W-:Y:S01]  /*191740*/  PRMT R3, R5, 0x7770, RZ ;  /* 0x0000777005037816 */ /* 0x001fe200000000ff */
[----:B------:R-:W4:Y:S04]  /*191750*/  LDL.LU.64 R22, [R1+0xa20] ;  /* 0x000a200001167983 */ /* 0x000f280000300a00 */
[----:B------:R-:W4:Y:S04]  /*191760*/  LDL.LU.64 R6, [R1+0xa18] ;  /* 0x000a180001067983 */ /* 0x000f280000300a00 */
[----:B--2---:R0:W-:Y:S01]  /*191770*/  @P3 STG.E.U8 desc[UR6][R28.64], R3 ;  /* 0x000000031c003986 */ /* 0x0041e2000c101106 */
[----:B------:R-:W-:-:S03]  /*191780*/  ISETP.LT.AND P3, PT, R11, UR18, !P2 ;  /* 0x000000120b007c0c */ /* 0x000fc6000d761270 */
[----:B---3--:R1:W-:Y:S01]  /*191790*/  @P5 STG.E.U8 desc[UR6][R20.64], R2 ;  /* 0x0000000214005986 */ /* 0x0083e2000c101106 */
[----:B------:R-:W2:Y:S03]  /*1917a0*/  LDCU UR18, c[0x0][0x398] ;  /* 0x00007300ff1277ac */ /* 0x000ea60008000800 */
[----:B0-----:R-:W3:Y:S04]  /*1917b0*/  LDL.LU.64 R28, [R1+0x5738] ;  /* 0x00573800011c7983 */ /* 0x001ee80000300a00 */
[----:B-1----:R-:W2:Y:S04]  /*1917c0*/  LDL.LU.64 R20, [R1+0xa60] ;  /* 0x000a600001147983 */ /* 0x002ea80000300a00 */
[----:B----4-:R0:W-:Y:S04]  /*1917d0*/  @P4 STG.E.U8 desc[UR6][R16.64], R0 ;  /* 0x0000000010004986 */ /* 0x0101e8000c101106 */
[----:B------:R-:W-:Y:S01]  /*1917e0*/  @P6 STG.E.U8 desc[UR6][R24.64], R4 ;  /* 0x0000000418006986 */ /* 0x000fe2000c101106 */
[----:B0-----:R-:W-:-:S03]  /*1917f0*/  PRMT R0, R8, 0x7770, RZ ;  /* 0x0000777008007816 */ /* 0x001fc600000000ff */
[----:B------:R-:W4:Y:S04]  /*191800*/  LDL.LU.64 R16, [R1+0xa58] ;  /* 0x000a580001107983 */ /* 0x000f280000300a00 */
[----:B------:R0:W-:Y:S04]  /*191810*/  @P3 STG.E.U8 desc[UR6][R18.64], R0 ;  /* 0x0000000012003986 */ /* 0x0001e8000c101106 */
[----:B0-----:R-:W2:Y:S04]  /*191820*/  LDL.LU.64 R18, [R1+0xa78] ;  /* 0x000a780001127983 */ /* 0x001ea80000300a00 */
[----:B------:R-:W2:Y:S04]  /*191830*/  LDL.LU R3, [R1+0x56c8] ;  /* 0x0056c80001037983 */ /* 0x000ea80000300800 */
[----:B------:R-:W2:Y:S01]  /*191840*/  LDL.LU.64 R24, [R1+0xa68] ;  /* 0x000a680001187983 */ /* 0x000ea20000300a00 */
[----:B------:R-:W-:-:S02]  /*191850*/  ISETP.LT.AND P5, PT, R13, UR4, !P2 ;  /* 0x000000040d007c0c */ /* 0x000fc4000d7a1270 */
[----:B------:R-:W-:Y:S02]  /*191860*/  ISETP.LT.AND P4, PT, R15, UR13, !P2 ;  /* 0x0000000d0f007c0c */ /* 0x000fe4000d781270 */
[C---:B------:R-:W-:Y:S02]  /*191870*/  PRMT R0, R8.reuse, 0x7771, RZ ;  /* 0x0000777108007816 */ /* 0x040fe400000000ff */
[----:B------:R-:W-:Y:S02]  /*191880*/  PRMT R2, R8, 0x7772, RZ ;  /* 0x0000777208027816 */ /* 0x000fe400000000ff */
[----:B------:R-:W-:Y:S02]  /*191890*/  ISETP.LT.AND P3, PT, R10, UR9, !P2 ;  /* 0x000000090a007c0c */ /* 0x000fe4000d761270 */
[----:B------:R-:W-:Y:S01]  /*1918a0*/  ISETP.LT.AND P6, PT, R12, UR16, !P2 ;  /* 0x000000100c007c0c */ /* 0x000fe2000d7c1270 */
[----:B------:R-:W0:Y:S01]  /*1918b0*/  LDCU UR4, c[0x0][0x398] ;  /* 0x00007300ff0477ac */ /* 0x000e220008000800 */
[----:B------:R-:W1:Y:S01]  /*1918c0*/  LDCU UR13, c[0x0][0x398] ;  /* 0x00007300ff0d77ac */ /* 0x000e620008000800 */
[----:B------:R-:W0:Y:S01]  /*1918d0*/  LDCU UR9, c[0x0][0x398] ;  /* 0x00007300ff0977ac */ /* 0x000e220008000800 */
[----:B------:R-:W0:Y:S01]  /*1918e0*/  LDCU UR16, c[0x0][0x398] ;  /* 0x00007300ff1077ac */ /* 0x000e220008000800 */
[----:B------:R0:W-:Y:S04]  /*1918f0*/  @P5 STG.E.U8 desc[UR6][R22.64], R0 ;  /* 0x0000000016005986 */ /* 0x0001e8000c101106 */
[----:B------:R3:W-:Y:S04]  /*191900*/  @P4 STG.E.U8 desc[UR6][R6.64], R2 ;  /* 0x0000000206004986 */ /* 0x0007e8000c101106 */
[----:B------:R-:W0:Y:S01]  /*191910*/  LDS.128 R4, [R27] ;  /* 0x000000001b047984 */ /* 0x000e220000000c00 */
[----:B------:R-:W-:-:S03]  /*191920*/  ISETP.LT.AND P5, PT, R9, UR14, !P2 ;  /* 0x0000000e09007c0c */ /* 0x000fc6000d7a1270 */
[----:B--2---:R2:W-:Y:S01]  /*191930*/  STL.64 [R1+0x5730], R24 ;  /* 0x0057301801007387 */ /* 0x0045e20000100a00 */
[----:B------:R-:W-:Y:S02]  /*191940*/  ISETP.LT.AND P4, PT, R14, UR15, !P2 ;  /* 0x0000000f0e007c0c */ /* 0x000fe4000d781270 */
[----:B0-----:R-:W-:Y:S02]  /*191950*/  PRMT R0, R8, 0x7773, RZ ;  /* 0x0000777308007816 */ /* 0x001fe400000000ff */
[C---:B---3--:R-:W-:Y:S01]  /*191960*/  PRMT R2, R29.reuse, 0x7770, RZ ;  /* 0x000077701d027816 */ /* 0x048fe200000000ff */
[----:B------:R-:W0:Y:S01]  /*191970*/  LDCU UR14, c[0x0][0x398] ;  /* 0x00007300ff0e77ac */ /* 0x000e220008000800 */
[----:B------:R-:W3:Y:S01]  /*191980*/  LDCU UR15, c[0x0][0x398] ;  /* 0x00007300ff0f77ac */ /* 0x000ee20008000800 */
[----:B--2---:R-:W2:Y:S04]  /*191990*/  LDL.LU.64 R24, [R1+0xa70] ;  /* 0x000a700001187983 */ /* 0x004ea80000300a00 */
[----:B------:R0:W-:Y:S04]  /*1919a0*/  @P3 STG.E.U8 desc[UR6][R20.64], R0 ;  /* 0x0000000014003986 */ /* 0x0001e8000c101106 */
[----:B----4-:R4:W-:Y:S04]  /*1919b0*/  @P5 STG.E.U8 desc[UR6][R16.64], R2 ;  /* 0x0000000210005986 */ /* 0x0109e8000c101106 */
[----:B------:R1:W-:Y:S01]  /*1919c0*/  STL.64 [R1+0x5710], R6 ;  /* 0x0057100601007387 */ /* 0x0003e20000100a00 */
[----:B0-----:R-:W-:-:S02]  /*1919d0*/  PRMT R0, R29, 0x7771, RZ ;  /* 0x000077711d007816 */ /* 0x001fc400000000ff */
[----:B----4-:R-:W-:Y:S01]  /*1919e0*/  PRMT R2, R29, 0x7772, RZ ;  /* 0x000077721d027816 */ /* 0x010fe200000000ff */
[----:B-1----:R-:W4:Y:S04]  /*1919f0*/  LDL.LU.64 R6, [R1+0xa98] ;  /* 0x000a980001067983 */ /* 0x002f280000300a00 */
[----:B------:R-:W3:Y:S04]  /*191a00*/  LDL.LU.64 R22, [R1+0xa90] ;  /* 0x000a900001167983 */ /* 0x000ee80000300a00 */
[----:B------:R-:W3:Y:S04]  /*191a10*/  LDL.LU.64 R20, [R1+0xa88] ;  /* 0x000a880001147983 */ /* 0x000ee80000300a00 */
[----:B------:R-:W3:Y:S04]  /*191a20*/  LDL.LU.64 R16, [R1+0xac8] ;  /* 0x000ac80001107983 */ /* 0x000ee80000300a00 */
[----:B------:R0:W-:Y:S04]  /*191a30*/  @P4 STG.E.U8 desc[UR6][R18.64], R0 ;  /* 0x0000000012004986 */ /* 0x0001e8000c101106 */
[----:B0-----:R-:W3:Y:S04]  /*191a40*/  LDL.LU.64 R18, [R1+0xac0] ;  /* 0x000ac00001127983 */ /* 0x001ee80000300a00 */
[----:B--2---:R0:W-:Y:S04]  /*191a50*/  @P6 STG.E.U8 desc[UR6][R24.64], R2 ;  /* 0x0000000218006986 */ /* 0x0041e8000c101106 */
[----:B0-----:R-:W2:Y:S01]  /*191a60*/  LDL.LU.64 R24, [R1+0x5730] ;  /* 0x0057300001187983 */ /* 0x001ea20000300a00 */
[----:B------:R-:W-:-:S02]  /*191a70*/  ISETP.LT.AND P2, PT, R26, UR8, !P2 ;  /* 0x000000081a007c0c */ /* 0x000fc4000d741270 */
[----:B------:R-:W-:Y:S02]  /*191a80*/  ISETP.LT.AND P5, PT, R11, UR10, !P0 ;  /* 0x0000000a0b007c0c */ /* 0x000fe4000c7a1270 */
[----:B------:R-:W-:Y:S02]  /*191a90*/  PRMT R0, R29, 0x7773, RZ ;  /* 0x000077731d007816 */ /* 0x000fe400000000ff */
[----:B------:R-:W-:Y:S02]  /*191aa0*/  ISETP.LT.AND P6, PT, R13, UR19, !P0 ;  /* 0x000000130d007c0c */ /* 0x000fe4000c7c1270 */
[C---:B------:R-:W-:Y:S02]  /*191ab0*/  PRMT R2, R28.reuse, 0x7770, RZ ;  /* 0x000077701c027816 */ /* 0x040fe400000000ff */
[----:B------:R-:W-:Y:S02]  /*191ac0*/  ISETP.LT.AND P4, PT, R15, UR17, !P0 ;  /* 0x000000110f007c0c */ /* 0x000fe4000c781270 */
[----:B------:R-:W-:Y:S01]  /*191ad0*/  ISETP.GE.AND P3, PT, R3, UR43, PT ;  /* 0x0000002b03007c0c */ /* 0x000fe2000bf66270 */
[----:B------:R-:W0:Y:S01]  /*191ae0*/  LDCU UR8, c[0x0][0x398] ;  /* 0x00007300ff0877ac */ /* 0x000e220008000800 */
[----:B------:R-:W3:Y:S01]  /*191af0*/  LDL.LU R3, [R1+0x56cc] ;  /* 0x0056cc0001037983 */ /* 0x000ee20000300800 */
[----:B------:R-:W1:Y:S03]  /*191b00*/  LDCU UR10, c[0x0][0x398] ;  /* 0x00007300ff0a77ac */ /* 0x000e660008000800 */
[----:B----4-:R4:W-:Y:S02]  /*191b10*/  @P2 STG.E.U8 desc[UR6][R6.64], R0 ;  /* 0x0000000006002986 */ /* 0x0109e4000c101106 */
[----:B----4-:R-:W-:-:S02]  /*191b20*/  PRMT R0, R28, 0x7771, RZ ;  /* 0x000077711c007816 */ /* 0x010fc400000000ff */
[----:B------:R-:W4:Y:S04]  /*191b30*/  LDL.LU.64 R6, [R1+0xaf8] ;  /* 0x000af80001067983 */ /* 0x000f280000300a00 */
[----:B--2---:R2:W-:Y:S01]  /*191b40*/  @P5 STG.E.U8 desc[UR6][R24.64], R2 ;  /* 0x0000000218005986 */ /* 0x0045e2000c101106 */
[----:B------:R-:W-:-:S03]  /*191b50*/  ISETP.LT.AND P5, PT, R10, UR12, !P0 ;  /* 0x0000000c0a007c0c */ /* 0x000fc6000c7a1270 */
[----:B---3--:R3:W-:Y:S01]  /*191b60*/  @P6 STG.E.U8 desc[UR6][R22.64], R0 ;  /* 0x0000000016006986 */ /* 0x0087e2000c101106 */
[----:B------:R-:W-:Y:S01]  /*191b70*/  ISETP.LT.AND P2, PT, R9, UR5, !P0 ;  /* 0x0000000509007c0c */ /* 0x000fe2000c741270 */
[----:B------:R-:W0:Y:S01]  /*191b80*/  LDCU UR12, c[0x0][0x398] ;  /* 0x00007300ff0c77ac */ /* 0x000e220008000800 */
[C---:B--2---:R-:W-:Y:S01]  /*191b90*/  PRMT R2, R28.reuse, 0x7772, RZ ;  /* 0x000077721c027816 */ /* 0x044fe200000000ff */
[----:B------:R-:W2:Y:S01]  /*191ba0*/  LDL.LU.64 R24, [R1+0xaf0] ;  /* 0x000af00001187983 */ /* 0x000ea20000300a00 */
[----:B---3--:R-:W-:-:S03]  /*191bb0*/  PRMT R0, R28, 0x7773, RZ ;  /* 0x000077731c007816 */ /* 0x008fc600000000ff */
[----:B------:R-:W3:Y:S04]  /*191bc0*/  LDL.LU R8, [R1+0x774] ;  /* 0x0007740001087983 */ /* 0x000ee80000300800 */
[----:B------:R-:W2:Y:S04]  /*191bd0*/  LDL.LU.64 R22, [R1+0xb10] ;  /* 0x000b100001167983 */ /* 0x000ea80000300a00 */
[----:B------:R-:W-:Y:S04]  /*191be0*/  @P4 STG.E.U8 desc[UR6][R20.64], R2 ;  /* 0x0000000214004986 */ /* 0x000fe8000c101106 */
[----:B------:R-:W2:Y:S04]  /*191bf0*/  LDL.LU.64 R28, [R1+0xae8] ;  /* 0x000ae800011c7983 */ /* 0x000ea80000300a00 */
[----:B------:R0:W-:Y:S01]  /*191c00*/  @P5 STG.E.U8 desc[UR6][R16.64], R0 ;  /* 0x0000000010005986 */ /* 0x0001e2000c101106 */
[----:B------:R-:W-:Y:S01]  /*191c10*/  ISETP.LT.AND P6, PT, R12, UR18, !P0 ;  /* 0x000000120c007c0c */ /* 0x000fe2000c7c1270 */
[----:B------:R-:W1:Y:S02]  /*191c20*/  LDCU UR5, c[0x0][0x398] ;  /* 0x00007300ff0577ac */ /* 0x000e640008000800 */
[----:B0-----:R-:W2:Y:S04]  /*191c30*/  LDL.LU R16, [R1+0x714] ;  /* 0x0007140001107983 */ /* 0x001ea80000300800 */
[----:B------:R-:W2:Y:S01]  /*191c40*/  LDL.LU.64 R20, [R1+0xb00] ;  /* 0x000b000001147983 */ /* 0x000ea20000300a00 */
[----:B------:R-:W-:-:S02]  /*191c50*/  ISETP.LT.AND P4, PT, R14, UR11, !P0 ;  /* 0x0000000b0e007c0c */ /* 0x000fc4000c781270 */
[----:B------:R-:W-:Y:S02]  /*191c60*/  PRMT R2, R4, 0x7770, RZ ;  /* 0x0000777004027816 */ /* 0x000fe400000000ff */
[----:B------:R-:W-:Y:S02]  /*191c70*/  ISETP.LT.AND P0, PT, R26, UR4, !P0 ;  /* 0x000000041a007c0c */ /* 0x000fe4000c701270 */
[C---:B------:R-:W-:Y:S02]  /*191c80*/  PRMT R0, R4.reuse, 0x7771, RZ ;  /* 0x0000777104007816 */ /* 0x040fe400000000ff */
[----:B------:R-:W-:Y:S01]  /*191c90*/  ISETP.GE.AND P5, PT, R3, UR45, PT ;  /* 0x0000002d03007c0c */ /* 0x000fe2000bfa6270 */
[----:B------:R-:W0:Y:S01]  /*191ca0*/  LDCU UR11, c[0x0][0x398] ;  /* 0x00007300ff0b77ac */ /* 0x000e220008000800 */
[----:B------:R-:W-:Y:S01]  /*191cb0*/  @P2 STG.E.U8 desc[UR6][R18.64], R2 ;  /* 0x0000000212002986 */ /* 0x000fe2000c101106 */
[----:B------:R-:W-:Y:S01]  /*191cc0*/  ISETP.LT.AND P2, PT, R11, UR13, !P1 ;  /* 0x0000000d0b007c0c */ /* 0x000fe2000cf41270 */
[----:B------:R-:W0:Y:S01]  /*191cd0*/  LDCU UR4, c[0x0][0x398] ;  /* 0x00007300ff0477ac */ /* 0x000e220008000800 */
[----:B------:R-:W0:Y:S01]  /*191ce0*/  LDCU UR13, c[0x0][0x398] ;  /* 0x00007300ff0d77ac */ /* 0x000e220008000800 */
[----:B----4-:R-:W-:Y:S04]  /*191cf0*/  @P4 STG.E.U8 desc[UR6][R6.64], R0 ;  /* 0x0000000006004986 */ /* 0x010fe8000c101106 */
[----:B--2---:R2:W-:Y:S04]  /*191d00*/  STL.64 [R1+0x5728], R20 ;  /* 0x0057281401007387 */ /* 0x0045e80000100a00 */
[----:B--2---:R-:W2:Y:S01]  /*191d10*/  LDL.LU.64 R20, [R1+0xb08] ;  /* 0x000b080001147983 */ /* 0x004ea20000300a00 */
[----:B------:R-:W-:-:S02]  /*191d20*/  PRMT R2, R4, 0x7772, RZ ;  /* 0x0000777204027816 */ /* 0x000fc400000000ff */
[----:B------:R-:W-:Y:S02]  /*191d30*/  PRMT R4, R4, 0x7773, RZ ;  /* 0x0000777304047816 */ /* 0x000fe400000000ff */
[----:B---3--:R-:W-:Y:S01]  /*191d40*/  PRMT R0, R8, 0x7770, RZ ;  /* 0x0000777008007816 */ /* 0x008fe200000000ff */
[----:B------:R-:W3:Y:S04]  /*191d50*/  LDL.LU.64 R18, [R1+0xb28] ;  /* 0x000b280001127983 */ /* 0x000ee80000300a00 */
[----:B------:R-:W-:Y:S01]  /*191d60*/  @P6 STG.E.U8 desc[UR6][R24.64], R2 ;  /* 0x0000000218006986 */ /* 0x000fe2000c101106 */
[----:B------:R-:W-:-:S03]  /*191d70*/  ISETP.LT.AND P6, PT, R13, UR9, !P1 ;  /* 0x000000090d007c0c */ /* 0x000fc6000cfc1270 */
[----:B------:R4:W-:Y:S04]  /*191d80*/  STL [R1+0x5720], R26 ;  /* 0x0057201a01007387 */ /* 0x0009e80000100800 */
[----:B------:R0:W-:Y:S04]  /*191d90*/  @P0 STG.E.U8 desc[UR6][R22.64], R4 ;  /* 0x0000000416000986 */ /* 0x0001e8000c101106 */
[----:B------:R0:W-:Y:S01]  /*191da0*/  @P2 STG.E.U8 desc[UR6][R28.64], R0 ;  /* 0x000000001c002986 */ /* 0x0001e2000c101106 */
[----:B------:R-:W-:Y:S01]  /*191db0*/  ISETP.LT.AND P4, PT, R15, UR20, !P1 ;  /* 0x000000140f007c0c */ /* 0x000fe2000cf81270 */
[----:B------:R-:W1:Y:S02]  /*191dc0*/  LDCU UR9, c[0x0][0x398] ;  /* 0x00007300ff0977ac */ /* 0x000e640008000800 */
[----:B----4-:R-:W4:Y:S04]  /*191dd0*/  LDL.LU.64 R26, [R1+0xb20] ;  /* 0x000b2000011a7983 */ /* 0x010f280000300a00 */
[----:B------:R-:W3:Y:S04]  /*191de0*/  LDL.LU.64 R24, [R1+0xb50] ;  /* 0x000b500001187983 */ /* 0x000ee80000300a00 */
[----:B0-----:R-:W3:Y:S04]  /*191df0*/  LDL.LU.64 R22, [R1+0xb48] ;  /* 0x000b480001167983 */ /* 0x001ee80000300a00 */
[----:B------:R-:W3:Y:S01]  /*191e00*/  LDL.LU R17, [R1+0x724] ;  /* 0x0007240001117983 */ /* 0x000ee20000300800 */
[----:B------:R-:W-:-:S03]  /*191e10*/  PRMT R0, R8, 0x7771, RZ ;  /* 0x0000777108007816 */ /* 0x000fc600000000ff */
[----:B------:R-:W3:Y:S04]  /*191e20*/  LDL.LU R3, [R1+0x56d0] ;  /* 0x0056d00001037983 */ /* 0x000ee80000300800 */
[----:B------:R-:W3:Y:S04]  /*191e30*/  LDL.LU.64 R6, [R1+0xb80] ;  /* 0x000b800001067983 */ /* 0x000ee80000300a00 */
[----:B------:R-:W3:Y:S04]  /*191e40*/  LDL.LU.64 R28, [R1+0xb40] ;  /* 0x000b4000011c7983 */ /* 0x000ee80000300a00 */
[----:B--2---:R0:W-:Y:S04]  /*191e50*/  @P6 STG.E.U8 desc[UR6][R20.64], R0 ;  /* 0x0000000014006986 */ /* 0x0041e8000c101106 */
[----:B0-----:R-:W2:Y:S01]  /*191e60*/  LDL.LU.64 R20, [R1+0x5728] ;  /* 0x0057280001147983 */ /* 0x001ea20000300a00 */
[----:B------:R-:W-:-:S02]  /*191e70*/  ISETP.LT.AND P2, PT, R10, UR14, !P1 ;  /* 0x0000000e0a007c0c */ /* 0x000fc4000cf41270 */
[----:B------:R-:W-:Y:S02]  /*191e80*/  ISETP.LT.AND P0, PT, R9, UR15, !P1 ;  /* 0x0000000f09007c0c */ /* 0x000fe4000cf01270 */
[C---:B------:R-:W-:Y:S02]  /*191e90*/  PRMT R2, R8.reuse, 0x7772, RZ ;  /* 0x0000777208027816 */ /* 0x040fe400000000ff */
[----:B------:R-:W-:Y:S02]  /*191ea0*/  PRMT R0, R8, 0x7773, RZ ;  /* 0x0000777308007816 */ /* 0x000fe400000000ff */
[----:B-1----:R-:W-:Y:S01]  /*191eb0*/  ISETP.LT.AND P6, PT, R12, UR10, !P1 ;  /* 0x0000000a0c007c0c */ /* 0x002fe2000cfc1270 */
[----:B------:R-:W0:Y:S01]  /*191ec0*/  LDCU UR14, c[0x0][0x398] ;  /* 0x00007300ff0e77ac */ /* 0x000e220008000800 */
[----:B------:R-:W1:Y:S01]  /*191ed0*/  LDCU UR15, c[0x0][0x398] ;  /* 0x00007300ff0f77ac */ /* 0x000e620008000800 */
[----:B------:R-:W0:Y:S01]  /*191ee0*/  LDCU UR10, c[0x0][0x398] ;  /* 0x00007300ff0a77ac */ /* 0x000e220008000800 */
[----:B--2---:R2:W-:Y:S04]  /*191ef0*/  @P4 STG.E.U8 desc[UR6][R20.64], R2 ;  /* 0x0000000214004986 */ /* 0x0045e8000c101106 */
[----:B---3--:R3:W-:Y:S01]  /*191f00*/  @P2 STG.E.U8 desc[UR6][R18.64], R0 ;  /* 0x0000000012002986 */ /* 0x0087e2000c101106 */
[----:B--2---:R-:W-:-:S03]  /*191f10*/  PRMT R2, R16, 0x7770, RZ ;  /* 0x0000777010027816 */ /* 0x004fc600000000ff */
[----:B------:R-:W2:Y:S04]  /*191f20*/  LDL.LU.64 R20, [R1+0xb78] ;  /* 0x000b780001147983 */ /* 0x000ea80000300a00 */
[----:B---3--:R-:W3:Y:S04]  /*191f30*/  LDL.LU.64 R18, [R1+0xb70] ;  /* 0x000b700001127983 */ /* 0x008ee80000300a00 */
[----:B----4-:R4:W-:Y:S04]  /*191f40*/  @P0 STG.E.U8 desc[UR6][R26.64], R2 ;  /* 0x000000021a000986 */ /* 0x0109e8000c101106 */
[----:B----4-:R-:W4:Y:S01]  /*191f50*/  LDL.LU R26, [R1+0x5720] ;  /* 0x00572000011a7983 */ /* 0x010f220000300800 */
[----:B------:R-:W-:-:S02]  /*191f60*/  ISETP.LT.AND P4, PT, R14, UR8, !P1 ;  /* 0x000000080e007c0c */ /* 0x000fc4000cf81270 */
[----:B------:R-:W-:Y:S02]  /*191f70*/  ISETP.LT.AND P0, PT, R11, UR12, !P3 ;  /* 0x0000000c0b007c0c */ /* 0x000fe4000df01270 */
[C---:B------:R-:W-:Y:S02]  /*191f80*/  PRMT R0, R16.reuse, 0x7771, RZ ;  /* 0x0000777110007816 */ /* 0x040fe400000000ff */
[C---:B------:R-:W-:Y:S02]  /*191f90*/  PRMT R2, R16.reuse, 0x7772, RZ ;  /* 0x0000777210027816 */ /* 0x040fe400000000ff */
[----:B------:R-:W-:Y:S01]  /*191fa0*/  ISETP.GE.AND P2, PT, R3, UR47, PT ;  /* 0x0000002f03007c0c */ /* 0x000fe2000bf46270 */
[----:B------:R-:W0:Y:S01]  /*191fb0*/  LDCU UR8, c[0x0][0x398] ;  /* 0x00007300ff0877ac */ /* 0x000e220008000800 */
[----:B------:R-:W0:Y:S03]  /*191fc0*/  LDCU UR12, c[0x0][0x398] ;  /* 0x00007300ff0c77ac */ /* 0x000e260008000800 */
[----:B------:R1:W-:Y:S04]  /*191fd0*/  @P4 STG.E.U8 desc[UR6][R24.64], R0 ;  /* 0x0000000018004986 */ /* 0x0003e8000c101106 */
[----:B------:R0:W-:Y:S01]  /*191fe0*/  @P6 STG.E.U8 desc[UR6][R22.64], R2 ;  /* 0x0000000216006986 */ /* 0x0001e2000c101106 */
[----:B-1----:R-:W-:-:S02]  /*191ff0*/  PRMT R0, R16, 0x7773, RZ ;  /* 0x0000777310007816 */ /* 0x002fc400000000ff */
[----:B0-----:R-:W-:Y:S01]  /*192000*/  PRMT R2, R17, 0x7770, RZ ;  /* 0x0000777011027816 */ /* 0x001fe200000000ff */
[----:B------:R-:W2:Y:S04]  /*192010*/  LDL.LU.64 R24, [R1+0xb90] ;  /* 0x000b900001187983 */ /* 0x000ea80000300a00 */
[----:B------:R-:W2:Y:S04]  /*192020*/  LDL.LU.64 R22, [R1+0xbb0] ;  /* 0x000bb00001167983 */ /* 0x000ea80000300a00 */
[----:B------:R-:W2:Y:S01]  /*192030*/  LDL.LU R3, [R1+0x56d4] ;  /* 0x0056d40001037983 */ /* 0x000ea20000300800 */
[----:B----4-:R-:W-:-:S02]  /*192040*/  ISETP.LT.AND P1, PT, R26, UR16, !P1 ;  /* 0x000000101a007c0c */ /* 0x010fc4000cf21270 */
[----:B------:R-:W-:Y:S02]  /*192050*/  ISETP.LT.AND P6, PT, R13, UR5, !P3 ;  /* 0x000000050d007c0c */ /* 0x000fe4000dfc1270 */
[----:B------:R-:W-:Y:S01]  /*192060*/  ISETP.LT.AND P4, PT, R15, UR11, !P3 ;  /* 0x0000000b0f007c0c */ /* 0x000fe2000df81270 */
[----:B------:R-:W0:Y:S01]  /*192070*/  LDCU UR5, c[0x0][0x398] ;  /* 0x00007300ff0577ac */ /* 0x000e220008000800 */
[----:B------:R-:W1:Y:S01]  /*192080*/  LDCU UR11, c[0x0][0x398] ;  /* 0x00007300ff0b77ac */ /* 0x000e620008000800 */
[----:B------:R-:W4:Y:S06]  /*192090*/  LDCU UR16, c[0x0][0x398] ;  /* 0x00007300ff1077ac */ /* 0x000f2c0008000800 */
[----:B------:R-:W-:Y:S04]  /*1920a0*/  @P1 STG.E.U8 desc[UR6][R6.64], R0 ;  /* 0x0000000006001986 */ /* 0x000fe8000c101106 */
[----:B------:R0:W-:Y:S04]  /*1920b0*/  @P0 STG.E.U8 desc[UR6][R28.64], R2 ;  /* 0x000000021c000986 */ /* 0x0001e8000c101106 */
[----:B0-----:R-:W4:Y:S04]  /*1920c0*/  LDL.LU.64 R28, [R1+0xba8] ;  /* 0x000ba800011c7983 */ /* 0x001f280000300a00 */
[----:B------:R-:W4:Y:S01]  /*1920d0*/  LDL.LU.64 R6, [R1+0xbd0] ;  /* 0x000bd00001067983 */ /* 0x000f220000300a00 */
[----:B------:R-:W-:-:S02]  /*1920e0*/  ISETP.LT.AND P1, PT, R10, UR4, !P3 ;  /* 0x000000040a007c0c */ /* 0x000fc4000df21270 */
[C---:B------:R-:W-:Y:S02]  /*1920f0*/  PRMT R0, R17.reuse, 0x7771, RZ ;  /* 0x0000777111007816 */ /* 0x040fe400000000ff */
[----:B------:R-:W-:Y:S02]  /*192100*/  PRMT R2, R17, 0x7772, RZ ;  /* 0x0000777211027816 */ /* 0x000fe400000000ff */
[----:B--2---:R-:W-:Y:S01]  /*192110*/  ISETP.GE.AND P0, PT, R3, UR49, PT ;  /* 0x0000003103007c0c */ /* 0x004fe2000bf06270 */
[----:B------:R-:W0:Y:S01]  /*192120*/  LDCU UR4, c[0x0][0x398] ;  /* 0x00007300ff0477ac */ /* 0x000e220008000800 */
[----:B------:R-:W-:Y:S04]  /*192130*/  @P6 STG.E.U8 desc[UR6][R20.64], R0 ;  /* 0x0000000014006986 */ /* 0x000fe8000c101106 */
[----:B---3--:R-:W-:Y:S01]  /*192140*/  @P4 STG.E.U8 desc[UR6][R18.64], R2 ;  /* 0x0000000212004986 */ /* 0x008fe2000c101106 */
[----:B------:R-:W-:-:S02]  /*192150*/  ISETP.LT.AND P4, PT, R9, UR13, !P3 ;  /* 0x0000000d09007c0c */ /* 0x000fc4000df81270 */
[----:B------:R-:W-:Y:S01]  /*192160*/  ISETP.LT.AND P6, PT, R14, UR9, !P3 ;  /* 0x000000090e007c0c */ /* 0x000fe2000dfc1270 */
[----:B------:R-:W2:Y:S01]  /*192170*/  LDCU UR9, c[0x0][0x398] ;  /* 0x00007300ff0977ac */ /* 0x000ea20008000800 */
[----:B------:R-:W3:Y:S01]  /*192180*/  LDCU UR13, c[0x0][0x398] ;  /* 0x00007300ff0d77ac */ /* 0x000ee20008000800 */
[----:B----4-:R4:W-:Y:S04]  /*192190*/  STL.64 [R1+0x5718], R6 ;  /* 0x0057180601007387 */ /* 0x0109e80000100a00 */
[----:B----4-:R-:W4:Y:S01]  /*1921a0*/  LDL.LU.64 R6, [R1+0xbd8] ;  /* 0x000bd80001067983 */ /* 0x010f220000300a00 */
[----:B------:R-:W-:-:S03]  /*1921b0*/  PRMT R0, R17, 0x7773, RZ ;  /* 0x0000777311007816 */ /* 0x000fc600000000ff */
[----:B------:R-:W2:Y:S01]  /*1921c0*/  LDL.LU R21, [R1+0x778] ;  /* 0x0007780001157983 */ /* 0x000ea20000300800 */
[----:B------:R-:W-:-:S03]  /*1921d0*/  PRMT R2, R5, 0x7771, RZ ;  /* 0x0000777105027816 */ /* 0x000fc600000000ff */
[----:B------:R-:W2:Y:S04]  /*1921e0*/  LDL.LU.64 R18, [R1+0xbc8] ;  /* 0x000bc80001127983 */ /* 0x000ea80000300a00 */
[----:B------:R0:W-:Y:S01]  /*1921f0*/  @P1 STG.E.U8 desc[UR6][R24.64], R0 ;  /* 0x0000000018001986 */ /* 0x0001e2000c101106 */
[----:B------:R-:W-:-:S03]  /*192200*/  ISETP.LT.AND P1, PT, R12, UR14, !P3 ;  /* 0x0000000e0c007c0c */ /* 0x000fc6000df21270 */
[----:B------:R-:W2:Y:S01]  /*192210*/  LDL.LU.64 R16, [R1+0xbc0] ;  /* 0x000bc00001107983 */ /* 0x000ea20000300a00 */
[----:B------:R-:W1:Y:S01]  /*192220*/  LDCU UR14, c[0x0][0x398] ;  /* 0x00007300ff0e77ac */ /* 0x000e620008000800 */
[C---:B0-----:R-:W-:Y:S02]  /*192230*/  PRMT R0, R5.reuse, 0x7770, RZ ;  /* 0x0000777005007816 */ /* 0x041fe400000000ff */
[----:B------:R-:W3:Y:S04]  /*192240*/  LDL.LU.64 R24, [R1+0xbe8] ;  /* 0x000be80001187983 */ /* 0x000ee80000300a00 */
[----:B------:R0:W-:Y:S04]  /*192250*/  @P4 STG.E.U8 desc[UR6][R22.64], R0 ;  /* 0x0000000016004986 */ /* 0x0001e8000c101106 */
[----:B------:R1:W-:Y:S01]  /*192260*/  @P6 STG.E.U8 desc[UR6][R28.64], R2 ;  /* 0x000000021c006986 */ /* 0x0003e2000c101106 */
[----:B0-----:R-:W-:-:S03]  /*192270*/  PRMT R0, R5, 0x7772, RZ ;  /* 0x0000777205007816 */ /* 0x001fc600000000ff */
[----:B------:R-:W3:Y:S04]  /*192280*/  LDL.LU.64 R22, [R1+0xbe0] ;  /* 0x000be00001167983 */ /* 0x000ee80000300a00 */
[----:B------:R-:W3:Y:S04]  /*192290*/  LDL.LU R3, [R1+0x718] ;  /* 0x0007180001037983 */ /* 0x000ee80000300800 */
[----:B-1----:R-:W3:Y:S04]  /*1922a0*/  LDL.LU.64 R28, [R1+0xc08] ;  /* 0x000c0800011c7983 */ /* 0x002ee80000300a00 */
[----:B----4-:R0:W-:Y:S04]  /*1922b0*/  @P1 STG.E.U8 desc[UR6][R6.64], R0 ;  /* 0x0000000006001986 */ /* 0x0101e8000c101106 */
[----:B0-----:R-:W4:Y:S01]  /*1922c0*/  LDL.LU.64 R6, [R1+0x5718] ;  /* 0x0057180001067983 */ /* 0x001f220000300a00 */
[----:B------:R-:W-:-:S02]  /*1922d0*/  ISETP.LT.AND P3, PT, R26, UR15, !P3 ;  /* 0x0000000f1a007c0c */ /* 0x000fc4000df61270 */
[----:B------:R-:W-:Y:S02]  /*1922e0*/  PRMT R5, R5, 0x7773, RZ ;  /* 0x0000777305057816 */ /* 0x000fe400000000ff */
[----:B------:R-:W-:Y:S02]  /*1922f0*/  ISETP.LT.AND P6, PT, R11, UR8, !P5 ;  /* 0x000000080b007c0c */ /* 0x000fe4000efc1270 */
[----:B------:R-:W-:Y:S02]  /*192300*/  ISETP.LT.AND P4, PT, R13, UR10, !P5 ;  /* 0x0000000a0d007c0c */ /* 0x000fe4000ef81270 */
[C---:B--2---:R-:W-:Y:S02]  /*192310*/  PRMT R0, R21.reuse, 0x7770, RZ ;  /* 0x0000777015007816 */ /* 0x044fe400000000ff */
[----:B------:R-:W-:Y:S02]  /*192320*/  PRMT R2, R21, 0x7771, RZ ;  /* 0x0000777115027816 */ /* 0x000fe400000000ff */
[----:B------:R-:W-:Y:S01]  /*192330*/  ISETP.LT.AND P1, PT, R10, UR5, !P5 ;  /* 0x000000050a007c0c */ /* 0x000fe2000ef21270 */
[----:B------:R-:W0:Y:S01]  /*192340*/  LDCU UR15, c[0x0][0x398] ;  /* 0x00007300ff0f77ac */ /* 0x000e220008000800 */
[----:B------:R-:W1:Y:S01]  /*192350*/  LDCU UR8, c[0x0][0x398] ;  /* 0x00007300ff0877ac */ /* 0x000e620008000800 */
[----:B------:R-:W2:Y:S01]  /*192360*/  LDCU UR5, c[0x0][0x398] ;  /* 0x00007300ff0577ac */ /* 0x000ea20008000800 */
[----:B------:R-:W0:Y:S01]  /*192370*/  LDCU UR10, c[0x0][0x398] ;  /* 0x00007300ff0a77ac */ /* 0x000e220008000800 */
[----:B----4-:R4:W-:Y:S04]  /*192380*/  @P3 STG.E.U8 desc[UR6][R6.64], R5 ;  /* 0x0000000506003986 */ /* 0x0109e8000c101106 */
[----:B----4-:R-:W4:Y:S04]  /*192390*/  LDL.LU.64 R6, [R1+0xc30] ;  /* 0x000c300001067983 */ /* 0x010f280000300a00 */
[----:B------:R-:W2:Y:S04]  /*1923a0*/  LDL.LU.64 R4, [R1+0xc28] ;  /* 0x000c280001047983 */ /* 0x000ea80000300a00 */
[----:B------:R-:W2:Y:S04]  /*1923b0*/  LDL.LU R8, [R1+0x728] ;  /* 0x0007280001087983 */ /* 0x000ea80000300800 */
[----:B------:R-:W2:Y:S01]  /*1923c0*/  LDL.LU R20, [R1+0x56d8] ;  /* 0x0056d80001147983 */ /* 0x000ea20000300800 */
[----:B------:R-:W-:-:S03]  /*1923d0*/  ISETP.LT.AND P3, PT, R15, UR12, !P5 ;  /* 0x0000000c0f007c0c */ /* 0x000fc6000ef61270 */
[----:B------:R0:W-:Y:S04]  /*1923e0*/  @P6 STG.E.U8 desc[UR6][R18.64], R0 ;  /* 0x0000000012006986 */ /* 0x0001e8000c101106 */
[----:B------:R1:W-:Y:S01]  /*1923f0*/  @P4 STG.E.U8 desc[UR6][R16.64], R2 ;  /* 0x0000000210004986 */ /* 0x0003e2000c101106 */
[----:B------:R-:W-:Y:S01]  /*192400*/  ISETP.LT.AND P4, PT, R9, UR11, !P5 ;  /* 0x0000000b09007c0c */ /* 0x000fe2000ef81270 */
[----:B------:R-:W2:Y:S01]  /*192410*/  LDCU UR12, c[0x0][0x398] ;  /* 0x00007300ff0c77ac */ /* 0x000ea20008000800 */
[C---:B0-----:R-:W-:Y:S02]  /*192420*/  PRMT R0, R21.reuse, 0x7772, RZ ;  /* 0x0000777215007816 */ /* 0x041fe400000000ff */
[----:B-1----:R-:W-:Y:S01]  /*192430*/  PRMT R2, R21, 0x7773, RZ ;  /* 0x0000777315027816 */ /* 0x002fe200000000ff */
[----:B------:R-:W2:Y:S04]  /*192440*/  LDL.LU.64 R18, [R1+0xc68] ;  /* 0x000c680001127983 */ /* 0x000ea80000300a00 */
[----:B---3--:R0:W-:Y:S01]  /*192450*/  @P3 STG.E.U8 desc[UR6][R24.64], R0 ;  /* 0x0000000018003986 */ /* 0x0081e2000c101106 */
[----:B------:R-:W-:-:S03]  /*192460*/  ISETP.LT.AND P3, PT, R14, UR4, !P5 ;  /* 0x000000040e007c0c */ /* 0x000fc6000ef61270 */
[----:B------:R-:W3:Y:S04]  /*192470*/  LDL.LU.64 R16, [R1+0xc20] ;  /* 0x000c200001107983 */ /* 0x000ee80000300a00 */
[----:B------:R1:W-:Y:S01]  /*192480*/  @P1 STG.E.U8 desc[UR6][R22.64], R2 ;  /* 0x0000000216001986 */ /* 0x0003e2000c101106 */
[----:B------:R-:W-:Y:S01]  /*192490*/  ISETP.LT.AND P6, PT, R12, UR16, !P5 ;  /* 0x000000100c007c0c */ /* 0x000fe2000efc1270 */
[----:B------:R-:W2:Y:S01]  /*1924a0*/  LDCU UR11, c[0x0][0x398] ;  /* 0x00007300ff0b77ac */ /* 0x000ea20008000800 */
[----:B------:R-:W2:Y:S01]  /*1924b0*/  LDCU UR4, c[0x0][0x398] ;  /* 0x00007300ff0477ac */ /* 0x000ea20008000800 */
[C---:B0-----:R-:W-:Y:S01]  /*1924c0*/  PRMT R0, R3.reuse, 0x7770, RZ ;  /* 0x0000777003007816 */ /* 0x041fe200000000ff */
[----:B------:R-:W3:Y:S04]  /*1924d0*/  LDL.LU.64 R24, [R1+0xc60] ;  /* 0x000c600001187983 */ /* 0x000ee80000300a00 */
[----:B-1----:R-:W3:Y:S01]  /*1924e0*/  LDL.LU.64 R22, [R1+0xc58] ;  /* 0x000c580001167983 */ /* 0x002ee20000300a00 */
[C---:B------:R-:W-:Y:S01]  /*1924f0*/  PRMT R2, R3.reuse, 0x7772, RZ ;  /* 0x0000777203027816 */ /* 0x040fe200000000ff */
[----:B------:R-:W0:Y:S02]  /*192500*/  LDCU UR16, c[0x0][0x398] ;  /* 0x00007300ff1077ac */ /* 0x000e240008000800 */
[----:B------:R1:W-:Y:S02]  /*192510*/  @P4 STG.E.U8 desc[UR6][R28.64], R0 ;  /* 0x000000001c004986 */ /* 0x0003e4000c101106 */
[----:B-1----:R-:W-:-:S05]  /*192520*/  PRMT R0, R3, 0x7771, RZ ;  /* 0x0000777103007816 */ /* 0x002fca00000000ff */
[----:B----4-:R1:W-:Y:S01]  /*192530*/  @P3 STG.E.U8 desc[UR6][R6.64], R0 ;  /* 0x0000000006003986 */ /* 0x0103e2000c101106 */
[----:B--2---:R-:W-:-:S03]  /*192540*/  ISETP.GE.AND P1, PT, R20, UR51, PT ;  /* 0x0000003314007c0c */ /* 0x004fc6000bf26270 */
[----:B------:R-:W2:Y:S04]  /*192550*/  LDL.LU.64 R20, [R1+0xca8] ;  /* 0x000ca80001147983 */ /* 0x000ea80000300a00 */
[----:B------:R-:W4:Y:S04]  /*192560*/  LDL.LU.64 R28, [R1+0xca0] ;  /* 0x000ca000011c7983 */ /* 0x000f280000300a00 */
[----:B-1----:R-:W4:Y:S01]  /*192570*/  LDL.LU.64 R6, [R1+0x5710] ;  /* 0x0057100001067983 */ /* 0x002f220000300a00 */
[----:B------:R-:W-:Y:S02]  /*192580*/  ISETP.LT.AND P5, PT, R26, UR9, !P5 ;  /* 0x000000091a007c0c */ /* 0x000fe4000efa1270 */
[----:B------:R-:W-:Y:S01]  /*192590*/  ISETP.LT.AND P4, PT, R11, UR13, !P2 ;  /* 0x0000000d0b007c0c */ /* 0x000fe2000d781270 */
[----:B------:R1:W-:Y:S01]  /*1925a0*/  @P6 STG.E.U8 desc[UR6][R4.64], R2 ;  /* 0x0000000204006986 */ /* 0x0003e2000c101106 */
[----:B------:R-:W-:-:S02]  /*1925b0*/  PRMT R0, R3, 0x7773, RZ ;  /* 0x0000777303007816 */ /* 0x000fc400000000ff */
[----:B------:R-:W-:Y:S02]  /*1925c0*/  ISETP.LT.AND P3, PT, R13, UR14, !P2 ;  /* 0x0000000e0d007c0c */ /* 0x000fe4000d761270 */
[----:B------:R-:W-:Y:S01]  /*1925d0*/  ISETP.LT.AND P6, PT, R15, UR15, !P2 ;  /* 0x0000000f0f007c0c */ /* 0x000fe2000d7c1270 */
[----:B------:R-:W0:Y:S01]  /*1925e0*/  LDCU UR14, c[0x0][0x398] ;  /* 0x00007300ff0e77ac */ /* 0x000e220008000800 */
[----:B------:R-:W0:Y:S01]  /*1925f0*/  LDCU UR9, c[0x0][0x398] ;  /* 0x00007300ff0977ac */ /* 0x000e220008000800 */
[----:B------:R-:W0:Y:S01]  /*192600*/  LDCU UR13, c[0x0][0x398] ;  /* 0x00007300ff0d77ac */ /* 0x000e220008000800 */
[----:B-1----:R-:W-:Y:S01]  /*192610*/  PRMT R2, R8, 0x7770, RZ ;  /* 0x0000777008027816 */ /* 0x002fe200000000ff */
[----:B------:R1:W-:Y:S01]  /*192620*/  @P5 STG.E.U8 desc[UR6][R18.64], R0 ;  /* 0x0000000012005986 */ /* 0x0003e2000c101106 */
[----:B------:R-:W-:Y:S01]  /*192630*/  ISETP.LT.AND P5, PT, R9, UR5, !P2 ;  /* 0x0000000509007c0c */ /* 0x000fe2000d7a1270 */
[----:B------:R-:W0:Y:S02]  /*192640*/  LDCU UR5, c[0x0][0x398] ;  /* 0x00007300ff0577ac */ /* 0x000e240008000800 */
[----:B---3--:R3:W-:Y:S01]  /*192650*/  @P4 STG.E.U8 desc[UR6][R16.64], R2 ;  /* 0x0000000210004986 */ /* 0x0087e2000c101106 */
[----:B------:R-:W-:Y:S01]  /*192660*/  ISETP.LT.AND P4, PT, R10, UR8, !P2 ;  /* 0x000000080a007c0c */ /* 0x000fe2000d781270 */
[----:B------:R-:W0:Y:S01]  /*192670*/  LDCU UR8, c[0x0][0x398] ;  /* 0x00007300ff0877ac */ /* 0x000e220008000800 */
[C---:B-1----:R-:W-:Y:S01]  /*192680*/  PRMT R0, R8.reuse, 0x7771, RZ ;  /* 0x0000777108007816 */ /* 0x042fe200000000ff */
[----:B------:R-:W4:Y:S04]  /*192690*/  LDL.LU.64 R18, [R1+0xcd8] ;  /* 0x000cd80001127983 */ /* 0x000f280000300a00 */
[----:B---3--:R-:W3:Y:S04]  /*1926a0*/  LDL.LU.64 R16, [R1+0xcd0] ;  /* 0x000cd00001107983 */ /* 0x008ee80000300a00 */
[----:B------:R-:W3:Y:S01]  /*1926b0*/  LDL.LU R27, [R1+0x77c] ;  /* 0x00077c00011b7983 */ /* 0x000ee20000300800 */
[----:B------:R-:W-:-:S03]  /*1926c0*/  PRMT R2, R8, 0x7772, RZ ;  /* 0x0000777208027816 */ /* 0x000fc600000000ff */
[----:B------:R1:W-:Y:S04]  /*1926d0*/  @P3 STG.E.U8 desc[UR6][R24.64], R0 ;  /* 0x0000000018003986 */ /* 0x0003e8000c101106 */
[----:B------:R4:W-:Y:S01]  /*1926e0*/  @P6 STG.E.U8 desc[UR6][R22.64], R2 ;  /* 0x0000000216006986 */ /* 0x0009e2000c101106 */
[----:B-1----:R-:W-:-:S05]  /*1926f0*/  PRMT R0, R8, 0x7773, RZ ;  /* 0x0000777308007816 */ /* 0x002fca00000000ff */
[----:B--2---:R-:W-:Y:S01]  /*192700*/  @P4 STG.E.U8 desc[UR6][R20.64], R0 ;  /* 0x0000000014004986 */ /* 0x004fe2000c101106 */
[----:B----4-:R-:W-:-:S05]  /*192710*/  PRMT R2, R6, 0x7770, RZ ;  /* 0x0000777006027816 */ /* 0x010fca00000000ff */
[----:B------:R1:W-:Y:S04]  /*192720*/  @P5 STG.E.U8 desc[UR6][R28.64], R2 ;  /* 0x000000021c005986 */ /* 0x0003e8000c101106 */
[----:B-1----:R-:W2:Y:S04]  /*192730*/  LDL.LU.64 R28, [R1+0xcb0] ;  /* 0x000cb000011c7983 */ /* 0x002ea80000300a00 */
[----:B--2---:R1:W-:Y:S04]  /*192740*/  STL.64 [R1+0x56f8], R28 ;  /* 0x0056f81c01007387 */ /* 0x0043e80000100a00 */
[----:B-1----:R-:W2:Y:S04]  /*192750*/  LDL.LU.64 R28, [R1+0xce8] ;  /* 0x000ce800011c7983 */ /* 0x002ea80000300a00 */
[----:B--2---:R1:W-:Y:S04]  /*192760*/  STL.64 [R1+0x5700], R28 ;  /* 0x0057001c01007387 */ /* 0x0043e80000100a00 */
[----:B-1----:R-:W2:Y:S01]  /*192770*/  LDL.LU.64 R28, [R1+0xd18] ;  /* 0x000d1800011c7983 */ /* 0x002ea20000300a00 */
[----:B------:R-:W-:-:S02]  /*192780*/  ISETP.LT.AND P3, PT, R14, UR10, !P2 ;  /* 0x0000000a0e007c0c */ /* 0x000fc4000d761270 */
[----:B------:R-:W-:Y:S02]  /*192790*/  ISETP.LT.AND P6, PT, R12, UR11, !P2 ;  /* 0x0000000b0c007c0c */ /* 0x000fe4000d7c1270 */
[----:B------:R-:W-:Y:S02]  /*1927a0*/  ISETP.LT.AND P2, PT, R26, UR12, !P2 ;  /* 0x0000000c1a007c0c */ /* 0x000fe4000d741270 */
[C---:B------:R-:W-:Y:S02]  /*1927b0*/  PRMT R0, R6.reuse, 0x7771, RZ ;  /* 0x0000777106007816 */ /* 0x040fe400000000ff */
[C---:B------:R-:W-:Y:S01]  /*1927c0*/  PRMT R2, R6.reuse, 0x7772, RZ ;  /* 0x0000777206027816 */ /* 0x040fe200000000ff */
[----:B--2---:R1:W-:Y:S01]  /*1927d0*/  STL.64 [R1+0x5708], R28 ;  /* 0x0057081c01007387 */ /* 0x0043e20000100a00 */
[C---:B------:R-:W-:Y:S02]  /*1927e0*/  ISETP.LT.AND P4, PT, R11.reuse, UR4, !P0 ;  /* 0x000000040b007c0c */ /* 0x040fe4000c781270 */
[----:B------:R-:W-:Y:S01]  /*1927f0*/  PRMT R6, R6, 0x7773, RZ ;  /* 0x0000777306067816 */ /* 0x000fe200000000ff */
[----:B------:R2:W-:Y:S01]  /*192800*/  @P3 STG.E.U8 desc[UR6][R18.64], R0 ;  /* 0x0000000012003986 */ /* 0x0005e2000c101106 */
[----:B0-----:R-:W-:-:S02]  /*192810*/  ISETP.LT.AND P5, PT, R11, UR14, !P1 ;  /* 0x0000000e0b007c0c */ /* 0x001fc4000cfa1270 */
[C---:B---3--:R-:W-:Y:S01]  /*192820*/  PRMT R3, R27.reuse, 0x7771, RZ ;  /* 0x000077711b037816 */ /* 0x048fe200000000ff */
[----:B------:R-:W0:Y:S01]  /*192830*/  LDCU UR10, c[0x0][0x398] ;  /* 0x00007300ff0a77ac */ /* 0x000e220008000800 */
[C---:B------:R-:W-:Y:S01]  /*192840*/  PRMT R4, R27.reuse, 0x7773, RZ ;  /* 0x000077731b047816 */ /* 0x040fe200000000ff */
[----:B------:R-:W3:Y:S01]  /*192850*/  LDCU UR11, c[0x0][0x398] ;  /* 0x00007300ff0b77ac */ /* 0x000ee20008000800 */
[----:B------:R-:W4:Y:S01]  /*192860*/  LDCU UR12, c[0x0][0x398] ;  /* 0x00007300ff0c77ac */ /* 0x000f220008000800 */
[----:B-1----:R-:W3:Y:S04]  /*192870*/  LDL.LU.64 R28, [R1+0xd50] ;  /* 0x000d5000011c7983 */ /* 0x002ee80000300a00 */
[----:B------:R-:W4:Y:S04]  /*192880*/  LDL.LU.64 R24, [R1+0xc78] ;  /* 0x000c780001187983 */ /* 0x000f280000300a00 */
[----:B------:R-:W4:Y:S04]  /*192890*/  LDL.LU R8, [R1+0x71c] ;  /* 0x00071c0001087983 */ /* 0x000f280000300800 */
[----:B------:R-:W4:Y:S04]  /*1928a0*/  LDL.LU.64 R22, [R1+0xc38] ;  /* 0x000c380001167983 */ /* 0x000f280000300a00 */
[----:B------:R-:W4:Y:S04]  /*1928b0*/  LDL.LU.64 R20, [R1+0xad8] ;  /* 0x000ad80001147983 */ /* 0x000f280000300a00 */
[----:B------:R1:W-:Y:S04]  /*1928c0*/  @P6 STG.E.U8 desc[UR6][R16.64], R2 ;  /* 0x0000000210006986 */ /* 0x0003e8000c101106 */
[----:B--2---:R-:W2:Y:S01]  /*1928d0*/  LDL.LU.64 R18, [R1+0x9b8] ;  /* 0x0009b80001127983 */ /* 0x004ea20000300a00 */
[----:B------:R-:W0:Y:S03]  /*1928e0*/  LDCU UR4, c[0x0][0x398] ;  /* 0x00007300ff0477ac */ /* 0x000e260008000800 */
[----:B-1----:R-:W2:Y:S04]  /*1928f0*/  LDL.LU.64 R16, [R1+0xd38] ;  /* 0x000d380001107983 */ /* 0x002ea80000300a00 */
[----:B------:R-:W2:Y:S04]  /*192900*/  LDL.LU R11, [R1+0x72c] ;  /* 0x00072c00010b7983 */ /* 0x000ea80000300800 */
[----:B---3--:R1:W-:Y:S04]  /*192910*/  @P2 STG.E.U8 desc[UR6][R28.64], R6 ;  /* 0x000000061c002986 */ /* 0x0083e8000c101106 */
[----:B-1----:R-:W3:Y:S01]  /*192920*/  LDL.LU.64 R28, [R1+0x5708] ;  /* 0x00570800011c7983 */ /* 0x002ee20000300a00 */
[----:B------:R-:W-:-:S02]  /*192930*/  PRMT R0, R27, 0x7770, RZ ;  /* 0x000077701b007816 */ /* 0x000fc400000000ff */
[----:B------:R-:W-:-:S03]  /*192940*/  ISETP.LT.AND P6, PT, R13, UR16, !P0 ;  /* 0x000000100d007c0c */ /* 0x000fc6000c7c1270 */
[----:B---3--:R1:W-:Y:S04]  /*192950*/  @P4 STG.E.U8 desc[UR6][R28.64], R0 ;  /* 0x000000001c004986 */ /* 0x0083e8000c101106 */
[----:B-1----:R-:W3:Y:S01]  /*192960*/  LDL.LU.64 R28, [R1+0x5700] ;  /* 0x00570000011c7983 */ /* 0x002ee20000300a00 */
[----:B------:R-:W-:Y:S02]  /*192970*/  ISETP.LT.AND P3, PT, R15, UR9, !P0 ;  /* 0x000000090f007c0c */ /* 0x000fe4000c761270 */
[----:B------:R-:W-:Y:S02]  /*192980*/  PRMT R2, R27, 0x7772, RZ ;  /* 0x000077721b027816 */ /* 0x000fe400000000ff */
[----:B------:R-:W-:Y:S02]  /*192990*/  ISETP.LT.AND P2, PT, R10, UR13, !P0 ;  /* 0x0000000d0a007c0c */ /* 0x000fe4000c741270 */
[----:B------:R-:W-:Y:S01]  /*1929a0*/  ISETP.LT.AND P4, PT, R9, UR5, !P0 ;  /* 0x0000000509007c0c */ /* 0x000fe2000c781270 */
[----:B------:R-:W1:Y:S01]  /*1929b0*/  LDCU UR9, c[0x0][0x398] ;  /* 0x00007300ff0977ac */ /* 0x000e620008000800 */
[----:B------:R-:W0:Y:S01]  /*1929c0*/  LDCU UR5, c[0x0][0x398] ;  /* 0x00007300ff0577ac */ /* 0x000e220008000800 */
[----:B---3--:R3:W-:Y:S04]  /*1929d0*/  @P6 STG.E.U8 desc[UR6][R28.64], R3 ;  /* 0x000000031c006986 */ /* 0x0087e8000c101106 */
[----:B---3--:R-:W3:Y:S01]  /*1929e0*/  LDL.LU.64 R28, [R1+0x56f8] ;  /* 0x0056f800011c7983 */ /* 0x008ee20000300a00 */
[----:B------:R-:W-:Y:S01]  /*1929f0*/  ISETP.LT.AND P6, PT, R14, UR8, !P0 ;  /* 0x000000080e007c0c */ /* 0x000fe2000c7c1270 */
[----:B------:R-:W0:Y:S01]  /*192a00*/  LDCU UR8, c[0x0][0x398] ;  /* 0x00007300ff0877ac */ /* 0x000e220008000800 */
[----:B----4-:R-:W-:-:S02]  /*192a10*/  PRMT R0, R8, 0x7770, RZ ;  /* 0x0000777008007816 */ /* 0x010fc400000000ff */
[----:B------:R-:W-:Y:S01]  /*192a20*/  PRMT R3, R8, 0x7773, RZ ;  /* 0x0000777308037816 */ /* 0x000fe200000000ff */
[----:B---3--:R3:W-:Y:S04]  /*192a30*/  @P3 STG.E.U8 desc[UR6][R28.64], R2 ;  /* 0x000000021c003986 */ /* 0x0087e8000c101106 */
[----:B---3--:R-:W3:Y:S04]  /*192a40*/  LDL.LU.64 R28, [R1+0x56f0] ;  /* 0x0056f000011c7983 */ /* 0x008ee80000300a00 */
[----:B------:R2:W-:Y:S01]  /*192a50*/  @P2 STG.E.U8 desc[UR6][R24.64], R4 ;  /* 0x0000000418002986 */ /* 0x0005e2000c101106 */
[----:B0-----:R-:W-:Y:S01]  /*192a60*/  ISETP.LT.AND P2, PT, R12, UR10, !P0 ;  /* 0x0000000a0c007c0c */ /* 0x001fe2000c741270 */
[----:B------:R-:W0:Y:S01]  /*192a70*/  LDCU UR10, c[0x0][0x398] ;  /* 0x00007300ff0a77ac */ /* 0x000e220008000800 */
[----:B------:R-:W-:-:S02]  /*192a80*/  ISETP.LT.AND P0, PT, R26, UR4, !P0 ;  /* 0x000000041a007c0c */ /* 0x000fc4000c701270 */
[C---:B------:R-:W-:Y:S01]  /*192a90*/  PRMT R2, R8.reuse, 0x7771, RZ ;  /* 0x0000777108027816 */ /* 0x040fe200000000ff */
[----:B------:R4:W-:Y:S04]  /*192aa0*/  @P4 STG.E.U8 desc[UR6][R22.64], R0 ;  /* 0x0000000016004986 */ /* 0x0009e8000c101106 */
[----:B------:R0:W-:Y:S01]  /*192ab0*/  @P6 STG.E.U8 desc[UR6][R20.64], R2 ;  /* 0x0000000214006986 */ /* 0x0001e2000c101106 */
[----:B--2---:R-:W-:Y:S02]  /*192ac0*/  PRMT R4, R11, 0x7770, RZ ;  /* 0x000077700b047816 */ /* 0x004fe400000000ff */
[----:B----4-:R-:W-:Y:S02]  /*192ad0*/  PRMT R0, R8, 0x7772, RZ ;  /* 0x0000777208007816 */ /* 0x010fe400000000ff */
[----:B------:R-:W-:-:S02]  /*192ae0*/  ISETP.LT.AND P3, PT, R13, UR11, !P1 ;  /* 0x0000000b0d007c0c */ /* 0x000fc4000cf61270 */
[----:B-1----:R-:W-:Y:S01]  /*192af0*/  ISETP.LT.AND P4, PT, R15, UR9, !P1 ;  /* 0x000000090f007c0c */ /* 0x002fe2000cf81270 */
[----:B------:R1:W-:Y:S01]  /*192b00*/  @P2 STG.E.U8 desc[UR6][R18.64], R0 ;  /* 0x0000000012002986 */ /* 0x0003e2000c101106 */
[----:B------:R-:W-:Y:S02]  /*192b10*/  ISETP.LT.AND P6, PT, R10, UR12, !P1 ;  /* 0x0000000c0a007c0c */ /* 0x000fe4000cfc1270 */
[----:B------:R-:W-:Y:S02]  /*192b20*/  ISETP.LT.AND P2, PT, R9, UR5, !P1 ;  /* 0x0000000509007c0c */ /* 0x000fe4000cf41270 */
[C---:B------:R-:W-:Y:S02]  /*192b30*/  PRMT R5, R11.reuse, 0x7771, RZ ;  /* 0x000077710b057816 */ /* 0x040fe400000000ff */
[C---:B0-----:R-:W-:Y:S02]  /*192b40*/  PRMT R2, R11.reuse, 0x7772, RZ ;  /* 0x000077720b027816 */ /* 0x041fe400000000ff */
[----:B------:R-:W-:Y:S01]  /*192b50*/  PRMT R6, R11, 0x7773, RZ ;  /* 0x000077730b067816 */ /* 0x000fe200000000ff */
[----:B---3--:R-:W-:Y:S04]  /*192b60*/  @P0 STG.E.U8 desc[UR6][R28.64], R3 ;  /* 0x000000031c000986 */ /* 0x008fe8000c101106 */
[----:B------:R0:W-:Y:S01]  /*192b70*/  @P5 STG.E.U8 desc[UR6][R16.64], R4 ;  /* 0x0000000410005986 */ /* 0x0001e2000c101106 */
[----:B------:R-:W-:-:S02]  /*192b80*/  ISETP.LT.AND P0, PT, R14, UR8, !P1 ;  /* 0x000000080e007c0c */ /* 0x000fc4000cf01270 */
[----:B------:R-:W-:Y:S01]  /*192b90*/  ISETP.LT.AND P5, PT, R12, UR10, !P1 ;  /* 0x0000000a0c007c0c */ /* 0x000fe2000cfa1270 */
[----:B------:R-:W2:Y:S04]  /*192ba0*/  LDL.LU.64 R20, [R1+0xd10] ;  /* 0x000d100001147983 */ /* 0x000ea80000300a00 */
[----:B-1----:R-:W3:Y:S04]  /*192bb0*/  LDL.LU.64 R18, [R1+0xcb8] ;  /* 0x000cb80001127983 */ /* 0x002ee80000300a00 */
[----:B------:R-:W4:Y:S04]  /*192bc0*/  LDL.LU.64 R14, [R1+0xc50] ;  /* 0x000c5000010e7983 */ /* 0x000f280000300a00 */
[----:B------:R-:W4:Y:S04]  /*192bd0*/  LDL.LU.64 R10, [R1+0xb88] ;  /* 0x000b8800010a7983 */ /* 0x000f280000300a00 */
[----:B------:R-:W4:Y:S04]  /*192be0*/  LDL.LU.64 R8, [R1+0xa50] ;  /* 0x000a500001087983 */ /* 0x000f280000300a00 */
[----:B0-----:R-:W4:Y:S01]  /*192bf0*/  LDL.LU.64 R16, [R1+0x9a8] ;  /* 0x0009a80001107983 */ /* 0x001f220000300a00 */
[----:B------:R-:W-:-:S02]  /*192c00*/  PRMT R0, R7, 0x7770, RZ ;  /* 0x0000777007007816 */ /* 0x000fc400000000ff */
[C---:B------:R-:W-:Y:S02]  /*192c10*/  PRMT R3, R7.reuse, 0x7771, RZ ;  /* 0x0000777107037816 */ /* 0x040fe400000000ff */
[C---:B------:R-:W-:Y:S02]  /*192c20*/  PRMT R4, R7.reuse, 0x7772, RZ ;  /* 0x0000777207047816 */ /* 0x040fe400000000ff */
[----:B------:R-:W-:Y:S02]  /*192c30*/  ISETP.LT.AND P1, PT, R26, UR10, !P1 ;  /* 0x0000000a1a007c0c */ /* 0x000fe4000cf21270 */
[----:B------:R-:W-:Y:S01]  /*192c40*/  PRMT R7, R7, 0x7773, RZ ;  /* 0x0000777307077816 */ /* 0x000fe200000000ff */
[----:B--2---:R0:W-:Y:S04]  /*192c50*/  @P3 STG.E.U8 desc[UR6][R20.64], R5 ;  /* 0x0000000514003986 */ /* 0x0041e8000c101106 */
[----:B---3--:R0:W-:Y:S04]  /*192c60*/  @P4 STG.E.U8 desc[UR6][R18.64], R2 ;  /* 0x0000000212004986 */ /* 0x0081e8000c101106 */
[----:B----4-:R0:W-:Y:S04]  /*192c70*/  @P6 STG.E.U8 desc[UR6][R14.64], R6 ;  /* 0x000000060e006986 */ /* 0x0101e8000c101106 */
[----:B------:R0:W-:Y:S04]  /*192c80*/  @P2 STG.E.U8 desc[UR6][R10.64], R0 ;  /* 0x000000000a002986 */ /* 0x0001e8000c101106 */
[----:B------:R0:W-:Y:S04]  /*192c90*/  @P0 STG.E.U8 desc[UR6][R8.64], R3 ;  /* 0x0000000308000986 */ /* 0x0001e8000c101106 */
[----:B------:R0:W-:Y:S01]  /*192ca0*/  @P5 STG.E.U8 desc[UR6][R16.64], R4 ;  /* 0x0000000410005986 */ /* 0x0001e2000c101106 */
[----:B------:R-:W-:Y:S05]  /*192cb0*/  @!P1 EXIT ;  /* 0x000000000000994d */ /* 0x000fea0003800000 */
[----:B0-----:R-:W2:Y:S04]  /*192cc0*/  LDL.LU.64 R16, [R1+0x9a0] ;  /* 0x0009a00001107983 */ /* 0x001ea80000300a00 */
[----:B--2---:R-:W-:Y:S01]  /*192cd0*/  STG.E.U8 desc[UR6][R16.64], R7 ;  /* 0x0000000710007986 */ /* 0x004fe2000c101106 */
[----:B------:R-:W-:Y:S05]  /*192ce0*/  EXIT ;  /* 0x000000000000794d */ /* 0x000fea0003800000 */
.L_x_3:
[----:B------:R-:W-:-:S00]  /*192cf0*/  BRA `(.L_x_3) ;  /* 0xfffffffc00fc7947 */ /* 0x000fc0000383ffff */
[----:B------:R-:W-:-:S00]  /*192d00*/  NOP ;  /* 0x0000000000007918 */ /* 0x000fc00000000000 */
[----:B------:R-:W-:-:S00]  /*192d10*/  NOP ;  /* 0x0000000000007918 */ /* 0x000fc00000000000 */
[----:B------:R-:W-:-:S00]  /*192d20*/  NOP ;  /* 0x0000000000007918 */ /* 0x000fc00000000000 */
[----:B------:R-:W-:-:S00]  /*192d30*/  NOP ;  /* 0x0000000000007918 */ /* 0x000fc00000000000 */
[----:B------:R-:W-:-:S00]  /*192d40*/  NOP ;  /* 0x0000000000007918 */ /* 0x000fc00000000000 */
[----:B------:R-:W-:-:S00]  /*192d50*/  NOP ;  /* 0x0000000000007918 */ /* 0x000fc00000000000 */
[----:B------:R-:W-:-:S00]  /*192d60*/  NOP ;  /* 0x0000000000007918 */ /* 0x000fc00000000000 */
[----:B------:R-:W-:-:S00]  /*192d70*/  NOP ;  /* 0x0000000000007918 */ /* 0x000fc00000000000 */
.L_x_4:


//--------------------- .nv.shared.matmul_kernel  --------------------------
	.section	.nv.shared.matmul_kernel,"aw",@nobits
	.sectionflags	@""
	.align	16
	.zero		1024


//--------------------- .nv.shared.reserved.0     --------------------------
	.section	.nv.shared.reserved.0,"aw",@nobits
	.weak		__nv_reservedSMEM_offset_0_alias
	.size		__nv_reservedSMEM_offset_0_alias, 0, 64
	.other		__nv_reservedSMEM_offset_0_alias,@"STO_CUDA_RESERVED_SHARED STV_DEFAULT"
__nv_reservedSMEM_offset_0_alias:
	.zero		0
	.zero		64


//--------------------- .nv.constant0.matmul_kernel --------------------------
	.section	.nv.constant0.matmul_kernel,"a",@progbits
	.sectionflags	@""
	.align	4
.nv.constant0.matmul_kernel:
	.zero		976


//--------------------- SYMBOLS --------------------------

	.type		.nv.reservedSmem.offset0,@object
	.size		.nv.reservedSmem.offset0,0x4
	.type		.nv.reservedSmem.cap,@object
	.size		.nv.reservedSmem.cap,0x4
